	.target	sm_90a

	.elftype	@"ET_EXEC"


//--------------------- .note.nv.tkinfo           --------------------------
	.section	.note.nv.tkinfo,"",@"SHT_NOTE"
	.sectionflags	@"SHF_NOTE_NV_TKINFO"
	.tkinfo
        /*0018*/ 	.word	0x00000002
        /*0030*/ 	.string	""
        /*0030*/ 	.string	"ptxas"
        /*0030*/ 	.string	"Cuda compilation tools, release 13.0, V13.0.88"
        /*0030*/ 	.string	"Build cuda_13.0.r13.0/compiler.36424714_0"
        /*0030*/ 	.string	"-arch sm_90a -m 64 "



//--------------------- .note.nv.cuinfo           --------------------------
	.section	.note.nv.cuinfo,"",@"SHT_NOTE"
	.sectionflags	@"SHF_NOTE_NV_CUINFO"
        /*0018*/ 	.short	0x0002
        /*001a*/ 	.short	0x005a
        /*001c*/ 	.short	0x0082
	.zero		2


//--------------------- .nv.info                  --------------------------
	.section	.nv.info,"",@"SHT_CUDA_INFO"
	.align	4


	//----- nvinfo : EIATTR_REGCOUNT
	.align		4
        /*0000*/ 	.byte	0x04, 0x2f
        /*0002*/ 	.short	(.L_21 - .L_20)
	.align		4
.L_20:
        /*0004*/ 	.word	index@(_ZN7cutlass13device_kernelIN5flash11enable_sm90INS1_16FlashAttnFwdSm90INS1_25CollectiveMainloopFwdSm90ILi2EN4cute5tupleIJNS5_1CILi1EEES8_S8_EEENS6_IJNS7_ILi128EEENS7_ILi160EEESA_EEELi128ENS_12float_e4m3_tEfNS_4arch4Sm90ELb1ELb0ELb0ELb1ELb1ELb1ELb0ELb1ELb1ELb1ELb0ELb0EEENS1_21CollectiveEpilogueFwdINS6_IJSA_SA_SB_EEES9_NS_10bfloat16_tESF_Li256ELb1ELb1ELb0ELb1EEENS1_36VarlenDynamicPersistentTileSchedulerILi128ELi160ELi256ELi128ELb0ELb1ELb1ELb1ELb1ELb1EEEEEEEEEvNT_6ParamsE)
        /*0008*/ 	.word	0x000000a8


	//----- nvinfo : EIATTR_FRAME_SIZE
	.align		4
.L_21:
        /*000c*/ 	.byte	0x04, 0x11
        /*000e*/ 	.short	(.L_23 - .L_22)
	.align		4
.L_22:
        /*0010*/ 	.word	index@(_ZN7cutlass13device_kernelIN5flash11enable_sm90INS1_16FlashAttnFwdSm90INS1_25CollectiveMainloopFwdSm90ILi2EN4cute5tupleIJNS5_1CILi1EEES8_S8_EEENS6_IJNS7_ILi128EEENS7_ILi160EEESA_EEELi128ENS_12float_e4m3_tEfNS_4arch4Sm90ELb1ELb0ELb0ELb1ELb1ELb1ELb0ELb1ELb1ELb1ELb0ELb0EEENS1_21CollectiveEpilogueFwdINS6_IJSA_SA_SB_EEES9_NS_10bfloat16_tESF_Li256ELb1ELb1ELb0ELb1EEENS1_36VarlenDynamicPersistentTileSchedulerILi128ELi160ELi256ELi128ELb0ELb1ELb1ELb1ELb1ELb1EEEEEEEEEvNT_6ParamsE)
        /*0014*/ 	.word	0x00000048


	//----- nvinfo : EIATTR_REGCOUNT
	.align		4
.L_23:
        /*0018*/ 	.byte	0x04, 0x2f
        /*001a*/ 	.short	(.L_25 - .L_24)
	.align		4
.L_24:
        /*001c*/ 	.word	index@(_ZN7cutlass13device_kernelIN5flash11enable_sm90INS1_16FlashAttnFwdSm90INS1_25CollectiveMainloopFwdSm90ILi2EN4cute5tupleIJNS5_1CILi1EEES8_S8_EEENS6_IJNS7_ILi128EEENS7_ILi160EEESA_EEELi128ENS_12float_e4m3_tEfNS_4arch4Sm90ELb1ELb0ELb0ELb1ELb1ELb0ELb0ELb1ELb1ELb1ELb0ELb0EEENS1_21CollectiveEpilogueFwdINS6_IJSA_SA_SB_EEES9_NS_10bfloat16_tESF_Li256ELb1ELb1ELb0ELb1EEENS1_36VarlenDynamicPersistentTileSchedulerILi128ELi160ELi256ELi128ELb0ELb1ELb1ELb1ELb1ELb1EEEEEEEEEvNT_6ParamsE)
        /*0020*/ 	.word	0x000000a8


	//----- nvinfo : EIATTR_FRAME_SIZE
	.align		4
.L_25:
        /*0024*/ 	.byte	0x04, 0x11
        /*0026*/ 	.short	(.L_27 - .L_26)
	.align		4
.L_26:
        /*0028*/ 	.word	index@(_ZN7cutlass13device_kernelIN5flash11enable_sm90INS1_16FlashAttnFwdSm90INS1_25CollectiveMainloopFwdSm90ILi2EN4cute5tupleIJNS5_1CILi1EEES8_S8_EEENS6_IJNS7_ILi128EEENS7_ILi160EEESA_EEELi128ENS_12float_e4m3_tEfNS_4arch4Sm90ELb1ELb0ELb0ELb1ELb1ELb0ELb0ELb1ELb1ELb1ELb0ELb0EEENS1_21CollectiveEpilogueFwdINS6_IJSA_SA_SB_EEES9_NS_10bfloat16_tESF_Li256ELb1ELb1ELb0ELb1EEENS1_36VarlenDynamicPersistentTileSchedulerILi128ELi160ELi256ELi128ELb0ELb1ELb1ELb1ELb1ELb1EEEEEEEEEvNT_6ParamsE)
        /*002c*/ 	.word	0x00000020


	//----- nvinfo : EIATTR_REGCOUNT
	.align		4
.L_27:
        /*0030*/ 	.byte	0x04, 0x2f
        /*0032*/ 	.short	(.L_29 - .L_28)
	.align		4
.L_28:
        /*0034*/ 	.word	index@(_ZN7cutlass13device_kernelIN5flash11enable_sm90INS1_16FlashAttnFwdSm90INS1_25CollectiveMainloopFwdSm90ILi2EN4cute5tupleIJNS5_1CILi1EEES8_S8_EEENS6_IJNS7_ILi128EEENS7_ILi160EEESA_EEELi128ENS_12float_e4m3_tEfNS_4arch4Sm90ELb1ELb0ELb0ELb0ELb1ELb0ELb0ELb1ELb1ELb1ELb0ELb0EEENS1_21CollectiveEpilogueFwdINS6_IJSA_SA_SB_EEES9_NS_10bfloat16_tESF_Li256ELb0ELb1ELb0ELb1EEENS1_30DynamicPersistentTileSchedulerILi256ELi128ELb0ELb1ELb1EEEEEEEEEvNT_6ParamsE)
        /*0038*/ 	.word	0x000000a8


	//----- nvinfo : EIATTR_FRAME_SIZE
	.align		4
.L_29:
        /*003c*/ 	.byte	0x04, 0x11
        /*003e*/ 	.short	(.L_31 - .L_30)
	.align		4
.L_30:
        /*0040*/ 	.word	index@(_ZN7cutlass13device_kernelIN5flash11enable_sm90INS1_16FlashAttnFwdSm90INS1_25CollectiveMainloopFwdSm90ILi2EN4cute5tupleIJNS5_1CILi1EEES8_S8_EEENS6_IJNS7_ILi128EEENS7_ILi160EEESA_EEELi128ENS_12float_e4m3_tEfNS_4arch4Sm90ELb1ELb0ELb0ELb0ELb1ELb0ELb0ELb1ELb1ELb1ELb0ELb0EEENS1_21CollectiveEpilogueFwdINS6_IJSA_SA_SB_EEES9_NS_10bfloat16_tESF_Li256ELb0ELb1ELb0ELb1EEENS1_30DynamicPersistentTileSchedulerILi256ELi128ELb0ELb1ELb1EEEEEEEEEvNT_6ParamsE)
        /*0044*/ 	.word	0x00000028


	//----- nvinfo : EIATTR_REGCOUNT
	.align		4
.L_31:
        /*0048*/ 	.byte	0x04, 0x2f
        /*004a*/ 	.short	(.L_33 - .L_32)
	.align		4
.L_32:
        /*004c*/ 	.word	index@(_ZN7cutlass13device_kernelIN5flash11enable_sm90INS1_16FlashAttnFwdSm90INS1_25CollectiveMainloopFwdSm90ILi2EN4cute5tupleIJNS5_1CILi1EEES8_S8_EEENS6_IJNS7_ILi128EEENS7_ILi160EEESA_EEELi128ENS_12float_e4m3_tEfNS_4arch4Sm90ELb0ELb1ELb0ELb1ELb1ELb1ELb0ELb1ELb1ELb1ELb0ELb0EEENS1_21CollectiveEpilogueFwdINS6_IJSA_SA_SB_EEES9_NS_10bfloat16_tESF_Li256ELb1ELb1ELb0ELb1EEENS1_36VarlenDynamicPersistentTileSchedulerILi128ELi160ELi256ELi128ELb0ELb1ELb1ELb1ELb0ELb1EEEEEEEEEvNT_6ParamsE)
        /*0050*/ 	.word	0x000000a8


	//----- nvinfo : EIATTR_FRAME_SIZE
	.align		4
.L_33:
        /*0054*/ 	.byte	0x04, 0x11
        /*0056*/ 	.short	(.L_35 - .L_34)
	.align		4
.L_34:
        /*0058*/ 	.word	index@(_ZN7cutlass13device_kernelIN5flash11enable_sm90INS1_16FlashAttnFwdSm90INS1_25CollectiveMainloopFwdSm90ILi2EN4cute5tupleIJNS5_1CILi1EEES8_S8_EEENS6_IJNS7_ILi128EEENS7_ILi160EEESA_EEELi128ENS_12float_e4m3_tEfNS_4arch4Sm90ELb0ELb1ELb0ELb1ELb1ELb1ELb0ELb1ELb1ELb1ELb0ELb0EEENS1_21CollectiveEpilogueFwdINS6_IJSA_SA_SB_EEES9_NS_10bfloat16_tESF_Li256ELb1ELb1ELb0ELb1EEENS1_36VarlenDynamicPersistentTileSchedulerILi128ELi160ELi256ELi128ELb0ELb1ELb1ELb1ELb0ELb1EEEEEEEEEvNT_6ParamsE)
        /*005c*/ 	.word	0x00000048


	//----- nvinfo : EIATTR_REGCOUNT
	.align		4
.L_35:
        /*0060*/ 	.byte	0x04, 0x2f
        /*0062*/ 	.short	(.L_37 - .L_36)
	.align		4
.L_36:
        /*0064*/ 	.word	index@(_ZN7cutlass13device_kernelIN5flash11enable_sm90INS1_16FlashAttnFwdSm90INS1_25CollectiveMainloopFwdSm90ILi2EN4cute5tupleIJNS5_1CILi1EEES8_S8_EEENS6_IJNS7_ILi128EEENS7_ILi160EEESA_EEELi128ENS_12float_e4m3_tEfNS_4arch4Sm90ELb0ELb1ELb0ELb1ELb1ELb0ELb0ELb1ELb1ELb1ELb0ELb0EEENS1_21CollectiveEpilogueFwdINS6_IJSA_SA_SB_EEES9_NS_10bfloat16_tESF_Li256ELb1ELb1ELb0ELb1EEENS1_36VarlenDynamicPersistentTileSchedulerILi128ELi160ELi256ELi128ELb0ELb1ELb1ELb1ELb0ELb1EEEEEEEEEvNT_6ParamsE)
        /*0068*/ 	.word	0x000000a8


	//----- nvinfo : EIATTR_FRAME_SIZE
	.align		4
.L_37:
        /*006c*/ 	.byte	0x04, 0x11
        /*006e*/ 	.short	(.L_39 - .L_38)
	.align		4
.L_38:
        /*0070*/ 	.word	index@(_ZN7cutlass13device_kernelIN5flash11enable_sm90INS1_16FlashAttnFwdSm90INS1_25CollectiveMainloopFwdSm90ILi2EN4cute5tupleIJNS5_1CILi1EEES8_S8_EEENS6_IJNS7_ILi128EEENS7_ILi160EEESA_EEELi128ENS_12float_e4m3_tEfNS_4arch4Sm90ELb0ELb1ELb0ELb1ELb1ELb0ELb0ELb1ELb1ELb1ELb0ELb0EEENS1_21CollectiveEpilogueFwdINS6_IJSA_SA_SB_EEES9_NS_10bfloat16_tESF_Li256ELb1ELb1ELb0ELb1EEENS1_36VarlenDynamicPersistentTileSchedulerILi128ELi160ELi256ELi128ELb0ELb1ELb1ELb1ELb0ELb1EEEEEEEEEvNT_6ParamsE)
        /*0074*/ 	.word	0x00000020


	//----- nvinfo : EIATTR_REGCOUNT
	.align		4
.L_39:
        /*0078*/ 	.byte	0x04, 0x2f
        /*007a*/ 	.short	(.L_41 - .L_40)
	.align		4
.L_40:
        /*007c*/ 	.word	index@(_ZN7cutlass13device_kernelIN5flash11enable_sm90INS1_16FlashAttnFwdSm90INS1_25CollectiveMainloopFwdSm90ILi2EN4cute5tupleIJNS5_1CILi1EEES8_S8_EEENS6_IJNS7_ILi128EEENS7_ILi160EEESA_EEELi128ENS_12float_e4m3_tEfNS_4arch4Sm90ELb0ELb1ELb0ELb0ELb1ELb0ELb0ELb1ELb1ELb1ELb0ELb0EEENS1_21CollectiveEpilogueFwdINS6_IJSA_SA_SB_EEES9_NS_10bfloat16_tESF_Li256ELb0ELb1ELb0ELb1EEENS1_30DynamicPersistentTileSchedulerILi256ELi128ELb0ELb1ELb1EEEEEEEEEvNT_6ParamsE)
        /*0080*/ 	.word	0x000000a8


	//----- nvinfo : EIATTR_FRAME_SIZE
	.align		4
.L_41:
        /*0084*/ 	.byte	0x04, 0x11
        /*0086*/ 	.short	(.L_43 - .L_42)
	.align		4
.L_42:
        /*0088*/ 	.word	index@(_ZN7cutlass13device_kernelIN5flash11enable_sm90INS1_16FlashAttnFwdSm90INS1_25CollectiveMainloopFwdSm90ILi2EN4cute5tupleIJNS5_1CILi1EEES8_S8_EEENS6_IJNS7_ILi128EEENS7_ILi160EEESA_EEELi128ENS_12float_e4m3_tEfNS_4arch4Sm90ELb0ELb1ELb0ELb0ELb1ELb0ELb0ELb1ELb1ELb1ELb0ELb0EEENS1_21CollectiveEpilogueFwdINS6_IJSA_SA_SB_EEES9_NS_10bfloat16_tESF_Li256ELb0ELb1ELb0ELb1EEENS1_30DynamicPersistentTileSchedulerILi256ELi128ELb0ELb1ELb1EEEEEEEEEvNT_6ParamsE)
        /*008c*/ 	.word	0x00000028


	//----- nvinfo : EIATTR_REGCOUNT
	.align		4
.L_43:
        /*0090*/ 	.byte	0x04, 0x2f
        /*0092*/ 	.short	(.L_45 - .L_44)
	.align		4
.L_44:
        /*0094*/ 	.word	index@(_ZN7cutlass13device_kernelIN5flash11enable_sm90INS1_16FlashAttnFwdSm90INS1_25CollectiveMainloopFwdSm90ILi2EN4cute5tupleIJNS5_1CILi1EEES8_S8_EEENS6_IJNS7_ILi128EEENS7_ILi160EEESA_EEELi128ENS_12float_e4m3_tEfNS_4arch4Sm90ELb0ELb0ELb0ELb1ELb1ELb1ELb0ELb1ELb1ELb1ELb0ELb0EEENS1_21CollectiveEpilogueFwdINS6_IJSA_SA_SB_EEES9_NS_10bfloat16_tESF_Li256ELb1ELb1ELb0ELb1EEENS1_36VarlenDynamicPersistentTileSchedulerILi128ELi160ELi256ELi128ELb0ELb1ELb1ELb0ELb1ELb1EEEEEEEEEvNT_6ParamsE)
        /*0098*/ 	.word	0x000000a8


	//----- nvinfo : EIATTR_FRAME_SIZE
	.align		4
.L_45:
        /*009c*/ 	.byte	0x04, 0x11
        /*009e*/ 	.short	(.L_47 - .L_46)
	.align		4
.L_46:
        /*00a0*/ 	.word	index@(_ZN7cutlass13device_kernelIN5flash11enable_sm90INS1_16FlashAttnFwdSm90INS1_25CollectiveMainloopFwdSm90ILi2EN4cute5tupleIJNS5_1CILi1EEES8_S8_EEENS6_IJNS7_ILi128EEENS7_ILi160EEESA_EEELi128ENS_12float_e4m3_tEfNS_4arch4Sm90ELb0ELb0ELb0ELb1ELb1ELb1ELb0ELb1ELb1ELb1ELb0ELb0EEENS1_21CollectiveEpilogueFwdINS6_IJSA_SA_SB_EEES9_NS_10bfloat16_tESF_Li256ELb1ELb1ELb0ELb1EEENS1_36VarlenDynamicPersistentTileSchedulerILi128ELi160ELi256ELi128ELb0ELb1ELb1ELb0ELb1ELb1EEEEEEEEEvNT_6ParamsE)
        /*00a4*/ 	.word	0x00000048


	//----- nvinfo : EIATTR_REGCOUNT
	.align		4
.L_47:
        /*00a8*/ 	.byte	0x04, 0x2f
        /*00aa*/ 	.short	(.L_49 - .L_48)
	.align		4
.L_48:
        /*00ac*/ 	.word	index@(_ZN7cutlass13device_kernelIN5flash11enable_sm90INS1_16FlashAttnFwdSm90INS1_25CollectiveMainloopFwdSm90ILi2EN4cute5tupleIJNS5_1CILi1EEES8_S8_EEENS6_IJNS7_ILi128EEENS7_ILi160EEESA_EEELi128ENS_12float_e4m3_tEfNS_4arch4Sm90ELb0ELb0ELb0ELb1ELb1ELb0ELb0ELb1ELb1ELb1ELb0ELb0EEENS1_21CollectiveEpilogueFwdINS6_IJSA_SA_SB_EEES9_NS_10bfloat16_tESF_Li256ELb1ELb1ELb0ELb1EEENS1_36VarlenDynamicPersistentTileSchedulerILi128ELi160ELi256ELi128ELb0ELb1ELb1ELb0ELb1ELb1EEEEEEEEEvNT_6ParamsE)
        /*00b0*/ 	.word	0x000000a8


	//----- nvinfo : EIATTR_FRAME_SIZE
	.align		4
.L_49:
        /*00b4*/ 	.byte	0x04, 0x11
        /*00b6*/ 	.short	(.L_51 - .L_50)
	.align		4
.L_50:
        /*00b8*/ 	.word	index@(_ZN7cutlass13device_kernelIN5flash11enable_sm90INS1_16FlashAttnFwdSm90INS1_25CollectiveMainloopFwdSm90ILi2EN4cute5tupleIJNS5_1CILi1EEES8_S8_EEENS6_IJNS7_ILi128EEENS7_ILi160EEESA_EEELi128ENS_12float_e4m3_tEfNS_4arch4Sm90ELb0ELb0ELb0ELb1ELb1ELb0ELb0ELb1ELb1ELb1ELb0ELb0EEENS1_21CollectiveEpilogueFwdINS6_IJSA_SA_SB_EEES9_NS_10bfloat16_tESF_Li256ELb1ELb1ELb0ELb1EEENS1_36VarlenDynamicPersistentTileSchedulerILi128ELi160ELi256ELi128ELb0ELb1ELb1ELb0ELb1ELb1EEEEEEEEEvNT_6ParamsE)
        /*00bc*/ 	.word	0x00000020


	//----- nvinfo : EIATTR_REGCOUNT
	.align		4
.L_51:
        /*00c0*/ 	.byte	0x04, 0x2f
        /*00c2*/ 	.short	(.L_53 - .L_52)
	.align		4
.L_52:
        /*00c4*/ 	.word	index@(_ZN7cutlass13device_kernelIN5flash11enable_sm90INS1_16FlashAttnFwdSm90INS1_25CollectiveMainloopFwdSm90ILi2EN4cute5tupleIJNS5_1CILi1EEES8_S8_EEENS6_IJNS7_ILi128EEENS7_ILi160EEESA_EEELi128ENS_12float_e4m3_tEfNS_4arch4Sm90ELb0ELb0ELb0ELb0ELb1ELb0ELb0ELb1ELb1ELb1ELb0ELb0EEENS1_21CollectiveEpilogueFwdINS6_IJSA_SA_SB_EEES9_NS_10bfloat16_tESF_Li256ELb0ELb1ELb0ELb1EEENS1_29StaticPersistentTileSchedulerILb0EEEEEEEEEvNT_6ParamsE)
        /*00c8*/ 	.word	0x000000a8


	//----- nvinfo : EIATTR_FRAME_SIZE
	.align		4
.L_53:
        /*00cc*/ 	.byte	0x04, 0x11
        /*00ce*/ 	.short	(.L_55 - .L_54)
	.align		4
.L_54:
        /*00d0*/ 	.word	index@(_ZN7cutlass13device_kernelIN5flash11enable_sm90INS1_16FlashAttnFwdSm90INS1_25CollectiveMainloopFwdSm90ILi2EN4cute5tupleIJNS5_1CILi1EEES8_S8_EEENS6_IJNS7_ILi128EEENS7_ILi160EEESA_EEELi128ENS_12float_e4m3_tEfNS_4arch4Sm90ELb0ELb0ELb0ELb0ELb1ELb0ELb0ELb1ELb1ELb1ELb0ELb0EEENS1_21CollectiveEpilogueFwdINS6_IJSA_SA_SB_EEES9_NS_10bfloat16_tESF_Li256ELb0ELb1ELb0ELb1EEENS1_29StaticPersistentTileSchedulerILb0EEEEEEEEEvNT_6ParamsE)
        /*00d4*/ 	.word	0x00000030


	//----- nvinfo : EIATTR_MIN_STACK_SIZE
	.align		4
.L_55:
        /*00d8*/ 	.byte	0x04, 0x12
        /*00da*/ 	.short	(.L_57 - .L_56)
	.align		4
.L_56:
        /*00dc*/ 	.word	index@(_ZN7cutlass13device_kernelIN5flash11enable_sm90INS1_16FlashAttnFwdSm90INS1_25CollectiveMainloopFwdSm90ILi2EN4cute5tupleIJNS5_1CILi1EEES8_S8_EEENS6_IJNS7_ILi128EEENS7_ILi160EEESA_EEELi128ENS_12float_e4m3_tEfNS_4arch4Sm90ELb0ELb0ELb0ELb0ELb1ELb0ELb0ELb1ELb1ELb1ELb0ELb0EEENS1_21CollectiveEpilogueFwdINS6_IJSA_SA_SB_EEES9_NS_10bfloat16_tESF_Li256ELb0ELb1ELb0ELb1EEENS1_29StaticPersistentTileSchedulerILb0EEEEEEEEEvNT_6ParamsE)
        /*00e0*/ 	.word	0x00000030


	//----- nvinfo : EIATTR_MIN_STACK_SIZE
	.align		4
.L_57:
        /*00e4*/ 	.byte	0x04, 0x12
        /*00e6*/ 	.short	(.L_59 - .L_58)
	.align		4
.L_58:
        /*00e8*/ 	.word	index@(_ZN7cutlass13device_kernelIN5flash11enable_sm90INS1_16FlashAttnFwdSm90INS1_25CollectiveMainloopFwdSm90ILi2EN4cute5tupleIJNS5_1CILi1EEES8_S8_EEENS6_IJNS7_ILi128EEENS7_ILi160EEESA_EEELi128ENS_12float_e4m3_tEfNS_4arch4Sm90ELb0ELb0ELb0ELb1ELb1ELb0ELb0ELb1ELb1ELb1ELb0ELb0EEENS1_21CollectiveEpilogueFwdINS6_IJSA_SA_SB_EEES9_NS_10bfloat16_tESF_Li256ELb1ELb1ELb0ELb1EEENS1_36VarlenDynamicPersistentTileSchedulerILi128ELi160ELi256ELi128ELb0ELb1ELb1ELb0ELb1ELb1EEEEEEEEEvNT_6ParamsE)
        /*00ec*/ 	.word	0x00000020


	//----- nvinfo : EIATTR_MIN_STACK_SIZE
	.align		4
.L_59:
        /*00f0*/ 	.byte	0x04, 0x12
        /*00f2*/ 	.short	(.L_61 - .L_60)
	.align		4
.L_60:
        /*00f4*/ 	.word	index@(_ZN7cutlass13device_kernelIN5flash11enable_sm90INS1_16FlashAttnFwdSm90INS1_25CollectiveMainloopFwdSm90ILi2EN4cute5tupleIJNS5_1CILi1EEES8_S8_EEENS6_IJNS7_ILi128EEENS7_ILi160EEESA_EEELi128ENS_12float_e4m3_tEfNS_4arch4Sm90ELb0ELb0ELb0ELb1ELb1ELb1ELb0ELb1ELb1ELb1ELb0ELb0EEENS1_21CollectiveEpilogueFwdINS6_IJSA_SA_SB_EEES9_NS_10bfloat16_tESF_Li256ELb1ELb1ELb0ELb1EEENS1_36VarlenDynamicPersistentTileSchedulerILi128ELi160ELi256ELi128ELb0ELb1ELb1ELb0ELb1ELb1EEEEEEEEEvNT_6ParamsE)
        /*00f8*/ 	.word	0x00000048


	//----- nvinfo : EIATTR_MIN_STACK_SIZE
	.align		4
.L_61:
        /*00fc*/ 	.byte	0x04, 0x12
        /*00fe*/ 	.short	(.L_63 - .L_62)
	.align		4
.L_62:
        /*0100*/ 	.word	index@(_ZN7cutlass13device_kernelIN5flash11enable_sm90INS1_16FlashAttnFwdSm90INS1_25CollectiveMainloopFwdSm90ILi2EN4cute5tupleIJNS5_1CILi1EEES8_S8_EEENS6_IJNS7_ILi128EEENS7_ILi160EEESA_EEELi128ENS_12float_e4m3_tEfNS_4arch4Sm90ELb0ELb1ELb0ELb0ELb1ELb0ELb0ELb1ELb1ELb1ELb0ELb0EEENS1_21CollectiveEpilogueFwdINS6_IJSA_SA_SB_EEES9_NS_10bfloat16_tESF_Li256ELb0ELb1ELb0ELb1EEENS1_30DynamicPersistentTileSchedulerILi256ELi128ELb0ELb1ELb1EEEEEEEEEvNT_6ParamsE)
        /*0104*/ 	.word	0x00000028


	//----- nvinfo : EIATTR_MIN_STACK_SIZE
	.align		4
.L_63:
        /*0108*/ 	.byte	0x04, 0x12
        /*010a*/ 	.short	(.L_65 - .L_64)
	.align		4
.L_64:
        /*010c*/ 	.word	index@(_ZN7cutlass13device_kernelIN5flash11enable_sm90INS1_16FlashAttnFwdSm90INS1_25CollectiveMainloopFwdSm90ILi2EN4cute5tupleIJNS5_1CILi1EEES8_S8_EEENS6_IJNS7_ILi128EEENS7_ILi160EEESA_EEELi128ENS_12float_e4m3_tEfNS_4arch4Sm90ELb0ELb1ELb0ELb1ELb1ELb0ELb0ELb1ELb1ELb1ELb0ELb0EEENS1_21CollectiveEpilogueFwdINS6_IJSA_SA_SB_EEES9_NS_10bfloat16_tESF_Li256ELb1ELb1ELb0ELb1EEENS1_36VarlenDynamicPersistentTileSchedulerILi128ELi160ELi256ELi128ELb0ELb1ELb1ELb1ELb0ELb1EEEEEEEEEvNT_6ParamsE)
        /*0110*/ 	.word	0x00000020


	//----- nvinfo : EIATTR_MIN_STACK_SIZE
	.align		4
.L_65:
        /*0114*/ 	.byte	0x04, 0x12
        /*0116*/ 	.short	(.L_67 - .L_66)
	.align		4
.L_66:
        /*0118*/ 	.word	index@(_ZN7cutlass13device_kernelIN5flash11enable_sm90INS1_16FlashAttnFwdSm90INS1_25CollectiveMainloopFwdSm90ILi2EN4cute5tupleIJNS5_1CILi1EEES8_S8_EEENS6_IJNS7_ILi128EEENS7_ILi160EEESA_EEELi128ENS_12float_e4m3_tEfNS_4arch4Sm90ELb0ELb1ELb0ELb1ELb1ELb1ELb0ELb1ELb1ELb1ELb0ELb0EEENS1_21CollectiveEpilogueFwdINS6_IJSA_SA_SB_EEES9_NS_10bfloat16_tESF_Li256ELb1ELb1ELb0ELb1EEENS1_36VarlenDynamicPersistentTileSchedulerILi128ELi160ELi256ELi128ELb0ELb1ELb1ELb1ELb0ELb1EEEEEEEEEvNT_6ParamsE)
        /*011c*/ 	.word	0x00000048


	//----- nvinfo : EIATTR_MIN_STACK_SIZE
	.align		4
.L_67:
        /*0120*/ 	.byte	0x04, 0x12
        /*0122*/ 	.short	(.L_69 - .L_68)
	.align		4
.L_68:
        /*0124*/ 	.word	index@(_ZN7cutlass13device_kernelIN5flash11enable_sm90INS1_16FlashAttnFwdSm90INS1_25CollectiveMainloopFwdSm90ILi2EN4cute5tupleIJNS5_1CILi1EEES8_S8_EEENS6_IJNS7_ILi128EEENS7_ILi160EEESA_EEELi128ENS_12float_e4m3_tEfNS_4arch4Sm90ELb1ELb0ELb0ELb0ELb1ELb0ELb0ELb1ELb1ELb1ELb0ELb0EEENS1_21CollectiveEpilogueFwdINS6_IJSA_SA_SB_EEES9_NS_10bfloat16_tESF_Li256ELb0ELb1ELb0ELb1EEENS1_30DynamicPersistentTileSchedulerILi256ELi128ELb0ELb1ELb1EEEEEEEEEvNT_6ParamsE)
        /*0128*/ 	.word	0x00000028


	//----- nvinfo : EIATTR_MIN_STACK_SIZE
	.align		4
.L_69:
        /*012c*/ 	.byte	0x04, 0x12
        /*012e*/ 	.short	(.L_71 - .L_70)
	.align		4
.L_70:
        /*0130*/ 	.word	index@(_ZN7cutlass13device_kernelIN5flash11enable_sm90INS1_16FlashAttnFwdSm90INS1_25CollectiveMainloopFwdSm90ILi2EN4cute5tupleIJNS5_1CILi1EEES8_S8_EEENS6_IJNS7_ILi128EEENS7_ILi160EEESA_EEELi128ENS_12float_e4m3_tEfNS_4arch4Sm90ELb1ELb0ELb0ELb1ELb1ELb0ELb0ELb1ELb1ELb1ELb0ELb0EEENS1_21CollectiveEpilogueFwdINS6_IJSA_SA_SB_EEES9_NS_10bfloat16_tESF_Li256ELb1ELb1ELb0ELb1EEENS1_36VarlenDynamicPersistentTileSchedulerILi128ELi160ELi256ELi128ELb0ELb1ELb1ELb1ELb1ELb1EEEEEEEEEvNT_6ParamsE)
        /*0134*/ 	.word	0x00000020


	//----- nvinfo : EIATTR_MIN_STACK_SIZE
	.align		4
.L_71:
        /*0138*/ 	.byte	0x04, 0x12
        /*013a*/ 	.short	(.L_73 - .L_72)
	.align		4
.L_72:
        /*013c*/ 	.word	index@(_ZN7cutlass13device_kernelIN5flash11enable_sm90INS1_16FlashAttnFwdSm90INS1_25CollectiveMainloopFwdSm90ILi2EN4cute5tupleIJNS5_1CILi1EEES8_S8_EEENS6_IJNS7_ILi128EEENS7_ILi160EEESA_EEELi128ENS_12float_e4m3_tEfNS_4arch4Sm90ELb1ELb0ELb0ELb1ELb1ELb1ELb0ELb1ELb1ELb1ELb0ELb0EEENS1_21CollectiveEpilogueFwdINS6_IJSA_SA_SB_EEES9_NS_10bfloat16_tESF_Li256ELb1ELb1ELb0ELb1EEENS1_36VarlenDynamicPersistentTileSchedulerILi128ELi160ELi256ELi128ELb0ELb1ELb1ELb1ELb1ELb1EEEEEEEEEvNT_6ParamsE)
        /*0140*/ 	.word	0x00000048
.L_73:


//--------------------- .nv.compat                --------------------------
	.section	.nv.compat,"",@"SHT_CUDA_COMPAT_INFO"
	.align	4
        /*0000*/ 	.byte	0x02, 0x09, 0x01, 0x00, 0x02, 0x02, 0x04, 0x00, 0x02, 0x05, 0x05, 0x00, 0x03, 0x07, 0x01, 0x01
        /*0010*/ 	.byte	0x02, 0x03, 0x01, 0x00, 0x02, 0x06, 0x01, 0x00, 0x04, 0x0b, 0x08, 0x00, 0x00, 0x00, 0x00, 0x00
        /*0020*/ 	.byte	0x00, 0x00, 0x00, 0x00


//--------------------- .nv.info._ZN7cutlass13device_kernelIN5flash11enable_sm90INS1_16FlashAttnFwdSm90INS1_25CollectiveMainloopFwdSm90ILi2EN4cute5tupleIJNS5_1CILi1EEES8_S8_EEENS6_IJNS7_ILi128EEENS7_ILi160EEESA_EEELi128ENS_12float_e4m3_tEfNS_4arch4Sm90ELb0ELb0ELb0ELb0ELb1ELb0ELb0ELb1ELb1ELb1ELb0ELb0EEENS1_21CollectiveEpilogueFwdINS6_IJSA_SA_SB_EEES9_NS_10bfloat16_tESF_Li256ELb0ELb1ELb0ELb1EEENS1_29StaticPersistentTileSchedulerILb0EEEEEEEEEvNT_6ParamsE --------------------------
	.section	.nv.info._ZN7cutlass13device_kernelIN5flash11enable_sm90INS1_16FlashAttnFwdSm90INS1_25CollectiveMainloopFwdSm90ILi2EN4cute5tupleIJNS5_1CILi1EEES8_S8_EEENS6_IJNS7_ILi128EEENS7_ILi160EEESA_EEELi128ENS_12float_e4m3_tEfNS_4arch4Sm90ELb0ELb0ELb0ELb0ELb1ELb0ELb0ELb1ELb1ELb1ELb0ELb0EEENS1_21CollectiveEpilogueFwdINS6_IJSA_SA_SB_EEES9_NS_10bfloat16_tESF_Li256ELb0ELb1ELb0ELb1EEENS1_29StaticPersistentTileSchedulerILb0EEEEEEEEEvNT_6ParamsE,"",@"SHT_CUDA_INFO"
	.sectionflags	@""
	.align	4


	//----- nvinfo : EIATTR_CUDA_API_VERSION
	.align		4
        /*0000*/ 	.byte	0x04, 0x37
        /*0002*/ 	.short	(.L_75 - .L_74)
.L_74:
        /*0004*/ 	.word	0x00000082


	//----- nvinfo : EIATTR_KPARAM_INFO
	.align		4
.L_75:
        /*0008*/ 	.byte	0x04, 0x17
        /*000a*/ 	.short	(.L_77 - .L_76)
.L_76:
        /*000c*/ 	.word	0x00000000
        /*0010*/ 	.short	0x0000
        /*0012*/ 	.short	0x0070
        /*0014*/ 	.byte	0x00, 0xf0, 0x01, 0x28


	//----- nvinfo : EIATTR_SPARSE_MMA_MASK
	.align		4
.L_77:
        /*0018*/ 	.byte	0x03, 0x50
        /*001a*/ 	.short	0x0000


	//----- nvinfo : EIATTR_MAXREG_COUNT
	.align		4
        /*001c*/ 	.byte	0x03, 0x1b
        /*001e*/ 	.short	0x00a8


	//----- nvinfo : EIATTR_NUM_BARRIERS
	.align		4
        /*0020*/ 	.byte	0x02, 0x4c
        /*0022*/ 	.byte	0x10
	.zero		1


	//----- nvinfo : EIATTR_EXTERNS
	.align		4
        /*0024*/ 	.byte	0x04, 0x0f
        /*0026*/ 	.short	(.L_79 - .L_78)


	//   ....[0]....
	.align		4
.L_78:
        /*0028*/ 	.word	index@(__assertfail)


	//----- nvinfo : EIATTR_ANNOTATIONS
	.align		4
.L_79:
        /*002c*/ 	.byte	0x04, 0x55
        /*002e*/ 	.short	(.L_81 - .L_80)


	//   ....[0]....
.L_80:
        /*0030*/ 	.word	0x00000001
        /*0034*/ 	.byte	0x90, 0x91, 0x00, 0x00, 0x01, 0x00, 0x00, 0x00, 0x00, 0x95, 0x00, 0x00, 0x01, 0x00, 0x00, 0x00
        /* <DEDUP_REMOVED lines=19> */
        /*0174*/ 	.byte	0x80, 0xe2, 0x00, 0x00, 0x01, 0x00, 0x00, 0x00, 0x00, 0xe3, 0x00, 0x00


	//----- nvinfo : EIATTR_MERCURY_ISA_VERSION
	.align		4
.L_81:
        /*0180*/ 	.byte	0x03, 0x5f
        /*0182*/ 	.short	0x0101


	//----- nvinfo : EIATTR_INT_WARP_WIDE_INSTR_OFFSETS
	.align		4
        /*0184*/ 	.byte	0x04, 0x31
        /*0186*/ 	.short	(.L_83 - .L_82)


	//   ....[0]....
.L_82:
        /*0188*/ 	.word	0x000000c0


	//   ....[1]....
        /*018c*/ 	.word	0x000000d0


	//   ....[2]....
        /*0190*/ 	.word	0x00000170


	//----- nvinfo : EIATTR_COOP_GROUP_MASK_REGIDS
	.align		4
.L_83:
        /*0194*/ 	.byte	0x04, 0x29
        /*0196*/ 	.short	(.L_85 - .L_84)


	//   ....[0]....
.L_84:
        /*0198*/ 	.word	0xffffffff


	//   ....[1]....
        /*019c*/ 	.word	0xffffffff


	//   ....[2]....
        /*01a0*/ 	.word	0xffffffff


	//   ....[3]....
        /*01a4*/ 	.word	0xffffffff


	//   ....[4]....
        /*01a8*/ 	.word	0xffffffff


	//   ....[5]....
        /*01ac*/ 	.word	0xffffffff


	//   ....[6]....
        /*01b0*/ 	.word	0xffffffff


	//   ....[7]....
        /*01b4*/ 	.word	0xffffffff


	//   ....[8]....
        /*01b8*/ 	.word	0xffffffff


	//   ....[9]....
        /*01bc*/ 	.word	0xffffffff


	//   ....[10]....
        /*01c0*/ 	.word	0xffffffff


	//   ....[11]....
        /*01c4*/ 	.word	0xffffffff


	//   ....[12]....
        /*01c8*/ 	.word	0xffffffff


	//   ....[13]....
        /*01cc*/ 	.word	0xffffffff


	//   ....[14]....
        /*01d0*/ 	.word	0xffffffff


	//   ....[15]....
        /*01d4*/ 	.word	0xffffffff


	//   ....[16]....
        /*01d8*/ 	.word	0xffffffff


	//   ....[17]....
        /*01dc*/ 	.word	0xffffffff


	//   ....[18]....
        /*01e0*/ 	.word	0xffffffff


	//   ....[19]....
        /*01e4*/ 	.word	0xffffffff


	//   ....[20]....
        /*01e8*/ 	.word	0xffffffff


	//   ....[21]....
        /*01ec*/ 	.word	0xffffffff


	//   ....[22]....
        /*01f0*/ 	.word	0xffffffff


	//   ....[23]....
        /*01f4*/ 	.word	0xffffffff


	//   ....[24]....
        /*01f8*/ 	.word	0xffffffff


	//   ....[25]....
        /*01fc*/ 	.word	0xffffffff


	//   ....[26]....
        /*0200*/ 	.word	0xffffffff


	//   ....[27]....
        /*0204*/ 	.word	0xffffffff


	//   ....[28]....
        /*0208*/ 	.word	0xffffffff


	//   ....[29]....
        /*020c*/ 	.word	0xffffffff


	//   ....[30]....
        /*0210*/ 	.word	0xffffffff


	//   ....[31]....
        /*0214*/ 	.word	0xffffffff


	//   ....[32]....
        /*0218*/ 	.word	0xffffffff


	//   ....[33]....
        /*021c*/ 	.word	0xffffffff


	//   ....[34]....
        /*0220*/ 	.word	0xffffffff


	//   ....[35]....
        /*0224*/ 	.word	0xffffffff


	//   ....[36]....
        /*0228*/ 	.word	0xffffffff


	//   ....[37]....
        /*022c*/ 	.word	0xffffffff


	//   ....[38]....
        /*0230*/ 	.word	0xffffffff


	//   ....[39]....
        /*0234*/ 	.word	0xffffffff


	//   ....[40]....
        /*0238*/ 	.word	0xffffffff


	//   ....[41]....
        /*023c*/ 	.word	0xffffffff


	//   ....[42]....
        /*0240*/ 	.word	0xffffffff


	//   ....[43]....
        /*0244*/ 	.word	0xffffffff


	//   ....[44]....
        /*0248*/ 	.word	0xffffffff


	//   ....[45]....
        /*024c*/ 	.word	0xffffffff


	//   ....[46]....
        /*0250*/ 	.word	0xffffffff


	//   ....[47]....
        /*0254*/ 	.word	0xffffffff


	//   ....[48]....
        /*0258*/ 	.word	0xffffffff


	//   ....[49]....
        /*025c*/ 	.word	0xffffffff


	//   ....[50]....
        /*0260*/ 	.word	0xffffffff


	//   ....[51]....
        /*0264*/ 	.word	0xffffffff


	//   ....[52]....
        /*0268*/ 	.word	0xffffffff


	//   ....[53]....
        /*026c*/ 	.word	0xffffffff


	//   ....[54]....
        /*0270*/ 	.word	0xffffffff


	//   ....[55]....
        /*0274*/ 	.word	0xffffffff


	//   ....[56]....
        /*0278*/ 	.word	0xffffffff


	//   ....[57]....
        /*027c*/ 	.word	0xffffffff


	//   ....[58]....
        /*0280*/ 	.word	0xffffffff


	//   ....[59]....
        /*0284*/ 	.word	0xffffffff


	//   ....[60]....
        /*0288*/ 	.word	0xffffffff


	//   ....[61]....
        /*028c*/ 	.word	0xffffffff


	//   ....[62]....
        /*0290*/ 	.word	0xffffffff


	//   ....[63]....
        /*0294*/ 	.word	0xffffffff


	//   ....[64]....
        /*0298*/ 	.word	0xffffffff


	//   ....[65]....
        /*029c*/ 	.word	0xffffffff


	//   ....[66]....
        /*02a0*/ 	.word	0xffffffff


	//   ....[67]....
        /*02a4*/ 	.word	0xffffffff


	//   ....[68]....
        /*02a8*/ 	.word	0xffffffff


	//   ....[69]....
        /*02ac*/ 	.word	0xffffffff


	//   ....[70]....
        /*02b0*/ 	.word	0xffffffff


	//   ....[71]....
        /*02b4*/ 	.word	0xffffffff


	//   ....[72]....
        /*02b8*/ 	.word	0xffffffff


	//   ....[73]....
        /*02bc*/ 	.word	0xffffffff


	//   ....[74]....
        /*02c0*/ 	.word	0xffffffff


	//   ....[75]....
        /*02c4*/ 	.word	0xffffffff


	//   ....[76]....
        /*02c8*/ 	.word	0xffffffff


	//   ....[77]....
        /*02cc*/ 	.word	0xffffffff


	//   ....[78]....
        /*02d0*/ 	.word	0xffffffff


	//   ....[79]....
        /*02d4*/ 	.word	0xffffffff


	//   ....[80]....
        /*02d8*/ 	.word	0xffffffff


	//   ....[81]....
        /*02dc*/ 	.word	0xffffffff


	//   ....[82]....
        /*02e0*/ 	.word	0xffffffff


	//   ....[83]....
        /*02e4*/ 	.word	0xffffffff


	//   ....[84]....
        /*02e8*/ 	.word	0xffffffff


	//   ....[85]....
        /*02ec*/ 	.word	0xffffffff


	//   ....[86]....
        /*02f0*/ 	.word	0xffffffff


	//   ....[87]....
        /*02f4*/ 	.word	0xffffffff


	//   ....[88]....
        /*02f8*/ 	.word	0xffffffff


	//   ....[89]....
        /*02fc*/ 	.word	0xffffffff


	//   ....[90]....
        /*0300*/ 	.word	0xffffffff


	//   ....[91]....
        /*0304*/ 	.word	0xffffffff


	//   ....[92]....
        /*0308*/ 	.word	0xffffffff


	//   ....[93]....
        /*030c*/ 	.word	0xffffffff


	//   ....[94]....
        /*0310*/ 	.word	0xffffffff


	//   ....[95]....
        /*0314*/ 	.word	0xffffffff


	//   ....[96]....
        /*0318*/ 	.word	0xffffffff


	//   ....[97]....
        /*031c*/ 	.word	0xffffffff


	//   ....[98]....
        /*0320*/ 	.word	0xffffffff


	//   ....[99]....
        /*0324*/ 	.word	0xffffffff


	//   ....[100]....
        /*0328*/ 	.word	0xffffffff


	//   ....[101]....
        /*032c*/ 	.word	0xffffffff


	//   ....[102]....
        /*0330*/ 	.word	0xffffffff


	//   ....[103]....
        /*0334*/ 	.word	0xffffffff


	//   ....[104]....
        /*0338*/ 	.word	0xffffffff


	//   ....[105]....
        /*033c*/ 	.word	0xffffffff


	//   ....[106]....
        /*0340*/ 	.word	0xffffffff


	//   ....[107]....
        /*0344*/ 	.word	0xffffffff


	//   ....[108]....
        /*0348*/ 	.word	0xffffffff


	//   ....[109]....
        /*034c*/ 	.word	0xffffffff


	//   ....[110]....
        /*0350*/ 	.word	0xffffffff


	//   ....[111]....
        /*0354*/ 	.word	0xffffffff


	//   ....[112]....
        /*0358*/ 	.word	0xffffffff


	//   ....[113]....
        /*035c*/ 	.word	0xffffffff


	//   ....[114]....
        /*0360*/ 	.word	0xffffffff


	//   ....[115]....
        /*0364*/ 	.word	0xffffffff


	//   ....[116]....
        /*0368*/ 	.word	0xffffffff


	//   ....[117]....
        /*036c*/ 	.word	0xffffffff


	//   ....[118]....
        /*0370*/ 	.word	0xffffffff


	//   ....[119]....
        /*0374*/ 	.word	0xffffffff


	//   ....[120]....
        /*0378*/ 	.word	0xffffffff


	//   ....[121]....
        /*037c*/ 	.word	0xffffffff


	//   ....[122]....
        /*0380*/ 	.word	0xffffffff


	//   ....[123]....
        /*0384*/ 	.word	0xffffffff


	//   ....[124]....
        /*0388*/ 	.word	0xffffffff


	//   ....[125]....
        /*038c*/ 	.word	0xffffffff


	//   ....[126]....
        /*0390*/ 	.word	0xffffffff


	//   ....[127]....
        /*0394*/ 	.word	0xffffffff


	//   ....[128]....
        /*0398*/ 	.word	0xffffffff


	//   ....[129]....
        /*039c*/ 	.word	0xffffffff


	//   ....[130]....
        /*03a0*/ 	.word	0xffffffff


	//   ....[131]....
        /*03a4*/ 	.word	0xffffffff


	//   ....[132]....
        /*03a8*/ 	.word	0xffffffff


	//   ....[133]....
        /*03ac*/ 	.word	0xffffffff


	//   ....[134]....
        /*03b0*/ 	.word	0xffffffff


	//   ....[135]....
        /*03b4*/ 	.word	0xffffffff


	//   ....[136]....
        /*03b8*/ 	.word	0xffffffff


	//   ....[137]....
        /*03bc*/ 	.word	0xffffffff


	//   ....[138]....
        /*03c0*/ 	.word	0xffffffff


	//   ....[139]....
        /*03c4*/ 	.word	0xffffffff


	//   ....[140]....
        /*03c8*/ 	.word	0xffffffff


	//   ....[141]....
        /*03cc*/ 	.word	0xffffffff


	//   ....[142]....
        /*03d0*/ 	.word	0xffffffff


	//   ....[143]....
        /*03d4*/ 	.word	0xffffffff


	//   ....[144]....
        /*03d8*/ 	.word	0xffffffff


	//   ....[145]....
        /*03dc*/ 	.word	0xffffffff


	//   ....[146]....
        /*03e0*/ 	.word	0xffffffff


	//   ....[147]....
        /*03e4*/ 	.word	0xffffffff


	//   ....[148]....
        /*03e8*/ 	.word	0xffffffff


	//   ....[149]....
        /*03ec*/ 	.word	0xffffffff


	//   ....[150]....
        /*03f0*/ 	.word	0xffffffff


	//   ....[151]....
        /*03f4*/ 	.word	0xffffffff


	//   ....[152]....
        /*03f8*/ 	.word	0xffffffff


	//   ....[153]....
        /*03fc*/ 	.word	0xffffffff


	//   ....[154]....
        /*0400*/ 	.word	0xffffffff


	//   ....[155]....
        /*0404*/ 	.word	0xffffffff


	//   ....[156]....
        /*0408*/ 	.word	0xffffffff


	//   ....[157]....
        /*040c*/ 	.word	0xffffffff


	//   ....[158]....
        /*0410*/ 	.word	0xffffffff


	//   ....[159]....
        /*0414*/ 	.word	0xffffffff


	//   ....[160]....
        /*0418*/ 	.word	0x0500000f


	//   ....[161]....
        /*041c*/ 	.word	0x0500000f


	//   ....[162]....
        /*0420*/ 	.word	0x0500000f


	//   ....[163]....
        /*0424*/ 	.word	0x0500000f


	//   ....[164]....
        /*0428*/ 	.word	0x0500000f


	//   ....[165]....
        /*042c*/ 	.word	0x0500000f


	//   ....[166]....
        /*0430*/ 	.word	0x0500000f


	//   ....[167]....
        /*0434*/ 	.word	0x0500000f


	//   ....[168]....
        /*0438*/ 	.word	0x0500000f


	//   ....[169]....
        /*043c*/ 	.word	0x0500000f


	//   ....[170]....
        /*0440*/ 	.word	0x0500000f


	//   ....[171]....
        /*0444*/ 	.word	0x0500000f


	//   ....[172]....
        /*0448*/ 	.word	0x0500000f


	//   ....[173]....
        /*044c*/ 	.word	0x0500000f


	//   ....[174]....
        /*0450*/ 	.word	0x0500000f


	//   ....[175]....
        /*0454*/ 	.word	0x0500000f


	//   ....[176]....
        /*0458*/ 	.word	0x0500000f


	//   ....[177]....
        /*045c*/ 	.word	0x0500000f


	//   ....[178]....
        /*0460*/ 	.word	0x0500000f


	//   ....[179]....
        /*0464*/ 	.word	0x0500000f


	//   ....[180]....
        /*0468*/ 	.word	0x0500000f


	//   ....[181]....
        /*046c*/ 	.word	0x0500000f


	//   ....[182]....
        /*0470*/ 	.word	0x0500000f


	//   ....[183]....
        /*0474*/ 	.word	0x0500000f


	//   ....[184]....
        /*0478*/ 	.word	0x0500000f


	//   ....[185]....
        /*047c*/ 	.word	0x0500000f


	//   ....[186]....
        /*0480*/ 	.word	0x0500000f


	//   ....[187]....
        /*0484*/ 	.word	0x0500000f


	//   ....[188]....
        /*0488*/ 	.word	0x0500000f


	//   ....[189]....
        /*048c*/ 	.word	0x0500000f


	//   ....[190]....
        /*0490*/ 	.word	0x0500000f


	//   ....[191]....
        /*0494*/ 	.word	0x0500000f


	//   ....[192]....
        /*0498*/ 	.word	0x0500000f


	//   ....[193]....
        /*049c*/ 	.word	0x0500000f


	//   ....[194]....
        /*04a0*/ 	.word	0x0500000f


	//   ....[195]....
        /*04a4*/ 	.word	0x0500000f


	//   ....[196]....
        /*04a8*/ 	.word	0x0500000f


	//   ....[197]....
        /*04ac*/ 	.word	0x0500000f


	//   ....[198]....
        /*04b0*/ 	.word	0x0500000f


	//   ....[199]....
        /*04b4*/ 	.word	0x0500000f


	//   ....[200]....
        /*04b8*/ 	.word	0x0500000f


	//   ....[201]....
        /*04bc*/ 	.word	0x0500000f


	//   ....[202]....
        /*04c0*/ 	.word	0x0500000f


	//   ....[203]....
        /*04c4*/ 	.word	0x0500000f


	//   ....[204]....
        /*04c8*/ 	.word	0x0500000f


	//   ....[205]....
        /*04cc*/ 	.word	0x0500000f


	//   ....[206]....
        /*04d0*/ 	.word	0x0500000f


	//   ....[207]....
        /*04d4*/ 	.word	0x0500000f


	//   ....[208]....
        /*04d8*/ 	.word	0x0500000f


	//   ....[209]....
        /*04dc*/ 	.word	0x0500000f


	//   ....[210]....
        /*04e0*/ 	.word	0x0500000f


	//   ....[211]....
        /*04e4*/ 	.word	0x0500000f


	//   ....[212]....
        /*04e8*/ 	.word	0x0500000f


	//   ....[213]....
        /*04ec*/ 	.word	0x0500000f


	//   ....[214]....
        /*04f0*/ 	.word	0x0500000f


	//   ....[215]....
        /*04f4*/ 	.word	0x0500000f


	//   ....[216]....
        /*04f8*/ 	.word	0x0500000f


	//   ....[217]....
        /*04fc*/ 	.word	0x0500000f


	//   ....[218]....
        /*0500*/ 	.word	0x0500000f


	//   ....[219]....
        /*0504*/ 	.word	0x0500000f


	//   ....[220]....
        /*0508*/ 	.word	0x0500000f


	//   ....[221]....
        /*050c*/ 	.word	0x0500000f


	//   ....[222]....
        /*0510*/ 	.word	0x0500000f


	//   ....[223]....
        /*0514*/ 	.word	0x0500000f


	//   ....[224]....
        /*0518*/ 	.word	0x0500000f


	//   ....[225]....
        /*051c*/ 	.word	0x0500000f


	//   ....[226]....
        /*0520*/ 	.word	0x0500000f


	//   ....[227]....
        /*0524*/ 	.word	0x0500000f


	//   ....[228]....
        /*0528*/ 	.word	0x0500000f


	//   ....[229]....
        /*052c*/ 	.word	0x0500000f


	//   ....[230]....
        /*0530*/ 	.word	0x0500000f


	//   ....[231]....
        /*0534*/ 	.word	0x0500000f


	//   ....[232]....
        /*0538*/ 	.word	0x0500000f


	//   ....[233]....
        /*053c*/ 	.word	0x0500000f


	//   ....[234]....
        /*0540*/ 	.word	0x0500000f


	//   ....[235]....
        /*0544*/ 	.word	0x0500000f


	//   ....[236]....
        /*0548*/ 	.word	0x0500000f


	//   ....[237]....
        /*054c*/ 	.word	0x0500000f


	//   ....[238]....
        /*0550*/ 	.word	0x0500000f


	//   ....[239]....
        /*0554*/ 	.word	0x0500000f


	//   ....[240]....
        /*0558*/ 	.word	0x0500000f


	//   ....[241]....
        /*055c*/ 	.word	0x0500000f


	//   ....[242]....
        /*0560*/ 	.word	0x0500000f


	//   ....[243]....
        /*0564*/ 	.word	0x0500000f


	//   ....[244]....
        /*0568*/ 	.word	0x0500000f


	//   ....[245]....
        /*056c*/ 	.word	0x0500000f


	//   ....[246]....
        /*0570*/ 	.word	0x0500000f


	//   ....[247]....
        /*0574*/ 	.word	0x0500000f


	//   ....[248]....
        /*0578*/ 	.word	0x0500000f


	//   ....[249]....
        /*057c*/ 	.word	0x0500000f


	//   ....[250]....
        /*0580*/ 	.word	0x0500000f


	//   ....[251]....
        /*0584*/ 	.word	0x0500000f


	//   ....[252]....
        /*0588*/ 	.word	0x0500000f


	//   ....[253]....
        /*058c*/ 	.word	0x0500000f


	//   ....[254]....
        /*0590*/ 	.word	0x0500000f


	//   ....[255]....
        /*0594*/ 	.word	0x0500000f


	//   ....[0]....
        /*0598*/ 	.word	0x0500000f


	//----- nvinfo : EIATTR_COOP_GROUP_INSTR_OFFSETS
	.align		4
.L_85:
        /*059c*/ 	.byte	0x04, 0x28
        /*059e*/ 	.short	(.L_87 - .L_86)


	//   ....[0]....
.L_86:
        /*05a0*/ 	.word	0x00000080


	//   ....[1]....
        /*05a4*/ 	.word	0x00000090


	//   ....[2]....
        /*05a8*/ 	.word	0x000002d0


	//   ....[3]....
        /*05ac*/ 	.word	0x00000430


	//   ....[4]....
        /*05b0*/ 	.word	0x00000550


	//   ....[5]....
        /*05b4*/ 	.word	0x000006b0


	//   ....[6]....
        /*05b8*/ 	.word	0x00000e60


	//   ....[7]....
        /*05bc*/ 	.word	0x00002760


	//   ....[8]....
        /*05c0*/ 	.word	0x00002860


	//   ....[9]....
        /*05c4*/ 	.word	0x00002ed0


	//   ....[10]....
        /*05c8*/ 	.word	0x00002f40


	//   ....[11]....
        /*05cc*/ 	.word	0x00005500


	//   ....[12]....
        /*05d0*/ 	.word	0x00005510


	//   ....[13]....
        /*05d4*/ 	.word	0x00005540


	//   ....[14]....
        /*05d8*/ 	.word	0x00005550


	//   ....[15]....
        /*05dc*/ 	.word	0x00007010


	//   ....[16]....
        /*05e0*/ 	.word	0x00007020


	//   ....[17]....
        /*05e4*/ 	.word	0x000070a0


	//   ....[18]....
        /*05e8*/ 	.word	0x000070b0


	//   ....[19]....
        /*05ec*/ 	.word	0x00008210


	//   ....[20]....
        /*05f0*/ 	.word	0x00008240


	//   ....[21]....
        /*05f4*/ 	.word	0x00008270


	//   ....[22]....
        /*05f8*/ 	.word	0x000082b0


	//   ....[23]....
        /*05fc*/ 	.word	0x000082f0


	//   ....[24]....
        /*0600*/ 	.word	0x00008330


	//   ....[25]....
        /*0604*/ 	.word	0x00008360


	//   ....[26]....
        /*0608*/ 	.word	0x000083a0


	//   ....[27]....
        /*060c*/ 	.word	0x000083e0


	//   ....[28]....
        /*0610*/ 	.word	0x00008410


	//   ....[29]....
        /*0614*/ 	.word	0x00008440


	//   ....[30]....
        /*0618*/ 	.word	0x00008480


	//   ....[31]....
        /*061c*/ 	.word	0x000084d0


	//   ....[32]....
        /*0620*/ 	.word	0x00008500


	//   ....[33]....
        /*0624*/ 	.word	0x00008530


	//   ....[34]....
        /*0628*/ 	.word	0x00008550


	//   ....[35]....
        /*062c*/ 	.word	0x00008570


	//   ....[36]....
        /*0630*/ 	.word	0x00008580


	//   ....[37]....
        /*0634*/ 	.word	0x00008590


	//   ....[38]....
        /*0638*/ 	.word	0x000085a0


	//   ....[39]....
        /*063c*/ 	.word	0x000085b0


	//   ....[40]....
        /*0640*/ 	.word	0x000085c0


	//   ....[41]....
        /*0644*/ 	.word	0x000085d0


	//   ....[42]....
        /*0648*/ 	.word	0x000085e0


	//   ....[43]....
        /*064c*/ 	.word	0x000085f0


	//   ....[44]....
        /*0650*/ 	.word	0x00008600


	//   ....[45]....
        /*0654*/ 	.word	0x00008610


	//   ....[46]....
        /*0658*/ 	.word	0x00008620


	//   ....[47]....
        /*065c*/ 	.word	0x00008630


	//   ....[48]....
        /*0660*/ 	.word	0x00008640


	//   ....[49]....
        /*0664*/ 	.word	0x00008650


	//   ....[50]....
        /*0668*/ 	.word	0x00008680


	//   ....[51]....
        /*066c*/ 	.word	0x00008810


	//   ....[52]....
        /*0670*/ 	.word	0x00008840


	//   ....[53]....
        /*0674*/ 	.word	0x00008870


	//   ....[54]....
        /*0678*/ 	.word	0x00008960


	//   ....[55]....
        /*067c*/ 	.word	0x00008d30


	//   ....[56]....
        /*0680*/ 	.word	0x00008d70


	//   ....[57]....
        /*0684*/ 	.word	0x00008e50


	//   ....[58]....
        /*0688*/ 	.word	0x00008e70


	//   ....[59]....
        /*068c*/ 	.word	0x00008f20


	//   ....[60]....
        /*0690*/ 	.word	0x00008f40


	//   ....[61]....
        /*0694*/ 	.word	0x00009000


	//   ....[62]....
        /*0698*/ 	.word	0x00009040


	//   ....[63]....
        /*069c*/ 	.word	0x0000a8b0


	//   ....[64]....
        /*06a0*/ 	.word	0x0000a8e0


	//   ....[65]....
        /*06a4*/ 	.word	0x0000a8f0


	//   ....[66]....
        /*06a8*/ 	.word	0x0000a900


	//   ....[67]....
        /*06ac*/ 	.word	0x0000a920


	//   ....[68]....
        /*06b0*/ 	.word	0x0000a940


	//   ....[69]....
        /*06b4*/ 	.word	0x0000a970


	//   ....[70]....
        /*06b8*/ 	.word	0x0000a980


	//   ....[71]....
        /*06bc*/ 	.word	0x0000a9b0


	//   ....[72]....
        /*06c0*/ 	.word	0x0000a9d0


	//   ....[73]....
        /*06c4*/ 	.word	0x0000aa00


	//   ....[74]....
        /*06c8*/ 	.word	0x0000aa30


	//   ....[75]....
        /*06cc*/ 	.word	0x0000aaa0


	//   ....[76]....
        /*06d0*/ 	.word	0x0000aad0


	//   ....[77]....
        /*06d4*/ 	.word	0x0000ab00


	//   ....[78]....
        /*06d8*/ 	.word	0x0000ab10


	//   ....[79]....
        /*06dc*/ 	.word	0x0000ab90


	//   ....[80]....
        /*06e0*/ 	.word	0x0000abe0


	//   ....[81]....
        /*06e4*/ 	.word	0x0000abf0


	//   ....[82]....
        /*06e8*/ 	.word	0x0000ac30


	//   ....[83]....
        /*06ec*/ 	.word	0x0000b090


	//   ....[84]....
        /*06f0*/ 	.word	0x0000b0c0


	//   ....[85]....
        /*06f4*/ 	.word	0x0000b0f0


	//   ....[86]....
        /*06f8*/ 	.word	0x0000b120


	//   ....[87]....
        /*06fc*/ 	.word	0x0000b150


	//   ....[88]....
        /*0700*/ 	.word	0x0000b160


	//   ....[89]....
        /*0704*/ 	.word	0x0000b180


	//   ....[90]....
        /*0708*/ 	.word	0x0000b190


	//   ....[91]....
        /*070c*/ 	.word	0x0000b1b0


	//   ....[92]....
        /*0710*/ 	.word	0x0000b1c0


	//   ....[93]....
        /*0714*/ 	.word	0x0000b1e0


	//   ....[94]....
        /*0718*/ 	.word	0x0000b200


	//   ....[95]....
        /*071c*/ 	.word	0x0000b220


	//   ....[96]....
        /*0720*/ 	.word	0x0000b250


	//   ....[97]....
        /*0724*/ 	.word	0x0000b290


	//   ....[98]....
        /*0728*/ 	.word	0x0000b370


	//   ....[99]....
        /*072c*/ 	.word	0x0000b3c0


	//   ....[100]....
        /*0730*/ 	.word	0x0000b3f0


	//   ....[101]....
        /*0734*/ 	.word	0x0000b400


	//   ....[102]....
        /*0738*/ 	.word	0x0000b4b0


	//   ....[103]....
        /*073c*/ 	.word	0x0000bbe0


	//   ....[104]....
        /*0740*/ 	.word	0x0000bc00


	//   ....[105]....
        /*0744*/ 	.word	0x0000bc30


	//   ....[106]....
        /*0748*/ 	.word	0x0000bc70


	//   ....[107]....
        /*074c*/ 	.word	0x0000bcc0


	//   ....[108]....
        /*0750*/ 	.word	0x0000bce0


	//   ....[109]....
        /*0754*/ 	.word	0x0000bd30


	//   ....[110]....
        /*0758*/ 	.word	0x0000bd50


	//   ....[111]....
        /*075c*/ 	.word	0x0000bda0


	//   ....[112]....
        /*0760*/ 	.word	0x0000bdc0


	//   ....[113]....
        /*0764*/ 	.word	0x0000be10


	//   ....[114]....
        /*0768*/ 	.word	0x0000be30


	//   ....[115]....
        /*076c*/ 	.word	0x0000be80


	//   ....[116]....
        /*0770*/ 	.word	0x0000bea0


	//   ....[117]....
        /*0774*/ 	.word	0x0000bee0


	//   ....[118]....
        /*0778*/ 	.word	0x0000bf00


	//   ....[119]....
        /*077c*/ 	.word	0x0000c7a0


	//   ....[120]....
        /*0780*/ 	.word	0x0000c7b0


	//   ....[121]....
        /*0784*/ 	.word	0x0000c7c0


	//   ....[122]....
        /*0788*/ 	.word	0x0000c7d0


	//   ....[123]....
        /*078c*/ 	.word	0x0000c7e0


	//   ....[124]....
        /*0790*/ 	.word	0x0000c7f0


	//   ....[125]....
        /*0794*/ 	.word	0x0000c800


	//   ....[126]....
        /*0798*/ 	.word	0x0000c820


	//   ....[127]....
        /*079c*/ 	.word	0x0000c830


	//   ....[128]....
        /*07a0*/ 	.word	0x0000c860


	//   ....[129]....
        /*07a4*/ 	.word	0x0000c880


	//   ....[130]....
        /*07a8*/ 	.word	0x0000c8e0


	//   ....[131]....
        /*07ac*/ 	.word	0x0000c910


	//   ....[132]....
        /*07b0*/ 	.word	0x0000c920


	//   ....[133]....
        /*07b4*/ 	.word	0x0000c940


	//   ....[134]....
        /*07b8*/ 	.word	0x0000c950


	//   ....[135]....
        /*07bc*/ 	.word	0x0000ca00


	//   ....[136]....
        /*07c0*/ 	.word	0x0000ca10


	//   ....[137]....
        /*07c4*/ 	.word	0x0000ca40


	//   ....[138]....
        /*07c8*/ 	.word	0x0000cab0


	//   ....[139]....
        /*07cc*/ 	.word	0x0000cec0


	//   ....[140]....
        /*07d0*/ 	.word	0x0000ced0


	//   ....[141]....
        /*07d4*/ 	.word	0x0000cee0


	//   ....[142]....
        /*07d8*/ 	.word	0x0000cef0


	//   ....[143]....
        /*07dc*/ 	.word	0x0000cf00


	//   ....[144]....
        /*07e0*/ 	.word	0x0000cf10


	//   ....[145]....
        /*07e4*/ 	.word	0x0000cf30


	//   ....[146]....
        /*07e8*/ 	.word	0x0000cf50


	//   ....[147]....
        /*07ec*/ 	.word	0x0000cf70


	//   ....[148]....
        /*07f0*/ 	.word	0x0000cfa0


	//   ....[149]....
        /*07f4*/ 	.word	0x0000cfd0


	//   ....[150]....
        /*07f8*/ 	.word	0x0000d000


	//   ....[151]....
        /*07fc*/ 	.word	0x0000d030


	//   ....[152]....
        /*0800*/ 	.word	0x0000d050


	//   ....[153]....
        /*0804*/ 	.word	0x0000d0a0


	//   ....[154]....
        /*0808*/ 	.word	0x0000d0b0


	//   ....[155]....
        /*080c*/ 	.word	0x0000d0c0


	//   ....[156]....
        /*0810*/ 	.word	0x0000d0e0


	//   ....[157]....
        /*0814*/ 	.word	0x0000d140


	//   ....[158]....
        /*0818*/ 	.word	0x0000d170


	//   ....[159]....
        /*081c*/ 	.word	0x0000e1d0


	//   ....[160]....
        /*0820*/ 	.word	0x0000e720


	//   ....[161]....
        /*0824*/ 	.word	0x0000e800


	//   ....[162]....
        /*0828*/ 	.word	0x0000e8c0


	//   ....[163]....
        /*082c*/ 	.word	0x0000e920


	//   ....[164]....
        /*0830*/ 	.word	0x0000e9e0


	//   ....[165]....
        /*0834*/ 	.word	0x0000ea40


	//   ....[166]....
        /*0838*/ 	.word	0x0000eb00


	//   ....[167]....
        /*083c*/ 	.word	0x0000eb60


	//   ....[168]....
        /*0840*/ 	.word	0x0000ec20


	//   ....[169]....
        /*0844*/ 	.word	0x0000ec80


	//   ....[170]....
        /*0848*/ 	.word	0x0000ed40


	//   ....[171]....
        /*084c*/ 	.word	0x0000eda0


	//   ....[172]....
        /*0850*/ 	.word	0x0000ee60


	//   ....[173]....
        /*0854*/ 	.word	0x0000eec0


	//   ....[174]....
        /*0858*/ 	.word	0x0000ef80


	//   ....[175]....
        /*085c*/ 	.word	0x0000efe0


	//   ....[176]....
        /*0860*/ 	.word	0x0000f090


	//   ....[177]....
        /*0864*/ 	.word	0x0000f0f0


	//   ....[178]....
        /*0868*/ 	.word	0x0000f1a0


	//   ....[179]....
        /*086c*/ 	.word	0x0000f200


	//   ....[180]....
        /*0870*/ 	.word	0x0000f2b0


	//   ....[181]....
        /*0874*/ 	.word	0x0000f390


	//   ....[182]....
        /*0878*/ 	.word	0x0000f440


	//   ....[183]....
        /*087c*/ 	.word	0x0000f4a0


	//   ....[184]....
        /*0880*/ 	.word	0x0000f540


	//   ....[185]....
        /*0884*/ 	.word	0x0000f5f0


	//   ....[186]....
        /*0888*/ 	.word	0x0000f6c0


	//   ....[187]....
        /*088c*/ 	.word	0x0000f7a0


	//   ....[188]....
        /*0890*/ 	.word	0x0000f7f0


	//   ....[189]....
        /*0894*/ 	.word	0x0000f850


	//   ....[190]....
        /*0898*/ 	.word	0x0000f920


	//   ....[191]....
        /*089c*/ 	.word	0x0000fa10


	//   ....[192]....
        /*08a0*/ 	.word	0x0000fa60


	//   ....[193]....
        /*08a4*/ 	.word	0x0000fb10


	//   ....[194]....
        /*08a8*/ 	.word	0x0000fbb0


	//   ....[195]....
        /*08ac*/ 	.word	0x0000fc10


	//   ....[196]....
        /*08b0*/ 	.word	0x0000fce0


	//   ....[197]....
        /*08b4*/ 	.word	0x0000fd40


	//   ....[198]....
        /*08b8*/ 	.word	0x0000fe20


	//   ....[199]....
        /*08bc*/ 	.word	0x0000ff00


	//   ....[200]....
        /*08c0*/ 	.word	0x0000ff50


	//   ....[201]....
        /*08c4*/ 	.word	0x0000ffe0


	//   ....[202]....
        /*08c8*/ 	.word	0x00010050


	//   ....[203]....
        /*08cc*/ 	.word	0x000100d0


	//   ....[204]....
        /*08d0*/ 	.word	0x00010170


	//   ....[205]....
        /*08d4*/ 	.word	0x000101d0


	//   ....[206]....
        /*08d8*/ 	.word	0x00010290


	//   ....[207]....
        /*08dc*/ 	.word	0x000102f0


	//   ....[208]....
        /*08e0*/ 	.word	0x000103b0


	//   ....[209]....
        /*08e4*/ 	.word	0x00010410


	//   ....[210]....
        /*08e8*/ 	.word	0x000104d0


	//   ....[211]....
        /*08ec*/ 	.word	0x00010530


	//   ....[212]....
        /*08f0*/ 	.word	0x000105f0


	//   ....[213]....
        /*08f4*/ 	.word	0x00010650


	//   ....[214]....
        /*08f8*/ 	.word	0x00010710


	//   ....[215]....
        /*08fc*/ 	.word	0x00010770


	//   ....[216]....
        /*0900*/ 	.word	0x00010810


	//   ....[217]....
        /*0904*/ 	.word	0x00010950


	//   ....[218]....
        /*0908*/ 	.word	0x000109f0


	//   ....[219]....
        /*090c*/ 	.word	0x00010a70


	//   ....[220]....
        /*0910*/ 	.word	0x00010b20


	//   ....[221]....
        /*0914*/ 	.word	0x00010b80


	//   ....[222]....
        /*0918*/ 	.word	0x00010c30


	//   ....[223]....
        /*091c*/ 	.word	0x00010c90


	//   ....[224]....
        /*0920*/ 	.word	0x00010d40


	//   ....[225]....
        /*0924*/ 	.word	0x00010da0


	//   ....[226]....
        /*0928*/ 	.word	0x00010e50


	//   ....[227]....
        /*092c*/ 	.word	0x00010eb0


	//   ....[228]....
        /*0930*/ 	.word	0x00010f60


	//   ....[229]....
        /*0934*/ 	.word	0x00010fc0


	//   ....[230]....
        /*0938*/ 	.word	0x00011070


	//   ....[231]....
        /*093c*/ 	.word	0x000110d0


	//   ....[232]....
        /*0940*/ 	.word	0x00011180


	//   ....[233]....
        /*0944*/ 	.word	0x000111e0


	//   ....[234]....
        /*0948*/ 	.word	0x00011290


	//   ....[235]....
        /*094c*/ 	.word	0x000112f0


	//   ....[236]....
        /*0950*/ 	.word	0x000113a0


	//   ....[237]....
        /*0954*/ 	.word	0x00011490


	//   ....[238]....
        /*0958*/ 	.word	0x00011520


	//   ....[239]....
        /*095c*/ 	.word	0x000115a0


	//   ....[240]....
        /*0960*/ 	.word	0x00011630


	//   ....[241]....
        /*0964*/ 	.word	0x00011690


	//   ....[242]....
        /*0968*/ 	.word	0x00011730


	//   ....[243]....
        /*096c*/ 	.word	0x00011790


	//   ....[244]....
        /*0970*/ 	.word	0x00011830


	//   ....[245]....
        /*0974*/ 	.word	0x00011890


	//   ....[246]....
        /*0978*/ 	.word	0x00011930


	//   ....[247]....
        /*097c*/ 	.word	0x00011990


	//   ....[248]....
        /*0980*/ 	.word	0x00011a40


	//   ....[249]....
        /*0984*/ 	.word	0x00011aa0


	//   ....[250]....
        /*0988*/ 	.word	0x00011b50


	//   ....[251]....
        /*098c*/ 	.word	0x00011bb0


	//   ....[252]....
        /*0990*/ 	.word	0x00011c50


	//   ....[253]....
        /*0994*/ 	.word	0x00011cb0


	//   ....[254]....
        /*0998*/ 	.word	0x00011d60


	//   ....[255]....
        /*099c*/ 	.word	0x00011dc0


	//   ....[0]....
        /*09a0*/ 	.word	0x00011e70


	//----- nvinfo : EIATTR_REG_RECONFIG
	.align		4
.L_87:
        /*09a4*/ 	.byte	0x01, 0x54
	.zero		2


	//----- nvinfo : EIATTR_SYSCALL_OFFSETS
	.align		4
        /*09a8*/ 	.byte	0x04, 0x46
        /*09aa*/ 	.short	(.L_89 - .L_88)


	//   ....[0]....
.L_88:
        /*09ac*/ 	.word	0x00001380


	//   ....[1]....
        /*09b0*/ 	.word	0x00009d50


	//   ....[2]....
        /*09b4*/ 	.word	0x00009eb0


	//   ....[3]....
        /*09b8*/ 	.word	0x00009ff0


	//   ....[4]....
        /*09bc*/ 	.word	0x0000a110


	//   ....[5]....
        /*09c0*/ 	.word	0x0000b830


	//----- nvinfo : EIATTR_MBARRIER_INSTR_OFFSETS
	.align		4
.L_89:
        /*09c4*/ 	.byte	0x04, 0x39
        /*09c6*/ 	.short	(.L_91 - .L_90)


	//   ....[0]....
.L_90:
        /*09c8*/ 	.word	0x00000180
        /*09cc*/ 	.word	0x000000ff
        /*09d0*/ 	.word	0x00022800
        /*09d4*/ 	.short	0x0100
        /*09d6*/ 	.byte	0x08
	.zero		1


	//   ....[1]....
        /*09d8*/ 	.word	0x00000190
        /*09dc*/ 	.word	0x000000ff
        /*09e0*/ 	.word	0x00022820
        /*09e4*/ 	.short	0x0100
        /*09e6*/ 	.byte	0x08
	.zero		1


	//   ....[2]....
        /*09e8*/ 	.word	0x00000280
        /*09ec*/ 	.word	0x000000ff
        /*09f0*/ 	.word	0x00022830
        /*09f4*/ 	.short	0x0100
        /*09f6*/ 	.byte	0x08
	.zero		1


	//   ....[3]....
        /*09f8*/ 	.word	0x00000290
        /*09fc*/ 	.word	0x000000ff
        /*0a00*/ 	.word	0x00022840
        /*0a04*/ 	.short	0x0100
        /*0a06*/ 	.byte	0x08
	.zero		1


	//   ....[4]....
        /*0a08*/ 	.word	0x000002a0
        /*0a0c*/ 	.word	0x000000ff
        /*0a10*/ 	.word	0x00022838
        /*0a14*/ 	.short	0x0100
        /*0a16*/ 	.byte	0x08
	.zero		1


	//   ....[5]....
        /*0a18*/ 	.word	0x000002b0
        /*0a1c*/ 	.word	0x000000ff
        /*0a20*/ 	.word	0x00022848
        /*0a24*/ 	.short	0x0100
        /*0a26*/ 	.byte	0x08
	.zero		1


	//   ....[6]....
        /*0a28*/ 	.word	0x000003e0
        /*0a2c*/ 	.word	0x000000ff
        /*0a30*/ 	.word	0x00022850
        /*0a34*/ 	.short	0x0100
        /*0a36*/ 	.byte	0x08
	.zero		1


	//   ....[7]....
        /*0a38*/ 	.word	0x000003f0
        /*0a3c*/ 	.word	0x000000ff
        /*0a40*/ 	.word	0x00022860
        /*0a44*/ 	.short	0x0100
        /*0a46*/ 	.byte	0x08
	.zero		1


	//   ....[8]....
        /*0a48*/ 	.word	0x00000400
        /*0a4c*/ 	.word	0x000000ff
        /*0a50*/ 	.word	0x00022858
        /*0a54*/ 	.short	0x0100
        /*0a56*/ 	.byte	0x08
	.zero		1


	//   ....[9]....
        /*0a58*/ 	.word	0x00000410
        /*0a5c*/ 	.word	0x000000ff
        /*0a60*/ 	.word	0x00022868
        /*0a64*/ 	.short	0x0100
        /*0a66*/ 	.byte	0x08
	.zero		1


	//   ....[10]....
        /*0a68*/ 	.word	0x00000500
        /*0a6c*/ 	.word	0x000000ff
        /*0a70*/ 	.word	0x00022870
        /*0a74*/ 	.short	0x0100
        /*0a76*/ 	.byte	0x06
	.zero		1


	//   ....[11]....
        /*0a78*/ 	.word	0x00000510
        /*0a7c*/ 	.word	0x000000ff
        /*0a80*/ 	.word	0x00022880
        /*0a84*/ 	.short	0x0100
        /*0a86*/ 	.byte	0x06
	.zero		1


	//   ....[12]....
        /*0a88*/ 	.word	0x00000520
        /*0a8c*/ 	.word	0x000000ff
        /*0a90*/ 	.word	0x00022878
        /*0a94*/ 	.short	0x0100
        /*0a96*/ 	.byte	0x06
	.zero		1


	//   ....[13]....
        /*0a98*/ 	.word	0x00000530
        /*0a9c*/ 	.word	0x000000ff
        /*0aa0*/ 	.word	0x00022888
        /*0aa4*/ 	.short	0x0100
        /*0aa6*/ 	.byte	0x06
	.zero		1


	//   ....[14]....
        /*0aa8*/ 	.word	0x00000660
        /*0aac*/ 	.word	0x000000ff
        /*0ab0*/ 	.word	0x00022890
        /*0ab4*/ 	.short	0x0100
        /*0ab6*/ 	.byte	0x08
	.zero		1


	//   ....[15]....
        /*0ab8*/ 	.word	0x00000670
        /*0abc*/ 	.word	0x000000ff
        /*0ac0*/ 	.word	0x000228a0
        /*0ac4*/ 	.short	0x0100
        /*0ac6*/ 	.byte	0x08
	.zero		1


	//   ....[16]....
        /*0ac8*/ 	.word	0x00000680
        /*0acc*/ 	.word	0x000000ff
        /*0ad0*/ 	.word	0x00022898
        /*0ad4*/ 	.short	0x0100
        /*0ad6*/ 	.byte	0x08
	.zero		1


	//   ....[17]....
        /*0ad8*/ 	.word	0x00000690
        /*0adc*/ 	.word	0x000000ff
        /*0ae0*/ 	.word	0x000228a8
        /*0ae4*/ 	.short	0x0100
        /*0ae6*/ 	.byte	0x08
	.zero		1


	//   ....[18]....
        /*0ae8*/ 	.word	0x000007e0
        /*0aec*/ 	.word	0x000000ff
        /*0af0*/ 	.word	0x000228b0
        /*0af4*/ 	.short	0x0100
        /*0af6*/ 	.byte	0x08
	.zero		1


	//   ....[19]....
        /*0af8*/ 	.word	0x000007f0
        /*0afc*/ 	.word	0x000000ff
        /*0b00*/ 	.word	0x000228c0
        /*0b04*/ 	.short	0x0100
        /*0b06*/ 	.byte	0x08
	.zero		1


	//   ....[20]....
        /*0b08*/ 	.word	0x00000800
        /*0b0c*/ 	.word	0x000000ff
        /*0b10*/ 	.word	0x000228b8
        /*0b14*/ 	.short	0x0100
        /*0b16*/ 	.byte	0x08
	.zero		1


	//   ....[21]....
        /*0b18*/ 	.word	0x00000810
        /*0b1c*/ 	.word	0x000000ff
        /*0b20*/ 	.word	0x000228c8
        /*0b24*/ 	.short	0x0100
        /*0b26*/ 	.byte	0x08
	.zero		1


	//   ....[22]....
        /*0b28*/ 	.word	0x000013e0
        /*0b2c*/ 	.word	0x000000ff
        /*0b30*/ 	.word	0x00022800
        /*0b34*/ 	.short	0x010a
        /*0b36*/ 	.byte	0x29
	.zero		1


	//   ....[23]....
        /*0b38*/ 	.word	0x00001460
        /*0b3c*/ 	.word	0x00000005
        /*0b40*/ 	.word	0x00022830
        /*0b44*/ 	.short	0x010a
        /*0b46*/ 	.byte	0x3f
	.zero		1


	//   ....[24]....
        /*0b48*/ 	.word	0x000014a0
        /*0b4c*/ 	.word	0x00000005
        /*0b50*/ 	.word	0x00022830
        /*0b54*/ 	.short	0x010a
        /*0b56*/ 	.byte	0x3f
	.zero		1


	//   ....[25]....
        /*0b58*/ 	.word	0x00001e70
        /*0b5c*/ 	.word	0x000000ff
        /*0b60*/ 	.word	0x00000000
        /*0b64*/ 	.short	0x0101
        /*0b66*/ 	.byte	0x06
	.zero		1


	//   ....[26]....
        /*0b68*/ 	.word	0x00004480
        /*0b6c*/ 	.word	0x000000ff
        /*0b70*/ 	.word	0x00022830
        /*0b74*/ 	.short	0x010a
        /*0b76*/ 	.byte	0x06
	.zero		1


	//   ....[27]....
        /*0b78*/ 	.word	0x000044c0
        /*0b7c*/ 	.word	0x000000ff
        /*0b80*/ 	.word	0x00022830
        /*0b84*/ 	.short	0x010a
        /*0b86*/ 	.byte	0x06
	.zero		1


	//   ....[28]....
        /*0b88*/ 	.word	0x00004d30
        /*0b8c*/ 	.word	0x000000ff
        /*0b90*/ 	.word	0x00022850
        /*0b94*/ 	.short	0x010a
        /*0b96*/ 	.byte	0x06
	.zero		1


	//   ....[29]....
        /*0b98*/ 	.word	0x00004d70
        /*0b9c*/ 	.word	0x000000ff
        /*0ba0*/ 	.word	0x00022850
        /*0ba4*/ 	.short	0x010a
        /*0ba6*/ 	.byte	0x06
	.zero		1


	//   ....[30]....
        /*0ba8*/ 	.word	0x000050a0
        /*0bac*/ 	.word	0x000000ff
        /*0bb0*/ 	.word	0x00000000
        /*0bb4*/ 	.short	0x0101
        /*0bb6*/ 	.byte	0x06
	.zero		1


	//   ....[31]....
        /*0bb8*/ 	.word	0x00006650
        /*0bbc*/ 	.word	0x000000ff
        /*0bc0*/ 	.word	0x00000000
        /*0bc4*/ 	.short	0x0101
        /*0bc6*/ 	.byte	0x06
	.zero		1


	//   ....[32]....
        /*0bc8*/ 	.word	0x00006cd0
        /*0bcc*/ 	.word	0x000000ff
        /*0bd0*/ 	.word	0x00022850
        /*0bd4*/ 	.short	0x010a
        /*0bd6*/ 	.byte	0x04
	.zero		1


	//   ....[33]....
        /*0bd8*/ 	.word	0x00006d10
        /*0bdc*/ 	.word	0x000000ff
        /*0be0*/ 	.word	0x00022850
        /*0be4*/ 	.short	0x010a
        /*0be6*/ 	.byte	0x04
	.zero		1


	//   ....[34]....
        /*0be8*/ 	.word	0x00007a20
        /*0bec*/ 	.word	0x000000ff
        /*0bf0*/ 	.word	0x00000000
        /*0bf4*/ 	.short	0x0101
        /*0bf6*/ 	.byte	0x04
	.zero		1


	//   ....[35]....
        /*0bf8*/ 	.word	0x00008d50
        /*0bfc*/ 	.word	0x000000ff
        /*0c00*/ 	.word	0x00000000
        /*0c04*/ 	.short	0x0101
        /*0c06*/ 	.byte	0x29
	.zero		1


	//   ....[36]....
        /*0c08*/ 	.word	0x0000a610
        /*0c0c*/ 	.word	0x00000000
        /*0c10*/ 	.word	0x00022880
        /*0c14*/ 	.short	0x010a
        /*0c16*/ 	.byte	0x3f
	.zero		1


	//   ....[37]....
        /*0c18*/ 	.word	0x0000ad20
        /*0c1c*/ 	.word	0x00000000
        /*0c20*/ 	.word	0x00022870
        /*0c24*/ 	.short	0x0107
        /*0c26*/ 	.byte	0x3f
	.zero		1


	//   ....[38]....
        /*0c28*/ 	.word	0x0000ade0
        /*0c2c*/ 	.word	0x00000000
        /*0c30*/ 	.word	0x00022870
        /*0c34*/ 	.short	0x0101
        /*0c36*/ 	.byte	0x3f
	.zero		1


	//   ....[39]....
        /*0c38*/ 	.word	0x0000ae10
        /*0c3c*/ 	.word	0x00000000
        /*0c40*/ 	.word	0x00022840
        /*0c44*/ 	.short	0x010a
        /*0c46*/ 	.byte	0x3f
	.zero		1


	//   ....[40]....
        /*0c48*/ 	.word	0x0000b610
        /*0c4c*/ 	.word	0x00000000
        /*0c50*/ 	.word	0x00022830
        /*0c54*/ 	.short	0x0107
        /*0c56*/ 	.byte	0x3f
	.zero		1


	//   ....[41]....
        /*0c58*/ 	.word	0x0000b6d0
        /*0c5c*/ 	.word	0x00000000
        /*0c60*/ 	.word	0x00022830
        /*0c64*/ 	.short	0x0101
        /*0c66*/ 	.byte	0x3f
	.zero		1


	//   ....[42]....
        /*0c68*/ 	.word	0x0000bfa0
        /*0c6c*/ 	.word	0x000000ff
        /*0c70*/ 	.word	0x00022800
        /*0c74*/ 	.short	0x0107
        /*0c76*/ 	.byte	0x2a
	.zero		1


	//   ....[43]....
        /*0c78*/ 	.word	0x0000bff0
        /*0c7c*/ 	.word	0x000000ff
        /*0c80*/ 	.word	0x00022800
        /*0c84*/ 	.short	0x0101
        /*0c86*/ 	.byte	0x2a
	.zero		1


	//   ....[44]....
        /*0c88*/ 	.word	0x0000c030
        /*0c8c*/ 	.word	0x000000ff
        /*0c90*/ 	.word	0x00022820
        /*0c94*/ 	.short	0x010a
        /*0c96*/ 	.byte	0x2a
	.zero		1


	//   ....[45]....
        /*0c98*/ 	.word	0x0000c520
        /*0c9c*/ 	.word	0x00000000
        /*0ca0*/ 	.word	0x00022880
        /*0ca4*/ 	.short	0x010a
        /*0ca6*/ 	.byte	0x3f
	.zero		1


	//   ....[46]....
        /*0ca8*/ 	.word	0x0000cb60
        /*0cac*/ 	.word	0x00000000
        /*0cb0*/ 	.word	0x00022870
        /*0cb4*/ 	.short	0x0107
        /*0cb6*/ 	.byte	0x3f
	.zero		1


	//   ....[47]....
        /*0cb8*/ 	.word	0x0000cc20
        /*0cbc*/ 	.word	0x00000000
        /*0cc0*/ 	.word	0x00022870
        /*0cc4*/ 	.short	0x0101
        /*0cc6*/ 	.byte	0x3f
	.zero		1


	//   ....[48]....
        /*0cc8*/ 	.word	0x0000cc50
        /*0ccc*/ 	.word	0x00000000
        /*0cd0*/ 	.word	0x00022840
        /*0cd4*/ 	.short	0x010a
        /*0cd6*/ 	.byte	0x3f
	.zero		1


	//   ....[49]....
        /*0cd8*/ 	.word	0x0000d220
        /*0cdc*/ 	.word	0x00000000
        /*0ce0*/ 	.word	0x00022830
        /*0ce4*/ 	.short	0x0107
        /*0ce6*/ 	.byte	0x3f
	.zero		1


	//   ....[50]....
        /*0ce8*/ 	.word	0x0000d2e0
        /*0cec*/ 	.word	0x00000000
        /*0cf0*/ 	.word	0x00022830
        /*0cf4*/ 	.short	0x0101
        /*0cf6*/ 	.byte	0x3f
	.zero		1


	//   ....[51]....
        /*0cf8*/ 	.word	0x0000d370
        /*0cfc*/ 	.word	0x00000011
        /*0d00*/ 	.word	0x00022870
        /*0d04*/ 	.short	0x010a
        /*0d06*/ 	.byte	0x3f
	.zero		1


	//   ....[52]....
        /*0d08*/ 	.word	0x0000d400
        /*0d0c*/ 	.word	0x00000011
        /*0d10*/ 	.word	0x00022860
        /*0d14*/ 	.short	0x010a
        /*0d16*/ 	.byte	0x3f
	.zero		1


	//   ....[53]....
        /*0d18*/ 	.word	0x0000d900
        /*0d1c*/ 	.word	0x00000011
        /*0d20*/ 	.word	0x00022850
        /*0d24*/ 	.short	0x0101
        /*0d26*/ 	.byte	0x3f
	.zero		1


	//   ....[54]....
        /*0d28*/ 	.word	0x0000d980
        /*0d2c*/ 	.word	0x00000011
        /*0d30*/ 	.word	0x00000000
        /*0d34*/ 	.short	0x0101
        /*0d36*/ 	.byte	0x3f
	.zero		1


	//   ....[55]....
        /*0d38*/ 	.word	0x0000da40
        /*0d3c*/ 	.word	0x00000018
        /*0d40*/ 	.word	0x00022870
        /*0d44*/ 	.short	0x010a
        /*0d46*/ 	.byte	0x3f
	.zero		1


	//   ....[56]....
        /*0d48*/ 	.word	0x0000daf0
        /*0d4c*/ 	.word	0x00000018
        /*0d50*/ 	.word	0x00022860
        /*0d54*/ 	.short	0x010a
        /*0d56*/ 	.byte	0x3f
	.zero		1


	//   ....[57]....
        /*0d58*/ 	.word	0x0000dfe0
        /*0d5c*/ 	.word	0x00000018
        /*0d60*/ 	.word	0x00022850
        /*0d64*/ 	.short	0x0101
        /*0d66*/ 	.byte	0x3f
	.zero		1


	//   ....[58]....
        /*0d68*/ 	.word	0x0000e0d0
        /*0d6c*/ 	.word	0x00000018
        /*0d70*/ 	.word	0x00000000
        /*0d74*/ 	.short	0x0101
        /*0d76*/ 	.byte	0x3f
	.zero		1


	//   ....[59]....
        /*0d78*/ 	.word	0x0000e180
        /*0d7c*/ 	.word	0x00000005
        /*0d80*/ 	.word	0x00022820
        /*0d84*/ 	.short	0x010a
        /*0d86*/ 	.byte	0x3f
	.zero		1


	//   ....[60]....
        /*0d88*/ 	.word	0x0000e2e0
        /*0d8c*/ 	.word	0x00000003
        /*0d90*/ 	.word	0x00022840
        /*0d94*/ 	.short	0x010a
        /*0d96*/ 	.byte	0x3f
	.zero		1


	//   ....[61]....
        /*0d98*/ 	.word	0x0000e370
        /*0d9c*/ 	.word	0x00000005
        /*0da0*/ 	.word	0x00022840
        /*0da4*/ 	.short	0x010a
        /*0da6*/ 	.byte	0x3f
	.zero		1


	//   ....[62]....
        /*0da8*/ 	.word	0x0000e3b0
        /*0dac*/ 	.word	0x00000003
        /*0db0*/ 	.word	0x00022860
        /*0db4*/ 	.short	0x010a
        /*0db6*/ 	.byte	0x3f
	.zero		1


	//   ....[63]....
        /*0db8*/ 	.word	0x0000e3f0
        /*0dbc*/ 	.word	0x00000005
        /*0dc0*/ 	.word	0x00022860
        /*0dc4*/ 	.short	0x010a
        /*0dc6*/ 	.byte	0x3f
	.zero		1


	//   ....[64]....
        /*0dc8*/ 	.word	0x0000e430
        /*0dcc*/ 	.word	0x00000003
        /*0dd0*/ 	.word	0x00022880
        /*0dd4*/ 	.short	0x010a
        /*0dd6*/ 	.byte	0x3f
	.zero		1


	//   ....[65]....
        /*0dd8*/ 	.word	0x0000e470
        /*0ddc*/ 	.word	0x00000005
        /*0de0*/ 	.word	0x00022880
        /*0de4*/ 	.short	0x010a
        /*0de6*/ 	.byte	0x3f
	.zero		1


	//   ....[66]....
        /*0de8*/ 	.word	0x0000e4e0
        /*0dec*/ 	.word	0x00000003
        /*0df0*/ 	.word	0x00022800
        /*0df4*/ 	.short	0x010a
        /*0df6*/ 	.byte	0x3f
	.zero		1


	//   ....[67]....
        /*0df8*/ 	.word	0x0000e530
        /*0dfc*/ 	.word	0x00000005
        /*0e00*/ 	.word	0x00022830
        /*0e04*/ 	.short	0x010a
        /*0e06*/ 	.byte	0x3f
	.zero		1


	//   ....[68]....
        /*0e08*/ 	.word	0x0000e590
        /*0e0c*/ 	.word	0x00000004
        /*0e10*/ 	.word	0x00022830
        /*0e14*/ 	.short	0x010a
        /*0e16*/ 	.byte	0x3f
	.zero		1


	//   ....[69]....
        /*0e18*/ 	.word	0x0000e5f0
        /*0e1c*/ 	.word	0x00000004
        /*0e20*/ 	.word	0x00022850
        /*0e24*/ 	.short	0x010a
        /*0e26*/ 	.byte	0x3f
	.zero		1


	//   ....[70]....
        /*0e28*/ 	.word	0x0000e650
        /*0e2c*/ 	.word	0x00000007
        /*0e30*/ 	.word	0x00022850
        /*0e34*/ 	.short	0x010a
        /*0e36*/ 	.byte	0x3f
	.zero		1


	//   ....[71]....
        /*0e38*/ 	.word	0x0000e750
        /*0e3c*/ 	.word	0x00000000
        /*0e40*/ 	.word	0x00022880
        /*0e44*/ 	.short	0x010a
        /*0e46*/ 	.byte	0x3f
	.zero		1


	//   ....[72]....
        /*0e48*/ 	.word	0x0000f2e0
        /*0e4c*/ 	.word	0x00000000
        /*0e50*/ 	.word	0x00022840
        /*0e54*/ 	.short	0x010a
        /*0e56*/ 	.byte	0x3f
	.zero		1


	//   ....[73]....
        /*0e58*/ 	.word	0x00010850
        /*0e5c*/ 	.word	0x00000003
        /*0e60*/ 	.word	0x00022820
        /*0e64*/ 	.short	0x010a
        /*0e66*/ 	.byte	0x3f
	.zero		1


	//   ....[74]....
        /*0e68*/ 	.word	0x000108a0
        /*0e6c*/ 	.word	0x00000000
        /*0e70*/ 	.word	0x00022880
        /*0e74*/ 	.short	0x010a
        /*0e76*/ 	.byte	0x3f
	.zero		1


	//   ....[75]....
        /*0e78*/ 	.word	0x000113e0
        /*0e7c*/ 	.word	0x00000000
        /*0e80*/ 	.word	0x00022840
        /*0e84*/ 	.short	0x010a
        /*0e86*/ 	.byte	0x3f
	.zero		1


	//   ....[76]....
        /*0e88*/ 	.word	0x00011eb0
        /*0e8c*/ 	.word	0x00000011
        /*0e90*/ 	.word	0x00022870
        /*0e94*/ 	.short	0x010a
        /*0e96*/ 	.byte	0x3f
	.zero		1


	//   ....[77]....
        /*0e98*/ 	.word	0x00011f00
        /*0e9c*/ 	.word	0x00000011
        /*0ea0*/ 	.word	0x00022860
        /*0ea4*/ 	.short	0x010a
        /*0ea6*/ 	.byte	0x3f
	.zero		1


	//   ....[78]....
        /*0ea8*/ 	.word	0x00011f50
        /*0eac*/ 	.word	0x00000018
        /*0eb0*/ 	.word	0x00022870
        /*0eb4*/ 	.short	0x010a
        /*0eb6*/ 	.byte	0x3f
	.zero		1


	//   ....[79]....
        /*0eb8*/ 	.word	0x00011fa0
        /*0ebc*/ 	.word	0x00000018
        /*0ec0*/ 	.word	0x00022860
        /*0ec4*/ 	.short	0x010a
        /*0ec6*/ 	.byte	0x3f
	.zero		1


	//   ....[80]....
        /*0ec8*/ 	.word	0x00011ff0
        /*0ecc*/ 	.word	0x00000005
        /*0ed0*/ 	.word	0x00022820
        /*0ed4*/ 	.short	0x010a
        /*0ed6*/ 	.byte	0x3f
	.zero		1


	//   ....[81]....
        /*0ed8*/ 	.word	0x00012040
        /*0edc*/ 	.word	0x00000003
        /*0ee0*/ 	.word	0x00022840
        /*0ee4*/ 	.short	0x010a
        /*0ee6*/ 	.byte	0x3f
	.zero		1


	//   ....[82]....
        /*0ee8*/ 	.word	0x00012090
        /*0eec*/ 	.word	0x00000005
        /*0ef0*/ 	.word	0x00022840
        /*0ef4*/ 	.short	0x010a
        /*0ef6*/ 	.byte	0x3f
	.zero		1


	//   ....[83]....
        /*0ef8*/ 	.word	0x000120e0
        /*0efc*/ 	.word	0x00000003
        /*0f00*/ 	.word	0x00022860
        /*0f04*/ 	.short	0x010a
        /*0f06*/ 	.byte	0x3f
	.zero		1


	//   ....[84]....
        /*0f08*/ 	.word	0x00012130
        /*0f0c*/ 	.word	0x00000005
        /*0f10*/ 	.word	0x00022860
        /*0f14*/ 	.short	0x010a
        /*0f16*/ 	.byte	0x3f
	.zero		1


	//   ....[85]....
        /*0f18*/ 	.word	0x00012180
        /*0f1c*/ 	.word	0x00000003
        /*0f20*/ 	.word	0x00022880
        /*0f24*/ 	.short	0x010a
        /*0f26*/ 	.byte	0x3f
	.zero		1


	//----- nvinfo : EIATTR_NUM_MBARRIERS
	.align		4
.L_91:
        /*0f28*/ 	.byte	0x03, 0x38
        /*0f2a*/ 	.short	0x0016


	//----- nvinfo : EIATTR_EXIT_INSTR_OFFSETS
	.align		4
        /*0f2c*/ 	.byte	0x04, 0x1c
        /*0f2e*/ 	.short	(.L_93 - .L_92)


	//   ....[0]....
.L_92:
        /*0f30*/ 	.word	0x00000970


	//   ....[1]....
        /*0f34*/ 	.word	0x00009120


	//   ....[2]....
        /*0f38*/ 	.word	0x0000e1f0


	//   ....[3]....
        /*0f3c*/ 	.word	0x0000e4c0


	//----- nvinfo : EIATTR_MAX_THREADS
	.align		4
.L_93:
        /*0f40*/ 	.byte	0x04, 0x05
        /*0f42*/ 	.short	(.L_95 - .L_94)
.L_94:
        /*0f44*/ 	.word	0x00000180
        /*0f48*/ 	.word	0x00000001
        /*0f4c*/ 	.word	0x00000001


	//----- nvinfo : EIATTR_CRS_STACK_SIZE
	.align		4
.L_95:
        /*0f50*/ 	.byte	0x04, 0x1e
        /*0f52*/ 	.short	(.L_97 - .L_96)
.L_96:
        /*0f54*/ 	.word	0x00000000


	//----- nvinfo : EIATTR_CBANK_PARAM_SIZE
	.align		4
.L_97:
        /*0f58*/ 	.byte	0x03, 0x19
        /*0f5a*/ 	.short	0x0a70


	//----- nvinfo : EIATTR_PARAM_CBANK
	.align		4
        /*0f5c*/ 	.byte	0x04, 0x0a
        /*0f5e*/ 	.short	(.L_99 - .L_98)
	.align		4
.L_98:
        /*0f60*/ 	.word	index@(.nv.constant0._ZN7cutlass13device_kernelIN5flash11enable_sm90INS1_16FlashAttnFwdSm90INS1_25CollectiveMainloopFwdSm90ILi2EN4cute5tupleIJNS5_1CILi1EEES8_S8_EEENS6_IJNS7_ILi128EEENS7_ILi160EEESA_EEELi128ENS_12float_e4m3_tEfNS_4arch4Sm90ELb0ELb0ELb0ELb0ELb1ELb0ELb0ELb1ELb1ELb1ELb0ELb0EEENS1_21CollectiveEpilogueFwdINS6_IJSA_SA_SB_EEES9_NS_10bfloat16_tESF_Li256ELb0ELb1ELb0ELb1EEENS1_29StaticPersistentTileSchedulerILb0EEEEEEEEEvNT_6ParamsE)
        /*0f64*/ 	.short	0x0210
        /*0f66*/ 	.short	0x0a70


	//----- nvinfo : EIATTR_SW_WAR
	.align		4
.L_99:
        /*0f68*/ 	.byte	0x04, 0x36
        /*0f6a*/ 	.short	(.L_101 - .L_100)
.L_100:
        /*0f6c*/ 	.word	0x00000008
.L_101:


//--------------------- .nv.info._ZN7cutlass13device_kernelIN5flash11enable_sm90INS1_16FlashAttnFwdSm90INS1_25CollectiveMainloopFwdSm90ILi2EN4cute5tupleIJNS5_1CILi1EEES8_S8_EEENS6_IJNS7_ILi128EEENS7_ILi160EEESA_EEELi128ENS_12float_e4m3_tEfNS_4arch4Sm90ELb0ELb0ELb0ELb1ELb1ELb0ELb0ELb1ELb1ELb1ELb0ELb0EEENS1_21CollectiveEpilogueFwdINS6_IJSA_SA_SB_EEES9_NS_10bfloat16_tESF_Li256ELb1ELb1ELb0ELb1EEENS1_36VarlenDynamicPersistentTileSchedulerILi128ELi160ELi256ELi128ELb0ELb1ELb1ELb0ELb1ELb1EEEEEEEEEvNT_6ParamsE --------------------------
	.section	.nv.info._ZN7cutlass13device_kernelIN5flash11enable_sm90INS1_16FlashAttnFwdSm90INS1_25CollectiveMainloopFwdSm90ILi2EN4cute5tupleIJNS5_1CILi1EEES8_S8_EEENS6_IJNS7_ILi128EEENS7_ILi160EEESA_EEELi128ENS_12float_e4m3_tEfNS_4arch4Sm90ELb0ELb0ELb0ELb1ELb1ELb0ELb0ELb1ELb1ELb1ELb0ELb0EEENS1_21CollectiveEpilogueFwdINS6_IJSA_SA_SB_EEES9_NS_10bfloat16_tESF_Li256ELb1ELb1ELb0ELb1EEENS1_36VarlenDynamicPersistentTileSchedulerILi128ELi160ELi256ELi128ELb0ELb1ELb1ELb0ELb1ELb1EEEEEEEEEvNT_6ParamsE,"",@"SHT_CUDA_INFO"
	.sectionflags	@""
	.align	4


	//----- nvinfo : EIATTR_CUDA_API_VERSION
	.align		4
        /*0000*/ 	.byte	0x04, 0x37
        /*0002*/ 	.short	(.L_103 - .L_102)
.L_102:
        /*0004*/ 	.word	0x00000082


	//----- nvinfo : EIATTR_KPARAM_INFO
	.align		4
.L_103:
        /*0008*/ 	.byte	0x04, 0x17
        /*000a*/ 	.short	(.L_105 - .L_104)
.L_104:
        /*000c*/ 	.word	0x00000000
        /*0010*/ 	.short	0x0000
        /*0012*/ 	.short	0x0070
        /*0014*/ 	.byte	0x00, 0xf0, 0x01, 0x2a


	//----- nvinfo : EIATTR_SPARSE_MMA_MASK
	.align		4
.L_105:
        /*0018*/ 	.byte	0x03, 0x50
        /*001a*/ 	.short	0x0000


	//----- nvinfo : EIATTR_MAXREG_COUNT
	.align		4
        /*001c*/ 	.byte	0x03, 0x1b
        /*001e*/ 	.short	0x00a8


	//----- nvinfo : EIATTR_NUM_BARRIERS
	.align		4
        /*0020*/ 	.byte	0x02, 0x4c
        /*0022*/ 	.byte	0x10
	.zero		1


	//----- nvinfo : EIATTR_EXTERNS
	.align		4
        /*0024*/ 	.byte	0x04, 0x0f
        /*0026*/ 	.short	(.L_107 - .L_106)


	//   ....[0]....
	.align		4
.L_106:
        /*0028*/ 	.word	index@(__assertfail)


	//----- nvinfo : EIATTR_ANNOTATIONS
	.align		4
.L_107:
        /*002c*/ 	.byte	0x04, 0x55
        /*002e*/ 	.short	(.L_109 - .L_108)


	//   ....[0]....
.L_108:
        /* <DEDUP_REMOVED lines=13> */
        /*00f4*/ 	.byte	0x80, 0x09, 0x01, 0x00


	//----- nvinfo : EIATTR_MERCURY_ISA_VERSION
	.align		4
.L_109:
        /*00f8*/ 	.byte	0x03, 0x5f
        /*00fa*/ 	.short	0x0101


	//----- nvinfo : EIATTR_UNUSED_LOAD_BYTE_OFFSET
	.align		4
        /*00fc*/ 	.byte	0x04, 0x44
        /*00fe*/ 	.short	(.L_111 - .L_110)


	//   ....[0]....
.L_110:
        /*0100*/ 	.word	0x00000980
        /*0104*/ 	.word	0x0000fff0


	//   ....[1]....
        /*0108*/ 	.word	0x00007d10
        /*010c*/ 	.word	0x0000fff0


	//----- nvinfo : EIATTR_INT_WARP_WIDE_INSTR_OFFSETS
	.align		4
.L_111:
        /*0110*/ 	.byte	0x04, 0x31
        /*0112*/ 	.short	(.L_113 - .L_112)


	//   ....[0]....
.L_112:
        /*0114*/ 	.word	0x000000c0


	//   ....[1]....
        /*0118*/ 	.word	0x000000d0


	//   ....[2]....
        /*011c*/ 	.word	0x00000170


	//   ....[3]....
        /*0120*/ 	.word	0x0000b740


	//   ....[4]....
        /*0124*/ 	.word	0x0000b7d0


	//   ....[5]....
        /*0128*/ 	.word	0x0000f870


	//   ....[6]....
        /*012c*/ 	.word	0x0000f900


	//----- nvinfo : EIATTR_COOP_GROUP_MASK_REGIDS
	.align		4
.L_113:
        /*0130*/ 	.byte	0x04, 0x29
        /*0132*/ 	.short	(.L_115 - .L_114)


	//   ....[0]....
.L_114:
        /*0134*/ 	.word	0xffffffff


	//   ....[1]....
        /*0138*/ 	.word	0xffffffff


	//   ....[2]....
        /*013c*/ 	.word	0xffffffff


	//   ....[3]....
        /*0140*/ 	.word	0xffffffff


	//   ....[4]....
        /*0144*/ 	.word	0xffffffff


	//   ....[5]....
        /*0148*/ 	.word	0xffffffff


	//   ....[6]....
        /*014c*/ 	.word	0xffffffff


	//   ....[7]....
        /*0150*/ 	.word	0xffffffff


	//   ....[8]....
        /*0154*/ 	.word	0xffffffff


	//   ....[9]....
        /*0158*/ 	.word	0xffffffff


	//   ....[10]....
        /*015c*/ 	.word	0xffffffff


	//   ....[11]....
        /*0160*/ 	.word	0xffffffff


	//   ....[12]....
        /*0164*/ 	.word	0xffffffff


	//   ....[13]....
        /*0168*/ 	.word	0xffffffff


	//   ....[14]....
        /*016c*/ 	.word	0xffffffff


	//   ....[15]....
        /*0170*/ 	.word	0xffffffff


	//   ....[16]....
        /*0174*/ 	.word	0xffffffff


	//   ....[17]....
        /*0178*/ 	.word	0xffffffff


	//   ....[18]....
        /*017c*/ 	.word	0xffffffff


	//   ....[19]....
        /*0180*/ 	.word	0xffffffff


	//   ....[20]....
        /*0184*/ 	.word	0xffffffff


	//   ....[21]....
        /*0188*/ 	.word	0xffffffff


	//   ....[22]....
        /*018c*/ 	.word	0xffffffff


	//   ....[23]....
        /*0190*/ 	.word	0xffffffff


	//   ....[24]....
        /*0194*/ 	.word	0xffffffff


	//   ....[25]....
        /*0198*/ 	.word	0xffffffff


	//   ....[26]....
        /*019c*/ 	.word	0xffffffff


	//   ....[27]....
        /*01a0*/ 	.word	0xffffffff


	//   ....[28]....
        /*01a4*/ 	.word	0xffffffff


	//   ....[29]....
        /*01a8*/ 	.word	0xffffffff


	//   ....[30]....
        /*01ac*/ 	.word	0xffffffff


	//   ....[31]....
        /*01b0*/ 	.word	0xffffffff


	//   ....[32]....
        /*01b4*/ 	.word	0xffffffff


	//   ....[33]....
        /*01b8*/ 	.word	0xffffffff


	//   ....[34]....
        /*01bc*/ 	.word	0xffffffff


	//   ....[35]....
        /*01c0*/ 	.word	0xffffffff


	//   ....[36]....
        /*01c4*/ 	.word	0xffffffff


	//   ....[37]....
        /*01c8*/ 	.word	0xffffffff


	//   ....[38]....
        /*01cc*/ 	.word	0xffffffff


	//   ....[39]....
        /*01d0*/ 	.word	0xffffffff


	//   ....[40]....
        /*01d4*/ 	.word	0xffffffff


	//   ....[41]....
        /*01d8*/ 	.word	0xffffffff


	//   ....[42]....
        /*01dc*/ 	.word	0xffffffff


	//   ....[43]....
        /*01e0*/ 	.word	0xffffffff


	//   ....[44]....
        /*01e4*/ 	.word	0xffffffff


	//   ....[45]....
        /*01e8*/ 	.word	0xffffffff


	//   ....[46]....
        /*01ec*/ 	.word	0xffffffff


	//   ....[47]....
        /*01f0*/ 	.word	0xffffffff


	//   ....[48]....
        /*01f4*/ 	.word	0xffffffff


	//   ....[49]....
        /*01f8*/ 	.word	0xffffffff


	//   ....[50]....
        /*01fc*/ 	.word	0xffffffff


	//   ....[51]....
        /*0200*/ 	.word	0xffffffff


	//   ....[52]....
        /*0204*/ 	.word	0xffffffff


	//   ....[53]....
        /*0208*/ 	.word	0xffffffff


	//   ....[54]....
        /*020c*/ 	.word	0xffffffff


	//   ....[55]....
        /*0210*/ 	.word	0xffffffff


	//   ....[56]....
        /*0214*/ 	.word	0xffffffff


	//   ....[57]....
        /*0218*/ 	.word	0xffffffff


	//   ....[58]....
        /*021c*/ 	.word	0xffffffff


	//   ....[59]....
        /*0220*/ 	.word	0xffffffff


	//   ....[60]....
        /*0224*/ 	.word	0xffffffff


	//   ....[61]....
        /*0228*/ 	.word	0xffffffff


	//   ....[62]....
        /*022c*/ 	.word	0xffffffff


	//   ....[63]....
        /*0230*/ 	.word	0xffffffff


	//   ....[64]....
        /*0234*/ 	.word	0xffffffff


	//   ....[65]....
        /*0238*/ 	.word	0xffffffff


	//   ....[66]....
        /*023c*/ 	.word	0xffffffff


	//   ....[67]....
        /*0240*/ 	.word	0xffffffff


	//   ....[68]....
        /*0244*/ 	.word	0xffffffff


	//   ....[69]....
        /*0248*/ 	.word	0xffffffff


	//   ....[70]....
        /*024c*/ 	.word	0xffffffff


	//   ....[71]....
        /*0250*/ 	.word	0xffffffff


	//   ....[72]....
        /*0254*/ 	.word	0xffffffff


	//   ....[73]....
        /*0258*/ 	.word	0xffffffff


	//   ....[74]....
        /*025c*/ 	.word	0xffffffff


	//   ....[75]....
        /*0260*/ 	.word	0xffffffff


	//   ....[76]....
        /*0264*/ 	.word	0xffffffff


	//   ....[77]....
        /*0268*/ 	.word	0xffffffff


	//   ....[78]....
        /*026c*/ 	.word	0xffffffff


	//   ....[79]....
        /*0270*/ 	.word	0xffffffff


	//   ....[80]....
        /*0274*/ 	.word	0xffffffff


	//   ....[81]....
        /*0278*/ 	.word	0xffffffff


	//   ....[82]....
        /*027c*/ 	.word	0xffffffff


	//   ....[83]....
        /*0280*/ 	.word	0xffffffff


	//   ....[84]....
        /*0284*/ 	.word	0xffffffff


	//   ....[85]....
        /*0288*/ 	.word	0xffffffff


	//   ....[86]....
        /*028c*/ 	.word	0xffffffff


	//   ....[87]....
        /*0290*/ 	.word	0xffffffff


	//   ....[88]....
        /*0294*/ 	.word	0xffffffff


	//   ....[89]....
        /*0298*/ 	.word	0xffffffff


	//   ....[90]....
        /*029c*/ 	.word	0xffffffff


	//   ....[91]....
        /*02a0*/ 	.word	0xffffffff


	//   ....[92]....
        /*02a4*/ 	.word	0xffffffff


	//   ....[93]....
        /*02a8*/ 	.word	0xffffffff


	//   ....[94]....
        /*02ac*/ 	.word	0xffffffff


	//   ....[95]....
        /*02b0*/ 	.word	0xffffffff


	//   ....[96]....
        /*02b4*/ 	.word	0xffffffff


	//   ....[97]....
        /*02b8*/ 	.word	0xffffffff


	//   ....[98]....
        /*02bc*/ 	.word	0xffffffff


	//   ....[99]....
        /*02c0*/ 	.word	0xffffffff


	//   ....[100]....
        /*02c4*/ 	.word	0xffffffff


	//   ....[101]....
        /*02c8*/ 	.word	0xffffffff


	//   ....[102]....
        /*02cc*/ 	.word	0xffffffff


	//   ....[103]....
        /*02d0*/ 	.word	0xffffffff


	//   ....[104]....
        /*02d4*/ 	.word	0xffffffff


	//   ....[105]....
        /*02d8*/ 	.word	0xffffffff


	//   ....[106]....
        /*02dc*/ 	.word	0xffffffff


	//   ....[107]....
        /*02e0*/ 	.word	0xffffffff


	//   ....[108]....
        /*02e4*/ 	.word	0xffffffff


	//   ....[109]....
        /*02e8*/ 	.word	0xffffffff


	//   ....[110]....
        /*02ec*/ 	.word	0xffffffff


	//   ....[111]....
        /*02f0*/ 	.word	0xffffffff


	//   ....[112]....
        /*02f4*/ 	.word	0xffffffff


	//   ....[113]....
        /*02f8*/ 	.word	0xffffffff


	//   ....[114]....
        /*02fc*/ 	.word	0xffffffff


	//   ....[115]....
        /*0300*/ 	.word	0xffffffff


	//   ....[116]....
        /*0304*/ 	.word	0xffffffff


	//   ....[117]....
        /*0308*/ 	.word	0xffffffff


	//   ....[118]....
        /*030c*/ 	.word	0xffffffff


	//   ....[119]....
        /*0310*/ 	.word	0xffffffff


	//   ....[120]....
        /*0314*/ 	.word	0xffffffff


	//   ....[121]....
        /*0318*/ 	.word	0xffffffff


	//   ....[122]....
        /*031c*/ 	.word	0xffffffff


	//   ....[123]....
        /*0320*/ 	.word	0xffffffff


	//   ....[124]....
        /*0324*/ 	.word	0xffffffff


	//   ....[125]....
        /*0328*/ 	.word	0xffffffff


	//   ....[126]....
        /*032c*/ 	.word	0xffffffff


	//   ....[127]....
        /*0330*/ 	.word	0xffffffff


	//   ....[128]....
        /*0334*/ 	.word	0xffffffff


	//   ....[129]....
        /*0338*/ 	.word	0xffffffff


	//   ....[130]....
        /*033c*/ 	.word	0xffffffff


	//   ....[131]....
        /*0340*/ 	.word	0xffffffff


	//   ....[132]....
        /*0344*/ 	.word	0xffffffff


	//   ....[133]....
        /*0348*/ 	.word	0xffffffff


	//   ....[134]....
        /*034c*/ 	.word	0xffffffff


	//   ....[135]....
        /*0350*/ 	.word	0xffffffff


	//   ....[136]....
        /*0354*/ 	.word	0xffffffff


	//   ....[137]....
        /*0358*/ 	.word	0xffffffff


	//   ....[138]....
        /*035c*/ 	.word	0xffffffff


	//   ....[139]....
        /*0360*/ 	.word	0xffffffff


	//   ....[140]....
        /*0364*/ 	.word	0xffffffff


	//   ....[141]....
        /*0368*/ 	.word	0xffffffff


	//   ....[142]....
        /*036c*/ 	.word	0xffffffff


	//   ....[143]....
        /*0370*/ 	.word	0xffffffff


	//   ....[144]....
        /*0374*/ 	.word	0xffffffff


	//   ....[145]....
        /*0378*/ 	.word	0xffffffff


	//   ....[146]....
        /*037c*/ 	.word	0xffffffff


	//   ....[147]....
        /*0380*/ 	.word	0xffffffff


	//   ....[148]....
        /*0384*/ 	.word	0xffffffff


	//   ....[149]....
        /*0388*/ 	.word	0xffffffff


	//   ....[150]....
        /*038c*/ 	.word	0xffffffff


	//   ....[151]....
        /*0390*/ 	.word	0xffffffff


	//   ....[152]....
        /*0394*/ 	.word	0xffffffff


	//   ....[153]....
        /*0398*/ 	.word	0xffffffff


	//   ....[154]....
        /*039c*/ 	.word	0xffffffff


	//   ....[155]....
        /*03a0*/ 	.word	0xffffffff


	//   ....[156]....
        /*03a4*/ 	.word	0xffffffff


	//   ....[157]....
        /*03a8*/ 	.word	0xffffffff


	//   ....[158]....
        /*03ac*/ 	.word	0xffffffff


	//   ....[159]....
        /*03b0*/ 	.word	0xffffffff


	//   ....[160]....
        /*03b4*/ 	.word	0xffffffff


	//   ....[161]....
        /*03b8*/ 	.word	0xffffffff


	//   ....[162]....
        /*03bc*/ 	.word	0xffffffff


	//   ....[163]....
        /*03c0*/ 	.word	0xffffffff


	//   ....[164]....
        /*03c4*/ 	.word	0xffffffff


	//   ....[165]....
        /*03c8*/ 	.word	0xffffffff


	//   ....[166]....
        /*03cc*/ 	.word	0xffffffff


	//   ....[167]....
        /*03d0*/ 	.word	0xffffffff


	//   ....[168]....
        /*03d4*/ 	.word	0xffffffff


	//   ....[169]....
        /*03d8*/ 	.word	0xffffffff


	//   ....[170]....
        /*03dc*/ 	.word	0xffffffff


	//   ....[171]....
        /*03e0*/ 	.word	0xffffffff


	//   ....[172]....
        /*03e4*/ 	.word	0xffffffff


	//   ....[173]....
        /*03e8*/ 	.word	0xffffffff


	//   ....[174]....
        /*03ec*/ 	.word	0xffffffff


	//   ....[175]....
        /*03f0*/ 	.word	0xffffffff


	//   ....[176]....
        /*03f4*/ 	.word	0xffffffff


	//   ....[177]....
        /*03f8*/ 	.word	0xffffffff


	//   ....[178]....
        /*03fc*/ 	.word	0xffffffff


	//   ....[179]....
        /*0400*/ 	.word	0xffffffff


	//   ....[180]....
        /*0404*/ 	.word	0xffffffff


	//   ....[181]....
        /*0408*/ 	.word	0xffffffff


	//   ....[182]....
        /*040c*/ 	.word	0xffffffff


	//   ....[183]....
        /*0410*/ 	.word	0xffffffff


	//   ....[184]....
        /*0414*/ 	.word	0xffffffff


	//   ....[185]....
        /*0418*/ 	.word	0xffffffff


	//   ....[186]....
        /*041c*/ 	.word	0xffffffff


	//   ....[187]....
        /*0420*/ 	.word	0xffffffff


	//   ....[188]....
        /*0424*/ 	.word	0xffffffff


	//   ....[189]....
        /*0428*/ 	.word	0xffffffff


	//   ....[190]....
        /*042c*/ 	.word	0xffffffff


	//   ....[191]....
        /*0430*/ 	.word	0xffffffff


	//   ....[192]....
        /*0434*/ 	.word	0xffffffff


	//   ....[193]....
        /*0438*/ 	.word	0xffffffff


	//   ....[194]....
        /*043c*/ 	.word	0xffffffff


	//   ....[195]....
        /*0440*/ 	.word	0xffffffff


	//   ....[196]....
        /*0444*/ 	.word	0xffffffff


	//   ....[197]....
        /*0448*/ 	.word	0xffffffff


	//   ....[198]....
        /*044c*/ 	.word	0xffffffff


	//   ....[199]....
        /*0450*/ 	.word	0xffffffff


	//   ....[200]....
        /*0454*/ 	.word	0xffffffff


	//   ....[201]....
        /*0458*/ 	.word	0x0500000f


	//   ....[202]....
        /*045c*/ 	.word	0x0500000f


	//   ....[203]....
        /*0460*/ 	.word	0x0500000f


	//   ....[204]....
        /*0464*/ 	.word	0x0500000f


	//   ....[205]....
        /*0468*/ 	.word	0x0500000f


	//   ....[206]....
        /*046c*/ 	.word	0x0500000f


	//   ....[207]....
        /*0470*/ 	.word	0x0500000f


	//   ....[208]....
        /*0474*/ 	.word	0x0500000f


	//   ....[209]....
        /*0478*/ 	.word	0x0500000f


	//   ....[210]....
        /*047c*/ 	.word	0x0500000f


	//   ....[211]....
        /*0480*/ 	.word	0x0500000f


	//   ....[212]....
        /*0484*/ 	.word	0x0500000f


	//   ....[213]....
        /*0488*/ 	.word	0x0500000f


	//   ....[214]....
        /*048c*/ 	.word	0x0500000f


	//   ....[215]....
        /*0490*/ 	.word	0x0500000f


	//   ....[216]....
        /*0494*/ 	.word	0x0500000f


	//   ....[217]....
        /*0498*/ 	.word	0x0500000f


	//   ....[218]....
        /*049c*/ 	.word	0x0500000f


	//   ....[219]....
        /*04a0*/ 	.word	0x0500000f


	//   ....[220]....
        /*04a4*/ 	.word	0x0500000f


	//   ....[221]....
        /*04a8*/ 	.word	0x0500000f


	//   ....[222]....
        /*04ac*/ 	.word	0x0500000f


	//   ....[223]....
        /*04b0*/ 	.word	0x0500000f


	//   ....[224]....
        /*04b4*/ 	.word	0x0500000f


	//   ....[225]....
        /*04b8*/ 	.word	0x0500000f


	//   ....[226]....
        /*04bc*/ 	.word	0x0500000f


	//   ....[227]....
        /*04c0*/ 	.word	0x0500000f


	//   ....[228]....
        /*04c4*/ 	.word	0x0500000f


	//   ....[229]....
        /*04c8*/ 	.word	0x0500000f


	//   ....[230]....
        /*04cc*/ 	.word	0x0500000f


	//   ....[231]....
        /*04d0*/ 	.word	0x0500000f


	//   ....[232]....
        /*04d4*/ 	.word	0x0500000f


	//   ....[233]....
        /*04d8*/ 	.word	0x0500000f


	//   ....[234]....
        /*04dc*/ 	.word	0x0500000f


	//   ....[235]....
        /*04e0*/ 	.word	0x0500000f


	//   ....[236]....
        /*04e4*/ 	.word	0x0500000f


	//   ....[237]....
        /*04e8*/ 	.word	0x0500000f


	//   ....[238]....
        /*04ec*/ 	.word	0x0500000f


	//   ....[239]....
        /*04f0*/ 	.word	0x0500000f


	//   ....[240]....
        /*04f4*/ 	.word	0x0500000f


	//   ....[241]....
        /*04f8*/ 	.word	0x0500000f


	//   ....[242]....
        /*04fc*/ 	.word	0x0500000f


	//   ....[243]....
        /*0500*/ 	.word	0x0500000f


	//   ....[244]....
        /*0504*/ 	.word	0x0500000f


	//   ....[245]....
        /*0508*/ 	.word	0x0500000f


	//   ....[246]....
        /*050c*/ 	.word	0x0500000f


	//   ....[247]....
        /*0510*/ 	.word	0x0500000f


	//   ....[248]....
        /*0514*/ 	.word	0x0500000f


	//   ....[249]....
        /*0518*/ 	.word	0x0500000f


	//   ....[250]....
        /*051c*/ 	.word	0x0500000f


	//   ....[251]....
        /*0520*/ 	.word	0x0500000f


	//   ....[252]....
        /*0524*/ 	.word	0x0500000f


	//   ....[253]....
        /*0528*/ 	.word	0x0500000f


	//   ....[254]....
        /*052c*/ 	.word	0x0500000f


	//   ....[255]....
        /*0530*/ 	.word	0x0500000f


	//   ....[0]....
        /*0534*/ 	.word	0x0500000f


	//   ....[1]....
        /*0538*/ 	.word	0x0500000f


	//   ....[2]....
        /*053c*/ 	.word	0x0500000f


	//   ....[3]....
        /*0540*/ 	.word	0x0500000f


	//   ....[4]....
        /*0544*/ 	.word	0x0500000f


	//   ....[5]....
        /*0548*/ 	.word	0x0500000f


	//   ....[6]....
        /*054c*/ 	.word	0x0500000f


	//   ....[7]....
        /*0550*/ 	.word	0x0500000f


	//   ....[8]....
        /*0554*/ 	.word	0x0500000f


	//   ....[9]....
        /*0558*/ 	.word	0x0500000f


	//   ....[10]....
        /*055c*/ 	.word	0x0500000f


	//   ....[11]....
        /*0560*/ 	.word	0x0500000f


	//   ....[12]....
        /*0564*/ 	.word	0x0500000f


	//   ....[13]....
        /*0568*/ 	.word	0x0500000f


	//   ....[14]....
        /*056c*/ 	.word	0x0500000f


	//   ....[15]....
        /*0570*/ 	.word	0x0500000f


	//   ....[16]....
        /*0574*/ 	.word	0x0500000f


	//   ....[17]....
        /*0578*/ 	.word	0x0500000f


	//   ....[18]....
        /*057c*/ 	.word	0x0500000f


	//   ....[19]....
        /*0580*/ 	.word	0x0500000f


	//   ....[20]....
        /*0584*/ 	.word	0x0500000f


	//   ....[21]....
        /*0588*/ 	.word	0x0500000f


	//   ....[22]....
        /*058c*/ 	.word	0x0500000f


	//   ....[23]....
        /*0590*/ 	.word	0x0500000f


	//   ....[24]....
        /*0594*/ 	.word	0x0500000f


	//   ....[25]....
        /*0598*/ 	.word	0x0500000f


	//   ....[26]....
        /*059c*/ 	.word	0x0500000f


	//   ....[27]....
        /*05a0*/ 	.word	0x0500000f


	//   ....[28]....
        /*05a4*/ 	.word	0x0500000f


	//   ....[29]....
        /*05a8*/ 	.word	0x0500000f


	//   ....[30]....
        /*05ac*/ 	.word	0x0500000f


	//   ....[31]....
        /*05b0*/ 	.word	0x0500000f


	//   ....[32]....
        /*05b4*/ 	.word	0x0500000f


	//   ....[33]....
        /*05b8*/ 	.word	0x0500000f


	//   ....[34]....
        /*05bc*/ 	.word	0x0500000f


	//   ....[35]....
        /*05c0*/ 	.word	0x0500000f


	//   ....[36]....
        /*05c4*/ 	.word	0x0500000f


	//   ....[37]....
        /*05c8*/ 	.word	0x0500000f


	//   ....[38]....
        /*05cc*/ 	.word	0x0500000f


	//   ....[39]....
        /*05d0*/ 	.word	0x0500000f


	//   ....[40]....
        /*05d4*/ 	.word	0x0500000f


	//   ....[41]....
        /*05d8*/ 	.word	0x0500000f


	//   ....[42]....
        /*05dc*/ 	.word	0x0500000f


	//----- nvinfo : EIATTR_COOP_GROUP_INSTR_OFFSETS
	.align		4
.L_115:
        /*05e0*/ 	.byte	0x04, 0x28
        /*05e2*/ 	.short	(.L_117 - .L_116)


	//   ....[0]....
.L_116:
        /*05e4*/ 	.word	0x00000080


	//   ....[1]....
        /*05e8*/ 	.word	0x00000090


	//   ....[2]....
        /*05ec*/ 	.word	0x000002d0


	//   ....[3]....
        /*05f0*/ 	.word	0x00000430


	//   ....[4]....
        /*05f4*/ 	.word	0x00000550


	//   ....[5]....
        /*05f8*/ 	.word	0x000006b0


	//   ....[6]....
        /*05fc*/ 	.word	0x00001620


	//   ....[7]....
        /*0600*/ 	.word	0x00002c00


	//   ....[8]....
        /*0604*/ 	.word	0x00002d00


	//   ....[9]....
        /*0608*/ 	.word	0x00003370


	//   ....[10]....
        /*060c*/ 	.word	0x000033e0


	//   ....[11]....
        /*0610*/ 	.word	0x00005a30


	//   ....[12]....
        /*0614*/ 	.word	0x00005a40


	//   ....[13]....
        /*0618*/ 	.word	0x00005a70


	//   ....[14]....
        /*061c*/ 	.word	0x00005a80


	//   ....[15]....
        /*0620*/ 	.word	0x00007570


	//   ....[16]....
        /*0624*/ 	.word	0x00007580


	//   ....[17]....
        /*0628*/ 	.word	0x00007600


	//   ....[18]....
        /*062c*/ 	.word	0x00007610


	//   ....[19]....
        /*0630*/ 	.word	0x000085a0


	//   ....[20]....
        /*0634*/ 	.word	0x000085b0


	//   ....[21]....
        /*0638*/ 	.word	0x000085c0


	//   ....[22]....
        /*063c*/ 	.word	0x000085d0


	//   ....[23]....
        /*0640*/ 	.word	0x000085e0


	//   ....[24]....
        /*0644*/ 	.word	0x000085f0


	//   ....[25]....
        /*0648*/ 	.word	0x00008600


	//   ....[26]....
        /*064c*/ 	.word	0x00008610


	//   ....[27]....
        /*0650*/ 	.word	0x00008640


	//   ....[28]....
        /*0654*/ 	.word	0x00008650


	//   ....[29]....
        /*0658*/ 	.word	0x00008680


	//   ....[30]....
        /*065c*/ 	.word	0x00008690


	//   ....[31]....
        /*0660*/ 	.word	0x000086f0


	//   ....[32]....
        /*0664*/ 	.word	0x00008700


	//   ....[33]....
        /*0668*/ 	.word	0x00008710


	//   ....[34]....
        /*066c*/ 	.word	0x00008740


	//   ....[35]....
        /*0670*/ 	.word	0x00008770


	//   ....[36]....
        /*0674*/ 	.word	0x00008780


	//   ....[37]....
        /*0678*/ 	.word	0x00008790


	//   ....[38]....
        /*067c*/ 	.word	0x000087a0


	//   ....[39]....
        /*0680*/ 	.word	0x000087d0


	//   ....[40]....
        /*0684*/ 	.word	0x000087e0


	//   ....[41]....
        /*0688*/ 	.word	0x000087f0


	//   ....[42]....
        /*068c*/ 	.word	0x00008800


	//   ....[43]....
        /*0690*/ 	.word	0x00008810


	//   ....[44]....
        /*0694*/ 	.word	0x00008820


	//   ....[45]....
        /*0698*/ 	.word	0x00008830


	//   ....[46]....
        /*069c*/ 	.word	0x00008840


	//   ....[47]....
        /*06a0*/ 	.word	0x00008850


	//   ....[48]....
        /*06a4*/ 	.word	0x00008860


	//   ....[49]....
        /*06a8*/ 	.word	0x00008890


	//   ....[50]....
        /*06ac*/ 	.word	0x000088c0


	//   ....[51]....
        /*06b0*/ 	.word	0x00008ef0


	//   ....[52]....
        /*06b4*/ 	.word	0x00008f20


	//   ....[53]....
        /*06b8*/ 	.word	0x00008f50


	//   ....[54]....
        /*06bc*/ 	.word	0x00008f80


	//   ....[55]....
        /*06c0*/ 	.word	0x00009560


	//   ....[56]....
        /*06c4*/ 	.word	0x00009590


	//   ....[57]....
        /*06c8*/ 	.word	0x00009650


	//   ....[58]....
        /*06cc*/ 	.word	0x00009670


	//   ....[59]....
        /*06d0*/ 	.word	0x00009730


	//   ....[60]....
        /*06d4*/ 	.word	0x00009750


	//   ....[61]....
        /*06d8*/ 	.word	0x00009820


	//   ....[62]....
        /*06dc*/ 	.word	0x00009840


	//   ....[63]....
        /*06e0*/ 	.word	0x0000a110


	//   ....[64]....
        /*06e4*/ 	.word	0x0000a140


	//   ....[65]....
        /*06e8*/ 	.word	0x0000a210


	//   ....[66]....
        /*06ec*/ 	.word	0x0000a230


	//   ....[67]....
        /*06f0*/ 	.word	0x0000a2f0


	//   ....[68]....
        /*06f4*/ 	.word	0x0000a310


	//   ....[69]....
        /*06f8*/ 	.word	0x0000a3e0


	//   ....[70]....
        /*06fc*/ 	.word	0x0000a400


	//   ....[71]....
        /*0700*/ 	.word	0x0000a540


	//   ....[72]....
        /*0704*/ 	.word	0x0000a6f0


	//   ....[73]....
        /*0708*/ 	.word	0x0000a720


	//   ....[74]....
        /*070c*/ 	.word	0x0000a750


	//   ....[75]....
        /*0710*/ 	.word	0x0000a780


	//   ....[76]....
        /*0714*/ 	.word	0x0000a7b0


	//   ....[77]....
        /*0718*/ 	.word	0x0000a7f0


	//   ....[78]....
        /*071c*/ 	.word	0x0000a940


	//   ....[79]....
        /*0720*/ 	.word	0x0000a970


	//   ....[80]....
        /*0724*/ 	.word	0x0000a9a0


	//   ....[81]....
        /*0728*/ 	.word	0x0000a9d0


	//   ....[82]....
        /*072c*/ 	.word	0x0000aa00


	//   ....[83]....
        /*0730*/ 	.word	0x0000aa40


	//   ....[84]....
        /*0734*/ 	.word	0x0000aac0


	//   ....[85]....
        /*0738*/ 	.word	0x0000ab00


	//   ....[86]....
        /*073c*/ 	.word	0x0000ab90


	//   ....[87]....
        /*0740*/ 	.word	0x0000c640


	//   ....[88]....
        /*0744*/ 	.word	0x0000c670


	//   ....[89]....
        /*0748*/ 	.word	0x0000c710


	//   ....[90]....
        /*074c*/ 	.word	0x0000c720


	//   ....[91]....
        /*0750*/ 	.word	0x0000c770


	//   ....[92]....
        /*0754*/ 	.word	0x0000c780


	//   ....[93]....
        /*0758*/ 	.word	0x0000c7d0


	//   ....[94]....
        /*075c*/ 	.word	0x0000c7e0


	//   ....[95]....
        /*0760*/ 	.word	0x0000c830


	//   ....[96]....
        /*0764*/ 	.word	0x0000c840


	//   ....[97]....
        /*0768*/ 	.word	0x0000c890


	//   ....[98]....
        /*076c*/ 	.word	0x0000c8a0


	//   ....[99]....
        /*0770*/ 	.word	0x0000c8f0


	//   ....[100]....
        /*0774*/ 	.word	0x0000c900


	//   ....[101]....
        /*0778*/ 	.word	0x0000c910


	//   ....[102]....
        /*077c*/ 	.word	0x0000c960


	//   ....[103]....
        /*0780*/ 	.word	0x0000c9b0


	//   ....[104]....
        /*0784*/ 	.word	0x0000c9c0


	//   ....[105]....
        /*0788*/ 	.word	0x0000c9d0


	//   ....[106]....
        /*078c*/ 	.word	0x0000ca30


	//   ....[107]....
        /*0790*/ 	.word	0x0000cec0


	//   ....[108]....
        /*0794*/ 	.word	0x0000cef0


	//   ....[109]....
        /*0798*/ 	.word	0x0000cf20


	//   ....[110]....
        /*079c*/ 	.word	0x0000cf70


	//   ....[111]....
        /*07a0*/ 	.word	0x0000cf90


	//   ....[112]....
        /*07a4*/ 	.word	0x0000cff0


	//   ....[113]....
        /*07a8*/ 	.word	0x0000d030


	//   ....[114]....
        /*07ac*/ 	.word	0x0000d060


	//   ....[115]....
        /*07b0*/ 	.word	0x0000d0b0


	//   ....[116]....
        /*07b4*/ 	.word	0x0000d0e0


	//   ....[117]....
        /*07b8*/ 	.word	0x0000d130


	//   ....[118]....
        /*07bc*/ 	.word	0x0000d150


	//   ....[119]....
        /*07c0*/ 	.word	0x0000d190


	//   ....[120]....
        /*07c4*/ 	.word	0x0000d1c0


	//   ....[121]....
        /*07c8*/ 	.word	0x0000d1d0


	//   ....[122]....
        /*07cc*/ 	.word	0x0000d210


	//   ....[123]....
        /*07d0*/ 	.word	0x0000d270


	//   ....[124]....
        /*07d4*/ 	.word	0x0000d290


	//   ....[125]....
        /*07d8*/ 	.word	0x0000d2b0


	//   ....[126]....
        /*07dc*/ 	.word	0x0000d300


	//   ....[127]....
        /*07e0*/ 	.word	0x0000d9f0


	//   ....[128]....
        /*07e4*/ 	.word	0x0000da20


	//   ....[129]....
        /*07e8*/ 	.word	0x0000da50


	//   ....[130]....
        /*07ec*/ 	.word	0x0000da90


	//   ....[131]....
        /*07f0*/ 	.word	0x0000dae0


	//   ....[132]....
        /*07f4*/ 	.word	0x0000db00


	//   ....[133]....
        /*07f8*/ 	.word	0x0000db50


	//   ....[134]....
        /*07fc*/ 	.word	0x0000db70


	//   ....[135]....
        /*0800*/ 	.word	0x0000dbc0


	//   ....[136]....
        /*0804*/ 	.word	0x0000dbe0


	//   ....[137]....
        /*0808*/ 	.word	0x0000dc30


	//   ....[138]....
        /*080c*/ 	.word	0x0000dc50


	//   ....[139]....
        /*0810*/ 	.word	0x0000dca0


	//   ....[140]....
        /*0814*/ 	.word	0x0000dcc0


	//   ....[141]....
        /*0818*/ 	.word	0x0000dd00


	//   ....[142]....
        /*081c*/ 	.word	0x0000dd20


	//   ....[143]....
        /*0820*/ 	.word	0x0000e650


	//   ....[144]....
        /*0824*/ 	.word	0x0000e670


	//   ....[145]....
        /*0828*/ 	.word	0x0000e680


	//   ....[146]....
        /*082c*/ 	.word	0x0000e690


	//   ....[147]....
        /*0830*/ 	.word	0x0000e6a0


	//   ....[148]....
        /*0834*/ 	.word	0x0000e6b0


	//   ....[149]....
        /*0838*/ 	.word	0x0000e700


	//   ....[150]....
        /*083c*/ 	.word	0x0000e740


	//   ....[151]....
        /*0840*/ 	.word	0x0000e770


	//   ....[152]....
        /*0844*/ 	.word	0x0000e780


	//   ....[153]....
        /*0848*/ 	.word	0x0000e7c0


	//   ....[154]....
        /*084c*/ 	.word	0x0000e7d0


	//   ....[155]....
        /*0850*/ 	.word	0x0000e810


	//   ....[156]....
        /*0854*/ 	.word	0x0000e820


	//   ....[157]....
        /*0858*/ 	.word	0x0000e860


	//   ....[158]....
        /*085c*/ 	.word	0x0000e870


	//   ....[159]....
        /*0860*/ 	.word	0x0000e880


	//   ....[160]....
        /*0864*/ 	.word	0x0000e890


	//   ....[161]....
        /*0868*/ 	.word	0x0000e8a0


	//   ....[162]....
        /*086c*/ 	.word	0x0000e940


	//   ....[163]....
        /*0870*/ 	.word	0x0000ed00


	//   ....[164]....
        /*0874*/ 	.word	0x0000ed10


	//   ....[165]....
        /*0878*/ 	.word	0x0000ed20


	//   ....[166]....
        /*087c*/ 	.word	0x0000ed30


	//   ....[167]....
        /*0880*/ 	.word	0x0000ed40


	//   ....[168]....
        /*0884*/ 	.word	0x0000ed50


	//   ....[169]....
        /*0888*/ 	.word	0x0000ed70


	//   ....[170]....
        /*088c*/ 	.word	0x0000edc0


	//   ....[171]....
        /*0890*/ 	.word	0x0000ee00


	//   ....[172]....
        /*0894*/ 	.word	0x0000ee20


	//   ....[173]....
        /*0898*/ 	.word	0x0000ee40


	//   ....[174]....
        /*089c*/ 	.word	0x0000ee70


	//   ....[175]....
        /*08a0*/ 	.word	0x0000ee90


	//   ....[176]....
        /*08a4*/ 	.word	0x0000eec0


	//   ....[177]....
        /*08a8*/ 	.word	0x0000eee0


	//   ....[178]....
        /*08ac*/ 	.word	0x0000ef10


	//   ....[179]....
        /*08b0*/ 	.word	0x0000ef20


	//   ....[180]....
        /*08b4*/ 	.word	0x0000ef30


	//   ....[181]....
        /*08b8*/ 	.word	0x0000ef40


	//   ....[182]....
        /*08bc*/ 	.word	0x0000ef50


	//   ....[183]....
        /*08c0*/ 	.word	0x000101c0


	//   ....[184]....
        /*08c4*/ 	.word	0x000101f0


	//   ....[185]....
        /*08c8*/ 	.word	0x00010220


	//   ....[186]....
        /*08cc*/ 	.word	0x00010230


	//   ....[187]....
        /*08d0*/ 	.word	0x00010260


	//   ....[188]....
        /*08d4*/ 	.word	0x00010270


	//   ....[189]....
        /*08d8*/ 	.word	0x000102a0


	//   ....[190]....
        /*08dc*/ 	.word	0x000102e0


	//   ....[191]....
        /*08e0*/ 	.word	0x00010420


	//   ....[192]....
        /*08e4*/ 	.word	0x00010450


	//   ....[193]....
        /*08e8*/ 	.word	0x00010480


	//   ....[194]....
        /*08ec*/ 	.word	0x000104b0


	//   ....[195]....
        /*08f0*/ 	.word	0x000104e0


	//   ....[196]....
        /*08f4*/ 	.word	0x00010520


	//   ....[197]....
        /*08f8*/ 	.word	0x000105b0


	//   ....[198]....
        /*08fc*/ 	.word	0x000105f0


	//   ....[199]....
        /*0900*/ 	.word	0x00010680


	//   ....[200]....
        /*0904*/ 	.word	0x00010aa0


	//   ....[201]....
        /*0908*/ 	.word	0x00010ff0


	//   ....[202]....
        /*090c*/ 	.word	0x000110d0


	//   ....[203]....
        /*0910*/ 	.word	0x000111c0


	//   ....[204]....
        /*0914*/ 	.word	0x00011220


	//   ....[205]....
        /*0918*/ 	.word	0x000112e0


	//   ....[206]....
        /*091c*/ 	.word	0x00011340


	//   ....[207]....
        /*0920*/ 	.word	0x00011400


	//   ....[208]....
        /*0924*/ 	.word	0x00011460


	//   ....[209]....
        /*0928*/ 	.word	0x00011520


	//   ....[210]....
        /*092c*/ 	.word	0x00011580


	//   ....[211]....
        /*0930*/ 	.word	0x00011640


	//   ....[212]....
        /*0934*/ 	.word	0x000116a0


	//   ....[213]....
        /*0938*/ 	.word	0x00011760


	//   ....[214]....
        /*093c*/ 	.word	0x000117c0


	//   ....[215]....
        /*0940*/ 	.word	0x00011880


	//   ....[216]....
        /*0944*/ 	.word	0x000118e0


	//   ....[217]....
        /*0948*/ 	.word	0x000119a0


	//   ....[218]....
        /*094c*/ 	.word	0x00011a00


	//   ....[219]....
        /*0950*/ 	.word	0x00011ac0


	//   ....[220]....
        /*0954*/ 	.word	0x00011b20


	//   ....[221]....
        /*0958*/ 	.word	0x00011bf0


	//   ....[222]....
        /*095c*/ 	.word	0x00011db0


	//   ....[223]....
        /*0960*/ 	.word	0x00011e40


	//   ....[224]....
        /*0964*/ 	.word	0x00011f10


	//   ....[225]....
        /*0968*/ 	.word	0x00011f60


	//   ....[226]....
        /*096c*/ 	.word	0x00012030


	//   ....[227]....
        /*0970*/ 	.word	0x00012080


	//   ....[228]....
        /*0974*/ 	.word	0x00012100


	//   ....[229]....
        /*0978*/ 	.word	0x000121b0


	//   ....[230]....
        /*097c*/ 	.word	0x00012230


	//   ....[231]....
        /*0980*/ 	.word	0x000122e0


	//   ....[232]....
        /*0984*/ 	.word	0x00012360


	//   ....[233]....
        /*0988*/ 	.word	0x00012410


	//   ....[234]....
        /*098c*/ 	.word	0x00012490


	//   ....[235]....
        /*0990*/ 	.word	0x00012530


	//   ....[236]....
        /*0994*/ 	.word	0x000125b0


	//   ....[237]....
        /*0998*/ 	.word	0x00012650


	//   ....[238]....
        /*099c*/ 	.word	0x000126c0


	//   ....[239]....
        /*09a0*/ 	.word	0x00012770


	//   ....[240]....
        /*09a4*/ 	.word	0x000127f0


	//   ....[241]....
        /*09a8*/ 	.word	0x00012890


	//   ....[242]....
        /*09ac*/ 	.word	0x00012930


	//   ....[243]....
        /*09b0*/ 	.word	0x000129a0


	//   ....[244]....
        /*09b4*/ 	.word	0x00012a20


	//   ....[245]....
        /*09b8*/ 	.word	0x00012ad0


	//   ....[246]....
        /*09bc*/ 	.word	0x00012b30


	//   ....[247]....
        /*09c0*/ 	.word	0x00012bf0


	//   ....[248]....
        /*09c4*/ 	.word	0x00012c50


	//   ....[249]....
        /*09c8*/ 	.word	0x00012d10


	//   ....[250]....
        /*09cc*/ 	.word	0x00012d70


	//   ....[251]....
        /*09d0*/ 	.word	0x00012e30


	//   ....[252]....
        /*09d4*/ 	.word	0x00012e90


	//   ....[253]....
        /*09d8*/ 	.word	0x00012f40


	//   ....[254]....
        /*09dc*/ 	.word	0x00012fa0


	//   ....[255]....
        /*09e0*/ 	.word	0x00013060


	//   ....[0]....
        /*09e4*/ 	.word	0x000130c0


	//   ....[1]....
        /*09e8*/ 	.word	0x00013160


	//   ....[2]....
        /*09ec*/ 	.word	0x00013290


	//   ....[3]....
        /*09f0*/ 	.word	0x00013330


	//   ....[4]....
        /*09f4*/ 	.word	0x00013390


	//   ....[5]....
        /*09f8*/ 	.word	0x00013440


	//   ....[6]....
        /*09fc*/ 	.word	0x000134c0


	//   ....[7]....
        /*0a00*/ 	.word	0x00013550


	//   ....[8]....
        /*0a04*/ 	.word	0x000135e0


	//   ....[9]....
        /*0a08*/ 	.word	0x00013670


	//   ....[10]....
        /*0a0c*/ 	.word	0x000136d0


	//   ....[11]....
        /*0a10*/ 	.word	0x00013780


	//   ....[12]....
        /*0a14*/ 	.word	0x000137e0


	//   ....[13]....
        /*0a18*/ 	.word	0x00013890


	//   ....[14]....
        /*0a1c*/ 	.word	0x000138f0


	//   ....[15]....
        /*0a20*/ 	.word	0x000139a0


	//   ....[16]....
        /*0a24*/ 	.word	0x00013a00


	//   ....[17]....
        /*0a28*/ 	.word	0x00013ab0


	//   ....[18]....
        /*0a2c*/ 	.word	0x00013b40


	//   ....[19]....
        /*0a30*/ 	.word	0x00013bd0


	//   ....[20]....
        /*0a34*/ 	.word	0x00013c50


	//   ....[21]....
        /*0a38*/ 	.word	0x00013ce0


	//   ....[22]....
        /*0a3c*/ 	.word	0x00013dd0


	//   ....[23]....
        /*0a40*/ 	.word	0x00013e60


	//   ....[24]....
        /*0a44*/ 	.word	0x00013ec0


	//   ....[25]....
        /*0a48*/ 	.word	0x00013f70


	//   ....[26]....
        /*0a4c*/ 	.word	0x00013ff0


	//   ....[27]....
        /*0a50*/ 	.word	0x00014080


	//   ....[28]....
        /*0a54*/ 	.word	0x00014110


	//   ....[29]....
        /*0a58*/ 	.word	0x000141a0


	//   ....[30]....
        /*0a5c*/ 	.word	0x00014200


	//   ....[31]....
        /*0a60*/ 	.word	0x000142a0


	//   ....[32]....
        /*0a64*/ 	.word	0x00014300


	//   ....[33]....
        /*0a68*/ 	.word	0x000143a0


	//   ....[34]....
        /*0a6c*/ 	.word	0x00014400


	//   ....[35]....
        /*0a70*/ 	.word	0x000144a0


	//   ....[36]....
        /*0a74*/ 	.word	0x00014500


	//   ....[37]....
        /*0a78*/ 	.word	0x000145b0


	//   ....[38]....
        /*0a7c*/ 	.word	0x00014610


	//   ....[39]....
        /*0a80*/ 	.word	0x000146c0


	//   ....[40]....
        /*0a84*/ 	.word	0x00014720


	//   ....[41]....
        /*0a88*/ 	.word	0x000147d0


	//   ....[42]....
        /*0a8c*/ 	.word	0x00014a20


	//----- nvinfo : EIATTR_REG_RECONFIG
	.align		4
.L_117:
        /*0a90*/ 	.byte	0x01, 0x54
	.zero		2


	//----- nvinfo : EIATTR_SYSCALL_OFFSETS
	.align		4
        /*0a94*/ 	.byte	0x04, 0x46
        /*0a96*/ 	.short	(.L_119 - .L_118)


	//   ....[0]....
.L_118:
        /*0a98*/ 	.word	0x00001800


	//   ....[1]....
        /*0a9c*/ 	.word	0x0000b930


	//   ....[2]....
        /*0aa0*/ 	.word	0x0000baa0


	//   ....[3]....
        /*0aa4*/ 	.word	0x0000bbf0


	//   ....[4]....
        /*0aa8*/ 	.word	0x0000bd30


	//   ....[5]....
        /*0aac*/ 	.word	0x0000d670


	//----- nvinfo : EIATTR_MBARRIER_INSTR_OFFSETS
	.align		4
.L_119:
        /*0ab0*/ 	.byte	0x04, 0x39
        /*0ab2*/ 	.short	(.L_121 - .L_120)


	//   ....[0]....
.L_120:
        /*0ab4*/ 	.word	0x00000180
        /*0ab8*/ 	.word	0x000000ff
        /*0abc*/ 	.word	0x00022800
        /*0ac0*/ 	.short	0x0100
        /*0ac2*/ 	.byte	0x08
	.zero		1


	//   ....[1]....
        /*0ac4*/ 	.word	0x00000190
        /*0ac8*/ 	.word	0x000000ff
        /*0acc*/ 	.word	0x00022820
        /*0ad0*/ 	.short	0x0100
        /*0ad2*/ 	.byte	0x08
	.zero		1


	//   ....[2]....
        /*0ad4*/ 	.word	0x00000280
        /*0ad8*/ 	.word	0x000000ff
        /*0adc*/ 	.word	0x00022830
        /*0ae0*/ 	.short	0x0100
        /*0ae2*/ 	.byte	0x08
	.zero		1


	//   ....[3]....
        /*0ae4*/ 	.word	0x00000290
        /*0ae8*/ 	.word	0x000000ff
        /*0aec*/ 	.word	0x00022840
        /*0af0*/ 	.short	0x0100
        /*0af2*/ 	.byte	0x08
	.zero		1


	//   ....[4]....
        /*0af4*/ 	.word	0x000002a0
        /*0af8*/ 	.word	0x000000ff
        /*0afc*/ 	.word	0x00022838
        /*0b00*/ 	.short	0x0100
        /*0b02*/ 	.byte	0x08
	.zero		1


	//   ....[5]....
        /*0b04*/ 	.word	0x000002b0
        /*0b08*/ 	.word	0x000000ff
        /*0b0c*/ 	.word	0x00022848
        /*0b10*/ 	.short	0x0100
        /*0b12*/ 	.byte	0x08
	.zero		1


	//   ....[6]....
        /*0b14*/ 	.word	0x000003e0
        /*0b18*/ 	.word	0x000000ff
        /*0b1c*/ 	.word	0x00022850
        /*0b20*/ 	.short	0x0100
        /*0b22*/ 	.byte	0x08
	.zero		1


	//   ....[7]....
        /*0b24*/ 	.word	0x000003f0
        /*0b28*/ 	.word	0x000000ff
        /*0b2c*/ 	.word	0x00022860
        /*0b30*/ 	.short	0x0100
        /*0b32*/ 	.byte	0x08
	.zero		1


	//   ....[8]....
        /*0b34*/ 	.word	0x00000400
        /*0b38*/ 	.word	0x000000ff
        /*0b3c*/ 	.word	0x00022858
        /*0b40*/ 	.short	0x0100
        /*0b42*/ 	.byte	0x08
	.zero		1


	//   ....[9]....
        /*0b44*/ 	.word	0x00000410
        /*0b48*/ 	.word	0x000000ff
        /*0b4c*/ 	.word	0x00022868
        /*0b50*/ 	.short	0x0100
        /*0b52*/ 	.byte	0x08
	.zero		1


	//   ....[10]....
        /*0b54*/ 	.word	0x00000500
        /*0b58*/ 	.word	0x000000ff
        /*0b5c*/ 	.word	0x00022870
        /*0b60*/ 	.short	0x0100
        /*0b62*/ 	.byte	0x06
	.zero		1


	//   ....[11]....
        /*0b64*/ 	.word	0x00000510
        /*0b68*/ 	.word	0x000000ff
        /*0b6c*/ 	.word	0x00022880
        /*0b70*/ 	.short	0x0100
        /*0b72*/ 	.byte	0x06
	.zero		1


	//   ....[12]....
        /*0b74*/ 	.word	0x00000520
        /*0b78*/ 	.word	0x000000ff
        /*0b7c*/ 	.word	0x00022878
        /*0b80*/ 	.short	0x0100
        /*0b82*/ 	.byte	0x06
	.zero		1


	//   ....[13]....
        /*0b84*/ 	.word	0x00000530
        /*0b88*/ 	.word	0x000000ff
        /*0b8c*/ 	.word	0x00022888
        /*0b90*/ 	.short	0x0100
        /*0b92*/ 	.byte	0x06
	.zero		1


	//   ....[14]....
        /*0b94*/ 	.word	0x00000660
        /*0b98*/ 	.word	0x000000ff
        /*0b9c*/ 	.word	0x00022890
        /*0ba0*/ 	.short	0x0100
        /*0ba2*/ 	.byte	0x08
	.zero		1


	//   ....[15]....
        /*0ba4*/ 	.word	0x00000670
        /*0ba8*/ 	.word	0x000000ff
        /*0bac*/ 	.word	0x000228a0
        /*0bb0*/ 	.short	0x0100
        /*0bb2*/ 	.byte	0x08
	.zero		1


	//   ....[16]....
        /*0bb4*/ 	.word	0x00000680
        /*0bb8*/ 	.word	0x000000ff
        /*0bbc*/ 	.word	0x00022898
        /*0bc0*/ 	.short	0x0100
        /*0bc2*/ 	.byte	0x08
	.zero		1


	//   ....[17]....
        /*0bc4*/ 	.word	0x00000690
        /*0bc8*/ 	.word	0x000000ff
        /*0bcc*/ 	.word	0x000228a8
        /*0bd0*/ 	.short	0x0100
        /*0bd2*/ 	.byte	0x08
	.zero		1


	//   ....[18]....
        /*0bd4*/ 	.word	0x000007e0
        /*0bd8*/ 	.word	0x000000ff
        /*0bdc*/ 	.word	0x000228b0
        /*0be0*/ 	.short	0x0100
        /*0be2*/ 	.byte	0x08
	.zero		1


	//   ....[19]....
        /*0be4*/ 	.word	0x000007f0
        /*0be8*/ 	.word	0x000000ff
        /*0bec*/ 	.word	0x000228c0
        /*0bf0*/ 	.short	0x0100
        /*0bf2*/ 	.byte	0x08
	.zero		1


	//   ....[20]....
        /*0bf4*/ 	.word	0x00000800
        /*0bf8*/ 	.word	0x000000ff
        /*0bfc*/ 	.word	0x000228b8
        /*0c00*/ 	.short	0x0100
        /*0c02*/ 	.byte	0x08
	.zero		1


	//   ....[21]....
        /*0c04*/ 	.word	0x00000810
        /*0c08*/ 	.word	0x000000ff
        /*0c0c*/ 	.word	0x000228c8
        /*0c10*/ 	.short	0x0100
        /*0c12*/ 	.byte	0x08
	.zero		1


	//   ....[22]....
        /*0c14*/ 	.word	0x00001880
        /*0c18*/ 	.word	0x000000ff
        /*0c1c*/ 	.word	0x00022800
        /*0c20*/ 	.short	0x010a
        /*0c22*/ 	.byte	0x33
	.zero		1


	//   ....[23]....
        /*0c24*/ 	.word	0x00001900
        /*0c28*/ 	.word	0x00000005
        /*0c2c*/ 	.word	0x00022830
        /*0c30*/ 	.short	0x010a
        /*0c32*/ 	.byte	0x3f
	.zero		1


	//   ....[24]....
        /*0c34*/ 	.word	0x00001940
        /*0c38*/ 	.word	0x00000005
        /*0c3c*/ 	.word	0x00022830
        /*0c40*/ 	.short	0x010a
        /*0c42*/ 	.byte	0x3f
	.zero		1


	//   ....[25]....
        /*0c44*/ 	.word	0x00002310
        /*0c48*/ 	.word	0x000000ff
        /*0c4c*/ 	.word	0x00000000
        /*0c50*/ 	.short	0x0101
        /*0c52*/ 	.byte	0x06
	.zero		1


	//   ....[26]....
        /*0c54*/ 	.word	0x00004950
        /*0c58*/ 	.word	0x000000ff
        /*0c5c*/ 	.word	0x00022830
        /*0c60*/ 	.short	0x010a
        /*0c62*/ 	.byte	0x06
	.zero		1


	//   ....[27]....
        /*0c64*/ 	.word	0x00004990
        /*0c68*/ 	.word	0x000000ff
        /*0c6c*/ 	.word	0x00022830
        /*0c70*/ 	.short	0x010a
        /*0c72*/ 	.byte	0x06
	.zero		1


	//   ....[28]....
        /*0c74*/ 	.word	0x00005230
        /*0c78*/ 	.word	0x000000ff
        /*0c7c*/ 	.word	0x00022850
        /*0c80*/ 	.short	0x010a
        /*0c82*/ 	.byte	0x06
	.zero		1


	//   ....[29]....
        /*0c84*/ 	.word	0x00005270
        /*0c88*/ 	.word	0x000000ff
        /*0c8c*/ 	.word	0x00022850
        /*0c90*/ 	.short	0x010a
        /*0c92*/ 	.byte	0x06
	.zero		1


	//   ....[30]....
        /*0c94*/ 	.word	0x000055b0
        /*0c98*/ 	.word	0x000000ff
        /*0c9c*/ 	.word	0x00000000
        /*0ca0*/ 	.short	0x0101
        /*0ca2*/ 	.byte	0x06
	.zero		1


	//   ....[31]....
        /*0ca4*/ 	.word	0x00006b80
        /*0ca8*/ 	.word	0x000000ff
        /*0cac*/ 	.word	0x00000000
        /*0cb0*/ 	.short	0x0101
        /*0cb2*/ 	.byte	0x06
	.zero		1


	//   ....[32]....
        /*0cb4*/ 	.word	0x00007230
        /*0cb8*/ 	.word	0x000000ff
        /*0cbc*/ 	.word	0x00022850
        /*0cc0*/ 	.short	0x010a
        /*0cc2*/ 	.byte	0x09
	.zero		1


	//   ....[33]....
        /*0cc4*/ 	.word	0x00007270
        /*0cc8*/ 	.word	0x000000ff
        /*0ccc*/ 	.word	0x00022850
        /*0cd0*/ 	.short	0x010a
        /*0cd2*/ 	.byte	0x09
	.zero		1


	//   ....[34]....
        /*0cd4*/ 	.word	0x000079d0
        /*0cd8*/ 	.word	0x000000ff
        /*0cdc*/ 	.word	0x00000000
        /*0ce0*/ 	.short	0x0101
        /*0ce2*/ 	.byte	0x04
	.zero		1


	//   ....[35]....
        /*0ce4*/ 	.word	0x00009550
        /*0ce8*/ 	.word	0x00000003
        /*0cec*/ 	.word	0x00000000
        /*0cf0*/ 	.short	0x0101
        /*0cf2*/ 	.byte	0x3f
	.zero		1


	//   ....[36]....
        /*0cf4*/ 	.word	0x0000c300
        /*0cf8*/ 	.word	0x00000000
        /*0cfc*/ 	.word	0x00022880
        /*0d00*/ 	.short	0x010a
        /*0d02*/ 	.byte	0x3f
	.zero		1


	//   ....[37]....
        /*0d04*/ 	.word	0x0000cb90
        /*0d08*/ 	.word	0x00000000
        /*0d0c*/ 	.word	0x00022870
        /*0d10*/ 	.short	0x0107
        /*0d12*/ 	.byte	0x3f
	.zero		1


	//   ....[38]....
        /*0d14*/ 	.word	0x0000cc50
        /*0d18*/ 	.word	0x00000000
        /*0d1c*/ 	.word	0x00022870
        /*0d20*/ 	.short	0x0101
        /*0d22*/ 	.byte	0x3f
	.zero		1


	//   ....[39]....
        /*0d24*/ 	.word	0x0000cc80
        /*0d28*/ 	.word	0x00000000
        /*0d2c*/ 	.word	0x00022840
        /*0d30*/ 	.short	0x010a
        /*0d32*/ 	.byte	0x3f
	.zero		1


	//   ....[40]....
        /*0d34*/ 	.word	0x0000d3a0
        /*0d38*/ 	.word	0x00000000
        /*0d3c*/ 	.word	0x00022830
        /*0d40*/ 	.short	0x0107
        /*0d42*/ 	.byte	0x3f
	.zero		1


	//   ....[41]....
        /*0d44*/ 	.word	0x0000d460
        /*0d48*/ 	.word	0x00000000
        /*0d4c*/ 	.word	0x00022830
        /*0d50*/ 	.short	0x0101
        /*0d52*/ 	.byte	0x3f
	.zero		1


	//   ....[42]....
        /*0d54*/ 	.word	0x0000ddd0
        /*0d58*/ 	.word	0x00000016
        /*0d5c*/ 	.word	0x00022800
        /*0d60*/ 	.short	0x0107
        /*0d62*/ 	.byte	0x3f
	.zero		1


	//   ....[43]....
        /*0d64*/ 	.word	0x0000dec0
        /*0d68*/ 	.word	0x00000016
        /*0d6c*/ 	.word	0x00022800
        /*0d70*/ 	.short	0x0101
        /*0d72*/ 	.byte	0x3f
	.zero		1


	//   ....[44]....
        /*0d74*/ 	.word	0x0000dee0
        /*0d78*/ 	.word	0x00000016
        /*0d7c*/ 	.word	0x00022820
        /*0d80*/ 	.short	0x010a
        /*0d82*/ 	.byte	0x3f
	.zero		1


	//   ....[45]....
        /*0d84*/ 	.word	0x0000e3e0
        /*0d88*/ 	.word	0x00000000
        /*0d8c*/ 	.word	0x00022880
        /*0d90*/ 	.short	0x010a
        /*0d92*/ 	.byte	0x3f
	.zero		1


	//   ....[46]....
        /*0d94*/ 	.word	0x0000e9c0
        /*0d98*/ 	.word	0x00000000
        /*0d9c*/ 	.word	0x00022870
        /*0da0*/ 	.short	0x0107
        /*0da2*/ 	.byte	0x3f
	.zero		1


	//   ....[47]....
        /*0da4*/ 	.word	0x0000ea80
        /*0da8*/ 	.word	0x00000000
        /*0dac*/ 	.word	0x00022870
        /*0db0*/ 	.short	0x0101
        /*0db2*/ 	.byte	0x3f
	.zero		1


	//   ....[48]....
        /*0db4*/ 	.word	0x0000eab0
        /*0db8*/ 	.word	0x00000000
        /*0dbc*/ 	.word	0x00022840
        /*0dc0*/ 	.short	0x010a
        /*0dc2*/ 	.byte	0x3f
	.zero		1


	//   ....[49]....
        /*0dc4*/ 	.word	0x0000f060
        /*0dc8*/ 	.word	0x00000000
        /*0dcc*/ 	.word	0x00022830
        /*0dd0*/ 	.short	0x0107
        /*0dd2*/ 	.byte	0x3f
	.zero		1


	//   ....[50]....
        /*0dd4*/ 	.word	0x0000f120
        /*0dd8*/ 	.word	0x00000000
        /*0ddc*/ 	.word	0x00022830
        /*0de0*/ 	.short	0x0101
        /*0de2*/ 	.byte	0x3f
	.zero		1


	//   ....[51]....
        /*0de4*/ 	.word	0x0000f1b0
        /*0de8*/ 	.word	0x00000011
        /*0dec*/ 	.word	0x00022870
        /*0df0*/ 	.short	0x010a
        /*0df2*/ 	.byte	0x3f
	.zero		1


	//   ....[52]....
        /*0df4*/ 	.word	0x0000f240
        /*0df8*/ 	.word	0x00000011
        /*0dfc*/ 	.word	0x00022860
        /*0e00*/ 	.short	0x010a
        /*0e02*/ 	.byte	0x3f
	.zero		1


	//   ....[53]....
        /*0e04*/ 	.word	0x0000f740
        /*0e08*/ 	.word	0x00000011
        /*0e0c*/ 	.word	0x00022850
        /*0e10*/ 	.short	0x0101
        /*0e12*/ 	.byte	0x3f
	.zero		1


	//   ....[54]....
        /*0e14*/ 	.word	0x0000f7d0
        /*0e18*/ 	.word	0x00000011
        /*0e1c*/ 	.word	0x00000000
        /*0e20*/ 	.short	0x0101
        /*0e22*/ 	.byte	0x3f
	.zero		1


	//   ....[55]....
        /*0e24*/ 	.word	0x0000f990
        /*0e28*/ 	.word	0x00000011
        /*0e2c*/ 	.word	0x00022870
        /*0e30*/ 	.short	0x010a
        /*0e32*/ 	.byte	0x3f
	.zero		1


	//   ....[56]....
        /*0e34*/ 	.word	0x0000fa20
        /*0e38*/ 	.word	0x00000011
        /*0e3c*/ 	.word	0x00022860
        /*0e40*/ 	.short	0x010a
        /*0e42*/ 	.byte	0x3f
	.zero		1


	//   ....[57]....
        /*0e44*/ 	.word	0x0000ff20
        /*0e48*/ 	.word	0x00000011
        /*0e4c*/ 	.word	0x00022850
        /*0e50*/ 	.short	0x0101
        /*0e52*/ 	.byte	0x3f
	.zero		1


	//   ....[58]....
        /*0e54*/ 	.word	0x0000ffd0
        /*0e58*/ 	.word	0x00000011
        /*0e5c*/ 	.word	0x00000000
        /*0e60*/ 	.short	0x0101
        /*0e62*/ 	.byte	0x3f
	.zero		1


	//   ....[59]....
        /*0e64*/ 	.word	0x00010a20
        /*0e68*/ 	.word	0x00000005
        /*0e6c*/ 	.word	0x00022820
        /*0e70*/ 	.short	0x010a
        /*0e72*/ 	.byte	0x3f
	.zero		1


	//   ....[60]....
        /*0e74*/ 	.word	0x00010ba0
        /*0e78*/ 	.word	0x00000003
        /*0e7c*/ 	.word	0x00022840
        /*0e80*/ 	.short	0x010a
        /*0e82*/ 	.byte	0x3f
	.zero		1


	//   ....[61]....
        /*0e84*/ 	.word	0x00010c40
        /*0e88*/ 	.word	0x00000005
        /*0e8c*/ 	.word	0x00022840
        /*0e90*/ 	.short	0x010a
        /*0e92*/ 	.byte	0x3f
	.zero		1


	//   ....[62]....
        /*0e94*/ 	.word	0x00010c80
        /*0e98*/ 	.word	0x00000003
        /*0e9c*/ 	.word	0x00022860
        /*0ea0*/ 	.short	0x010a
        /*0ea2*/ 	.byte	0x3f
	.zero		1


	//   ....[63]....
        /*0ea4*/ 	.word	0x00010cc0
        /*0ea8*/ 	.word	0x00000005
        /*0eac*/ 	.word	0x00022860
        /*0eb0*/ 	.short	0x010a
        /*0eb2*/ 	.byte	0x3f
	.zero		1


	//   ....[64]....
        /*0eb4*/ 	.word	0x00010d00
        /*0eb8*/ 	.word	0x00000003
        /*0ebc*/ 	.word	0x00022880
        /*0ec0*/ 	.short	0x010a
        /*0ec2*/ 	.byte	0x3f
	.zero		1


	//   ....[65]....
        /*0ec4*/ 	.word	0x00010d40
        /*0ec8*/ 	.word	0x00000005
        /*0ecc*/ 	.word	0x00022880
        /*0ed0*/ 	.short	0x010a
        /*0ed2*/ 	.byte	0x3f
	.zero		1


	//   ....[66]....
        /*0ed4*/ 	.word	0x00010db0
        /*0ed8*/ 	.word	0x00000003
        /*0edc*/ 	.word	0x00022800
        /*0ee0*/ 	.short	0x010a
        /*0ee2*/ 	.byte	0x3f
	.zero		1


	//   ....[67]....
        /*0ee4*/ 	.word	0x00010e00
        /*0ee8*/ 	.word	0x00000005
        /*0eec*/ 	.word	0x00022830
        /*0ef0*/ 	.short	0x010a
        /*0ef2*/ 	.byte	0x3f
	.zero		1


	//   ....[68]....
        /*0ef4*/ 	.word	0x00010e60
        /*0ef8*/ 	.word	0x00000004
        /*0efc*/ 	.word	0x00022830
        /*0f00*/ 	.short	0x010a
        /*0f02*/ 	.byte	0x3f
	.zero		1


	//   ....[69]....
        /*0f04*/ 	.word	0x00010ec0
        /*0f08*/ 	.word	0x00000004
        /*0f0c*/ 	.word	0x00022850
        /*0f10*/ 	.short	0x010a
        /*0f12*/ 	.byte	0x3f
	.zero		1


	//   ....[70]....
        /*0f14*/ 	.word	0x00010f20
        /*0f18*/ 	.word	0x00000007
        /*0f1c*/ 	.word	0x00022850
        /*0f20*/ 	.short	0x010a
        /*0f22*/ 	.byte	0x3f
	.zero		1


	//   ....[71]....
        /*0f24*/ 	.word	0x00011020
        /*0f28*/ 	.word	0x00000000
        /*0f2c*/ 	.word	0x00022880
        /*0f30*/ 	.short	0x010a
        /*0f32*/ 	.byte	0x3f
	.zero		1


	//   ....[72]....
        /*0f34*/ 	.word	0x00011d00
        /*0f38*/ 	.word	0x00000000
        /*0f3c*/ 	.word	0x00022840
        /*0f40*/ 	.short	0x010a
        /*0f42*/ 	.byte	0x3f
	.zero		1


	//   ....[73]....
        /*0f44*/ 	.word	0x00013190
        /*0f48*/ 	.word	0x00000016
        /*0f4c*/ 	.word	0x00022820
        /*0f50*/ 	.short	0x010a
        /*0f52*/ 	.byte	0x3f
	.zero		1


	//   ....[74]....
        /*0f54*/ 	.word	0x000131e0
        /*0f58*/ 	.word	0x00000000
        /*0f5c*/ 	.word	0x00022880
        /*0f60*/ 	.short	0x010a
        /*0f62*/ 	.byte	0x3f
	.zero		1


	//   ....[75]....
        /*0f64*/ 	.word	0x00013d20
        /*0f68*/ 	.word	0x00000000
        /*0f6c*/ 	.word	0x00022840
        /*0f70*/ 	.short	0x010a
        /*0f72*/ 	.byte	0x3f
	.zero		1


	//   ....[76]....
        /*0f74*/ 	.word	0x00014800
        /*0f78*/ 	.word	0x00000011
        /*0f7c*/ 	.word	0x00022870
        /*0f80*/ 	.short	0x010a
        /*0f82*/ 	.byte	0x3f
	.zero		1


	//   ....[77]....
        /*0f84*/ 	.word	0x00014850
        /*0f88*/ 	.word	0x00000011
        /*0f8c*/ 	.word	0x00022860
        /*0f90*/ 	.short	0x010a
        /*0f92*/ 	.byte	0x3f
	.zero		1


	//   ....[78]....
        /*0f94*/ 	.word	0x000148a0
        /*0f98*/ 	.word	0x00000011
        /*0f9c*/ 	.word	0x00022870
        /*0fa0*/ 	.short	0x010a
        /*0fa2*/ 	.byte	0x3f
	.zero		1


	//   ....[79]....
        /*0fa4*/ 	.word	0x000148f0
        /*0fa8*/ 	.word	0x00000011
        /*0fac*/ 	.word	0x00022860
        /*0fb0*/ 	.short	0x010a
        /*0fb2*/ 	.byte	0x3f
	.zero		1


	//   ....[80]....
        /*0fb4*/ 	.word	0x00014940
        /*0fb8*/ 	.word	0x00000005
        /*0fbc*/ 	.word	0x00022820
        /*0fc0*/ 	.short	0x010a
        /*0fc2*/ 	.byte	0x3f
	.zero		1


	//   ....[81]....
        /*0fc4*/ 	.word	0x00014ae0
        /*0fc8*/ 	.word	0x00000003
        /*0fcc*/ 	.word	0x00022840
        /*0fd0*/ 	.short	0x010a
        /*0fd2*/ 	.byte	0x3f
	.zero		1


	//   ....[82]....
        /*0fd4*/ 	.word	0x00014b30
        /*0fd8*/ 	.word	0x00000005
        /*0fdc*/ 	.word	0x00022840
        /*0fe0*/ 	.short	0x010a
        /*0fe2*/ 	.byte	0x3f
	.zero		1


	//   ....[83]....
        /*0fe4*/ 	.word	0x00014b80
        /*0fe8*/ 	.word	0x00000003
        /*0fec*/ 	.word	0x00022860
        /*0ff0*/ 	.short	0x010a
        /*0ff2*/ 	.byte	0x3f
	.zero		1


	//   ....[84]....
        /*0ff4*/ 	.word	0x00014bd0
        /*0ff8*/ 	.word	0x00000005
        /*0ffc*/ 	.word	0x00022860
        /*1000*/ 	.short	0x010a
        /*1002*/ 	.byte	0x3f
	.zero		1


	//   ....[85]....
        /*1004*/ 	.word	0x00014c20
        /*1008*/ 	.word	0x00000003
        /*100c*/ 	.word	0x00022880
        /*1010*/ 	.short	0x010a
        /*1012*/ 	.byte	0x3f
	.zero		1


	//----- nvinfo : EIATTR_NUM_MBARRIERS
	.align		4
.L_121:
        /*1014*/ 	.byte	0x03, 0x38
        /*1016*/ 	.short	0x0016


	//----- nvinfo : EIATTR_EXIT_INSTR_OFFSETS
	.align		4
        /*1018*/ 	.byte	0x04, 0x1c
        /*101a*/ 	.short	(.L_123 - .L_122)


	//   ....[0]....
.L_122:
        /*101c*/ 	.word	0x000009c0


	//   ....[1]....
        /*1020*/ 	.word	0x0000a4f0


	//   ....[2]....
        /*1024*/ 	.word	0x00010d90


	//----- nvinfo : EIATTR_MAX_THREADS
	.align		4
.L_123:
        /*1028*/ 	.byte	0x04, 0x05
        /*102a*/ 	.short	(.L_125 - .L_124)
.L_124:
        /*102c*/ 	.word	0x00000180
        /*1030*/ 	.word	0x00000001
        /*1034*/ 	.word	0x00000001


	//----- nvinfo : EIATTR_CRS_STACK_SIZE
	.align		4
.L_125:
        /*1038*/ 	.byte	0x04, 0x1e
        /*103a*/ 	.short	(.L_127 - .L_126)
.L_126:
        /*103c*/ 	.word	0x00000000


	//----- nvinfo : EIATTR_CBANK_PARAM_SIZE
	.align		4
.L_127:
        /*1040*/ 	.byte	0x03, 0x19
        /*1042*/ 	.short	0x0af0


	//----- nvinfo : EIATTR_PARAM_CBANK
	.align		4
        /*1044*/ 	.byte	0x04, 0x0a
        /*1046*/ 	.short	(.L_129 - .L_128)
	.align		4
.L_128:
        /*1048*/ 	.word	index@(.nv.constant0._ZN7cutlass13device_kernelIN5flash11enable_sm90INS1_16FlashAttnFwdSm90INS1_25CollectiveMainloopFwdSm90ILi2EN4cute5tupleIJNS5_1CILi1EEES8_S8_EEENS6_IJNS7_ILi128EEENS7_ILi160EEESA_EEELi128ENS_12float_e4m3_tEfNS_4arch4Sm90ELb0ELb0ELb0ELb1ELb1ELb0ELb0ELb1ELb1ELb1ELb0ELb0EEENS1_21CollectiveEpilogueFwdINS6_IJSA_SA_SB_EEES9_NS_10bfloat16_tESF_Li256ELb1ELb1ELb0ELb1EEENS1_36VarlenDynamicPersistentTileSchedulerILi128ELi160ELi256ELi128ELb0ELb1ELb1ELb0ELb1ELb1EEEEEEEEEvNT_6ParamsE)
        /*104c*/ 	.short	0x0210
        /*104e*/ 	.short	0x0af0


	//----- nvinfo : EIATTR_SW_WAR
	.align		4
.L_129:
        /*1050*/ 	.byte	0x04, 0x36
        /*1052*/ 	.short	(.L_131 - .L_130)
.L_130:
        /*1054*/ 	.word	0x00000008
.L_131:


//--------------------- .nv.info._ZN7cutlass13device_kernelIN5flash11enable_sm90INS1_16FlashAttnFwdSm90INS1_25CollectiveMainloopFwdSm90ILi2EN4cute5tupleIJNS5_1CILi1EEES8_S8_EEENS6_IJNS7_ILi128EEENS7_ILi160EEESA_EEELi128ENS_12float_e4m3_tEfNS_4arch4Sm90ELb0ELb0ELb0ELb1ELb1ELb1ELb0ELb1ELb1ELb1ELb0ELb0EEENS1_21CollectiveEpilogueFwdINS6_IJSA_SA_SB_EEES9_NS_10bfloat16_tESF_Li256ELb1ELb1ELb0ELb1EEENS1_36VarlenDynamicPersistentTileSchedulerILi128ELi160ELi256ELi128ELb0ELb1ELb1ELb0ELb1ELb1EEEEEEEEEvNT_6ParamsE --------------------------
	.section	.nv.info._ZN7cutlass13device_kernelIN5flash11enable_sm90INS1_16FlashAttnFwdSm90INS1_25CollectiveMainloopFwdSm90ILi2EN4cute5tupleIJNS5_1CILi1EEES8_S8_EEENS6_IJNS7_ILi128EEENS7_ILi160EEESA_EEELi128ENS_12float_e4m3_tEfNS_4arch4Sm90ELb0ELb0ELb0ELb1ELb1ELb1ELb0ELb1ELb1ELb1ELb0ELb0EEENS1_21CollectiveEpilogueFwdINS6_IJSA_SA_SB_EEES9_NS_10bfloat16_tESF_Li256ELb1ELb1ELb0ELb1EEENS1_36VarlenDynamicPersistentTileSchedulerILi128ELi160ELi256ELi128ELb0ELb1ELb1ELb0ELb1ELb1EEEEEEEEEvNT_6ParamsE,"",@"SHT_CUDA_INFO"
	.sectionflags	@""
	.align	4


	//----- nvinfo : EIATTR_CUDA_API_VERSION
	.align		4
        /*0000*/ 	.byte	0x04, 0x37
        /*0002*/ 	.short	(.L_133 - .L_132)
.L_132:
        /*0004*/ 	.word	0x00000082


	//----- nvinfo : EIATTR_KPARAM_INFO
	.align		4
.L_133:
        /*0008*/ 	.byte	0x04, 0x17
        /*000a*/ 	.short	(.L_135 - .L_134)
.L_134:
        /*000c*/ 	.word	0x00000000
        /*0010*/ 	.short	0x0000
        /*0012*/ 	.short	0x0070
        /*0014*/ 	.byte	0x00, 0xf0, 0x01, 0x2a


	//----- nvinfo : EIATTR_SPARSE_MMA_MASK
	.align		4
.L_135:
        /*0018*/ 	.byte	0x03, 0x50
        /*001a*/ 	.short	0x0000


	//----- nvinfo : EIATTR_MAXREG_COUNT
	.align		4
        /*001c*/ 	.byte	0x03, 0x1b
        /*001e*/ 	.short	0x00a8


	//----- nvinfo : EIATTR_NUM_BARRIERS
	.align		4
        /*0020*/ 	.byte	0x02, 0x4c
        /*0022*/ 	.byte	0x10
	.zero		1


	//----- nvinfo : EIATTR_EXTERNS
	.align		4
        /*0024*/ 	.byte	0x04, 0x0f
        /*0026*/ 	.short	(.L_137 - .L_136)


	//   ....[0]....
	.align		4
.L_136:
        /*0028*/ 	.word	index@(__assertfail)


	//----- nvinfo : EIATTR_ANNOTATIONS
	.align		4
.L_137:
        /*002c*/ 	.byte	0x04, 0x55
        /*002e*/ 	.short	(.L_139 - .L_138)


	//   ....[0]....
.L_138:
        /* <DEDUP_REMOVED lines=40> */


	//----- nvinfo : EIATTR_MERCURY_ISA_VERSION
	.align		4
.L_139:
        /*0298*/ 	.byte	0x03, 0x5f
        /*029a*/ 	.short	0x0101


	//----- nvinfo : EIATTR_UNUSED_LOAD_BYTE_OFFSET
	.align		4
        /*029c*/ 	.byte	0x04, 0x44
        /*029e*/ 	.short	(.L_141 - .L_140)


	//   ....[0]....
.L_140:
        /*02a0*/ 	.word	0x00000a60
        /*02a4*/ 	.word	0x0000fff0


	//   ....[1]....
        /*02a8*/ 	.word	0x00014810
        /*02ac*/ 	.word	0x0000fff0


	//----- nvinfo : EIATTR_INT_WARP_WIDE_INSTR_OFFSETS
	.align		4
.L_141:
        /*02b0*/ 	.byte	0x04, 0x31
        /*02b2*/ 	.short	(.L_143 - .L_142)


	//   ....[0]....
.L_142:
        /*02b4*/ 	.word	0x00000120


	//   ....[1]....
        /*02b8*/ 	.word	0x000001c0


	//   ....[2]....
        /*02bc*/ 	.word	0x00000230


	//   ....[3]....
        /*02c0*/ 	.word	0x00018f30


	//   ....[4]....
        /*02c4*/ 	.word	0x00018fc0


	//   ....[5]....
        /*02c8*/ 	.word	0x0001d290


	//   ....[6]....
        /*02cc*/ 	.word	0x0001d320


	//----- nvinfo : EIATTR_COOP_GROUP_MASK_REGIDS
	.align		4
.L_143:
        /*02d0*/ 	.byte	0x04, 0x29
        /*02d2*/ 	.short	(.L_145 - .L_144)


	//   ....[0]....
.L_144:
        /*02d4*/ 	.word	0xffffffff


	//   ....[1]....
        /*02d8*/ 	.word	0xffffffff


	//   ....[2]....
        /*02dc*/ 	.word	0xffffffff


	//   ....[3]....
        /*02e0*/ 	.word	0xffffffff


	//   ....[4]....
        /*02e4*/ 	.word	0xffffffff


	//   ....[5]....
        /*02e8*/ 	.word	0xffffffff


	//   ....[6]....
        /*02ec*/ 	.word	0xffffffff


	//   ....[7]....
        /*02f0*/ 	.word	0xffffffff


	//   ....[8]....
        /*02f4*/ 	.word	0xffffffff


	//   ....[9]....
        /*02f8*/ 	.word	0xffffffff


	//   ....[10]....
        /*02fc*/ 	.word	0xffffffff


	//   ....[11]....
        /*0300*/ 	.word	0xffffffff


	//   ....[12]....
        /*0304*/ 	.word	0xffffffff


	//   ....[13]....
        /*0308*/ 	.word	0xffffffff


	//   ....[14]....
        /*030c*/ 	.word	0xffffffff


	//   ....[15]....
        /*0310*/ 	.word	0xffffffff


	//   ....[16]....
        /*0314*/ 	.word	0xffffffff


	//   ....[17]....
        /*0318*/ 	.word	0xffffffff


	//   ....[18]....
        /*031c*/ 	.word	0xffffffff


	//   ....[19]....
        /*0320*/ 	.word	0xffffffff


	//   ....[20]....
        /*0324*/ 	.word	0xffffffff


	//   ....[21]....
        /*0328*/ 	.word	0xffffffff


	//   ....[22]....
        /*032c*/ 	.word	0xffffffff


	//   ....[23]....
        /*0330*/ 	.word	0xffffffff


	//   ....[24]....
        /*0334*/ 	.word	0xffffffff


	//   ....[25]....
        /*0338*/ 	.word	0xffffffff


	//   ....[26]....
        /*033c*/ 	.word	0xffffffff


	//   ....[27]....
        /*0340*/ 	.word	0xffffffff


	//   ....[28]....
        /*0344*/ 	.word	0xffffffff


	//   ....[29]....
        /*0348*/ 	.word	0xffffffff


	//   ....[30]....
        /*034c*/ 	.word	0xffffffff


	//   ....[31]....
        /*0350*/ 	.word	0xffffffff


	//   ....[32]....
        /*0354*/ 	.word	0xffffffff


	//   ....[33]....
        /*0358*/ 	.word	0xffffffff


	//   ....[34]....
        /*035c*/ 	.word	0xffffffff


	//   ....[35]....
        /*0360*/ 	.word	0xffffffff


	//   ....[36]....
        /*0364*/ 	.word	0xffffffff


	//   ....[37]....
        /*0368*/ 	.word	0xffffffff


	//   ....[38]....
        /*036c*/ 	.word	0xffffffff


	//   ....[39]....
        /*0370*/ 	.word	0xffffffff


	//   ....[40]....
        /*0374*/ 	.word	0xffffffff


	//   ....[41]....
        /*0378*/ 	.word	0xffffffff


	//   ....[42]....
        /*037c*/ 	.word	0xffffffff


	//   ....[43]....
        /*0380*/ 	.word	0xffffffff


	//   ....[44]....
        /*0384*/ 	.word	0xffffffff


	//   ....[45]....
        /*0388*/ 	.word	0xffffffff


	//   ....[46]....
        /*038c*/ 	.word	0xffffffff


	//   ....[47]....
        /*0390*/ 	.word	0xffffffff


	//   ....[48]....
        /*0394*/ 	.word	0xffffffff


	//   ....[49]....
        /*0398*/ 	.word	0xffffffff


	//   ....[50]....
        /*039c*/ 	.word	0xffffffff


	//   ....[51]....
        /*03a0*/ 	.word	0xffffffff


	//   ....[52]....
        /*03a4*/ 	.word	0xffffffff


	//   ....[53]....
        /*03a8*/ 	.word	0xffffffff


	//   ....[54]....
        /*03ac*/ 	.word	0xffffffff


	//   ....[55]....
        /*03b0*/ 	.word	0xffffffff


	//   ....[56]....
        /*03b4*/ 	.word	0xffffffff


	//   ....[57]....
        /*03b8*/ 	.word	0xffffffff


	//   ....[58]....
        /*03bc*/ 	.word	0xffffffff


	//   ....[59]....
        /*03c0*/ 	.word	0xffffffff


	//   ....[60]....
        /*03c4*/ 	.word	0xffffffff


	//   ....[61]....
        /*03c8*/ 	.word	0xffffffff


	//   ....[62]....
        /*03cc*/ 	.word	0xffffffff


	//   ....[63]....
        /*03d0*/ 	.word	0xffffffff


	//   ....[64]....
        /*03d4*/ 	.word	0xffffffff


	//   ....[65]....
        /*03d8*/ 	.word	0xffffffff


	//   ....[66]....
        /*03dc*/ 	.word	0xffffffff


	//   ....[67]....
        /*03e0*/ 	.word	0xffffffff


	//   ....[68]....
        /*03e4*/ 	.word	0xffffffff


	//   ....[69]....
        /*03e8*/ 	.word	0xffffffff


	//   ....[70]....
        /*03ec*/ 	.word	0xffffffff


	//   ....[71]....
        /*03f0*/ 	.word	0xffffffff


	//   ....[72]....
        /*03f4*/ 	.word	0xffffffff


	//   ....[73]....
        /*03f8*/ 	.word	0xffffffff


	//   ....[74]....
        /*03fc*/ 	.word	0xffffffff


	//   ....[75]....
        /*0400*/ 	.word	0xffffffff


	//   ....[76]....
        /*0404*/ 	.word	0xffffffff


	//   ....[77]....
        /*0408*/ 	.word	0xffffffff


	//   ....[78]....
        /*040c*/ 	.word	0xffffffff


	//   ....[79]....
        /*0410*/ 	.word	0xffffffff


	//   ....[80]....
        /*0414*/ 	.word	0xffffffff


	//   ....[81]....
        /*0418*/ 	.word	0xffffffff


	//   ....[82]....
        /*041c*/ 	.word	0xffffffff


	//   ....[83]....
        /*0420*/ 	.word	0xffffffff


	//   ....[84]....
        /*0424*/ 	.word	0xffffffff


	//   ....[85]....
        /*0428*/ 	.word	0xffffffff


	//   ....[86]....
        /*042c*/ 	.word	0xffffffff


	//   ....[87]....
        /*0430*/ 	.word	0xffffffff


	//   ....[88]....
        /*0434*/ 	.word	0xffffffff


	//   ....[89]....
        /*0438*/ 	.word	0xffffffff


	//   ....[90]....
        /*043c*/ 	.word	0xffffffff


	//   ....[91]....
        /*0440*/ 	.word	0xffffffff


	//   ....[92]....
        /*0444*/ 	.word	0xffffffff


	//   ....[93]....
        /*0448*/ 	.word	0xffffffff


	//   ....[94]....
        /*044c*/ 	.word	0xffffffff


	//   ....[95]....
        /*0450*/ 	.word	0xffffffff


	//   ....[96]....
        /*0454*/ 	.word	0xffffffff


	//   ....[97]....
        /*0458*/ 	.word	0xffffffff


	//   ....[98]....
        /*045c*/ 	.word	0xffffffff


	//   ....[99]....
        /*0460*/ 	.word	0xffffffff


	//   ....[100]....
        /*0464*/ 	.word	0xffffffff


	//   ....[101]....
        /*0468*/ 	.word	0xffffffff


	//   ....[102]....
        /*046c*/ 	.word	0xffffffff


	//   ....[103]....
        /*0470*/ 	.word	0xffffffff


	//   ....[104]....
        /*0474*/ 	.word	0xffffffff


	//   ....[105]....
        /*0478*/ 	.word	0xffffffff


	//   ....[106]....
        /*047c*/ 	.word	0xffffffff


	//   ....[107]....
        /*0480*/ 	.word	0xffffffff


	//   ....[108]....
        /*0484*/ 	.word	0xffffffff


	//   ....[109]....
        /*0488*/ 	.word	0xffffffff


	//   ....[110]....
        /*048c*/ 	.word	0xffffffff


	//   ....[111]....
        /*0490*/ 	.word	0xffffffff


	//   ....[112]....
        /*0494*/ 	.word	0xffffffff


	//   ....[113]....
        /*0498*/ 	.word	0xffffffff


	//   ....[114]....
        /*049c*/ 	.word	0xffffffff


	//   ....[115]....
        /*04a0*/ 	.word	0xffffffff


	//   ....[116]....
        /*04a4*/ 	.word	0xffffffff


	//   ....[117]....
        /*04a8*/ 	.word	0xffffffff


	//   ....[118]....
        /*04ac*/ 	.word	0xffffffff


	//   ....[119]....
        /*04b0*/ 	.word	0xffffffff


	//   ....[120]....
        /*04b4*/ 	.word	0xffffffff


	//   ....[121]....
        /*04b8*/ 	.word	0xffffffff


	//   ....[122]....
        /*04bc*/ 	.word	0xffffffff


	//   ....[123]....
        /*04c0*/ 	.word	0xffffffff


	//   ....[124]....
        /*04c4*/ 	.word	0xffffffff


	//   ....[125]....
        /*04c8*/ 	.word	0xffffffff


	//   ....[126]....
        /*04cc*/ 	.word	0xffffffff


	//   ....[127]....
        /*04d0*/ 	.word	0xffffffff


	//   ....[128]....
        /*04d4*/ 	.word	0xffffffff


	//   ....[129]....
        /*04d8*/ 	.word	0xffffffff


	//   ....[130]....
        /*04dc*/ 	.word	0xffffffff


	//   ....[131]....
        /*04e0*/ 	.word	0xffffffff


	//   ....[132]....
        /*04e4*/ 	.word	0xffffffff


	//   ....[133]....
        /*04e8*/ 	.word	0xffffffff


	//   ....[134]....
        /*04ec*/ 	.word	0xffffffff


	//   ....[135]....
        /*04f0*/ 	.word	0xffffffff


	//   ....[136]....
        /*04f4*/ 	.word	0xffffffff


	//   ....[137]....
        /*04f8*/ 	.word	0xffffffff


	//   ....[138]....
        /*04fc*/ 	.word	0xffffffff


	//   ....[139]....
        /*0500*/ 	.word	0xffffffff


	//   ....[140]....
        /*0504*/ 	.word	0xffffffff


	//   ....[141]....
        /*0508*/ 	.word	0xffffffff


	//   ....[142]....
        /*050c*/ 	.word	0xffffffff


	//   ....[143]....
        /*0510*/ 	.word	0xffffffff


	//   ....[144]....
        /*0514*/ 	.word	0xffffffff


	//   ....[145]....
        /*0518*/ 	.word	0xffffffff


	//   ....[146]....
        /*051c*/ 	.word	0xffffffff


	//   ....[147]....
        /*0520*/ 	.word	0xffffffff


	//   ....[148]....
        /*0524*/ 	.word	0xffffffff


	//   ....[149]....
        /*0528*/ 	.word	0xffffffff


	//   ....[150]....
        /*052c*/ 	.word	0xffffffff


	//   ....[151]....
        /*0530*/ 	.word	0xffffffff


	//   ....[152]....
        /*0534*/ 	.word	0xffffffff


	//   ....[153]....
        /*0538*/ 	.word	0xffffffff


	//   ....[154]....
        /*053c*/ 	.word	0xffffffff


	//   ....[155]....
        /*0540*/ 	.word	0xffffffff


	//   ....[156]....
        /*0544*/ 	.word	0xffffffff


	//   ....[157]....
        /*0548*/ 	.word	0xffffffff


	//   ....[158]....
        /*054c*/ 	.word	0xffffffff


	//   ....[159]....
        /*0550*/ 	.word	0xffffffff


	//   ....[160]....
        /*0554*/ 	.word	0xffffffff


	//   ....[161]....
        /*0558*/ 	.word	0xffffffff


	//   ....[162]....
        /*055c*/ 	.word	0xffffffff


	//   ....[163]....
        /*0560*/ 	.word	0xffffffff


	//   ....[164]....
        /*0564*/ 	.word	0xffffffff


	//   ....[165]....
        /*0568*/ 	.word	0xffffffff


	//   ....[166]....
        /*056c*/ 	.word	0xffffffff


	//   ....[167]....
        /*0570*/ 	.word	0xffffffff


	//   ....[168]....
        /*0574*/ 	.word	0xffffffff


	//   ....[169]....
        /*0578*/ 	.word	0xffffffff


	//   ....[170]....
        /*057c*/ 	.word	0xffffffff


	//   ....[171]....
        /*0580*/ 	.word	0xffffffff


	//   ....[172]....
        /*0584*/ 	.word	0xffffffff


	//   ....[173]....
        /*0588*/ 	.word	0xffffffff


	//   ....[174]....
        /*058c*/ 	.word	0xffffffff


	//   ....[175]....
        /*0590*/ 	.word	0xffffffff


	//   ....[176]....
        /*0594*/ 	.word	0xffffffff


	//   ....[177]....
        /*0598*/ 	.word	0xffffffff


	//   ....[178]....
        /*059c*/ 	.word	0xffffffff


	//   ....[179]....
        /*05a0*/ 	.word	0xffffffff


	//   ....[180]....
        /*05a4*/ 	.word	0xffffffff


	//   ....[181]....
        /*05a8*/ 	.word	0xffffffff


	//   ....[182]....
        /*05ac*/ 	.word	0xffffffff


	//   ....[183]....
        /*05b0*/ 	.word	0xffffffff


	//   ....[184]....
        /*05b4*/ 	.word	0xffffffff


	//   ....[185]....
        /*05b8*/ 	.word	0xffffffff


	//   ....[186]....
        /*05bc*/ 	.word	0xffffffff


	//   ....[187]....
        /*05c0*/ 	.word	0xffffffff


	//   ....[188]....
        /*05c4*/ 	.word	0xffffffff


	//   ....[189]....
        /*05c8*/ 	.word	0xffffffff


	//   ....[190]....
        /*05cc*/ 	.word	0xffffffff


	//   ....[191]....
        /*05d0*/ 	.word	0xffffffff


	//   ....[192]....
        /*05d4*/ 	.word	0xffffffff


	//   ....[193]....
        /*05d8*/ 	.word	0xffffffff


	//   ....[194]....
        /*05dc*/ 	.word	0xffffffff


	//   ....[195]....
        /*05e0*/ 	.word	0xffffffff


	//   ....[196]....
        /*05e4*/ 	.word	0xffffffff


	//   ....[197]....
        /*05e8*/ 	.word	0xffffffff


	//   ....[198]....
        /*05ec*/ 	.word	0xffffffff


	//   ....[199]....
        /*05f0*/ 	.word	0xffffffff


	//   ....[200]....
        /*05f4*/ 	.word	0xffffffff


	//   ....[201]....
        /*05f8*/ 	.word	0xffffffff


	//   ....[202]....
        /*05fc*/ 	.word	0xffffffff


	//   ....[203]....
        /*0600*/ 	.word	0xffffffff


	//   ....[204]....
        /*0604*/ 	.word	0xffffffff


	//   ....[205]....
        /*0608*/ 	.word	0xffffffff


	//   ....[206]....
        /*060c*/ 	.word	0xffffffff


	//   ....[207]....
        /*0610*/ 	.word	0xffffffff


	//   ....[208]....
        /*0614*/ 	.word	0xffffffff


	//   ....[209]....
        /*0618*/ 	.word	0xffffffff


	//   ....[210]....
        /*061c*/ 	.word	0xffffffff


	//   ....[211]....
        /*0620*/ 	.word	0xffffffff


	//   ....[212]....
        /*0624*/ 	.word	0xffffffff


	//   ....[213]....
        /*0628*/ 	.word	0xffffffff


	//   ....[214]....
        /*062c*/ 	.word	0xffffffff


	//   ....[215]....
        /*0630*/ 	.word	0xffffffff


	//   ....[216]....
        /*0634*/ 	.word	0xffffffff


	//   ....[217]....
        /*0638*/ 	.word	0xffffffff


	//   ....[218]....
        /*063c*/ 	.word	0xffffffff


	//   ....[219]....
        /*0640*/ 	.word	0xffffffff


	//   ....[220]....
        /*0644*/ 	.word	0xffffffff


	//   ....[221]....
        /*0648*/ 	.word	0xffffffff


	//   ....[222]....
        /*064c*/ 	.word	0xffffffff


	//   ....[223]....
        /*0650*/ 	.word	0xffffffff


	//   ....[224]....
        /*0654*/ 	.word	0xffffffff


	//   ....[225]....
        /*0658*/ 	.word	0xffffffff


	//   ....[226]....
        /*065c*/ 	.word	0xffffffff


	//   ....[227]....
        /*0660*/ 	.word	0xffffffff


	//   ....[228]....
        /*0664*/ 	.word	0xffffffff


	//   ....[229]....
        /*0668*/ 	.word	0xffffffff


	//   ....[230]....
        /*066c*/ 	.word	0xffffffff


	//   ....[231]....
        /*0670*/ 	.word	0xffffffff


	//   ....[232]....
        /*0674*/ 	.word	0xffffffff


	//   ....[233]....
        /*0678*/ 	.word	0xffffffff


	//   ....[234]....
        /*067c*/ 	.word	0xffffffff


	//   ....[235]....
        /*0680*/ 	.word	0x0500000f


	//   ....[236]....
        /*0684*/ 	.word	0x0500000f


	//   ....[237]....
        /*0688*/ 	.word	0x0500000f


	//   ....[238]....
        /*068c*/ 	.word	0x0500000f


	//   ....[239]....
        /*0690*/ 	.word	0x0500000f


	//   ....[240]....
        /*0694*/ 	.word	0x0500000f


	//   ....[241]....
        /*0698*/ 	.word	0x0500000f


	//   ....[242]....
        /*069c*/ 	.word	0x0500000f


	//   ....[243]....
        /*06a0*/ 	.word	0x0500000f


	//   ....[244]....
        /*06a4*/ 	.word	0x0500000f


	//   ....[245]....
        /*06a8*/ 	.word	0x0500000f


	//   ....[246]....
        /*06ac*/ 	.word	0x0500000f


	//   ....[247]....
        /*06b0*/ 	.word	0x0500000f


	//   ....[248]....
        /*06b4*/ 	.word	0x0500000f


	//   ....[249]....
        /*06b8*/ 	.word	0x0500000f


	//   ....[250]....
        /*06bc*/ 	.word	0x0500000f


	//   ....[251]....
        /*06c0*/ 	.word	0x0500000f


	//   ....[252]....
        /*06c4*/ 	.word	0x0500000f


	//   ....[253]....
        /*06c8*/ 	.word	0x0500000f


	//   ....[254]....
        /*06cc*/ 	.word	0x0500000f


	//   ....[255]....
        /*06d0*/ 	.word	0x0500000f


	//   ....[0]....
        /*06d4*/ 	.word	0x0500000f


	//   ....[1]....
        /*06d8*/ 	.word	0x0500000f


	//   ....[2]....
        /*06dc*/ 	.word	0x0500000f


	//   ....[3]....
        /*06e0*/ 	.word	0x0500000f


	//   ....[4]....
        /*06e4*/ 	.word	0x0500000f


	//   ....[5]....
        /*06e8*/ 	.word	0x0500000f


	//   ....[6]....
        /*06ec*/ 	.word	0x0500000f


	//   ....[7]....
        /*06f0*/ 	.word	0x0500000f


	//   ....[8]....
        /*06f4*/ 	.word	0x0500000f


	//   ....[9]....
        /*06f8*/ 	.word	0x0500000f


	//   ....[10]....
        /*06fc*/ 	.word	0x0500000f


	//   ....[11]....
        /*0700*/ 	.word	0x0500000f


	//   ....[12]....
        /*0704*/ 	.word	0x0500000f


	//   ....[13]....
        /*0708*/ 	.word	0x0500000f


	//   ....[14]....
        /*070c*/ 	.word	0x0500000f


	//   ....[15]....
        /*0710*/ 	.word	0x0500000f


	//   ....[16]....
        /*0714*/ 	.word	0x0500000f


	//   ....[17]....
        /*0718*/ 	.word	0x0500000f


	//   ....[18]....
        /*071c*/ 	.word	0x0500000f


	//   ....[19]....
        /*0720*/ 	.word	0x0500000f


	//   ....[20]....
        /*0724*/ 	.word	0x0500000f


	//   ....[21]....
        /*0728*/ 	.word	0x0500000f


	//   ....[22]....
        /*072c*/ 	.word	0x0500000f


	//   ....[23]....
        /*0730*/ 	.word	0x0500000f


	//   ....[24]....
        /*0734*/ 	.word	0x0500000f


	//   ....[25]....
        /*0738*/ 	.word	0x0500000f


	//   ....[26]....
        /*073c*/ 	.word	0x0500000f


	//   ....[27]....
        /*0740*/ 	.word	0x0500000f


	//   ....[28]....
        /*0744*/ 	.word	0x0500000f


	//   ....[29]....
        /*0748*/ 	.word	0x0500000f


	//   ....[30]....
        /*074c*/ 	.word	0x0500000f


	//   ....[31]....
        /*0750*/ 	.word	0x0500000f


	//   ....[32]....
        /*0754*/ 	.word	0x0500000f


	//   ....[33]....
        /*0758*/ 	.word	0x0500000f


	//   ....[34]....
        /*075c*/ 	.word	0x0500000f


	//   ....[35]....
        /*0760*/ 	.word	0x0500000f


	//   ....[36]....
        /*0764*/ 	.word	0x0500000f


	//   ....[37]....
        /*0768*/ 	.word	0x0500000f


	//   ....[38]....
        /*076c*/ 	.word	0x0500000f


	//   ....[39]....
        /*0770*/ 	.word	0x0500000f


	//   ....[40]....
        /*0774*/ 	.word	0x0500000f


	//   ....[41]....
        /*0778*/ 	.word	0x0500000f


	//   ....[42]....
        /*077c*/ 	.word	0x0500000f


	//   ....[43]....
        /*0780*/ 	.word	0x0500000f


	//   ....[44]....
        /*0784*/ 	.word	0x0500000f


	//   ....[45]....
        /*0788*/ 	.word	0x0500000f


	//   ....[46]....
        /*078c*/ 	.word	0x0500000f


	//   ....[47]....
        /*0790*/ 	.word	0x0500000f


	//   ....[48]....
        /*0794*/ 	.word	0x0500000f


	//   ....[49]....
        /*0798*/ 	.word	0x0500000f


	//   ....[50]....
        /*079c*/ 	.word	0x0500000f


	//   ....[51]....
        /*07a0*/ 	.word	0x0500000f


	//   ....[52]....
        /*07a4*/ 	.word	0x0500000f


	//   ....[53]....
        /*07a8*/ 	.word	0x0500000f


	//   ....[54]....
        /*07ac*/ 	.word	0x0500000f


	//   ....[55]....
        /*07b0*/ 	.word	0x0500000f


	//   ....[56]....
        /*07b4*/ 	.word	0x0500000f


	//   ....[57]....
        /*07b8*/ 	.word	0x0500000f


	//   ....[58]....
        /*07bc*/ 	.word	0x0500000f


	//   ....[59]....
        /*07c0*/ 	.word	0x0500000f


	//   ....[60]....
        /*07c4*/ 	.word	0x0500000f


	//   ....[61]....
        /*07c8*/ 	.word	0x0500000f


	//   ....[62]....
        /*07cc*/ 	.word	0x0500000f


	//   ....[63]....
        /*07d0*/ 	.word	0x0500000f


	//   ....[64]....
        /*07d4*/ 	.word	0x0500000f


	//   ....[65]....
        /*07d8*/ 	.word	0x0500000f


	//   ....[66]....
        /*07dc*/ 	.word	0x0500000f


	//   ....[67]....
        /*07e0*/ 	.word	0x0500000f


	//   ....[68]....
        /*07e4*/ 	.word	0x0500000f


	//   ....[69]....
        /*07e8*/ 	.word	0x0500000f


	//   ....[70]....
        /*07ec*/ 	.word	0x0500000f


	//   ....[71]....
        /*07f0*/ 	.word	0x0500000f


	//   ....[72]....
        /*07f4*/ 	.word	0x0500000f


	//   ....[73]....
        /*07f8*/ 	.word	0x0500000f


	//   ....[74]....
        /*07fc*/ 	.word	0x0500000f


	//   ....[75]....
        /*0800*/ 	.word	0x0500000f


	//   ....[76]....
        /*0804*/ 	.word	0x0500000f


	//   ....[77]....
        /*0808*/ 	.word	0x0500000f


	//   ....[78]....
        /*080c*/ 	.word	0x0500000f


	//   ....[79]....
        /*0810*/ 	.word	0x0500000f


	//   ....[80]....
        /*0814*/ 	.word	0x0500000f


	//   ....[81]....
        /*0818*/ 	.word	0x0500000f


	//   ....[82]....
        /*081c*/ 	.word	0x0500000f


	//   ....[83]....
        /*0820*/ 	.word	0x0500000f


	//   ....[84]....
        /*0824*/ 	.word	0x0500000f


	//   ....[85]....
        /*0828*/ 	.word	0x0500000f


	//   ....[86]....
        /*082c*/ 	.word	0x0500000f


	//   ....[87]....
        /*0830*/ 	.word	0x0500000f


	//   ....[88]....
        /*0834*/ 	.word	0x0500000f


	//   ....[89]....
        /*0838*/ 	.word	0x0500000f


	//   ....[90]....
        /*083c*/ 	.word	0x0500000f


	//   ....[91]....
        /*0840*/ 	.word	0x0500000f


	//   ....[92]....
        /*0844*/ 	.word	0x0500000f


	//   ....[93]....
        /*0848*/ 	.word	0x0500000f


	//   ....[94]....
        /*084c*/ 	.word	0x0500000f


	//   ....[95]....
        /*0850*/ 	.word	0x0500000f


	//   ....[96]....
        /*0854*/ 	.word	0x0500000f


	//   ....[97]....
        /*0858*/ 	.word	0x0500000f


	//   ....[98]....
        /*085c*/ 	.word	0x0500000f


	//   ....[99]....
        /*0860*/ 	.word	0x0500000f


	//   ....[100]....
        /*0864*/ 	.word	0x0500000f


	//   ....[101]....
        /*0868*/ 	.word	0x0500000f


	//   ....[102]....
        /*086c*/ 	.word	0x0500000f


	//   ....[103]....
        /*0870*/ 	.word	0x0500000f


	//   ....[104]....
        /*0874*/ 	.word	0x0500000f


	//   ....[105]....
        /*0878*/ 	.word	0x0500000f


	//   ....[106]....
        /*087c*/ 	.word	0x0500000f


	//   ....[107]....
        /*0880*/ 	.word	0x0500000f


	//   ....[108]....
        /*0884*/ 	.word	0x0500000f


	//   ....[109]....
        /*0888*/ 	.word	0x0500000f


	//   ....[110]....
        /*088c*/ 	.word	0x0500000f


	//   ....[111]....
        /*0890*/ 	.word	0x0500000f


	//   ....[112]....
        /*0894*/ 	.word	0x0500000f


	//   ....[113]....
        /*0898*/ 	.word	0x0500000f


	//   ....[114]....
        /*089c*/ 	.word	0x0500000f


	//   ....[115]....
        /*08a0*/ 	.word	0x0500000f


	//   ....[116]....
        /*08a4*/ 	.word	0x0500000f


	//   ....[117]....
        /*08a8*/ 	.word	0x0500000f


	//   ....[118]....
        /*08ac*/ 	.word	0x0500000f


	//   ....[119]....
        /*08b0*/ 	.word	0x0500000f


	//   ....[120]....
        /*08b4*/ 	.word	0x0500000f


	//   ....[121]....
        /*08b8*/ 	.word	0x0500000f


	//   ....[122]....
        /*08bc*/ 	.word	0x0500000f


	//   ....[123]....
        /*08c0*/ 	.word	0x0500000f


	//   ....[124]....
        /*08c4*/ 	.word	0x0500000f


	//   ....[125]....
        /*08c8*/ 	.word	0x0500000f


	//   ....[126]....
        /*08cc*/ 	.word	0x0500000f


	//   ....[127]....
        /*08d0*/ 	.word	0x0500000f


	//   ....[128]....
        /*08d4*/ 	.word	0x0500000f


	//   ....[129]....
        /*08d8*/ 	.word	0x0500000f


	//   ....[130]....
        /*08dc*/ 	.word	0x0500000f


	//   ....[131]....
        /*08e0*/ 	.word	0x0500000f


	//   ....[132]....
        /*08e4*/ 	.word	0x0500000f


	//   ....[133]....
        /*08e8*/ 	.word	0x0500000f


	//   ....[134]....
        /*08ec*/ 	.word	0x0500000f


	//   ....[135]....
        /*08f0*/ 	.word	0x0500000f


	//   ....[136]....
        /*08f4*/ 	.word	0x0500000f


	//   ....[137]....
        /*08f8*/ 	.word	0x0500000f


	//   ....[138]....
        /*08fc*/ 	.word	0x0500000f


	//   ....[139]....
        /*0900*/ 	.word	0x0500000f


	//   ....[140]....
        /*0904*/ 	.word	0x0500000f


	//   ....[141]....
        /*0908*/ 	.word	0x0500000f


	//   ....[142]....
        /*090c*/ 	.word	0x0500000f


	//   ....[143]....
        /*0910*/ 	.word	0x0500000f


	//   ....[144]....
        /*0914*/ 	.word	0x0500000f


	//   ....[145]....
        /*0918*/ 	.word	0x0500000f


	//   ....[146]....
        /*091c*/ 	.word	0x0500000f


	//   ....[147]....
        /*0920*/ 	.word	0x0500000f


	//   ....[148]....
        /*0924*/ 	.word	0x0500000f


	//   ....[149]....
        /*0928*/ 	.word	0x0500000f


	//   ....[150]....
        /*092c*/ 	.word	0x0500000f


	//   ....[151]....
        /*0930*/ 	.word	0x0500000f


	//   ....[152]....
        /*0934*/ 	.word	0x0500000f


	//   ....[153]....
        /*0938*/ 	.word	0x0500000f


	//   ....[154]....
        /*093c*/ 	.word	0x0500000f


	//   ....[155]....
        /*0940*/ 	.word	0x0500000f


	//   ....[156]....
        /*0944*/ 	.word	0x0500000f


	//   ....[157]....
        /*0948*/ 	.word	0x0500000f


	//   ....[158]....
        /*094c*/ 	.word	0x0500000f


	//   ....[159]....
        /*0950*/ 	.word	0x0500000f


	//   ....[160]....
        /*0954*/ 	.word	0x0500000f


	//   ....[161]....
        /*0958*/ 	.word	0x0500000f


	//----- nvinfo : EIATTR_COOP_GROUP_INSTR_OFFSETS
	.align		4
.L_145:
        /*095c*/ 	.byte	0x04, 0x28
        /*095e*/ 	.short	(.L_147 - .L_146)


	//   ....[0]....
.L_146:
        /*0960*/ 	.word	0x00000060


	//   ....[1]....
        /*0964*/ 	.word	0x00000130


	//   ....[2]....
        /*0968*/ 	.word	0x000001e0


	//   ....[3]....
        /*096c*/ 	.word	0x000003a0


	//   ....[4]....
        /*0970*/ 	.word	0x00000500


	//   ....[5]....
        /*0974*/ 	.word	0x00000620


	//   ....[6]....
        /*0978*/ 	.word	0x00000780


	//   ....[7]....
        /*097c*/ 	.word	0x000029c0


	//   ....[8]....
        /*0980*/ 	.word	0x000029d0


	//   ....[9]....
        /*0984*/ 	.word	0x00003880


	//   ....[10]....
        /*0988*/ 	.word	0x00003890


	//   ....[11]....
        /*098c*/ 	.word	0x00004750


	//   ....[12]....
        /*0990*/ 	.word	0x00004760


	//   ....[13]....
        /*0994*/ 	.word	0x00005ab0


	//   ....[14]....
        /*0998*/ 	.word	0x00005ac0


	//   ....[15]....
        /*099c*/ 	.word	0x000069a0


	//   ....[16]....
        /*09a0*/ 	.word	0x000069b0


	//   ....[17]....
        /*09a4*/ 	.word	0x000078f0


	//   ....[18]....
        /*09a8*/ 	.word	0x00007900


	//   ....[19]....
        /*09ac*/ 	.word	0x00008a30


	//   ....[20]....
        /*09b0*/ 	.word	0x00008a40


	//   ....[21]....
        /*09b4*/ 	.word	0x00008b50


	//   ....[22]....
        /*09b8*/ 	.word	0x00008b60


	//   ....[23]....
        /*09bc*/ 	.word	0x00008c80


	//   ....[24]....
        /*09c0*/ 	.word	0x00008c90


	//   ....[25]....
        /*09c4*/ 	.word	0x00009000


	//   ....[26]....
        /*09c8*/ 	.word	0x00009020


	//   ....[27]....
        /*09cc*/ 	.word	0x00009110


	//   ....[28]....
        /*09d0*/ 	.word	0x00009130


	//   ....[29]....
        /*09d4*/ 	.word	0x00009220


	//   ....[30]....
        /*09d8*/ 	.word	0x00009240


	//   ....[31]....
        /*09dc*/ 	.word	0x000099b0


	//   ....[32]....
        /*09e0*/ 	.word	0x00009f10


	//   ....[33]....
        /*09e4*/ 	.word	0x00009f20


	//   ....[34]....
        /*09e8*/ 	.word	0x00009f30


	//   ....[35]....
        /*09ec*/ 	.word	0x00009f40


	//   ....[36]....
        /*09f0*/ 	.word	0x0000bde0


	//   ....[37]....
        /*09f4*/ 	.word	0x0000bdf0


	//   ....[38]....
        /*09f8*/ 	.word	0x0000be00


	//   ....[39]....
        /*09fc*/ 	.word	0x0000be10


	//   ....[40]....
        /*0a00*/ 	.word	0x0000f2c0


	//   ....[41]....
        /*0a04*/ 	.word	0x0000f340


	//   ....[42]....
        /*0a08*/ 	.word	0x0000fa30


	//   ....[43]....
        /*0a0c*/ 	.word	0x0000fae0


	//   ....[44]....
        /*0a10*/ 	.word	0x00012510


	//   ....[45]....
        /*0a14*/ 	.word	0x00012520


	//   ....[46]....
        /*0a18*/ 	.word	0x00012550


	//   ....[47]....
        /*0a1c*/ 	.word	0x00012560


	//   ....[48]....
        /*0a20*/ 	.word	0x00014070


	//   ....[49]....
        /*0a24*/ 	.word	0x00014080


	//   ....[50]....
        /*0a28*/ 	.word	0x00014100


	//   ....[51]....
        /*0a2c*/ 	.word	0x00014110


	//   ....[52]....
        /*0a30*/ 	.word	0x00014e60


	//   ....[53]....
        /*0a34*/ 	.word	0x00014e90


	//   ....[54]....
        /*0a38*/ 	.word	0x00014ec0


	//   ....[55]....
        /*0a3c*/ 	.word	0x00014ef0


	//   ....[56]....
        /*0a40*/ 	.word	0x00014f20


	//   ....[57]....
        /*0a44*/ 	.word	0x00014f50


	//   ....[58]....
        /*0a48*/ 	.word	0x00014f80


	//   ....[59]....
        /*0a4c*/ 	.word	0x00014fb0


	//   ....[60]....
        /*0a50*/ 	.word	0x00014fe0


	//   ....[61]....
        /*0a54*/ 	.word	0x00015010


	//   ....[62]....
        /*0a58*/ 	.word	0x00015040


	//   ....[63]....
        /*0a5c*/ 	.word	0x00015070


	//   ....[64]....
        /*0a60*/ 	.word	0x000150a0


	//   ....[65]....
        /*0a64*/ 	.word	0x000150d0


	//   ....[66]....
        /*0a68*/ 	.word	0x00015100


	//   ....[67]....
        /*0a6c*/ 	.word	0x00015130


	//   ....[68]....
        /*0a70*/ 	.word	0x00015160


	//   ....[69]....
        /*0a74*/ 	.word	0x00015190


	//   ....[70]....
        /*0a78*/ 	.word	0x000151c0


	//   ....[71]....
        /*0a7c*/ 	.word	0x000151e0


	//   ....[72]....
        /*0a80*/ 	.word	0x00015210


	//   ....[73]....
        /*0a84*/ 	.word	0x00015240


	//   ....[74]....
        /*0a88*/ 	.word	0x00015270


	//   ....[75]....
        /*0a8c*/ 	.word	0x000152a0


	//   ....[76]....
        /*0a90*/ 	.word	0x000152b0


	//   ....[77]....
        /*0a94*/ 	.word	0x000152c0


	//   ....[78]....
        /*0a98*/ 	.word	0x000152e0


	//   ....[79]....
        /*0a9c*/ 	.word	0x000152f0


	//   ....[80]....
        /*0aa0*/ 	.word	0x00015300


	//   ....[81]....
        /*0aa4*/ 	.word	0x00015310


	//   ....[82]....
        /*0aa8*/ 	.word	0x00015340


	//   ....[83]....
        /*0aac*/ 	.word	0x00015370


	//   ....[84]....
        /*0ab0*/ 	.word	0x00015930


	//   ....[85]....
        /*0ab4*/ 	.word	0x00015970


	//   ....[86]....
        /*0ab8*/ 	.word	0x000159a0


	//   ....[87]....
        /*0abc*/ 	.word	0x000159e0


	//   ....[88]....
        /*0ac0*/ 	.word	0x00015fb0


	//   ....[89]....
        /*0ac4*/ 	.word	0x00015fe0


	//   ....[90]....
        /*0ac8*/ 	.word	0x000160a0


	//   ....[91]....
        /*0acc*/ 	.word	0x000160c0


	//   ....[92]....
        /*0ad0*/ 	.word	0x00016180


	//   ....[93]....
        /*0ad4*/ 	.word	0x000161a0


	//   ....[94]....
        /*0ad8*/ 	.word	0x00016270


	//   ....[95]....
        /*0adc*/ 	.word	0x00016290


	//   ....[96]....
        /*0ae0*/ 	.word	0x00016a70


	//   ....[97]....
        /*0ae4*/ 	.word	0x00016a80


	//   ....[98]....
        /*0ae8*/ 	.word	0x00016bc0


	//   ....[99]....
        /*0aec*/ 	.word	0x00016bd0


	//   ....[100]....
        /*0af0*/ 	.word	0x00016d00


	//   ....[101]....
        /*0af4*/ 	.word	0x00016d10


	//   ....[102]....
        /*0af8*/ 	.word	0x00016e40


	//   ....[103]....
        /*0afc*/ 	.word	0x00016e50


	//   ....[104]....
        /*0b00*/ 	.word	0x00016fd0


	//   ....[105]....
        /*0b04*/ 	.word	0x00017180


	//   ....[106]....
        /*0b08*/ 	.word	0x000171b0


	//   ....[107]....
        /*0b0c*/ 	.word	0x000171e0


	//   ....[108]....
        /*0b10*/ 	.word	0x00017210


	//   ....[109]....
        /*0b14*/ 	.word	0x00017240


	//   ....[110]....
        /*0b18*/ 	.word	0x00017270


	//   ....[111]....
        /*0b1c*/ 	.word	0x000173e0


	//   ....[112]....
        /*0b20*/ 	.word	0x00017410


	//   ....[113]....
        /*0b24*/ 	.word	0x00017440


	//   ....[114]....
        /*0b28*/ 	.word	0x00017470


	//   ....[115]....
        /*0b2c*/ 	.word	0x000174a0


	//   ....[116]....
        /*0b30*/ 	.word	0x000174d0


	//   ....[117]....
        /*0b34*/ 	.word	0x00017560


	//   ....[118]....
        /*0b38*/ 	.word	0x00017590


	//   ....[119]....
        /*0b3c*/ 	.word	0x00017610


	//   ....[120]....
        /*0b40*/ 	.word	0x000182b0


	//   ....[121]....
        /*0b44*/ 	.word	0x00019e40


	//   ....[122]....
        /*0b48*/ 	.word	0x00019e70


	//   ....[123]....
        /*0b4c*/ 	.word	0x00019ef0


	//   ....[124]....
        /*0b50*/ 	.word	0x00019f10


	//   ....[125]....
        /*0b54*/ 	.word	0x00019f50


	//   ....[126]....
        /*0b58*/ 	.word	0x00019f70


	//   ....[127]....
        /*0b5c*/ 	.word	0x00019fb0


	//   ....[128]....
        /*0b60*/ 	.word	0x00019fd0


	//   ....[129]....
        /*0b64*/ 	.word	0x0001a010


	//   ....[130]....
        /*0b68*/ 	.word	0x0001a030


	//   ....[131]....
        /*0b6c*/ 	.word	0x0001a070


	//   ....[132]....
        /*0b70*/ 	.word	0x0001a090


	//   ....[133]....
        /*0b74*/ 	.word	0x0001a0d0


	//   ....[134]....
        /*0b78*/ 	.word	0x0001a0e0


	//   ....[135]....
        /*0b7c*/ 	.word	0x0001a100


	//   ....[136]....
        /*0b80*/ 	.word	0x0001a110


	//   ....[137]....
        /*0b84*/ 	.word	0x0001a190


	//   ....[138]....
        /*0b88*/ 	.word	0x0001a1b0


	//   ....[139]....
        /*0b8c*/ 	.word	0x0001a1f0


	//   ....[140]....
        /*0b90*/ 	.word	0x0001a200


	//   ....[141]....
        /*0b94*/ 	.word	0x0001a6f0


	//   ....[142]....
        /*0b98*/ 	.word	0x0001a710


	//   ....[143]....
        /*0b9c*/ 	.word	0x0001a830


	//   ....[144]....
        /*0ba0*/ 	.word	0x0001a840


	//   ....[145]....
        /*0ba4*/ 	.word	0x0001a8c0


	//   ....[146]....
        /*0ba8*/ 	.word	0x0001a8d0


	//   ....[147]....
        /*0bac*/ 	.word	0x0001a950


	//   ....[148]....
        /*0bb0*/ 	.word	0x0001a960


	//   ....[149]....
        /*0bb4*/ 	.word	0x0001a9e0


	//   ....[150]....
        /*0bb8*/ 	.word	0x0001a9f0


	//   ....[151]....
        /*0bbc*/ 	.word	0x0001aa60


	//   ....[152]....
        /*0bc0*/ 	.word	0x0001aa70


	//   ....[153]....
        /*0bc4*/ 	.word	0x0001aae0


	//   ....[154]....
        /*0bc8*/ 	.word	0x0001aaf0


	//   ....[155]....
        /*0bcc*/ 	.word	0x0001ab00


	//   ....[156]....
        /*0bd0*/ 	.word	0x0001ab70


	//   ....[157]....
        /*0bd4*/ 	.word	0x0001ab80


	//   ....[158]....
        /*0bd8*/ 	.word	0x0001ab90


	//   ....[159]....
        /*0bdc*/ 	.word	0x0001abc0


	//   ....[160]....
        /*0be0*/ 	.word	0x0001abe0


	//   ....[161]....
        /*0be4*/ 	.word	0x0001b310


	//   ....[162]....
        /*0be8*/ 	.word	0x0001b340


	//   ....[163]....
        /*0bec*/ 	.word	0x0001b370


	//   ....[164]....
        /*0bf0*/ 	.word	0x0001b380


	//   ....[165]....
        /*0bf4*/ 	.word	0x0001b3b0


	//   ....[166]....
        /*0bf8*/ 	.word	0x0001b450


	//   ....[167]....
        /*0bfc*/ 	.word	0x0001b470


	//   ....[168]....
        /*0c00*/ 	.word	0x0001b4f0


	//   ....[169]....
        /*0c04*/ 	.word	0x0001b510


	//   ....[170]....
        /*0c08*/ 	.word	0x0001b590


	//   ....[171]....
        /*0c0c*/ 	.word	0x0001b5b0


	//   ....[172]....
        /*0c10*/ 	.word	0x0001b630


	//   ....[173]....
        /*0c14*/ 	.word	0x0001b650


	//   ....[174]....
        /*0c18*/ 	.word	0x0001b6d0


	//   ....[175]....
        /*0c1c*/ 	.word	0x0001b6f0


	//   ....[176]....
        /*0c20*/ 	.word	0x0001b700


	//   ....[177]....
        /*0c24*/ 	.word	0x0001c050


	//   ....[178]....
        /*0c28*/ 	.word	0x0001c070


	//   ....[179]....
        /*0c2c*/ 	.word	0x0001c080


	//   ....[180]....
        /*0c30*/ 	.word	0x0001c090


	//   ....[181]....
        /*0c34*/ 	.word	0x0001c0a0


	//   ....[182]....
        /*0c38*/ 	.word	0x0001c0f0


	//   ....[183]....
        /*0c3c*/ 	.word	0x0001c110


	//   ....[184]....
        /*0c40*/ 	.word	0x0001c130


	//   ....[185]....
        /*0c44*/ 	.word	0x0001c140


	//   ....[186]....
        /*0c48*/ 	.word	0x0001c180


	//   ....[187]....
        /*0c4c*/ 	.word	0x0001c190


	//   ....[188]....
        /*0c50*/ 	.word	0x0001c1d0


	//   ....[189]....
        /*0c54*/ 	.word	0x0001c1e0


	//   ....[190]....
        /*0c58*/ 	.word	0x0001c220


	//   ....[191]....
        /*0c5c*/ 	.word	0x0001c230


	//   ....[192]....
        /*0c60*/ 	.word	0x0001c270


	//   ....[193]....
        /*0c64*/ 	.word	0x0001c280


	//   ....[194]....
        /*0c68*/ 	.word	0x0001c290


	//   ....[195]....
        /*0c6c*/ 	.word	0x0001c2d0


	//   ....[196]....
        /*0c70*/ 	.word	0x0001c340


	//   ....[197]....
        /*0c74*/ 	.word	0x0001c710


	//   ....[198]....
        /*0c78*/ 	.word	0x0001c720


	//   ....[199]....
        /*0c7c*/ 	.word	0x0001c730


	//   ....[200]....
        /*0c80*/ 	.word	0x0001c740


	//   ....[201]....
        /*0c84*/ 	.word	0x0001c790


	//   ....[202]....
        /*0c88*/ 	.word	0x0001c7b0


	//   ....[203]....
        /*0c8c*/ 	.word	0x0001c7d0


	//   ....[204]....
        /*0c90*/ 	.word	0x0001c7e0


	//   ....[205]....
        /*0c94*/ 	.word	0x0001c820


	//   ....[206]....
        /*0c98*/ 	.word	0x0001c830


	//   ....[207]....
        /*0c9c*/ 	.word	0x0001c870


	//   ....[208]....
        /*0ca0*/ 	.word	0x0001c880


	//   ....[209]....
        /*0ca4*/ 	.word	0x0001c8c0


	//   ....[210]....
        /*0ca8*/ 	.word	0x0001c8d0


	//   ....[211]....
        /*0cac*/ 	.word	0x0001c910


	//   ....[212]....
        /*0cb0*/ 	.word	0x0001c920


	//   ....[213]....
        /*0cb4*/ 	.word	0x0001c930


	//   ....[214]....
        /*0cb8*/ 	.word	0x0001c970


	//   ....[215]....
        /*0cbc*/ 	.word	0x0001c990


	//   ....[216]....
        /*0cc0*/ 	.word	0x0001c9f0


	//   ....[217]....
        /*0cc4*/ 	.word	0x0001dbc0


	//   ....[218]....
        /*0cc8*/ 	.word	0x0001dbf0


	//   ....[219]....
        /*0ccc*/ 	.word	0x0001dc20


	//   ....[220]....
        /*0cd0*/ 	.word	0x0001dc50


	//   ....[221]....
        /*0cd4*/ 	.word	0x0001dc80


	//   ....[222]....
        /*0cd8*/ 	.word	0x0001dcb0


	//   ....[223]....
        /*0cdc*/ 	.word	0x0001dce0


	//   ....[224]....
        /*0ce0*/ 	.word	0x0001dd10


	//   ....[225]....
        /*0ce4*/ 	.word	0x0001de90


	//   ....[226]....
        /*0ce8*/ 	.word	0x0001dec0


	//   ....[227]....
        /*0cec*/ 	.word	0x0001def0


	//   ....[228]....
        /*0cf0*/ 	.word	0x0001df20


	//   ....[229]....
        /*0cf4*/ 	.word	0x0001df50


	//   ....[230]....
        /*0cf8*/ 	.word	0x0001df80


	//   ....[231]....
        /*0cfc*/ 	.word	0x0001e040


	//   ....[232]....
        /*0d00*/ 	.word	0x0001e060


	//   ....[233]....
        /*0d04*/ 	.word	0x0001e0d0


	//   ....[234]....
        /*0d08*/ 	.word	0x0001e560


	//   ....[235]....
        /*0d0c*/ 	.word	0x0001e900


	//   ....[236]....
        /*0d10*/ 	.word	0x0001e990


	//   ....[237]....
        /*0d14*/ 	.word	0x0001ea20


	//   ....[238]....
        /*0d18*/ 	.word	0x0001eab0


	//   ....[239]....
        /*0d1c*/ 	.word	0x0001eb40


	//   ....[240]....
        /*0d20*/ 	.word	0x0001ebd0


	//   ....[241]....
        /*0d24*/ 	.word	0x0001ecb0


	//   ....[242]....
        /*0d28*/ 	.word	0x0001ed40


	//   ....[243]....
        /*0d2c*/ 	.word	0x0001ede0


	//   ....[244]....
        /*0d30*/ 	.word	0x0001ee70


	//   ....[245]....
        /*0d34*/ 	.word	0x0001ef00


	//   ....[246]....
        /*0d38*/ 	.word	0x0001ef90


	//   ....[247]....
        /*0d3c*/ 	.word	0x0001f070


	//   ....[248]....
        /*0d40*/ 	.word	0x0001f100


	//   ....[249]....
        /*0d44*/ 	.word	0x0001f190


	//   ....[250]....
        /*0d48*/ 	.word	0x0001f220


	//   ....[251]....
        /*0d4c*/ 	.word	0x0001f2b0


	//   ....[252]....
        /*0d50*/ 	.word	0x0001f340


	//   ....[253]....
        /*0d54*/ 	.word	0x0001f420


	//   ....[254]....
        /*0d58*/ 	.word	0x0001f4d0


	//   ....[255]....
        /*0d5c*/ 	.word	0x0001f560


	//   ....[0]....
        /*0d60*/ 	.word	0x0001f5b0


	//   ....[1]....
        /*0d64*/ 	.word	0x0001f600


	//   ....[2]....
        /*0d68*/ 	.word	0x0001f6e0


	//   ....[3]....
        /*0d6c*/ 	.word	0x0001f770


	//   ....[4]....
        /*0d70*/ 	.word	0x0001f7c0


	//   ....[5]....
        /*0d74*/ 	.word	0x0001f810


	//   ....[6]....
        /*0d78*/ 	.word	0x0001fa50


	//   ....[7]....
        /*0d7c*/ 	.word	0x0001fb70


	//   ....[8]....
        /*0d80*/ 	.word	0x0001fca0


	//   ....[9]....
        /*0d84*/ 	.word	0x0001fd40


	//   ....[10]....
        /*0d88*/ 	.word	0x0001fda0


	//   ....[11]....
        /*0d8c*/ 	.word	0x0001fe20


	//   ....[12]....
        /*0d90*/ 	.word	0x0001fe80


	//   ....[13]....
        /*0d94*/ 	.word	0x0001ff00


	//   ....[14]....
        /*0d98*/ 	.word	0x0001ff60


	//   ....[15]....
        /*0d9c*/ 	.word	0x0001ffe0


	//   ....[16]....
        /*0da0*/ 	.word	0x00020040


	//   ....[17]....
        /*0da4*/ 	.word	0x000200c0


	//   ....[18]....
        /*0da8*/ 	.word	0x00020120


	//   ....[19]....
        /*0dac*/ 	.word	0x000201a0


	//   ....[20]....
        /*0db0*/ 	.word	0x00020200


	//   ....[21]....
        /*0db4*/ 	.word	0x00020260


	//   ....[22]....
        /*0db8*/ 	.word	0x000202c0


	//   ....[23]....
        /*0dbc*/ 	.word	0x00020350


	//   ....[24]....
        /*0dc0*/ 	.word	0x000203b0


	//   ....[25]....
        /*0dc4*/ 	.word	0x00020430


	//   ....[26]....
        /*0dc8*/ 	.word	0x00020490


	//   ....[27]....
        /*0dcc*/ 	.word	0x00020500


	//   ....[28]....
        /*0dd0*/ 	.word	0x00020560


	//   ....[29]....
        /*0dd4*/ 	.word	0x000205e0


	//   ....[30]....
        /*0dd8*/ 	.word	0x00020640


	//   ....[31]....
        /*0ddc*/ 	.word	0x000206c0


	//   ....[32]....
        /*0de0*/ 	.word	0x00020720


	//   ....[33]....
        /*0de4*/ 	.word	0x000207a0


	//   ....[34]....
        /*0de8*/ 	.word	0x00020800


	//   ....[35]....
        /*0dec*/ 	.word	0x00020870


	//   ....[36]....
        /*0df0*/ 	.word	0x000208d0


	//   ....[37]....
        /*0df4*/ 	.word	0x00020930


	//   ....[38]....
        /*0df8*/ 	.word	0x00020a20


	//   ....[39]....
        /*0dfc*/ 	.word	0x00020a70


	//   ....[40]....
        /*0e00*/ 	.word	0x00020b00


	//   ....[41]....
        /*0e04*/ 	.word	0x00020b90


	//   ....[42]....
        /*0e08*/ 	.word	0x00020c20


	//   ....[43]....
        /*0e0c*/ 	.word	0x00020cb0


	//   ....[44]....
        /*0e10*/ 	.word	0x00020d40


	//   ....[45]....
        /*0e14*/ 	.word	0x00020dd0


	//   ....[46]....
        /*0e18*/ 	.word	0x00020e90


	//   ....[47]....
        /*0e1c*/ 	.word	0x00021160


	//   ....[48]....
        /*0e20*/ 	.word	0x00021260


	//   ....[49]....
        /*0e24*/ 	.word	0x00021320


	//   ....[50]....
        /*0e28*/ 	.word	0x000213c0


	//   ....[51]....
        /*0e2c*/ 	.word	0x00021470


	//   ....[52]....
        /*0e30*/ 	.word	0x000214f0


	//   ....[53]....
        /*0e34*/ 	.word	0x00021590


	//   ....[54]....
        /*0e38*/ 	.word	0x00021610


	//   ....[55]....
        /*0e3c*/ 	.word	0x000216b0


	//   ....[56]....
        /*0e40*/ 	.word	0x00021740


	//   ....[57]....
        /*0e44*/ 	.word	0x000217d0


	//   ....[58]....
        /*0e48*/ 	.word	0x00021850


	//   ....[59]....
        /*0e4c*/ 	.word	0x000218f0


	//   ....[60]....
        /*0e50*/ 	.word	0x00021970


	//   ....[61]....
        /*0e54*/ 	.word	0x00021a10


	//   ....[62]....
        /*0e58*/ 	.word	0x00021a90


	//   ....[63]....
        /*0e5c*/ 	.word	0x00021b30


	//   ....[64]....
        /*0e60*/ 	.word	0x00021b90


	//   ....[65]....
        /*0e64*/ 	.word	0x00021c50


	//   ....[66]....
        /*0e68*/ 	.word	0x00021ce0


	//   ....[67]....
        /*0e6c*/ 	.word	0x00021d90


	//   ....[68]....
        /*0e70*/ 	.word	0x00021f50


	//   ....[69]....
        /*0e74*/ 	.word	0x00021fe0


	//   ....[70]....
        /*0e78*/ 	.word	0x000220e0


	//   ....[71]....
        /*0e7c*/ 	.word	0x00022130


	//   ....[72]....
        /*0e80*/ 	.word	0x00022230


	//   ....[73]....
        /*0e84*/ 	.word	0x00022280


	//   ....[74]....
        /*0e88*/ 	.word	0x00022380


	//   ....[75]....
        /*0e8c*/ 	.word	0x000223d0


	//   ....[76]....
        /*0e90*/ 	.word	0x00022430


	//   ....[77]....
        /*0e94*/ 	.word	0x00022520


	//   ....[78]....
        /*0e98*/ 	.word	0x00022620


	//   ....[79]....
        /*0e9c*/ 	.word	0x00022670


	//   ....[80]....
        /*0ea0*/ 	.word	0x000226d0


	//   ....[81]....
        /*0ea4*/ 	.word	0x000227b0


	//   ....[82]....
        /*0ea8*/ 	.word	0x00022810


	//   ....[83]....
        /*0eac*/ 	.word	0x000228f0


	//   ....[84]....
        /*0eb0*/ 	.word	0x00022950


	//   ....[85]....
        /*0eb4*/ 	.word	0x00022a00


	//   ....[86]....
        /*0eb8*/ 	.word	0x00022a60


	//   ....[87]....
        /*0ebc*/ 	.word	0x00022b10


	//   ....[88]....
        /*0ec0*/ 	.word	0x00022bc0


	//   ....[89]....
        /*0ec4*/ 	.word	0x00022c20


	//   ....[90]....
        /*0ec8*/ 	.word	0x00022c80


	//   ....[91]....
        /*0ecc*/ 	.word	0x00022d70


	//   ....[92]....
        /*0ed0*/ 	.word	0x00022dd0


	//   ....[93]....
        /*0ed4*/ 	.word	0x00022ed0


	//   ....[94]....
        /*0ed8*/ 	.word	0x00022f30


	//   ....[95]....
        /*0edc*/ 	.word	0x00023030


	//   ....[96]....
        /*0ee0*/ 	.word	0x00023090


	//   ....[97]....
        /*0ee4*/ 	.word	0x00023190


	//   ....[98]....
        /*0ee8*/ 	.word	0x000231f0


	//   ....[99]....
        /*0eec*/ 	.word	0x000232f0


	//   ....[100]....
        /*0ef0*/ 	.word	0x00023350


	//   ....[101]....
        /*0ef4*/ 	.word	0x00023440


	//   ....[102]....
        /*0ef8*/ 	.word	0x000234a0


	//   ....[103]....
        /*0efc*/ 	.word	0x00023580


	//   ....[104]....
        /*0f00*/ 	.word	0x000236b0


	//   ....[105]....
        /*0f04*/ 	.word	0x00023750


	//   ....[106]....
        /*0f08*/ 	.word	0x000237b0


	//   ....[107]....
        /*0f0c*/ 	.word	0x00023860


	//   ....[108]....
        /*0f10*/ 	.word	0x000238f0


	//   ....[109]....
        /*0f14*/ 	.word	0x00023980


	//   ....[110]....
        /*0f18*/ 	.word	0x000239e0


	//   ....[111]....
        /*0f1c*/ 	.word	0x00023a90


	//   ....[112]....
        /*0f20*/ 	.word	0x00023af0


	//   ....[113]....
        /*0f24*/ 	.word	0x00023ba0


	//   ....[114]....
        /*0f28*/ 	.word	0x00023c00


	//   ....[115]....
        /*0f2c*/ 	.word	0x00023cb0


	//   ....[116]....
        /*0f30*/ 	.word	0x00023d10


	//   ....[117]....
        /*0f34*/ 	.word	0x00023dc0


	//   ....[118]....
        /*0f38*/ 	.word	0x00023e20


	//   ....[119]....
        /*0f3c*/ 	.word	0x00023ed0


	//   ....[120]....
        /*0f40*/ 	.word	0x00023f60


	//   ....[121]....
        /*0f44*/ 	.word	0x00023ff0


	//   ....[122]....
        /*0f48*/ 	.word	0x00024070


	//   ....[123]....
        /*0f4c*/ 	.word	0x00024100


	//   ....[124]....
        /*0f50*/ 	.word	0x000241f0


	//   ....[125]....
        /*0f54*/ 	.word	0x00024280


	//   ....[126]....
        /*0f58*/ 	.word	0x000242e0


	//   ....[127]....
        /*0f5c*/ 	.word	0x00024390


	//   ....[128]....
        /*0f60*/ 	.word	0x000243f0


	//   ....[129]....
        /*0f64*/ 	.word	0x000244a0


	//   ....[130]....
        /*0f68*/ 	.word	0x00024500


	//   ....[131]....
        /*0f6c*/ 	.word	0x000245b0


	//   ....[132]....
        /*0f70*/ 	.word	0x00024610


	//   ....[133]....
        /*0f74*/ 	.word	0x000246c0


	//   ....[134]....
        /*0f78*/ 	.word	0x00024720


	//   ....[135]....
        /*0f7c*/ 	.word	0x000247d0


	//   ....[136]....
        /*0f80*/ 	.word	0x00024830


	//   ....[137]....
        /*0f84*/ 	.word	0x000248e0


	//   ....[138]....
        /*0f88*/ 	.word	0x00024940


	//   ....[139]....
        /*0f8c*/ 	.word	0x000249f0


	//   ....[140]....
        /*0f90*/ 	.word	0x00024a50


	//   ....[141]....
        /*0f94*/ 	.word	0x00024b00


	//   ....[142]....
        /*0f98*/ 	.word	0x00024b60


	//   ....[143]....
        /*0f9c*/ 	.word	0x00024c10


	//   ....[144]....
        /*0fa0*/ 	.word	0x00024df0


	//   ....[145]....
        /*0fa4*/ 	.word	0x00024e90


	//   ....[146]....
        /*0fa8*/ 	.word	0x00024fb0


	//   ....[147]....
        /*0fac*/ 	.word	0x00025020


	//   ....[148]....
        /*0fb0*/ 	.word	0x00025090


	//   ....[149]....
        /*0fb4*/ 	.word	0x00025100


	//   ....[150]....
        /*0fb8*/ 	.word	0x00025170


	//   ....[151]....
        /*0fbc*/ 	.word	0x000251f0


	//   ....[152]....
        /*0fc0*/ 	.word	0x00025280


	//   ....[153]....
        /*0fc4*/ 	.word	0x00025310


	//   ....[154]....
        /*0fc8*/ 	.word	0x00025380


	//   ....[155]....
        /*0fcc*/ 	.word	0x000253f0


	//   ....[156]....
        /*0fd0*/ 	.word	0x00025460


	//   ....[157]....
        /*0fd4*/ 	.word	0x000254e0


	//   ....[158]....
        /*0fd8*/ 	.word	0x00025550


	//   ....[159]....
        /*0fdc*/ 	.word	0x000255f0


	//   ....[160]....
        /*0fe0*/ 	.word	0x00025680


	//   ....[161]....
        /*0fe4*/ 	.word	0x000257a0


	//----- nvinfo : EIATTR_REG_RECONFIG
	.align		4
.L_147:
        /*0fe8*/ 	.byte	0x01, 0x54
	.zero		2


	//----- nvinfo : EIATTR_SYSCALL_OFFSETS
	.align		4
        /*0fec*/ 	.byte	0x04, 0x46
        /*0fee*/ 	.short	(.L_149 - .L_148)


	//   ....[0]....
.L_148:
        /*0ff0*/ 	.word	0x000017d0


	//   ....[1]....
        /*0ff4*/ 	.word	0x00001920


	//   ....[2]....
        /*0ff8*/ 	.word	0x00009b50


	//   ....[3]....
        /*0ffc*/ 	.word	0x00009e80


	//   ....[4]....
        /*1000*/ 	.word	0x00019120


	//   ....[5]....
        /*1004*/ 	.word	0x00019290


	//   ....[6]....
        /*1008*/ 	.word	0x000193e0


	//   ....[7]....
        /*100c*/ 	.word	0x00019520


	//   ....[8]....
        /*1010*/ 	.word	0x0001afa0


	//----- nvinfo : EIATTR_MBARRIER_INSTR_OFFSETS
	.align		4
.L_149:
        /*1014*/ 	.byte	0x04, 0x39
        /*1016*/ 	.short	(.L_151 - .L_150)


	//   ....[0]....
.L_150:
        /*1018*/ 	.word	0x00000250
        /*101c*/ 	.word	0x000000ff
        /*1020*/ 	.word	0x00022800
        /*1024*/ 	.short	0x0100
        /*1026*/ 	.byte	0x08
	.zero		1


	//   ....[1]....
        /*1028*/ 	.word	0x00000260
        /*102c*/ 	.word	0x000000ff
        /*1030*/ 	.word	0x00022820
        /*1034*/ 	.short	0x0100
        /*1036*/ 	.byte	0x08
	.zero		1


	//   ....[2]....
        /*1038*/ 	.word	0x00000350
        /*103c*/ 	.word	0x000000ff
        /*1040*/ 	.word	0x00022830
        /*1044*/ 	.short	0x0100
        /*1046*/ 	.byte	0x08
	.zero		1


	//   ....[3]....
        /*1048*/ 	.word	0x00000360
        /*104c*/ 	.word	0x000000ff
        /*1050*/ 	.word	0x00022840
        /*1054*/ 	.short	0x0100
        /*1056*/ 	.byte	0x08
	.zero		1


	//   ....[4]....
        /*1058*/ 	.word	0x00000370
        /*105c*/ 	.word	0x000000ff
        /*1060*/ 	.word	0x00022838
        /*1064*/ 	.short	0x0100
        /*1066*/ 	.byte	0x08
	.zero		1


	//   ....[5]....
        /*1068*/ 	.word	0x00000380
        /*106c*/ 	.word	0x000000ff
        /*1070*/ 	.word	0x00022848
        /*1074*/ 	.short	0x0100
        /*1076*/ 	.byte	0x08
	.zero		1


	//   ....[6]....
        /*1078*/ 	.word	0x000004b0
        /*107c*/ 	.word	0x000000ff
        /*1080*/ 	.word	0x00022850
        /*1084*/ 	.short	0x0100
        /*1086*/ 	.byte	0x08
	.zero		1


	//   ....[7]....
        /*1088*/ 	.word	0x000004c0
        /*108c*/ 	.word	0x000000ff
        /*1090*/ 	.word	0x00022860
        /*1094*/ 	.short	0x0100
        /*1096*/ 	.byte	0x08
	.zero		1


	//   ....[8]....
        /*1098*/ 	.word	0x000004d0
        /*109c*/ 	.word	0x000000ff
        /*10a0*/ 	.word	0x00022858
        /*10a4*/ 	.short	0x0100
        /*10a6*/ 	.byte	0x08
	.zero		1


	//   ....[9]....
        /*10a8*/ 	.word	0x000004e0
        /*10ac*/ 	.word	0x000000ff
        /*10b0*/ 	.word	0x00022868
        /*10b4*/ 	.short	0x0100
        /*10b6*/ 	.byte	0x08
	.zero		1


	//   ....[10]....
        /*10b8*/ 	.word	0x000005d0
        /*10bc*/ 	.word	0x000000ff
        /*10c0*/ 	.word	0x00022870
        /*10c4*/ 	.short	0x0100
        /*10c6*/ 	.byte	0x06
	.zero		1


	//   ....[11]....
        /*10c8*/ 	.word	0x000005e0
        /*10cc*/ 	.word	0x000000ff
        /*10d0*/ 	.word	0x00022880
        /*10d4*/ 	.short	0x0100
        /*10d6*/ 	.byte	0x06
	.zero		1


	//   ....[12]....
        /*10d8*/ 	.word	0x000005f0
        /*10dc*/ 	.word	0x000000ff
        /*10e0*/ 	.word	0x00022878
        /*10e4*/ 	.short	0x0100
        /*10e6*/ 	.byte	0x06
	.zero		1


	//   ....[13]....
        /*10e8*/ 	.word	0x00000600
        /*10ec*/ 	.word	0x000000ff
        /*10f0*/ 	.word	0x00022888
        /*10f4*/ 	.short	0x0100
        /*10f6*/ 	.byte	0x06
	.zero		1


	//   ....[14]....
        /*10f8*/ 	.word	0x00000730
        /*10fc*/ 	.word	0x000000ff
        /*1100*/ 	.word	0x00022890
        /*1104*/ 	.short	0x0100
        /*1106*/ 	.byte	0x08
	.zero		1


	//   ....[15]....
        /*1108*/ 	.word	0x00000740
        /*110c*/ 	.word	0x000000ff
        /*1110*/ 	.word	0x000228a0
        /*1114*/ 	.short	0x0100
        /*1116*/ 	.byte	0x08
	.zero		1


	//   ....[16]....
        /*1118*/ 	.word	0x00000750
        /*111c*/ 	.word	0x000000ff
        /*1120*/ 	.word	0x00022898
        /*1124*/ 	.short	0x0100
        /*1126*/ 	.byte	0x08
	.zero		1


	//   ....[17]....
        /*1128*/ 	.word	0x00000760
        /*112c*/ 	.word	0x000000ff
        /*1130*/ 	.word	0x000228a8
        /*1134*/ 	.short	0x0100
        /*1136*/ 	.byte	0x08
	.zero		1


	//   ....[18]....
        /*1138*/ 	.word	0x000008a0
        /*113c*/ 	.word	0x000000ff
        /*1140*/ 	.word	0x000228b0
        /*1144*/ 	.short	0x0100
        /*1146*/ 	.byte	0x08
	.zero		1


	//   ....[19]....
        /*1148*/ 	.word	0x000008b0
        /*114c*/ 	.word	0x000000ff
        /*1150*/ 	.word	0x000228c0
        /*1154*/ 	.short	0x0100
        /*1156*/ 	.byte	0x08
	.zero		1


	//   ....[20]....
        /*1158*/ 	.word	0x000008c0
        /*115c*/ 	.word	0x000000ff
        /*1160*/ 	.word	0x000228b8
        /*1164*/ 	.short	0x0100
        /*1166*/ 	.byte	0x08
	.zero		1


	//   ....[21]....
        /*1168*/ 	.word	0x000008d0
        /*116c*/ 	.word	0x000000ff
        /*1170*/ 	.word	0x000228c8
        /*1174*/ 	.short	0x0100
        /*1176*/ 	.byte	0x08
	.zero		1


	//   ....[22]....
        /*1178*/ 	.word	0x00002970
        /*117c*/ 	.word	0x00000058
        /*1180*/ 	.word	0x00022890
        /*1184*/ 	.short	0x010a
        /*1186*/ 	.byte	0x3f
	.zero		1


	//   ....[23]....
        /*1188*/ 	.word	0x00005a50
        /*118c*/ 	.word	0x00000058
        /*1190*/ 	.word	0x00022890
        /*1194*/ 	.short	0x010a
        /*1196*/ 	.byte	0x3f
	.zero		1


	//   ....[24]....
        /*1198*/ 	.word	0x00008880
        /*119c*/ 	.word	0x00000058
        /*11a0*/ 	.word	0x00022890
        /*11a4*/ 	.short	0x010a
        /*11a6*/ 	.byte	0x3f
	.zero		1


	//   ....[25]....
        /*11a8*/ 	.word	0x00008e50
        /*11ac*/ 	.word	0x00000004
        /*11b0*/ 	.word	0x00000000
        /*11b4*/ 	.short	0x0101
        /*11b6*/ 	.byte	0x3f
	.zero		1


	//   ....[26]....
        /*11b8*/ 	.word	0x00008e90
        /*11bc*/ 	.word	0x00000058
        /*11c0*/ 	.word	0x000228b0
        /*11c4*/ 	.short	0x010a
        /*11c6*/ 	.byte	0x3f
	.zero		1


	//   ....[27]....
        /*11c8*/ 	.word	0x000093d0
        /*11cc*/ 	.word	0x00000058
        /*11d0*/ 	.word	0x00000000
        /*11d4*/ 	.short	0x0101
        /*11d6*/ 	.byte	0x3f
	.zero		1


	//   ....[28]....
        /*11d8*/ 	.word	0x00009be0
        /*11dc*/ 	.word	0x00000012
        /*11e0*/ 	.word	0x00022800
        /*11e4*/ 	.short	0x010a
        /*11e6*/ 	.byte	0x3f
	.zero		1


	//   ....[29]....
        /*11e8*/ 	.word	0x00009c30
        /*11ec*/ 	.word	0x00000012
        /*11f0*/ 	.word	0x00022800
        /*11f4*/ 	.short	0x010a
        /*11f6*/ 	.byte	0x3f
	.zero		1


	//   ....[30]....
        /*11f8*/ 	.word	0x0000a220
        /*11fc*/ 	.word	0x00000012
        /*1200*/ 	.word	0x00022800
        /*1204*/ 	.short	0x010a
        /*1206*/ 	.byte	0x3f
	.zero		1


	//   ....[31]....
        /*1208*/ 	.word	0x0000bff0
        /*120c*/ 	.word	0x00000012
        /*1210*/ 	.word	0x00022800
        /*1214*/ 	.short	0x010a
        /*1216*/ 	.byte	0x3f
	.zero		1


	//   ....[32]....
        /*1218*/ 	.word	0x0000dc50
        /*121c*/ 	.word	0x00000003
        /*1220*/ 	.word	0x00022830
        /*1224*/ 	.short	0x010a
        /*1226*/ 	.byte	0x3f
	.zero		1


	//   ....[33]....
        /*1228*/ 	.word	0x0000dce0
        /*122c*/ 	.word	0x00000003
        /*1230*/ 	.word	0x00022830
        /*1234*/ 	.short	0x010a
        /*1236*/ 	.byte	0x3f
	.zero		1


	//   ....[34]....
        /*1238*/ 	.word	0x0000fd90
        /*123c*/ 	.word	0x0000002d
        /*1240*/ 	.word	0x00000000
        /*1244*/ 	.short	0x0101
        /*1246*/ 	.byte	0x3f
	.zero		1


	//   ....[35]....
        /*1248*/ 	.word	0x00010fc0
        /*124c*/ 	.word	0x0000000d
        /*1250*/ 	.word	0x00022830
        /*1254*/ 	.short	0x010a
        /*1256*/ 	.byte	0x3f
	.zero		1


	//   ....[36]....
        /*1258*/ 	.word	0x00011010
        /*125c*/ 	.word	0x0000000d
        /*1260*/ 	.word	0x00022830
        /*1264*/ 	.short	0x010a
        /*1266*/ 	.byte	0x3f
	.zero		1


	//   ....[37]....
        /*1268*/ 	.word	0x00011cc0
        /*126c*/ 	.word	0x0000000d
        /*1270*/ 	.word	0x00022850
        /*1274*/ 	.short	0x010a
        /*1276*/ 	.byte	0x3f
	.zero		1


	//   ....[38]....
        /*1278*/ 	.word	0x00011d00
        /*127c*/ 	.word	0x0000000d
        /*1280*/ 	.word	0x00022850
        /*1284*/ 	.short	0x010a
        /*1286*/ 	.byte	0x3f
	.zero		1


	//   ....[39]....
        /*1288*/ 	.word	0x000129e0
        /*128c*/ 	.word	0x000000a9
        /*1290*/ 	.word	0x00000000
        /*1294*/ 	.short	0x0101
        /*1296*/ 	.byte	0x3f
	.zero		1


	//   ....[40]....
        /*1298*/ 	.word	0x00013660
        /*129c*/ 	.word	0x0000005c
        /*12a0*/ 	.word	0x00000000
        /*12a4*/ 	.short	0x0101
        /*12a6*/ 	.byte	0x3f
	.zero		1


	//   ....[41]....
        /*12a8*/ 	.word	0x00013d00
        /*12ac*/ 	.word	0x0000000b
        /*12b0*/ 	.word	0x00022850
        /*12b4*/ 	.short	0x010a
        /*12b6*/ 	.byte	0x3f
	.zero		1


	//   ....[42]....
        /*12b8*/ 	.word	0x00013d80
        /*12bc*/ 	.word	0x0000000b
        /*12c0*/ 	.word	0x00022850
        /*12c4*/ 	.short	0x010a
        /*12c6*/ 	.byte	0x3f
	.zero		1


	//   ....[43]....
        /*12c8*/ 	.word	0x00014540
        /*12cc*/ 	.word	0x00000000
        /*12d0*/ 	.word	0x00000000
        /*12d4*/ 	.short	0x0101
        /*12d6*/ 	.byte	0x3f
	.zero		1


	//   ....[44]....
        /*12d8*/ 	.word	0x00015fd0
        /*12dc*/ 	.word	0x00000000
        /*12e0*/ 	.word	0x00000000
        /*12e4*/ 	.short	0x0101
        /*12e6*/ 	.byte	0x3f
	.zero		1


	//   ....[45]....
        /*12e8*/ 	.word	0x00018390
        /*12ec*/ 	.word	0x00000016
        /*12f0*/ 	.word	0x00022820
        /*12f4*/ 	.short	0x010a
        /*12f6*/ 	.byte	0x3f
	.zero		1


	//   ....[46]....
        /*12f8*/ 	.word	0x00018440
        /*12fc*/ 	.word	0x00000005
        /*1300*/ 	.word	0x000228a0
        /*1304*/ 	.short	0x010a
        /*1306*/ 	.byte	0x3f
	.zero		1


	//   ....[47]....
        /*1308*/ 	.word	0x00018670
        /*130c*/ 	.word	0x00000005
        /*1310*/ 	.word	0x000228c0
        /*1314*/ 	.short	0x010a
        /*1316*/ 	.byte	0x3f
	.zero		1


	//   ....[48]....
        /*1318*/ 	.word	0x000189c0
        /*131c*/ 	.word	0x00000005
        /*1320*/ 	.word	0x000228a0
        /*1324*/ 	.short	0x010a
        /*1326*/ 	.byte	0x3f
	.zero		1


	//   ....[49]....
        /*1328*/ 	.word	0x00018be0
        /*132c*/ 	.word	0x00000005
        /*1330*/ 	.word	0x000228c0
        /*1334*/ 	.short	0x010a
        /*1336*/ 	.byte	0x3f
	.zero		1


	//   ....[50]....
        /*1338*/ 	.word	0x00019ab0
        /*133c*/ 	.word	0x00000007
        /*1340*/ 	.word	0x00022880
        /*1344*/ 	.short	0x010a
        /*1346*/ 	.byte	0x3f
	.zero		1


	//   ....[51]....
        /*1348*/ 	.word	0x0001a380
        /*134c*/ 	.word	0x00000007
        /*1350*/ 	.word	0x00022870
        /*1354*/ 	.short	0x0107
        /*1356*/ 	.byte	0x3f
	.zero		1


	//   ....[52]....
        /*1358*/ 	.word	0x0001a440
        /*135c*/ 	.word	0x00000007
        /*1360*/ 	.word	0x00022870
        /*1364*/ 	.short	0x0101
        /*1366*/ 	.byte	0x3f
	.zero		1


	//   ....[53]....
        /*1368*/ 	.word	0x0001a490
        /*136c*/ 	.word	0x00000007
        /*1370*/ 	.word	0x00022840
        /*1374*/ 	.short	0x010a
        /*1376*/ 	.byte	0x3f
	.zero		1


	//   ....[54]....
        /*1378*/ 	.word	0x0001acc0
        /*137c*/ 	.word	0x00000007
        /*1380*/ 	.word	0x00022830
        /*1384*/ 	.short	0x0107
        /*1386*/ 	.byte	0x3f
	.zero		1


	//   ....[55]....
        /*1388*/ 	.word	0x0001adb0
        /*138c*/ 	.word	0x00000007
        /*1390*/ 	.word	0x00022830
        /*1394*/ 	.short	0x0101
        /*1396*/ 	.byte	0x3f
	.zero		1


	//   ....[56]....
        /*1398*/ 	.word	0x0001b800
        /*139c*/ 	.word	0x00000016
        /*13a0*/ 	.word	0x00022800
        /*13a4*/ 	.short	0x0107
        /*13a6*/ 	.byte	0x3f
	.zero		1


	//   ....[57]....
        /*13a8*/ 	.word	0x0001b8f0
        /*13ac*/ 	.word	0x00000016
        /*13b0*/ 	.word	0x00022800
        /*13b4*/ 	.short	0x0101
        /*13b6*/ 	.byte	0x3f
	.zero		1


	//   ....[58]....
        /*13b8*/ 	.word	0x0001b920
        /*13bc*/ 	.word	0x00000016
        /*13c0*/ 	.word	0x00022820
        /*13c4*/ 	.short	0x010a
        /*13c6*/ 	.byte	0x3f
	.zero		1


	//   ....[59]....
        /*13c8*/ 	.word	0x0001bdd0
        /*13cc*/ 	.word	0x00000000
        /*13d0*/ 	.word	0x00022880
        /*13d4*/ 	.short	0x010a
        /*13d6*/ 	.byte	0x3f
	.zero		1


	//   ....[60]....
        /*13d8*/ 	.word	0x0001c3c0
        /*13dc*/ 	.word	0x00000000
        /*13e0*/ 	.word	0x00022870
        /*13e4*/ 	.short	0x0107
        /*13e6*/ 	.byte	0x3f
	.zero		1


	//   ....[61]....
        /*13e8*/ 	.word	0x0001c480
        /*13ec*/ 	.word	0x00000000
        /*13f0*/ 	.word	0x00022870
        /*13f4*/ 	.short	0x0101
        /*13f6*/ 	.byte	0x3f
	.zero		1


	//   ....[62]....
        /*13f8*/ 	.word	0x0001c4b0
        /*13fc*/ 	.word	0x00000000
        /*1400*/ 	.word	0x00022840
        /*1404*/ 	.short	0x010a
        /*1406*/ 	.byte	0x3f
	.zero		1


	//   ....[63]....
        /*1408*/ 	.word	0x0001ca70
        /*140c*/ 	.word	0x00000000
        /*1410*/ 	.word	0x00022830
        /*1414*/ 	.short	0x0107
        /*1416*/ 	.byte	0x3f
	.zero		1


	//   ....[64]....
        /*1418*/ 	.word	0x0001cb40
        /*141c*/ 	.word	0x00000000
        /*1420*/ 	.word	0x00022830
        /*1424*/ 	.short	0x0101
        /*1426*/ 	.byte	0x3f
	.zero		1


	//   ....[65]....
        /*1428*/ 	.word	0x0001cbc0
        /*142c*/ 	.word	0x00000000
        /*1430*/ 	.word	0x00022870
        /*1434*/ 	.short	0x010a
        /*1436*/ 	.byte	0x3f
	.zero		1


	//   ....[66]....
        /*1438*/ 	.word	0x0001cc50
        /*143c*/ 	.word	0x00000000
        /*1440*/ 	.word	0x00022860
        /*1444*/ 	.short	0x010a
        /*1446*/ 	.byte	0x3f
	.zero		1


	//   ....[67]....
        /*1448*/ 	.word	0x0001d160
        /*144c*/ 	.word	0x00000000
        /*1450*/ 	.word	0x00022850
        /*1454*/ 	.short	0x0101
        /*1456*/ 	.byte	0x3f
	.zero		1


	//   ....[68]....
        /*1458*/ 	.word	0x0001d1f0
        /*145c*/ 	.word	0x00000000
        /*1460*/ 	.word	0x00000000
        /*1464*/ 	.short	0x0101
        /*1466*/ 	.byte	0x3f
	.zero		1


	//   ....[69]....
        /*1468*/ 	.word	0x0001d3b0
        /*146c*/ 	.word	0x00000011
        /*1470*/ 	.word	0x00022870
        /*1474*/ 	.short	0x010a
        /*1476*/ 	.byte	0x3f
	.zero		1


	//   ....[70]....
        /*1478*/ 	.word	0x0001d430
        /*147c*/ 	.word	0x00000011
        /*1480*/ 	.word	0x00022860
        /*1484*/ 	.short	0x010a
        /*1486*/ 	.byte	0x3f
	.zero		1


	//   ....[71]....
        /*1488*/ 	.word	0x0001d950
        /*148c*/ 	.word	0x00000011
        /*1490*/ 	.word	0x00022850
        /*1494*/ 	.short	0x0101
        /*1496*/ 	.byte	0x3f
	.zero		1


	//   ....[72]....
        /*1498*/ 	.word	0x0001da10
        /*149c*/ 	.word	0x00000011
        /*14a0*/ 	.word	0x00000000
        /*14a4*/ 	.short	0x0101
        /*14a6*/ 	.byte	0x3f
	.zero		1


	//   ....[73]....
        /*14a8*/ 	.word	0x0001e4e0
        /*14ac*/ 	.word	0x00000007
        /*14b0*/ 	.word	0x00022820
        /*14b4*/ 	.short	0x010a
        /*14b6*/ 	.byte	0x3f
	.zero		1


	//   ....[74]....
        /*14b8*/ 	.word	0x0001e650
        /*14bc*/ 	.word	0x00000005
        /*14c0*/ 	.word	0x00022840
        /*14c4*/ 	.short	0x010a
        /*14c6*/ 	.byte	0x3f
	.zero		1


	//   ....[75]....
        /*14c8*/ 	.word	0x0001e6f0
        /*14cc*/ 	.word	0x00000003
        /*14d0*/ 	.word	0x00022840
        /*14d4*/ 	.short	0x010a
        /*14d6*/ 	.byte	0x3f
	.zero		1


	//   ....[76]....
        /*14d8*/ 	.word	0x0001e730
        /*14dc*/ 	.word	0x00000005
        /*14e0*/ 	.word	0x00022860
        /*14e4*/ 	.short	0x010a
        /*14e6*/ 	.byte	0x3f
	.zero		1


	//   ....[77]....
        /*14e8*/ 	.word	0x0001e770
        /*14ec*/ 	.word	0x00000003
        /*14f0*/ 	.word	0x00022860
        /*14f4*/ 	.short	0x010a
        /*14f6*/ 	.byte	0x3f
	.zero		1


	//   ....[78]....
        /*14f8*/ 	.word	0x0001e7b0
        /*14fc*/ 	.word	0x00000005
        /*1500*/ 	.word	0x00022880
        /*1504*/ 	.short	0x010a
        /*1506*/ 	.byte	0x3f
	.zero		1


	//   ....[79]....
        /*1508*/ 	.word	0x0001e7f0
        /*150c*/ 	.word	0x00000003
        /*1510*/ 	.word	0x00022880
        /*1514*/ 	.short	0x010a
        /*1516*/ 	.byte	0x3f
	.zero		1


	//   ....[80]....
        /*1518*/ 	.word	0x0001e850
        /*151c*/ 	.word	0x00000058
        /*1520*/ 	.word	0x00022890
        /*1524*/ 	.short	0x010a
        /*1526*/ 	.byte	0x3f
	.zero		1


	//   ....[81]....
        /*1528*/ 	.word	0x0001ec00
        /*152c*/ 	.word	0x00000058
        /*1530*/ 	.word	0x00022890
        /*1534*/ 	.short	0x010a
        /*1536*/ 	.byte	0x3f
	.zero		1


	//   ....[82]....
        /*1538*/ 	.word	0x0001efc0
        /*153c*/ 	.word	0x00000058
        /*1540*/ 	.word	0x00022890
        /*1544*/ 	.short	0x010a
        /*1546*/ 	.byte	0x3f
	.zero		1


	//   ....[83]....
        /*1548*/ 	.word	0x0001f370
        /*154c*/ 	.word	0x00000058
        /*1550*/ 	.word	0x000228b0
        /*1554*/ 	.short	0x010a
        /*1556*/ 	.byte	0x3f
	.zero		1


	//   ....[84]....
        /*1558*/ 	.word	0x0001f630
        /*155c*/ 	.word	0x00000012
        /*1560*/ 	.word	0x00022800
        /*1564*/ 	.short	0x010a
        /*1566*/ 	.byte	0x3f
	.zero		1


	//   ....[85]....
        /*1568*/ 	.word	0x0001f850
        /*156c*/ 	.word	0x00000012
        /*1570*/ 	.word	0x00022800
        /*1574*/ 	.short	0x010a
        /*1576*/ 	.byte	0x3f
	.zero		1


	//   ....[86]....
        /*1578*/ 	.word	0x0001f8a0
        /*157c*/ 	.word	0x00000003
        /*1580*/ 	.word	0x00022830
        /*1584*/ 	.short	0x010a
        /*1586*/ 	.byte	0x3f
	.zero		1


	//   ....[87]....
        /*1588*/ 	.word	0x0001f8f0
        /*158c*/ 	.word	0x0000000d
        /*1590*/ 	.word	0x00022830
        /*1594*/ 	.short	0x010a
        /*1596*/ 	.byte	0x3f
	.zero		1


	//   ....[88]....
        /*1598*/ 	.word	0x0001f940
        /*159c*/ 	.word	0x0000000d
        /*15a0*/ 	.word	0x00022850
        /*15a4*/ 	.short	0x010a
        /*15a6*/ 	.byte	0x3f
	.zero		1


	//   ....[89]....
        /*15a8*/ 	.word	0x0001f990
        /*15ac*/ 	.word	0x0000000b
        /*15b0*/ 	.word	0x00022850
        /*15b4*/ 	.short	0x010a
        /*15b6*/ 	.byte	0x3f
	.zero		1


	//   ....[90]....
        /*15b8*/ 	.word	0x00020f50
        /*15bc*/ 	.word	0x00000016
        /*15c0*/ 	.word	0x00022820
        /*15c4*/ 	.short	0x010a
        /*15c6*/ 	.byte	0x3f
	.zero		1


	//   ....[91]....
        /*15c8*/ 	.word	0x00020fa0
        /*15cc*/ 	.word	0x00000005
        /*15d0*/ 	.word	0x000228a0
        /*15d4*/ 	.short	0x010a
        /*15d6*/ 	.byte	0x3f
	.zero		1


	//   ....[92]....
        /*15d8*/ 	.word	0x00020ff0
        /*15dc*/ 	.word	0x00000005
        /*15e0*/ 	.word	0x000228c0
        /*15e4*/ 	.short	0x010a
        /*15e6*/ 	.byte	0x3f
	.zero		1


	//   ....[93]....
        /*15e8*/ 	.word	0x00021040
        /*15ec*/ 	.word	0x00000005
        /*15f0*/ 	.word	0x000228a0
        /*15f4*/ 	.short	0x010a
        /*15f6*/ 	.byte	0x3f
	.zero		1


	//   ....[94]....
        /*15f8*/ 	.word	0x00021090
        /*15fc*/ 	.word	0x00000005
        /*1600*/ 	.word	0x000228c0
        /*1604*/ 	.short	0x010a
        /*1606*/ 	.byte	0x3f
	.zero		1


	//   ....[95]....
        /*1608*/ 	.word	0x000211b0
        /*160c*/ 	.word	0x00000007
        /*1610*/ 	.word	0x00022880
        /*1614*/ 	.short	0x010a
        /*1616*/ 	.byte	0x3f
	.zero		1


	//   ....[96]....
        /*1618*/ 	.word	0x00021ea0
        /*161c*/ 	.word	0x00000007
        /*1620*/ 	.word	0x00022840
        /*1624*/ 	.short	0x010a
        /*1626*/ 	.byte	0x3f
	.zero		1


	//   ....[97]....
        /*1628*/ 	.word	0x000235b0
        /*162c*/ 	.word	0x00000016
        /*1630*/ 	.word	0x00022820
        /*1634*/ 	.short	0x010a
        /*1636*/ 	.byte	0x3f
	.zero		1


	//   ....[98]....
        /*1638*/ 	.word	0x00023600
        /*163c*/ 	.word	0x00000000
        /*1640*/ 	.word	0x00022880
        /*1644*/ 	.short	0x010a
        /*1646*/ 	.byte	0x3f
	.zero		1


	//   ....[99]....
        /*1648*/ 	.word	0x00024140
        /*164c*/ 	.word	0x00000000
        /*1650*/ 	.word	0x00022840
        /*1654*/ 	.short	0x010a
        /*1656*/ 	.byte	0x3f
	.zero		1


	//   ....[100]....
        /*1658*/ 	.word	0x00024c50
        /*165c*/ 	.word	0x00000000
        /*1660*/ 	.word	0x00022870
        /*1664*/ 	.short	0x010a
        /*1666*/ 	.byte	0x3f
	.zero		1


	//   ....[101]....
        /*1668*/ 	.word	0x00024ca0
        /*166c*/ 	.word	0x00000000
        /*1670*/ 	.word	0x00022860
        /*1674*/ 	.short	0x010a
        /*1676*/ 	.byte	0x3f
	.zero		1


	//   ....[102]....
        /*1678*/ 	.word	0x00024cf0
        /*167c*/ 	.word	0x00000011
        /*1680*/ 	.word	0x00022870
        /*1684*/ 	.short	0x010a
        /*1686*/ 	.byte	0x3f
	.zero		1


	//   ....[103]....
        /*1688*/ 	.word	0x00024d40
        /*168c*/ 	.word	0x00000011
        /*1690*/ 	.word	0x00022860
        /*1694*/ 	.short	0x010a
        /*1696*/ 	.byte	0x3f
	.zero		1


	//   ....[104]....
        /*1698*/ 	.word	0x000256c0
        /*169c*/ 	.word	0x00000007
        /*16a0*/ 	.word	0x00022820
        /*16a4*/ 	.short	0x010a
        /*16a6*/ 	.byte	0x3f
	.zero		1


	//   ....[105]....
        /*16a8*/ 	.word	0x00025860
        /*16ac*/ 	.word	0x00000005
        /*16b0*/ 	.word	0x00022840
        /*16b4*/ 	.short	0x010a
        /*16b6*/ 	.byte	0x3f
	.zero		1


	//   ....[106]....
        /*16b8*/ 	.word	0x000258b0
        /*16bc*/ 	.word	0x00000003
        /*16c0*/ 	.word	0x00022840
        /*16c4*/ 	.short	0x010a
        /*16c6*/ 	.byte	0x3f
	.zero		1


	//   ....[107]....
        /*16c8*/ 	.word	0x00025900
        /*16cc*/ 	.word	0x00000005
        /*16d0*/ 	.word	0x00022860
        /*16d4*/ 	.short	0x010a
        /*16d6*/ 	.byte	0x3f
	.zero		1


	//   ....[108]....
        /*16d8*/ 	.word	0x00025950
        /*16dc*/ 	.word	0x00000003
        /*16e0*/ 	.word	0x00022860
        /*16e4*/ 	.short	0x010a
        /*16e6*/ 	.byte	0x3f
	.zero		1


	//   ....[109]....
        /*16e8*/ 	.word	0x000259a0
        /*16ec*/ 	.word	0x00000005
        /*16f0*/ 	.word	0x00022880
        /*16f4*/ 	.short	0x010a
        /*16f6*/ 	.byte	0x3f
	.zero		1


	//----- nvinfo : EIATTR_NUM_MBARRIERS
	.align		4
.L_151:
        /*16f8*/ 	.byte	0x03, 0x38
        /*16fa*/ 	.short	0x0016


	//----- nvinfo : EIATTR_EXIT_INSTR_OFFSETS
	.align		4
        /*16fc*/ 	.byte	0x04, 0x1c
        /*16fe*/ 	.short	(.L_153 - .L_152)


	//   ....[0]....
.L_152:
        /*1700*/ 	.word	0x0001e840


	//----- nvinfo : EIATTR_MAX_THREADS
	.align		4
.L_153:
        /*1704*/ 	.byte	0x04, 0x05
        /*1706*/ 	.short	(.L_155 - .L_154)
.L_154:
        /*1708*/ 	.word	0x00000180
        /*170c*/ 	.word	0x00000001
        /*1710*/ 	.word	0x00000001


	//----- nvinfo : EIATTR_CRS_STACK_SIZE
	.align		4
.L_155:
        /*1714*/ 	.byte	0x04, 0x1e
        /*1716*/ 	.short	(.L_157 - .L_156)
.L_156:
        /*1718*/ 	.word	0x00000000


	//----- nvinfo : EIATTR_CBANK_PARAM_SIZE
	.align		4
.L_157:
        /*171c*/ 	.byte	0x03, 0x19
        /*171e*/ 	.short	0x0af0


	//----- nvinfo : EIATTR_PARAM_CBANK
	.align		4
        /*1720*/ 	.byte	0x04, 0x0a
        /*1722*/ 	.short	(.L_159 - .L_158)
	.align		4
.L_158:
        /*1724*/ 	.word	index@(.nv.constant0._ZN7cutlass13device_kernelIN5flash11enable_sm90INS1_16FlashAttnFwdSm90INS1_25CollectiveMainloopFwdSm90ILi2EN4cute5tupleIJNS5_1CILi1EEES8_S8_EEENS6_IJNS7_ILi128EEENS7_ILi160EEESA_EEELi128ENS_12float_e4m3_tEfNS_4arch4Sm90ELb0ELb0ELb0ELb1ELb1ELb1ELb0ELb1ELb1ELb1ELb0ELb0EEENS1_21CollectiveEpilogueFwdINS6_IJSA_SA_SB_EEES9_NS_10bfloat16_tESF_Li256ELb1ELb1ELb0ELb1EEENS1_36VarlenDynamicPersistentTileSchedulerILi128ELi160ELi256ELi128ELb0ELb1ELb1ELb0ELb1ELb1EEEEEEEEEvNT_6ParamsE)
        /*1728*/ 	.short	0x0210
        /*172a*/ 	.short	0x0af0


	//----- nvinfo : EIATTR_SW_WAR
	.align		4
.L_159:
        /*172c*/ 	.byte	0x04, 0x36
        /*172e*/ 	.short	(.L_161 - .L_160)
.L_160:
        /*1730*/ 	.word	0x00000008
.L_161:


//--------------------- .nv.info._ZN7cutlass13device_kernelIN5flash11enable_sm90INS1_16FlashAttnFwdSm90INS1_25CollectiveMainloopFwdSm90ILi2EN4cute5tupleIJNS5_1CILi1EEES8_S8_EEENS6_IJNS7_ILi128EEENS7_ILi160EEESA_EEELi128ENS_12float_e4m3_tEfNS_4arch4Sm90ELb0ELb1ELb0ELb0ELb1ELb0ELb0ELb1ELb1ELb1ELb0ELb0EEENS1_21CollectiveEpilogueFwdINS6_IJSA_SA_SB_EEES9_NS_10bfloat16_tESF_Li256ELb0ELb1ELb0ELb1EEENS1_30DynamicPersistentTileSchedulerILi256ELi128ELb0ELb1ELb1EEEEEEEEEvNT_6ParamsE --------------------------
	.section	.nv.info._ZN7cutlass13device_kernelIN5flash11enable_sm90INS1_16FlashAttnFwdSm90INS1_25CollectiveMainloopFwdSm90ILi2EN4cute5tupleIJNS5_1CILi1EEES8_S8_EEENS6_IJNS7_ILi128EEENS7_ILi160EEESA_EEELi128ENS_12float_e4m3_tEfNS_4arch4Sm90ELb0ELb1ELb0ELb0ELb1ELb0ELb0ELb1ELb1ELb1ELb0ELb0EEENS1_21CollectiveEpilogueFwdINS6_IJSA_SA_SB_EEES9_NS_10bfloat16_tESF_Li256ELb0ELb1ELb0ELb1EEENS1_30DynamicPersistentTileSchedulerILi256ELi128ELb0ELb1ELb1EEEEEEEEEvNT_6ParamsE,"",@"SHT_CUDA_INFO"
	.sectionflags	@""
	.align	4


	//----- nvinfo : EIATTR_CUDA_API_VERSION
	.align		4
        /*0000*/ 	.byte	0x04, 0x37
        /*0002*/ 	.short	(.L_163 - .L_162)
.L_162:
        /*0004*/ 	.word	0x00000082


	//----- nvinfo : EIATTR_KPARAM_INFO
	.align		4
.L_163:
        /*0008*/ 	.byte	0x04, 0x17
        /*000a*/ 	.short	(.L_165 - .L_164)
.L_164:
        /*000c*/ 	.word	0x00000000
        /*0010*/ 	.short	0x0000
        /*0012*/ 	.short	0x0070
        /*0014*/ 	.byte	0x00, 0xf0, 0x01, 0x2a


	//----- nvinfo : EIATTR_SPARSE_MMA_MASK
	.align		4
.L_165:
        /*0018*/ 	.byte	0x03, 0x50
        /*001a*/ 	.short	0x0000


	//----- nvinfo : EIATTR_MAXREG_COUNT
	.align		4
        /*001c*/ 	.byte	0x03, 0x1b
        /*001e*/ 	.short	0x00a8


	//----- nvinfo : EIATTR_NUM_BARRIERS
	.align		4
        /*0020*/ 	.byte	0x02, 0x4c
        /*0022*/ 	.byte	0x10
	.zero		1


	//----- nvinfo : EIATTR_EXTERNS
	.align		4
        /*0024*/ 	.byte	0x04, 0x0f
        /*0026*/ 	.short	(.L_167 - .L_166)


	//   ....[0]....
	.align		4
.L_166:
        /*0028*/ 	.word	index@(__assertfail)


	//----- nvinfo : EIATTR_ANNOTATIONS
	.align		4
.L_167:
        /*002c*/ 	.byte	0x04, 0x55
        /*002e*/ 	.short	(.L_169 - .L_168)


	//   ....[0]....
.L_168:
        /* <DEDUP_REMOVED lines=19> */


	//----- nvinfo : EIATTR_MERCURY_ISA_VERSION
	.align		4
.L_169:
        /*0150*/ 	.byte	0x03, 0x5f
        /*0152*/ 	.short	0x0101


	//----- nvinfo : EIATTR_INT_WARP_WIDE_INSTR_OFFSETS
	.align		4
        /*0154*/ 	.byte	0x04, 0x31
        /*0156*/ 	.short	(.L_171 - .L_170)


	//   ....[0]....
.L_170:
        /*0158*/ 	.word	0x000000c0


	//   ....[1]....
        /*015c*/ 	.word	0x000000d0


	//   ....[2]....
        /*0160*/ 	.word	0x00000170


	//   ....[3]....
        /*0164*/ 	.word	0x000150d0


	//   ....[4]....
        /*0168*/ 	.word	0x00015160


	//   ....[5]....
        /*016c*/ 	.word	0x00019120


	//   ....[6]....
        /*0170*/ 	.word	0x000191b0


	//----- nvinfo : EIATTR_COOP_GROUP_MASK_REGIDS
	.align		4
.L_171:
        /*0174*/ 	.byte	0x04, 0x29
        /*0176*/ 	.short	(.L_173 - .L_172)


	//   ....[0]....
.L_172:
        /*0178*/ 	.word	0xffffffff


	//   ....[1]....
        /*017c*/ 	.word	0xffffffff


	//   ....[2]....
        /*0180*/ 	.word	0xffffffff


	//   ....[3]....
        /*0184*/ 	.word	0xffffffff


	//   ....[4]....
        /*0188*/ 	.word	0xffffffff


	//   ....[5]....
        /*018c*/ 	.word	0xffffffff


	//   ....[6]....
        /*0190*/ 	.word	0xffffffff


	//   ....[7]....
        /*0194*/ 	.word	0xffffffff


	//   ....[8]....
        /*0198*/ 	.word	0xffffffff


	//   ....[9]....
        /*019c*/ 	.word	0xffffffff


	//   ....[10]....
        /*01a0*/ 	.word	0xffffffff


	//   ....[11]....
        /*01a4*/ 	.word	0xffffffff


	//   ....[12]....
        /*01a8*/ 	.word	0xffffffff


	//   ....[13]....
        /*01ac*/ 	.word	0xffffffff


	//   ....[14]....
        /*01b0*/ 	.word	0xffffffff


	//   ....[15]....
        /*01b4*/ 	.word	0xffffffff


	//   ....[16]....
        /*01b8*/ 	.word	0xffffffff


	//   ....[17]....
        /*01bc*/ 	.word	0xffffffff


	//   ....[18]....
        /*01c0*/ 	.word	0xffffffff


	//   ....[19]....
        /*01c4*/ 	.word	0xffffffff


	//   ....[20]....
        /*01c8*/ 	.word	0xffffffff


	//   ....[21]....
        /*01cc*/ 	.word	0xffffffff


	//   ....[22]....
        /*01d0*/ 	.word	0xffffffff


	//   ....[23]....
        /*01d4*/ 	.word	0xffffffff


	//   ....[24]....
        /*01d8*/ 	.word	0xffffffff


	//   ....[25]....
        /*01dc*/ 	.word	0xffffffff


	//   ....[26]....
        /*01e0*/ 	.word	0xffffffff


	//   ....[27]....
        /*01e4*/ 	.word	0xffffffff


	//   ....[28]....
        /*01e8*/ 	.word	0xffffffff


	//   ....[29]....
        /*01ec*/ 	.word	0xffffffff


	//   ....[30]....
        /*01f0*/ 	.word	0xffffffff


	//   ....[31]....
        /*01f4*/ 	.word	0xffffffff


	//   ....[32]....
        /*01f8*/ 	.word	0xffffffff


	//   ....[33]....
        /*01fc*/ 	.word	0xffffffff


	//   ....[34]....
        /*0200*/ 	.word	0xffffffff


	//   ....[35]....
        /*0204*/ 	.word	0xffffffff


	//   ....[36]....
        /*0208*/ 	.word	0xffffffff


	//   ....[37]....
        /*020c*/ 	.word	0xffffffff


	//   ....[38]....
        /*0210*/ 	.word	0xffffffff


	//   ....[39]....
        /*0214*/ 	.word	0xffffffff


	//   ....[40]....
        /*0218*/ 	.word	0xffffffff


	//   ....[41]....
        /*021c*/ 	.word	0xffffffff


	//   ....[42]....
        /*0220*/ 	.word	0xffffffff


	//   ....[43]....
        /*0224*/ 	.word	0xffffffff


	//   ....[44]....
        /*0228*/ 	.word	0xffffffff


	//   ....[45]....
        /*022c*/ 	.word	0xffffffff


	//   ....[46]....
        /*0230*/ 	.word	0xffffffff


	//   ....[47]....
        /*0234*/ 	.word	0xffffffff


	//   ....[48]....
        /*0238*/ 	.word	0xffffffff


	//   ....[49]....
        /*023c*/ 	.word	0xffffffff


	//   ....[50]....
        /*0240*/ 	.word	0xffffffff


	//   ....[51]....
        /*0244*/ 	.word	0xffffffff


	//   ....[52]....
        /*0248*/ 	.word	0xffffffff


	//   ....[53]....
        /*024c*/ 	.word	0xffffffff


	//   ....[54]....
        /*0250*/ 	.word	0xffffffff


	//   ....[55]....
        /*0254*/ 	.word	0xffffffff


	//   ....[56]....
        /*0258*/ 	.word	0xffffffff


	//   ....[57]....
        /*025c*/ 	.word	0xffffffff


	//   ....[58]....
        /*0260*/ 	.word	0xffffffff


	//   ....[59]....
        /*0264*/ 	.word	0xffffffff


	//   ....[60]....
        /*0268*/ 	.word	0xffffffff


	//   ....[61]....
        /*026c*/ 	.word	0xffffffff


	//   ....[62]....
        /*0270*/ 	.word	0xffffffff


	//   ....[63]....
        /*0274*/ 	.word	0xffffffff


	//   ....[64]....
        /*0278*/ 	.word	0xffffffff


	//   ....[65]....
        /*027c*/ 	.word	0xffffffff


	//   ....[66]....
        /*0280*/ 	.word	0xffffffff


	//   ....[67]....
        /*0284*/ 	.word	0xffffffff


	//   ....[68]....
        /*0288*/ 	.word	0xffffffff


	//   ....[69]....
        /*028c*/ 	.word	0xffffffff


	//   ....[70]....
        /*0290*/ 	.word	0xffffffff


	//   ....[71]....
        /*0294*/ 	.word	0xffffffff


	//   ....[72]....
        /*0298*/ 	.word	0xffffffff


	//   ....[73]....
        /*029c*/ 	.word	0xffffffff


	//   ....[74]....
        /*02a0*/ 	.word	0xffffffff


	//   ....[75]....
        /*02a4*/ 	.word	0xffffffff


	//   ....[76]....
        /*02a8*/ 	.word	0xffffffff


	//   ....[77]....
        /*02ac*/ 	.word	0xffffffff


	//   ....[78]....
        /*02b0*/ 	.word	0xffffffff


	//   ....[79]....
        /*02b4*/ 	.word	0xffffffff


	//   ....[80]....
        /*02b8*/ 	.word	0xffffffff


	//   ....[81]....
        /*02bc*/ 	.word	0xffffffff


	//   ....[82]....
        /*02c0*/ 	.word	0xffffffff


	//   ....[83]....
        /*02c4*/ 	.word	0xffffffff


	//   ....[84]....
        /*02c8*/ 	.word	0xffffffff


	//   ....[85]....
        /*02cc*/ 	.word	0xffffffff


	//   ....[86]....
        /*02d0*/ 	.word	0xffffffff


	//   ....[87]....
        /*02d4*/ 	.word	0xffffffff


	//   ....[88]....
        /*02d8*/ 	.word	0xffffffff


	//   ....[89]....
        /*02dc*/ 	.word	0xffffffff


	//   ....[90]....
        /*02e0*/ 	.word	0xffffffff


	//   ....[91]....
        /*02e4*/ 	.word	0xffffffff


	//   ....[92]....
        /*02e8*/ 	.word	0xffffffff


	//   ....[93]....
        /*02ec*/ 	.word	0xffffffff


	//   ....[94]....
        /*02f0*/ 	.word	0xffffffff


	//   ....[95]....
        /*02f4*/ 	.word	0xffffffff


	//   ....[96]....
        /*02f8*/ 	.word	0xffffffff


	//   ....[97]....
        /*02fc*/ 	.word	0xffffffff


	//   ....[98]....
        /*0300*/ 	.word	0xffffffff


	//   ....[99]....
        /*0304*/ 	.word	0xffffffff


	//   ....[100]....
        /*0308*/ 	.word	0xffffffff


	//   ....[101]....
        /*030c*/ 	.word	0xffffffff


	//   ....[102]....
        /*0310*/ 	.word	0xffffffff


	//   ....[103]....
        /*0314*/ 	.word	0xffffffff


	//   ....[104]....
        /*0318*/ 	.word	0xffffffff


	//   ....[105]....
        /*031c*/ 	.word	0xffffffff


	//   ....[106]....
        /*0320*/ 	.word	0xffffffff


	//   ....[107]....
        /*0324*/ 	.word	0xffffffff


	//   ....[108]....
        /*0328*/ 	.word	0xffffffff


	//   ....[109]....
        /*032c*/ 	.word	0xffffffff


	//   ....[110]....
        /*0330*/ 	.word	0xffffffff


	//   ....[111]....
        /*0334*/ 	.word	0xffffffff


	//   ....[112]....
        /*0338*/ 	.word	0xffffffff


	//   ....[113]....
        /*033c*/ 	.word	0xffffffff


	//   ....[114]....
        /*0340*/ 	.word	0xffffffff


	//   ....[115]....
        /*0344*/ 	.word	0xffffffff


	//   ....[116]....
        /*0348*/ 	.word	0xffffffff


	//   ....[117]....
        /*034c*/ 	.word	0xffffffff


	//   ....[118]....
        /*0350*/ 	.word	0xffffffff


	//   ....[119]....
        /*0354*/ 	.word	0xffffffff


	//   ....[120]....
        /*0358*/ 	.word	0xffffffff


	//   ....[121]....
        /*035c*/ 	.word	0xffffffff


	//   ....[122]....
        /*0360*/ 	.word	0xffffffff


	//   ....[123]....
        /*0364*/ 	.word	0xffffffff


	//   ....[124]....
        /*0368*/ 	.word	0xffffffff


	//   ....[125]....
        /*036c*/ 	.word	0xffffffff


	//   ....[126]....
        /*0370*/ 	.word	0xffffffff


	//   ....[127]....
        /*0374*/ 	.word	0xffffffff


	//   ....[128]....
        /*0378*/ 	.word	0xffffffff


	//   ....[129]....
        /*037c*/ 	.word	0xffffffff


	//   ....[130]....
        /*0380*/ 	.word	0xffffffff


	//   ....[131]....
        /*0384*/ 	.word	0xffffffff


	//   ....[132]....
        /*0388*/ 	.word	0xffffffff


	//   ....[133]....
        /*038c*/ 	.word	0xffffffff


	//   ....[134]....
        /*0390*/ 	.word	0xffffffff


	//   ....[135]....
        /*0394*/ 	.word	0xffffffff


	//   ....[136]....
        /*0398*/ 	.word	0xffffffff


	//   ....[137]....
        /*039c*/ 	.word	0xffffffff


	//   ....[138]....
        /*03a0*/ 	.word	0xffffffff


	//   ....[139]....
        /*03a4*/ 	.word	0xffffffff


	//   ....[140]....
        /*03a8*/ 	.word	0xffffffff


	//   ....[141]....
        /*03ac*/ 	.word	0xffffffff


	//   ....[142]....
        /*03b0*/ 	.word	0xffffffff


	//   ....[143]....
        /*03b4*/ 	.word	0xffffffff


	//   ....[144]....
        /*03b8*/ 	.word	0xffffffff


	//   ....[145]....
        /*03bc*/ 	.word	0xffffffff


	//   ....[146]....
        /*03c0*/ 	.word	0xffffffff


	//   ....[147]....
        /*03c4*/ 	.word	0xffffffff


	//   ....[148]....
        /*03c8*/ 	.word	0xffffffff


	//   ....[149]....
        /*03cc*/ 	.word	0xffffffff


	//   ....[150]....
        /*03d0*/ 	.word	0xffffffff


	//   ....[151]....
        /*03d4*/ 	.word	0xffffffff


	//   ....[152]....
        /*03d8*/ 	.word	0xffffffff


	//   ....[153]....
        /*03dc*/ 	.word	0xffffffff


	//   ....[154]....
        /*03e0*/ 	.word	0xffffffff


	//   ....[155]....
        /*03e4*/ 	.word	0xffffffff


	//   ....[156]....
        /*03e8*/ 	.word	0xffffffff


	//   ....[157]....
        /*03ec*/ 	.word	0xffffffff


	//   ....[158]....
        /*03f0*/ 	.word	0xffffffff


	//   ....[159]....
        /*03f4*/ 	.word	0xffffffff


	//   ....[160]....
        /*03f8*/ 	.word	0xffffffff


	//   ....[161]....
        /*03fc*/ 	.word	0xffffffff


	//   ....[162]....
        /*0400*/ 	.word	0xffffffff


	//   ....[163]....
        /*0404*/ 	.word	0xffffffff


	//   ....[164]....
        /*0408*/ 	.word	0xffffffff


	//   ....[165]....
        /*040c*/ 	.word	0xffffffff


	//   ....[166]....
        /*0410*/ 	.word	0xffffffff


	//   ....[167]....
        /*0414*/ 	.word	0xffffffff


	//   ....[168]....
        /*0418*/ 	.word	0xffffffff


	//   ....[169]....
        /*041c*/ 	.word	0xffffffff


	//   ....[170]....
        /*0420*/ 	.word	0xffffffff


	//   ....[171]....
        /*0424*/ 	.word	0xffffffff


	//   ....[172]....
        /*0428*/ 	.word	0xffffffff


	//   ....[173]....
        /*042c*/ 	.word	0xffffffff


	//   ....[174]....
        /*0430*/ 	.word	0xffffffff


	//   ....[175]....
        /*0434*/ 	.word	0xffffffff


	//   ....[176]....
        /*0438*/ 	.word	0xffffffff


	//   ....[177]....
        /*043c*/ 	.word	0xffffffff


	//   ....[178]....
        /*0440*/ 	.word	0xffffffff


	//   ....[179]....
        /*0444*/ 	.word	0xffffffff


	//   ....[180]....
        /*0448*/ 	.word	0xffffffff


	//   ....[181]....
        /*044c*/ 	.word	0xffffffff


	//   ....[182]....
        /*0450*/ 	.word	0xffffffff


	//   ....[183]....
        /*0454*/ 	.word	0xffffffff


	//   ....[184]....
        /*0458*/ 	.word	0x0500000f


	//   ....[185]....
        /*045c*/ 	.word	0x0500000f


	//   ....[186]....
        /*0460*/ 	.word	0x0500000f


	//   ....[187]....
        /*0464*/ 	.word	0x0500000f


	//   ....[188]....
        /*0468*/ 	.word	0x0500000f


	//   ....[189]....
        /*046c*/ 	.word	0x0500000f


	//   ....[190]....
        /*0470*/ 	.word	0x0500000f


	//   ....[191]....
        /*0474*/ 	.word	0x0500000f


	//   ....[192]....
        /*0478*/ 	.word	0x0500000f


	//   ....[193]....
        /*047c*/ 	.word	0x0500000f


	//   ....[194]....
        /*0480*/ 	.word	0x0500000f


	//   ....[195]....
        /*0484*/ 	.word	0x0500000f


	//   ....[196]....
        /*0488*/ 	.word	0x0500000f


	//   ....[197]....
        /*048c*/ 	.word	0x0500000f


	//   ....[198]....
        /*0490*/ 	.word	0x0500000f


	//   ....[199]....
        /*0494*/ 	.word	0x0500000f


	//   ....[200]....
        /*0498*/ 	.word	0x0500000f


	//   ....[201]....
        /*049c*/ 	.word	0x0500000f


	//   ....[202]....
        /*04a0*/ 	.word	0x0500000f


	//   ....[203]....
        /*04a4*/ 	.word	0x0500000f


	//   ....[204]....
        /*04a8*/ 	.word	0x0500000f


	//   ....[205]....
        /*04ac*/ 	.word	0x0500000f


	//   ....[206]....
        /*04b0*/ 	.word	0x0500000f


	//   ....[207]....
        /*04b4*/ 	.word	0x0500000f


	//   ....[208]....
        /*04b8*/ 	.word	0x0500000f


	//   ....[209]....
        /*04bc*/ 	.word	0x0500000f


	//   ....[210]....
        /*04c0*/ 	.word	0x0500000f


	//   ....[211]....
        /*04c4*/ 	.word	0x0500000f


	//   ....[212]....
        /*04c8*/ 	.word	0x0500000f


	//   ....[213]....
        /*04cc*/ 	.word	0x0500000f


	//   ....[214]....
        /*04d0*/ 	.word	0x0500000f


	//   ....[215]....
        /*04d4*/ 	.word	0x0500000f


	//   ....[216]....
        /*04d8*/ 	.word	0x0500000f


	//   ....[217]....
        /*04dc*/ 	.word	0x0500000f


	//   ....[218]....
        /*04e0*/ 	.word	0x0500000f


	//   ....[219]....
        /*04e4*/ 	.word	0x0500000f


	//   ....[220]....
        /*04e8*/ 	.word	0x0500000f


	//   ....[221]....
        /*04ec*/ 	.word	0x0500000f


	//   ....[222]....
        /*04f0*/ 	.word	0x0500000f


	//   ....[223]....
        /*04f4*/ 	.word	0x0500000f


	//   ....[224]....
        /*04f8*/ 	.word	0x0500000f


	//   ....[225]....
        /*04fc*/ 	.word	0x0500000f


	//   ....[226]....
        /*0500*/ 	.word	0x0500000f


	//   ....[227]....
        /*0504*/ 	.word	0x0500000f


	//   ....[228]....
        /*0508*/ 	.word	0x0500000f


	//   ....[229]....
        /*050c*/ 	.word	0x0500000f


	//   ....[230]....
        /*0510*/ 	.word	0x0500000f


	//   ....[231]....
        /*0514*/ 	.word	0x0500000f


	//   ....[232]....
        /*0518*/ 	.word	0x0500000f


	//   ....[233]....
        /*051c*/ 	.word	0x0500000f


	//   ....[234]....
        /*0520*/ 	.word	0x0500000f


	//   ....[235]....
        /*0524*/ 	.word	0x0500000f


	//   ....[236]....
        /*0528*/ 	.word	0x0500000f


	//   ....[237]....
        /*052c*/ 	.word	0x0500000f


	//   ....[238]....
        /*0530*/ 	.word	0x0500000f


	//   ....[239]....
        /*0534*/ 	.word	0x0500000f


	//   ....[240]....
        /*0538*/ 	.word	0x0500000f


	//   ....[241]....
        /*053c*/ 	.word	0x0500000f


	//   ....[242]....
        /*0540*/ 	.word	0x0500000f


	//   ....[243]....
        /*0544*/ 	.word	0x0500000f


	//   ....[244]....
        /*0548*/ 	.word	0x0500000f


	//   ....[245]....
        /*054c*/ 	.word	0x0500000f


	//   ....[246]....
        /*0550*/ 	.word	0x0500000f


	//   ....[247]....
        /*0554*/ 	.word	0x0500000f


	//   ....[248]....
        /*0558*/ 	.word	0x0500000f


	//   ....[249]....
        /*055c*/ 	.word	0x0500000f


	//   ....[250]....
        /*0560*/ 	.word	0x0500000f


	//   ....[251]....
        /*0564*/ 	.word	0x0500000f


	//   ....[252]....
        /*0568*/ 	.word	0x0500000f


	//   ....[253]....
        /*056c*/ 	.word	0x0500000f


	//   ....[254]....
        /*0570*/ 	.word	0x0500000f


	//   ....[255]....
        /*0574*/ 	.word	0x0500000f


	//   ....[0]....
        /*0578*/ 	.word	0x0500000f


	//   ....[1]....
        /*057c*/ 	.word	0x0500000f


	//   ....[2]....
        /*0580*/ 	.word	0x0500000f


	//   ....[3]....
        /*0584*/ 	.word	0x0500000f


	//   ....[4]....
        /*0588*/ 	.word	0x0500000f


	//   ....[5]....
        /*058c*/ 	.word	0x0500000f


	//   ....[6]....
        /*0590*/ 	.word	0x0500000f


	//   ....[7]....
        /*0594*/ 	.word	0x0500000f


	//   ....[8]....
        /*0598*/ 	.word	0x0500000f


	//   ....[9]....
        /*059c*/ 	.word	0x0500000f


	//   ....[10]....
        /*05a0*/ 	.word	0x0500000f


	//   ....[11]....
        /*05a4*/ 	.word	0x0500000f


	//   ....[12]....
        /*05a8*/ 	.word	0x0500000f


	//   ....[13]....
        /*05ac*/ 	.word	0x0500000f


	//   ....[14]....
        /*05b0*/ 	.word	0x0500000f


	//   ....[15]....
        /*05b4*/ 	.word	0x0500000f


	//   ....[16]....
        /*05b8*/ 	.word	0x0500000f


	//   ....[17]....
        /*05bc*/ 	.word	0x0500000f


	//   ....[18]....
        /*05c0*/ 	.word	0x0500000f


	//   ....[19]....
        /*05c4*/ 	.word	0x0500000f


	//   ....[20]....
        /*05c8*/ 	.word	0x0500000f


	//   ....[21]....
        /*05cc*/ 	.word	0x0500000f


	//   ....[22]....
        /*05d0*/ 	.word	0x0500000f


	//   ....[23]....
        /*05d4*/ 	.word	0x0500000f


	//   ....[24]....
        /*05d8*/ 	.word	0x0500000f


	//   ....[25]....
        /*05dc*/ 	.word	0x0500000f


	//----- nvinfo : EIATTR_COOP_GROUP_INSTR_OFFSETS
	.align		4
.L_173:
        /*05e0*/ 	.byte	0x04, 0x28
        /*05e2*/ 	.short	(.L_175 - .L_174)


	//   ....[0]....
.L_174:
        /*05e4*/ 	.word	0x00000080


	//   ....[1]....
        /*05e8*/ 	.word	0x00000090


	//   ....[2]....
        /*05ec*/ 	.word	0x000002d0


	//   ....[3]....
        /*05f0*/ 	.word	0x00000430


	//   ....[4]....
        /*05f4*/ 	.word	0x00000550


	//   ....[5]....
        /*05f8*/ 	.word	0x000006b0


	//   ....[6]....
        /*05fc*/ 	.word	0x00001a70


	//   ....[7]....
        /*0600*/ 	.word	0x00002730


	//   ....[8]....
        /*0604*/ 	.word	0x00002980


	//   ....[9]....
        /*0608*/ 	.word	0x00003e70


	//   ....[10]....
        /*060c*/ 	.word	0x00003f90


	//   ....[11]....
        /*0610*/ 	.word	0x00004a40


	//   ....[12]....
        /*0614*/ 	.word	0x00004a90


	//   ....[13]....
        /*0618*/ 	.word	0x00006a70


	//   ....[14]....
        /*061c*/ 	.word	0x00006c70


	//   ....[15]....
        /*0620*/ 	.word	0x000082b0


	//   ....[16]....
        /*0624*/ 	.word	0x000083c0


	//   ....[17]....
        /*0628*/ 	.word	0x00008ee0


	//   ....[18]....
        /*062c*/ 	.word	0x00008f70


	//   ....[19]....
        /*0630*/ 	.word	0x0000b730


	//   ....[20]....
        /*0634*/ 	.word	0x0000b740


	//   ....[21]....
        /*0638*/ 	.word	0x0000b770


	//   ....[22]....
        /*063c*/ 	.word	0x0000b780


	//   ....[23]....
        /*0640*/ 	.word	0x0000dc20


	//   ....[24]....
        /*0644*/ 	.word	0x0000ec40


	//   ....[25]....
        /*0648*/ 	.word	0x0000f450


	//   ....[26]....
        /*064c*/ 	.word	0x0000f560


	//   ....[27]....
        /*0650*/ 	.word	0x000100d0


	//   ....[28]....
        /*0654*/ 	.word	0x00010130


	//   ....[29]....
        /*0658*/ 	.word	0x00011830


	//   ....[30]....
        /*065c*/ 	.word	0x00011840


	//   ....[31]....
        /*0660*/ 	.word	0x000118c0


	//   ....[32]....
        /*0664*/ 	.word	0x000118d0


	//   ....[33]....
        /*0668*/ 	.word	0x00012ca0


	//   ....[34]....
        /*066c*/ 	.word	0x00012cb0


	//   ....[35]....
        /*0670*/ 	.word	0x00012cc0


	//   ....[36]....
        /*0674*/ 	.word	0x00012cd0


	//   ....[37]....
        /*0678*/ 	.word	0x00012ce0


	//   ....[38]....
        /*067c*/ 	.word	0x00012cf0


	//   ....[39]....
        /*0680*/ 	.word	0x00012d00


	//   ....[40]....
        /*0684*/ 	.word	0x00012d10


	//   ....[41]....
        /*0688*/ 	.word	0x00012d20


	//   ....[42]....
        /*068c*/ 	.word	0x00012d50


	//   ....[43]....
        /*0690*/ 	.word	0x00012d90


	//   ....[44]....
        /*0694*/ 	.word	0x00012da0


	//   ....[45]....
        /*0698*/ 	.word	0x00012dd0


	//   ....[46]....
        /*069c*/ 	.word	0x00012de0


	//   ....[47]....
        /*06a0*/ 	.word	0x00012df0


	//   ....[48]....
        /*06a4*/ 	.word	0x00012e00


	//   ....[49]....
        /*06a8*/ 	.word	0x00012e10


	//   ....[50]....
        /*06ac*/ 	.word	0x00012e20


	//   ....[51]....
        /*06b0*/ 	.word	0x00012e30


	//   ....[52]....
        /*06b4*/ 	.word	0x00012e40


	//   ....[53]....
        /*06b8*/ 	.word	0x00012e50


	//   ....[54]....
        /*06bc*/ 	.word	0x00012e60


	//   ....[55]....
        /*06c0*/ 	.word	0x00012e70


	//   ....[56]....
        /*06c4*/ 	.word	0x00012e80


	//   ....[57]....
        /*06c8*/ 	.word	0x00012e90


	//   ....[58]....
        /*06cc*/ 	.word	0x00012ea0


	//   ....[59]....
        /*06d0*/ 	.word	0x00012ed0


	//   ....[60]....
        /*06d4*/ 	.word	0x00012f00


	//   ....[61]....
        /*06d8*/ 	.word	0x00012f20


	//   ....[62]....
        /*06dc*/ 	.word	0x00012f30


	//   ....[63]....
        /*06e0*/ 	.word	0x00012f40


	//   ....[64]....
        /*06e4*/ 	.word	0x00012f50


	//   ....[65]....
        /*06e8*/ 	.word	0x00013040


	//   ....[66]....
        /*06ec*/ 	.word	0x00013070


	//   ....[67]....
        /*06f0*/ 	.word	0x000130a0


	//   ....[68]....
        /*06f4*/ 	.word	0x000130d0


	//   ....[69]....
        /*06f8*/ 	.word	0x00013590


	//   ....[70]....
        /*06fc*/ 	.word	0x000135d0


	//   ....[71]....
        /*0700*/ 	.word	0x00013690


	//   ....[72]....
        /*0704*/ 	.word	0x000136b0


	//   ....[73]....
        /*0708*/ 	.word	0x00013770


	//   ....[74]....
        /*070c*/ 	.word	0x00013790


	//   ....[75]....
        /*0710*/ 	.word	0x00013860


	//   ....[76]....
        /*0714*/ 	.word	0x00013880


	//   ....[77]....
        /*0718*/ 	.word	0x00013f20


	//   ....[78]....
        /*071c*/ 	.word	0x00013f40


	//   ....[79]....
        /*0720*/ 	.word	0x00014000


	//   ....[80]....
        /*0724*/ 	.word	0x00014020


	//   ....[81]....
        /*0728*/ 	.word	0x000140e0


	//   ....[82]....
        /*072c*/ 	.word	0x00014100


	//   ....[83]....
        /*0730*/ 	.word	0x000141d0


	//   ....[84]....
        /*0734*/ 	.word	0x000141f0


	//   ....[85]....
        /*0738*/ 	.word	0x00014380


	//   ....[86]....
        /*073c*/ 	.word	0x00015fb0


	//   ....[87]....
        /*0740*/ 	.word	0x00015ff0


	//   ....[88]....
        /*0744*/ 	.word	0x000160c0


	//   ....[89]....
        /*0748*/ 	.word	0x000160d0


	//   ....[90]....
        /*074c*/ 	.word	0x00016120


	//   ....[91]....
        /*0750*/ 	.word	0x00016130


	//   ....[92]....
        /*0754*/ 	.word	0x00016180


	//   ....[93]....
        /*0758*/ 	.word	0x00016190


	//   ....[94]....
        /*075c*/ 	.word	0x000161e0


	//   ....[95]....
        /*0760*/ 	.word	0x000161f0


	//   ....[96]....
        /*0764*/ 	.word	0x00016240


	//   ....[97]....
        /*0768*/ 	.word	0x00016250


	//   ....[98]....
        /*076c*/ 	.word	0x000162a0


	//   ....[99]....
        /*0770*/ 	.word	0x000162b0


	//   ....[100]....
        /*0774*/ 	.word	0x000162c0


	//   ....[101]....
        /*0778*/ 	.word	0x00016310


	//   ....[102]....
        /*077c*/ 	.word	0x00016360


	//   ....[103]....
        /*0780*/ 	.word	0x00016370


	//   ....[104]....
        /*0784*/ 	.word	0x00016380


	//   ....[105]....
        /*0788*/ 	.word	0x000163e0


	//   ....[106]....
        /*078c*/ 	.word	0x00016840


	//   ....[107]....
        /*0790*/ 	.word	0x00016870


	//   ....[108]....
        /*0794*/ 	.word	0x000168e0


	//   ....[109]....
        /*0798*/ 	.word	0x00016910


	//   ....[110]....
        /*079c*/ 	.word	0x00016950


	//   ....[111]....
        /*07a0*/ 	.word	0x00016980


	//   ....[112]....
        /*07a4*/ 	.word	0x000169d0


	//   ....[113]....
        /*07a8*/ 	.word	0x00016a00


	//   ....[114]....
        /*07ac*/ 	.word	0x00016a30


	//   ....[115]....
        /*07b0*/ 	.word	0x00016a60


	//   ....[116]....
        /*07b4*/ 	.word	0x00016ac0


	//   ....[117]....
        /*07b8*/ 	.word	0x00016ae0


	//   ....[118]....
        /*07bc*/ 	.word	0x00016b30


	//   ....[119]....
        /*07c0*/ 	.word	0x00016b50


	//   ....[120]....
        /*07c4*/ 	.word	0x00016ba0


	//   ....[121]....
        /*07c8*/ 	.word	0x00016bc0


	//   ....[122]....
        /*07cc*/ 	.word	0x00016be0


	//   ....[123]....
        /*07d0*/ 	.word	0x00016c20


	//   ....[124]....
        /*07d4*/ 	.word	0x00016c40


	//   ....[125]....
        /*07d8*/ 	.word	0x00016ca0


	//   ....[126]....
        /*07dc*/ 	.word	0x000172d0


	//   ....[127]....
        /*07e0*/ 	.word	0x000172f0


	//   ....[128]....
        /*07e4*/ 	.word	0x00017320


	//   ....[129]....
        /*07e8*/ 	.word	0x00017360


	//   ....[130]....
        /*07ec*/ 	.word	0x000173b0


	//   ....[131]....
        /*07f0*/ 	.word	0x000173d0


	//   ....[132]....
        /*07f4*/ 	.word	0x00017420


	//   ....[133]....
        /*07f8*/ 	.word	0x00017440


	//   ....[134]....
        /*07fc*/ 	.word	0x00017490


	//   ....[135]....
        /*0800*/ 	.word	0x000174b0


	//   ....[136]....
        /*0804*/ 	.word	0x00017500


	//   ....[137]....
        /*0808*/ 	.word	0x00017520


	//   ....[138]....
        /*080c*/ 	.word	0x00017570


	//   ....[139]....
        /*0810*/ 	.word	0x00017590


	//   ....[140]....
        /*0814*/ 	.word	0x000175d0


	//   ....[141]....
        /*0818*/ 	.word	0x000175f0


	//   ....[142]....
        /*081c*/ 	.word	0x00017f20


	//   ....[143]....
        /*0820*/ 	.word	0x00017f30


	//   ....[144]....
        /*0824*/ 	.word	0x00017f40


	//   ....[145]....
        /*0828*/ 	.word	0x00017f50


	//   ....[146]....
        /*082c*/ 	.word	0x00017f60


	//   ....[147]....
        /*0830*/ 	.word	0x00017f70


	//   ....[148]....
        /*0834*/ 	.word	0x00017f90


	//   ....[149]....
        /*0838*/ 	.word	0x00017fb0


	//   ....[150]....
        /*083c*/ 	.word	0x00018070


	//   ....[151]....
        /*0840*/ 	.word	0x00018080


	//   ....[152]....
        /*0844*/ 	.word	0x00018090


	//   ....[153]....
        /*0848*/ 	.word	0x000180a0


	//   ....[154]....
        /*084c*/ 	.word	0x00018110


	//   ....[155]....
        /*0850*/ 	.word	0x00018120


	//   ....[156]....
        /*0854*/ 	.word	0x00018130


	//   ....[157]....
        /*0858*/ 	.word	0x00018140


	//   ....[158]....
        /*085c*/ 	.word	0x00018160


	//   ....[159]....
        /*0860*/ 	.word	0x00018180


	//   ....[160]....
        /*0864*/ 	.word	0x000181c0


	//   ....[161]....
        /*0868*/ 	.word	0x00018210


	//   ....[162]....
        /*086c*/ 	.word	0x000185c0


	//   ....[163]....
        /*0870*/ 	.word	0x000185d0


	//   ....[164]....
        /*0874*/ 	.word	0x000185e0


	//   ....[165]....
        /*0878*/ 	.word	0x000185f0


	//   ....[166]....
        /*087c*/ 	.word	0x00018600


	//   ....[167]....
        /*0880*/ 	.word	0x00018620


	//   ....[168]....
        /*0884*/ 	.word	0x00018640


	//   ....[169]....
        /*0888*/ 	.word	0x000186a0


	//   ....[170]....
        /*088c*/ 	.word	0x000186e0


	//   ....[171]....
        /*0890*/ 	.word	0x000186f0


	//   ....[172]....
        /*0894*/ 	.word	0x00018710


	//   ....[173]....
        /*0898*/ 	.word	0x00018730


	//   ....[174]....
        /*089c*/ 	.word	0x00018780


	//   ....[175]....
        /*08a0*/ 	.word	0x000187a0


	//   ....[176]....
        /*08a4*/ 	.word	0x000187b0


	//   ....[177]....
        /*08a8*/ 	.word	0x000187c0


	//   ....[178]....
        /*08ac*/ 	.word	0x000187e0


	//   ....[179]....
        /*08b0*/ 	.word	0x00018800


	//   ....[180]....
        /*08b4*/ 	.word	0x00018820


	//   ....[181]....
        /*08b8*/ 	.word	0x00018860


	//   ....[182]....
        /*08bc*/ 	.word	0x00019a10


	//   ....[183]....
        /*08c0*/ 	.word	0x00019bb0


	//   ....[184]....
        /*08c4*/ 	.word	0x0001a280


	//   ....[185]....
        /*08c8*/ 	.word	0x0001a360


	//   ....[186]....
        /*08cc*/ 	.word	0x0001a450


	//   ....[187]....
        /*08d0*/ 	.word	0x0001a4b0


	//   ....[188]....
        /*08d4*/ 	.word	0x0001a570


	//   ....[189]....
        /*08d8*/ 	.word	0x0001a5d0


	//   ....[190]....
        /*08dc*/ 	.word	0x0001a690


	//   ....[191]....
        /*08e0*/ 	.word	0x0001a6f0


	//   ....[192]....
        /*08e4*/ 	.word	0x0001a7b0


	//   ....[193]....
        /*08e8*/ 	.word	0x0001a810


	//   ....[194]....
        /*08ec*/ 	.word	0x0001a8d0


	//   ....[195]....
        /*08f0*/ 	.word	0x0001a930


	//   ....[196]....
        /*08f4*/ 	.word	0x0001a9f0


	//   ....[197]....
        /*08f8*/ 	.word	0x0001aa50


	//   ....[198]....
        /*08fc*/ 	.word	0x0001ab10


	//   ....[199]....
        /*0900*/ 	.word	0x0001ab70


	//   ....[200]....
        /*0904*/ 	.word	0x0001ac30


	//   ....[201]....
        /*0908*/ 	.word	0x0001ac90


	//   ....[202]....
        /*090c*/ 	.word	0x0001ad50


	//   ....[203]....
        /*0910*/ 	.word	0x0001adb0


	//   ....[204]....
        /*0914*/ 	.word	0x0001aea0


	//   ....[205]....
        /*0918*/ 	.word	0x0001b050


	//   ....[206]....
        /*091c*/ 	.word	0x0001b0e0


	//   ....[207]....
        /*0920*/ 	.word	0x0001b1b0


	//   ....[208]....
        /*0924*/ 	.word	0x0001b200


	//   ....[209]....
        /*0928*/ 	.word	0x0001b2d0


	//   ....[210]....
        /*092c*/ 	.word	0x0001b320


	//   ....[211]....
        /*0930*/ 	.word	0x0001b400


	//   ....[212]....
        /*0934*/ 	.word	0x0001b450


	//   ....[213]....
        /*0938*/ 	.word	0x0001b4c0


	//   ....[214]....
        /*093c*/ 	.word	0x0001b580


	//   ....[215]....
        /*0940*/ 	.word	0x0001b5f0


	//   ....[216]....
        /*0944*/ 	.word	0x0001b6b0


	//   ....[217]....
        /*0948*/ 	.word	0x0001b720


	//   ....[218]....
        /*094c*/ 	.word	0x0001b7d0


	//   ....[219]....
        /*0950*/ 	.word	0x0001b840


	//   ....[220]....
        /*0954*/ 	.word	0x0001b8f0


	//   ....[221]....
        /*0958*/ 	.word	0x0001b960


	//   ....[222]....
        /*095c*/ 	.word	0x0001ba10


	//   ....[223]....
        /*0960*/ 	.word	0x0001ba80


	//   ....[224]....
        /*0964*/ 	.word	0x0001bb30


	//   ....[225]....
        /*0968*/ 	.word	0x0001bbc0


	//   ....[226]....
        /*096c*/ 	.word	0x0001bc30


	//   ....[227]....
        /*0970*/ 	.word	0x0001bcb0


	//   ....[228]....
        /*0974*/ 	.word	0x0001bd50


	//   ....[229]....
        /*0978*/ 	.word	0x0001bdb0


	//   ....[230]....
        /*097c*/ 	.word	0x0001be70


	//   ....[231]....
        /*0980*/ 	.word	0x0001bed0


	//   ....[232]....
        /*0984*/ 	.word	0x0001bf90


	//   ....[233]....
        /*0988*/ 	.word	0x0001bff0


	//   ....[234]....
        /*098c*/ 	.word	0x0001c0b0


	//   ....[235]....
        /*0990*/ 	.word	0x0001c110


	//   ....[236]....
        /*0994*/ 	.word	0x0001c1d0


	//   ....[237]....
        /*0998*/ 	.word	0x0001c230


	//   ....[238]....
        /*099c*/ 	.word	0x0001c2f0


	//   ....[239]....
        /*09a0*/ 	.word	0x0001c350


	//   ....[240]....
        /*09a4*/ 	.word	0x0001c3f0


	//   ....[241]....
        /*09a8*/ 	.word	0x0001c520


	//   ....[242]....
        /*09ac*/ 	.word	0x0001c5b0


	//   ....[243]....
        /*09b0*/ 	.word	0x0001c630


	//   ....[244]....
        /*09b4*/ 	.word	0x0001c6d0


	//   ....[245]....
        /*09b8*/ 	.word	0x0001c730


	//   ....[246]....
        /*09bc*/ 	.word	0x0001c7e0


	//   ....[247]....
        /*09c0*/ 	.word	0x0001c840


	//   ....[248]....
        /*09c4*/ 	.word	0x0001c8f0


	//   ....[249]....
        /*09c8*/ 	.word	0x0001c950


	//   ....[250]....
        /*09cc*/ 	.word	0x0001c9f0


	//   ....[251]....
        /*09d0*/ 	.word	0x0001ca50


	//   ....[252]....
        /*09d4*/ 	.word	0x0001cb00


	//   ....[253]....
        /*09d8*/ 	.word	0x0001cb60


	//   ....[254]....
        /*09dc*/ 	.word	0x0001cc00


	//   ....[255]....
        /*09e0*/ 	.word	0x0001cc60


	//   ....[0]....
        /*09e4*/ 	.word	0x0001cd10


	//   ....[1]....
        /*09e8*/ 	.word	0x0001cd70


	//   ....[2]....
        /*09ec*/ 	.word	0x0001ce20


	//   ....[3]....
        /*09f0*/ 	.word	0x0001ce80


	//   ....[4]....
        /*09f4*/ 	.word	0x0001cf30


	//   ....[5]....
        /*09f8*/ 	.word	0x0001d020


	//   ....[6]....
        /*09fc*/ 	.word	0x0001d0b0


	//   ....[7]....
        /*0a00*/ 	.word	0x0001d130


	//   ....[8]....
        /*0a04*/ 	.word	0x0001d1c0


	//   ....[9]....
        /*0a08*/ 	.word	0x0001d220


	//   ....[10]....
        /*0a0c*/ 	.word	0x0001d2c0


	//   ....[11]....
        /*0a10*/ 	.word	0x0001d320


	//   ....[12]....
        /*0a14*/ 	.word	0x0001d3d0


	//   ....[13]....
        /*0a18*/ 	.word	0x0001d430


	//   ....[14]....
        /*0a1c*/ 	.word	0x0001d4d0


	//   ....[15]....
        /*0a20*/ 	.word	0x0001d530


	//   ....[16]....
        /*0a24*/ 	.word	0x0001d5e0


	//   ....[17]....
        /*0a28*/ 	.word	0x0001d640


	//   ....[18]....
        /*0a2c*/ 	.word	0x0001d6e0


	//   ....[19]....
        /*0a30*/ 	.word	0x0001d740


	//   ....[20]....
        /*0a34*/ 	.word	0x0001d7f0


	//   ....[21]....
        /*0a38*/ 	.word	0x0001d850


	//   ....[22]....
        /*0a3c*/ 	.word	0x0001d900


	//   ....[23]....
        /*0a40*/ 	.word	0x0001d960


	//   ....[24]....
        /*0a44*/ 	.word	0x0001da10


	//   ....[25]....
        /*0a48*/ 	.word	0x0001dc70


	//----- nvinfo : EIATTR_REG_RECONFIG
	.align		4
.L_175:
        /*0a4c*/ 	.byte	0x01, 0x54
	.zero		2


	//----- nvinfo : EIATTR_SYSCALL_OFFSETS
	.align		4
        /*0a50*/ 	.byte	0x04, 0x46
        /*0a52*/ 	.short	(.L_177 - .L_176)


	//   ....[0]....
.L_176:
        /*0a54*/ 	.word	0x00001c50


	//   ....[1]....
        /*0a58*/ 	.word	0x000152d0


	//   ....[2]....
        /*0a5c*/ 	.word	0x00015440


	//   ....[3]....
        /*0a60*/ 	.word	0x00015590


	//   ....[4]....
        /*0a64*/ 	.word	0x000156d0


	//   ....[5]....
        /*0a68*/ 	.word	0x00016f60


	//----- nvinfo : EIATTR_MBARRIER_INSTR_OFFSETS
	.align		4
.L_177:
        /*0a6c*/ 	.byte	0x04, 0x39
        /*0a6e*/ 	.short	(.L_179 - .L_178)


	//   ....[0]....
.L_178:
        /*0a70*/ 	.word	0x00000180
        /*0a74*/ 	.word	0x000000ff
        /*0a78*/ 	.word	0x00022800
        /*0a7c*/ 	.short	0x0100
        /*0a7e*/ 	.byte	0x08
	.zero		1


	//   ....[1]....
        /*0a80*/ 	.word	0x00000190
        /*0a84*/ 	.word	0x000000ff
        /*0a88*/ 	.word	0x00022820
        /*0a8c*/ 	.short	0x0100
        /*0a8e*/ 	.byte	0x08
	.zero		1


	//   ....[2]....
        /*0a90*/ 	.word	0x00000280
        /*0a94*/ 	.word	0x000000ff
        /*0a98*/ 	.word	0x00022830
        /*0a9c*/ 	.short	0x0100
        /*0a9e*/ 	.byte	0x08
	.zero		1


	//   ....[3]....
        /*0aa0*/ 	.word	0x00000290
        /*0aa4*/ 	.word	0x000000ff
        /*0aa8*/ 	.word	0x00022840
        /*0aac*/ 	.short	0x0100
        /*0aae*/ 	.byte	0x08
	.zero		1


	//   ....[4]....
        /*0ab0*/ 	.word	0x000002a0
        /*0ab4*/ 	.word	0x000000ff
        /*0ab8*/ 	.word	0x00022838
        /*0abc*/ 	.short	0x0100
        /*0abe*/ 	.byte	0x08
	.zero		1


	//   ....[5]....
        /*0ac0*/ 	.word	0x000002b0
        /*0ac4*/ 	.word	0x000000ff
        /*0ac8*/ 	.word	0x00022848
        /*0acc*/ 	.short	0x0100
        /*0ace*/ 	.byte	0x08
	.zero		1


	//   ....[6]....
        /*0ad0*/ 	.word	0x000003e0
        /*0ad4*/ 	.word	0x000000ff
        /*0ad8*/ 	.word	0x00022850
        /*0adc*/ 	.short	0x0100
        /*0ade*/ 	.byte	0x08
	.zero		1


	//   ....[7]....
        /*0ae0*/ 	.word	0x000003f0
        /*0ae4*/ 	.word	0x000000ff
        /*0ae8*/ 	.word	0x00022860
        /*0aec*/ 	.short	0x0100
        /*0aee*/ 	.byte	0x08
	.zero		1


	//   ....[8]....
        /*0af0*/ 	.word	0x00000400
        /*0af4*/ 	.word	0x000000ff
        /*0af8*/ 	.word	0x00022858
        /*0afc*/ 	.short	0x0100
        /*0afe*/ 	.byte	0x08
	.zero		1


	//   ....[9]....
        /*0b00*/ 	.word	0x00000410
        /*0b04*/ 	.word	0x000000ff
        /*0b08*/ 	.word	0x00022868
        /*0b0c*/ 	.short	0x0100
        /*0b0e*/ 	.byte	0x08
	.zero		1


	//   ....[10]....
        /*0b10*/ 	.word	0x00000500
        /*0b14*/ 	.word	0x000000ff
        /*0b18*/ 	.word	0x00022870
        /*0b1c*/ 	.short	0x0100
        /*0b1e*/ 	.byte	0x06
	.zero		1


	//   ....[11]....
        /*0b20*/ 	.word	0x00000510
        /*0b24*/ 	.word	0x000000ff
        /*0b28*/ 	.word	0x00022880
        /*0b2c*/ 	.short	0x0100
        /*0b2e*/ 	.byte	0x06
	.zero		1


	//   ....[12]....
        /*0b30*/ 	.word	0x00000520
        /*0b34*/ 	.word	0x000000ff
        /*0b38*/ 	.word	0x00022878
        /*0b3c*/ 	.short	0x0100
        /*0b3e*/ 	.byte	0x06
	.zero		1


	//   ....[13]....
        /*0b40*/ 	.word	0x00000530
        /*0b44*/ 	.word	0x000000ff
        /*0b48*/ 	.word	0x00022888
        /*0b4c*/ 	.short	0x0100
        /*0b4e*/ 	.byte	0x06
	.zero		1


	//   ....[14]....
        /*0b50*/ 	.word	0x00000660
        /*0b54*/ 	.word	0x000000ff
        /*0b58*/ 	.word	0x00022890
        /*0b5c*/ 	.short	0x0100
        /*0b5e*/ 	.byte	0x08
	.zero		1


	//   ....[15]....
        /*0b60*/ 	.word	0x00000670
        /*0b64*/ 	.word	0x000000ff
        /*0b68*/ 	.word	0x000228a0
        /*0b6c*/ 	.short	0x0100
        /*0b6e*/ 	.byte	0x08
	.zero		1


	//   ....[16]....
        /*0b70*/ 	.word	0x00000680
        /*0b74*/ 	.word	0x000000ff
        /*0b78*/ 	.word	0x00022898
        /*0b7c*/ 	.short	0x0100
        /*0b7e*/ 	.byte	0x08
	.zero		1


	//   ....[17]....
        /*0b80*/ 	.word	0x00000690
        /*0b84*/ 	.word	0x000000ff
        /*0b88*/ 	.word	0x000228a8
        /*0b8c*/ 	.short	0x0100
        /*0b8e*/ 	.byte	0x08
	.zero		1


	//   ....[18]....
        /*0b90*/ 	.word	0x000007e0
        /*0b94*/ 	.word	0x000000ff
        /*0b98*/ 	.word	0x000228b0
        /*0b9c*/ 	.short	0x0100
        /*0b9e*/ 	.byte	0x08
	.zero		1


	//   ....[19]....
        /*0ba0*/ 	.word	0x000007f0
        /*0ba4*/ 	.word	0x000000ff
        /*0ba8*/ 	.word	0x000228c0
        /*0bac*/ 	.short	0x0100
        /*0bae*/ 	.byte	0x08
	.zero		1


	//   ....[20]....
        /*0bb0*/ 	.word	0x00000800
        /*0bb4*/ 	.word	0x000000ff
        /*0bb8*/ 	.word	0x000228b8
        /*0bbc*/ 	.short	0x0100
        /*0bbe*/ 	.byte	0x08
	.zero		1


	//   ....[21]....
        /*0bc0*/ 	.word	0x00000810
        /*0bc4*/ 	.word	0x000000ff
        /*0bc8*/ 	.word	0x000228c8
        /*0bcc*/ 	.short	0x0100
        /*0bce*/ 	.byte	0x08
	.zero		1


	//   ....[22]....
        /*0bd0*/ 	.word	0x00001cd0
        /*0bd4*/ 	.word	0x000000ff
        /*0bd8*/ 	.word	0x00022800
        /*0bdc*/ 	.short	0x010a
        /*0bde*/ 	.byte	0x2b
	.zero		1


	//   ....[23]....
        /*0be0*/ 	.word	0x00001d50
        /*0be4*/ 	.word	0x00000003
        /*0be8*/ 	.word	0x00022830
        /*0bec*/ 	.short	0x010a
        /*0bee*/ 	.byte	0x3f
	.zero		1


	//   ....[24]....
        /*0bf0*/ 	.word	0x00001d90
        /*0bf4*/ 	.word	0x00000003
        /*0bf8*/ 	.word	0x00022830
        /*0bfc*/ 	.short	0x010a
        /*0bfe*/ 	.byte	0x3f
	.zero		1


	//   ....[25]....
        /*0c00*/ 	.word	0x000026c0
        /*0c04*/ 	.word	0x000000ff
        /*0c08*/ 	.word	0x00000000
        /*0c0c*/ 	.short	0x0101
        /*0c0e*/ 	.byte	0x06
	.zero		1


	//   ....[26]....
        /*0c10*/ 	.word	0x00005e20
        /*0c14*/ 	.word	0x000000ff
        /*0c18*/ 	.word	0x00022830
        /*0c1c*/ 	.short	0x010a
        /*0c1e*/ 	.byte	0x06
	.zero		1


	//   ....[27]....
        /*0c20*/ 	.word	0x00005e60
        /*0c24*/ 	.word	0x000000ff
        /*0c28*/ 	.word	0x00022830
        /*0c2c*/ 	.short	0x010a
        /*0c2e*/ 	.byte	0x06
	.zero		1


	//   ....[28]....
        /*0c30*/ 	.word	0x000066f0
        /*0c34*/ 	.word	0x000000ff
        /*0c38*/ 	.word	0x00022850
        /*0c3c*/ 	.short	0x010a
        /*0c3e*/ 	.byte	0x06
	.zero		1


	//   ....[29]....
        /*0c40*/ 	.word	0x00006730
        /*0c44*/ 	.word	0x000000ff
        /*0c48*/ 	.word	0x00022850
        /*0c4c*/ 	.short	0x010a
        /*0c4e*/ 	.byte	0x06
	.zero		1


	//   ....[30]....
        /*0c50*/ 	.word	0x00006a10
        /*0c54*/ 	.word	0x000000ff
        /*0c58*/ 	.word	0x00000000
        /*0c5c*/ 	.short	0x0101
        /*0c5e*/ 	.byte	0x06
	.zero		1


	//   ....[31]....
        /*0c60*/ 	.word	0x00009cd0
        /*0c64*/ 	.word	0x000000ff
        /*0c68*/ 	.word	0x00000000
        /*0c6c*/ 	.short	0x0101
        /*0c6e*/ 	.byte	0x06
	.zero		1


	//   ....[32]....
        /*0c70*/ 	.word	0x0000a680
        /*0c74*/ 	.word	0x000000ff
        /*0c78*/ 	.word	0x00022830
        /*0c7c*/ 	.short	0x010a
        /*0c7e*/ 	.byte	0x06
	.zero		1


	//   ....[33]....
        /*0c80*/ 	.word	0x0000a6c0
        /*0c84*/ 	.word	0x000000ff
        /*0c88*/ 	.word	0x00022830
        /*0c8c*/ 	.short	0x010a
        /*0c8e*/ 	.byte	0x06
	.zero		1


	//   ....[34]....
        /*0c90*/ 	.word	0x0000af50
        /*0c94*/ 	.word	0x000000ff
        /*0c98*/ 	.word	0x00022850
        /*0c9c*/ 	.short	0x010a
        /*0c9e*/ 	.byte	0x06
	.zero		1


	//   ....[35]....
        /*0ca0*/ 	.word	0x0000af90
        /*0ca4*/ 	.word	0x000000ff
        /*0ca8*/ 	.word	0x00022850
        /*0cac*/ 	.short	0x010a
        /*0cae*/ 	.byte	0x06
	.zero		1


	//   ....[36]....
        /*0cb0*/ 	.word	0x0000b2c0
        /*0cb4*/ 	.word	0x000000ff
        /*0cb8*/ 	.word	0x00000000
        /*0cbc*/ 	.short	0x0101
        /*0cbe*/ 	.byte	0x06
	.zero		1


	//   ....[37]....
        /*0cc0*/ 	.word	0x0000c890
        /*0cc4*/ 	.word	0x000000ff
        /*0cc8*/ 	.word	0x00000000
        /*0ccc*/ 	.short	0x0101
        /*0cce*/ 	.byte	0x06
	.zero		1


	//   ....[38]....
        /*0cd0*/ 	.word	0x0000d000
        /*0cd4*/ 	.word	0x000000ff
        /*0cd8*/ 	.word	0x00022830
        /*0cdc*/ 	.short	0x010a
        /*0cde*/ 	.byte	0x06
	.zero		1


	//   ....[39]....
        /*0ce0*/ 	.word	0x0000d040
        /*0ce4*/ 	.word	0x000000ff
        /*0ce8*/ 	.word	0x00022830
        /*0cec*/ 	.short	0x010a
        /*0cee*/ 	.byte	0x06
	.zero		1


	//   ....[40]....
        /*0cf0*/ 	.word	0x0000d8a0
        /*0cf4*/ 	.word	0x000000ff
        /*0cf8*/ 	.word	0x00022850
        /*0cfc*/ 	.short	0x010a
        /*0cfe*/ 	.byte	0x06
	.zero		1


	//   ....[41]....
        /*0d00*/ 	.word	0x0000d8e0
        /*0d04*/ 	.word	0x000000ff
        /*0d08*/ 	.word	0x00022850
        /*0d0c*/ 	.short	0x010a
        /*0d0e*/ 	.byte	0x06
	.zero		1


	//   ....[42]....
        /*0d10*/ 	.word	0x0000dbd0
        /*0d14*/ 	.word	0x000000ff
        /*0d18*/ 	.word	0x00000000
        /*0d1c*/ 	.short	0x0101
        /*0d1e*/ 	.byte	0x06
	.zero		1


	//   ....[43]....
        /*0d20*/ 	.word	0x00010e70
        /*0d24*/ 	.word	0x000000ff
        /*0d28*/ 	.word	0x00000000
        /*0d2c*/ 	.short	0x0101
        /*0d2e*/ 	.byte	0x06
	.zero		1


	//   ....[44]....
        /*0d30*/ 	.word	0x000114e0
        /*0d34*/ 	.word	0x000000ff
        /*0d38*/ 	.word	0x00022850
        /*0d3c*/ 	.short	0x010a
        /*0d3e*/ 	.byte	0x09
	.zero		1


	//   ....[45]....
        /*0d40*/ 	.word	0x00011520
        /*0d44*/ 	.word	0x000000ff
        /*0d48*/ 	.word	0x00022850
        /*0d4c*/ 	.short	0x010a
        /*0d4e*/ 	.byte	0x09
	.zero		1


	//   ....[46]....
        /*0d50*/ 	.word	0x00011bd0
        /*0d54*/ 	.word	0x000000ff
        /*0d58*/ 	.word	0x00000000
        /*0d5c*/ 	.short	0x0101
        /*0d5e*/ 	.byte	0x04
	.zero		1


	//   ....[47]....
        /*0d60*/ 	.word	0x000135c0
        /*0d64*/ 	.word	0x00000004
        /*0d68*/ 	.word	0x00000000
        /*0d6c*/ 	.short	0x0101
        /*0d6e*/ 	.byte	0x3f
	.zero		1


	//   ....[48]....
        /*0d70*/ 	.word	0x00015cc0
        /*0d74*/ 	.word	0x00000000
        /*0d78*/ 	.word	0x00022880
        /*0d7c*/ 	.short	0x010a
        /*0d7e*/ 	.byte	0x3f
	.zero		1


	//   ....[49]....
        /*0d80*/ 	.word	0x00016520
        /*0d84*/ 	.word	0x00000000
        /*0d88*/ 	.word	0x00022870
        /*0d8c*/ 	.short	0x0107
        /*0d8e*/ 	.byte	0x3f
	.zero		1


	//   ....[50]....
        /*0d90*/ 	.word	0x000165e0
        /*0d94*/ 	.word	0x00000000
        /*0d98*/ 	.word	0x00022870
        /*0d9c*/ 	.short	0x0101
        /*0d9e*/ 	.byte	0x3f
	.zero		1


	//   ....[51]....
        /*0da0*/ 	.word	0x00016610
        /*0da4*/ 	.word	0x00000000
        /*0da8*/ 	.word	0x00022840
        /*0dac*/ 	.short	0x010a
        /*0dae*/ 	.byte	0x3f
	.zero		1


	//   ....[52]....
        /*0db0*/ 	.word	0x00016d40
        /*0db4*/ 	.word	0x00000000
        /*0db8*/ 	.word	0x00022830
        /*0dbc*/ 	.short	0x0107
        /*0dbe*/ 	.byte	0x3f
	.zero		1


	//   ....[53]....
        /*0dc0*/ 	.word	0x00016e00
        /*0dc4*/ 	.word	0x00000000
        /*0dc8*/ 	.word	0x00022830
        /*0dcc*/ 	.short	0x0101
        /*0dce*/ 	.byte	0x3f
	.zero		1


	//   ....[54]....
        /*0dd0*/ 	.word	0x000176a0
        /*0dd4*/ 	.word	0x00000011
        /*0dd8*/ 	.word	0x00022800
        /*0ddc*/ 	.short	0x0107
        /*0dde*/ 	.byte	0x3f
	.zero		1


	//   ....[55]....
        /*0de0*/ 	.word	0x00017790
        /*0de4*/ 	.word	0x00000011
        /*0de8*/ 	.word	0x00022800
        /*0dec*/ 	.short	0x0101
        /*0dee*/ 	.byte	0x3f
	.zero		1


	//   ....[56]....
        /*0df0*/ 	.word	0x000177b0
        /*0df4*/ 	.word	0x00000011
        /*0df8*/ 	.word	0x00022820
        /*0dfc*/ 	.short	0x010a
        /*0dfe*/ 	.byte	0x3f
	.zero		1


	//   ....[57]....
        /*0e00*/ 	.word	0x00017cc0
        /*0e04*/ 	.word	0x00000000
        /*0e08*/ 	.word	0x00022880
        /*0e0c*/ 	.short	0x010a
        /*0e0e*/ 	.byte	0x3f
	.zero		1


	//   ....[58]....
        /*0e10*/ 	.word	0x00018290
        /*0e14*/ 	.word	0x00000000
        /*0e18*/ 	.word	0x00022870
        /*0e1c*/ 	.short	0x0107
        /*0e1e*/ 	.byte	0x3f
	.zero		1


	//   ....[59]....
        /*0e20*/ 	.word	0x00018350
        /*0e24*/ 	.word	0x00000000
        /*0e28*/ 	.word	0x00022870
        /*0e2c*/ 	.short	0x0101
        /*0e2e*/ 	.byte	0x3f
	.zero		1


	//   ....[60]....
        /*0e30*/ 	.word	0x00018380
        /*0e34*/ 	.word	0x00000000
        /*0e38*/ 	.word	0x00022840
        /*0e3c*/ 	.short	0x010a
        /*0e3e*/ 	.byte	0x3f
	.zero		1


	//   ....[61]....
        /*0e40*/ 	.word	0x00018920
        /*0e44*/ 	.word	0x00000000
        /*0e48*/ 	.word	0x00022830
        /*0e4c*/ 	.short	0x0107
        /*0e4e*/ 	.byte	0x3f
	.zero		1


	//   ....[62]....
        /*0e50*/ 	.word	0x000189e0
        /*0e54*/ 	.word	0x00000000
        /*0e58*/ 	.word	0x00022830
        /*0e5c*/ 	.short	0x0101
        /*0e5e*/ 	.byte	0x3f
	.zero		1


	//   ....[63]....
        /*0e60*/ 	.word	0x00018a70
        /*0e64*/ 	.word	0x00000013
        /*0e68*/ 	.word	0x00022870
        /*0e6c*/ 	.short	0x010a
        /*0e6e*/ 	.byte	0x3f
	.zero		1


	//   ....[64]....
        /*0e70*/ 	.word	0x00018b00
        /*0e74*/ 	.word	0x00000013
        /*0e78*/ 	.word	0x00022860
        /*0e7c*/ 	.short	0x010a
        /*0e7e*/ 	.byte	0x3f
	.zero		1


	//   ....[65]....
        /*0e80*/ 	.word	0x00019000
        /*0e84*/ 	.word	0x00000013
        /*0e88*/ 	.word	0x00022850
        /*0e8c*/ 	.short	0x0101
        /*0e8e*/ 	.byte	0x3f
	.zero		1


	//   ....[66]....
        /*0e90*/ 	.word	0x00019090
        /*0e94*/ 	.word	0x00000013
        /*0e98*/ 	.word	0x00000000
        /*0e9c*/ 	.short	0x0101
        /*0e9e*/ 	.byte	0x3f
	.zero		1


	//   ....[67]....
        /*0ea0*/ 	.word	0x00019260
        /*0ea4*/ 	.word	0x00000012
        /*0ea8*/ 	.word	0x00022870
        /*0eac*/ 	.short	0x010a
        /*0eae*/ 	.byte	0x3f
	.zero		1


	//   ....[68]....
        /*0eb0*/ 	.word	0x000192f0
        /*0eb4*/ 	.word	0x00000012
        /*0eb8*/ 	.word	0x00022860
        /*0ebc*/ 	.short	0x010a
        /*0ebe*/ 	.byte	0x3f
	.zero		1


	//   ....[69]....
        /*0ec0*/ 	.word	0x000197f0
        /*0ec4*/ 	.word	0x00000012
        /*0ec8*/ 	.word	0x00022850
        /*0ecc*/ 	.short	0x0101
        /*0ece*/ 	.byte	0x3f
	.zero		1


	//   ....[70]....
        /*0ed0*/ 	.word	0x000198a0
        /*0ed4*/ 	.word	0x00000012
        /*0ed8*/ 	.word	0x00000000
        /*0edc*/ 	.short	0x0101
        /*0ede*/ 	.byte	0x3f
	.zero		1


	//   ....[71]....
        /*0ee0*/ 	.word	0x00019b30
        /*0ee4*/ 	.word	0x00000005
        /*0ee8*/ 	.word	0x00022820
        /*0eec*/ 	.short	0x010a
        /*0eee*/ 	.byte	0x3f
	.zero		1


	//   ....[72]....
        /*0ef0*/ 	.word	0x00019cb0
        /*0ef4*/ 	.word	0x00000003
        /*0ef8*/ 	.word	0x00022840
        /*0efc*/ 	.short	0x010a
        /*0efe*/ 	.byte	0x3f
	.zero		1


	//   ....[73]....
        /*0f00*/ 	.word	0x00019d50
        /*0f04*/ 	.word	0x0000001d
        /*0f08*/ 	.word	0x00022840
        /*0f0c*/ 	.short	0x010a
        /*0f0e*/ 	.byte	0x3f
	.zero		1


	//   ....[74]....
        /*0f10*/ 	.word	0x00019d90
        /*0f14*/ 	.word	0x00000003
        /*0f18*/ 	.word	0x00022860
        /*0f1c*/ 	.short	0x010a
        /*0f1e*/ 	.byte	0x3f
	.zero		1


	//   ....[75]....
        /*0f20*/ 	.word	0x00019dd0
        /*0f24*/ 	.word	0x0000001d
        /*0f28*/ 	.word	0x00022860
        /*0f2c*/ 	.short	0x010a
        /*0f2e*/ 	.byte	0x3f
	.zero		1


	//   ....[76]....
        /*0f30*/ 	.word	0x00019e10
        /*0f34*/ 	.word	0x00000003
        /*0f38*/ 	.word	0x00022880
        /*0f3c*/ 	.short	0x010a
        /*0f3e*/ 	.byte	0x3f
	.zero		1


	//   ....[77]....
        /*0f40*/ 	.word	0x00019e50
        /*0f44*/ 	.word	0x0000001d
        /*0f48*/ 	.word	0x00022880
        /*0f4c*/ 	.short	0x010a
        /*0f4e*/ 	.byte	0x3f
	.zero		1


	//   ....[78]....
        /*0f50*/ 	.word	0x00019ec0
        /*0f54*/ 	.word	0x00000003
        /*0f58*/ 	.word	0x00022800
        /*0f5c*/ 	.short	0x010a
        /*0f5e*/ 	.byte	0x3f
	.zero		1


	//   ....[79]....
        /*0f60*/ 	.word	0x00019f10
        /*0f64*/ 	.word	0x00000003
        /*0f68*/ 	.word	0x00022830
        /*0f6c*/ 	.short	0x010a
        /*0f6e*/ 	.byte	0x3f
	.zero		1


	//   ....[80]....
        /*0f70*/ 	.word	0x00019f70
        /*0f74*/ 	.word	0x00000006
        /*0f78*/ 	.word	0x00022830
        /*0f7c*/ 	.short	0x010a
        /*0f7e*/ 	.byte	0x3f
	.zero		1


	//   ....[81]....
        /*0f80*/ 	.word	0x00019fd0
        /*0f84*/ 	.word	0x00000006
        /*0f88*/ 	.word	0x00022850
        /*0f8c*/ 	.short	0x010a
        /*0f8e*/ 	.byte	0x3f
	.zero		1


	//   ....[82]....
        /*0f90*/ 	.word	0x0001a030
        /*0f94*/ 	.word	0x0000000b
        /*0f98*/ 	.word	0x00022830
        /*0f9c*/ 	.short	0x010a
        /*0f9e*/ 	.byte	0x3f
	.zero		1


	//   ....[83]....
        /*0fa0*/ 	.word	0x0001a090
        /*0fa4*/ 	.word	0x0000000b
        /*0fa8*/ 	.word	0x00022850
        /*0fac*/ 	.short	0x010a
        /*0fae*/ 	.byte	0x3f
	.zero		1


	//   ....[84]....
        /*0fb0*/ 	.word	0x0001a0f0
        /*0fb4*/ 	.word	0x0000000b
        /*0fb8*/ 	.word	0x00022830
        /*0fbc*/ 	.short	0x010a
        /*0fbe*/ 	.byte	0x3f
	.zero		1


	//   ....[85]....
        /*0fc0*/ 	.word	0x0001a150
        /*0fc4*/ 	.word	0x0000000b
        /*0fc8*/ 	.word	0x00022850
        /*0fcc*/ 	.short	0x010a
        /*0fce*/ 	.byte	0x3f
	.zero		1


	//   ....[86]....
        /*0fd0*/ 	.word	0x0001a1b0
        /*0fd4*/ 	.word	0x00000005
        /*0fd8*/ 	.word	0x00022850
        /*0fdc*/ 	.short	0x010a
        /*0fde*/ 	.byte	0x3f
	.zero		1


	//   ....[87]....
        /*0fe0*/ 	.word	0x0001a2b0
        /*0fe4*/ 	.word	0x00000000
        /*0fe8*/ 	.word	0x00022880
        /*0fec*/ 	.short	0x010a
        /*0fee*/ 	.byte	0x3f
	.zero		1


	//   ....[88]....
        /*0ff0*/ 	.word	0x0001afa0
        /*0ff4*/ 	.word	0x00000000
        /*0ff8*/ 	.word	0x00022840
        /*0ffc*/ 	.short	0x010a
        /*0ffe*/ 	.byte	0x3f
	.zero		1


	//   ....[89]....
        /*1000*/ 	.word	0x0001c420
        /*1004*/ 	.word	0x00000011
        /*1008*/ 	.word	0x00022820
        /*100c*/ 	.short	0x010a
        /*100e*/ 	.byte	0x3f
	.zero		1


	//   ....[90]....
        /*1010*/ 	.word	0x0001c470
        /*1014*/ 	.word	0x00000000
        /*1018*/ 	.word	0x00022880
        /*101c*/ 	.short	0x010a
        /*101e*/ 	.byte	0x3f
	.zero		1


	//   ....[91]....
        /*1020*/ 	.word	0x0001cf70
        /*1024*/ 	.word	0x00000000
        /*1028*/ 	.word	0x00022840
        /*102c*/ 	.short	0x010a
        /*102e*/ 	.byte	0x3f
	.zero		1


	//   ....[92]....
        /*1030*/ 	.word	0x0001da50
        /*1034*/ 	.word	0x00000013
        /*1038*/ 	.word	0x00022870
        /*103c*/ 	.short	0x010a
        /*103e*/ 	.byte	0x3f
	.zero		1


	//   ....[93]....
        /*1040*/ 	.word	0x0001daa0
        /*1044*/ 	.word	0x00000013
        /*1048*/ 	.word	0x00022860
        /*104c*/ 	.short	0x010a
        /*104e*/ 	.byte	0x3f
	.zero		1


	//   ....[94]....
        /*1050*/ 	.word	0x0001daf0
        /*1054*/ 	.word	0x00000012
        /*1058*/ 	.word	0x00022870
        /*105c*/ 	.short	0x010a
        /*105e*/ 	.byte	0x3f
	.zero		1


	//   ....[95]....
        /*1060*/ 	.word	0x0001db40
        /*1064*/ 	.word	0x00000012
        /*1068*/ 	.word	0x00022860
        /*106c*/ 	.short	0x010a
        /*106e*/ 	.byte	0x3f
	.zero		1


	//   ....[96]....
        /*1070*/ 	.word	0x0001db90
        /*1074*/ 	.word	0x00000005
        /*1078*/ 	.word	0x00022820
        /*107c*/ 	.short	0x010a
        /*107e*/ 	.byte	0x3f
	.zero		1


	//   ....[97]....
        /*1080*/ 	.word	0x0001dd30
        /*1084*/ 	.word	0x00000003
        /*1088*/ 	.word	0x00022840
        /*108c*/ 	.short	0x010a
        /*108e*/ 	.byte	0x3f
	.zero		1


	//   ....[98]....
        /*1090*/ 	.word	0x0001dd80
        /*1094*/ 	.word	0x0000001d
        /*1098*/ 	.word	0x00022840
        /*109c*/ 	.short	0x010a
        /*109e*/ 	.byte	0x3f
	.zero		1


	//   ....[99]....
        /*10a0*/ 	.word	0x0001ddd0
        /*10a4*/ 	.word	0x00000003
        /*10a8*/ 	.word	0x00022860
        /*10ac*/ 	.short	0x010a
        /*10ae*/ 	.byte	0x3f
	.zero		1


	//   ....[100]....
        /*10b0*/ 	.word	0x0001de20
        /*10b4*/ 	.word	0x0000001d
        /*10b8*/ 	.word	0x00022860
        /*10bc*/ 	.short	0x010a
        /*10be*/ 	.byte	0x3f
	.zero		1


	//   ....[101]....
        /*10c0*/ 	.word	0x0001de70
        /*10c4*/ 	.word	0x00000003
        /*10c8*/ 	.word	0x00022880
        /*10cc*/ 	.short	0x010a
        /*10ce*/ 	.byte	0x3f
	.zero		1


	//----- nvinfo : EIATTR_NUM_MBARRIERS
	.align		4
.L_179:
        /*10d0*/ 	.byte	0x03, 0x38
        /*10d2*/ 	.short	0x0016


	//----- nvinfo : EIATTR_EXIT_INSTR_OFFSETS
	.align		4
        /*10d4*/ 	.byte	0x04, 0x1c
        /*10d6*/ 	.short	(.L_181 - .L_180)


	//   ....[0]....
.L_180:
        /*10d8*/ 	.word	0x000009a0


	//   ....[1]....
        /*10dc*/ 	.word	0x000142f0


	//   ....[2]....
        /*10e0*/ 	.word	0x00019ea0


	//----- nvinfo : EIATTR_MAX_THREADS
	.align		4
.L_181:
        /*10e4*/ 	.byte	0x04, 0x05
        /*10e6*/ 	.short	(.L_183 - .L_182)
.L_182:
        /*10e8*/ 	.word	0x00000180
        /*10ec*/ 	.word	0x00000001
        /*10f0*/ 	.word	0x00000001


	//----- nvinfo : EIATTR_CRS_STACK_SIZE
	.align		4
.L_183:
        /*10f4*/ 	.byte	0x04, 0x1e
        /*10f6*/ 	.short	(.L_185 - .L_184)
.L_184:
        /*10f8*/ 	.word	0x00000000


	//----- nvinfo : EIATTR_CBANK_PARAM_SIZE
	.align		4
.L_185:
        /*10fc*/ 	.byte	0x03, 0x19
        /*10fe*/ 	.short	0x0af0


	//----- nvinfo : EIATTR_PARAM_CBANK
	.align		4
        /*1100*/ 	.byte	0x04, 0x0a
        /*1102*/ 	.short	(.L_187 - .L_186)
	.align		4
.L_186:
        /*1104*/ 	.word	index@(.nv.constant0._ZN7cutlass13device_kernelIN5flash11enable_sm90INS1_16FlashAttnFwdSm90INS1_25CollectiveMainloopFwdSm90ILi2EN4cute5tupleIJNS5_1CILi1EEES8_S8_EEENS6_IJNS7_ILi128EEENS7_ILi160EEESA_EEELi128ENS_12float_e4m3_tEfNS_4arch4Sm90ELb0ELb1ELb0ELb0ELb1ELb0ELb0ELb1ELb1ELb1ELb0ELb0EEENS1_21CollectiveEpilogueFwdINS6_IJSA_SA_SB_EEES9_NS_10bfloat16_tESF_Li256ELb0ELb1ELb0ELb1EEENS1_30DynamicPersistentTileSchedulerILi256ELi128ELb0ELb1ELb1EEEEEEEEEvNT_6ParamsE)
        /*1108*/ 	.short	0x0210
        /*110a*/ 	.short	0x0af0


	//----- nvinfo : EIATTR_SW_WAR
	.align		4
.L_187:
        /*110c*/ 	.byte	0x04, 0x36
        /*110e*/ 	.short	(.L_189 - .L_188)
.L_188:
        /*1110*/ 	.word	0x00000008
.L_189:


//--------------------- .nv.info._ZN7cutlass13device_kernelIN5flash11enable_sm90INS1_16FlashAttnFwdSm90INS1_25CollectiveMainloopFwdSm90ILi2EN4cute5tupleIJNS5_1CILi1EEES8_S8_EEENS6_IJNS7_ILi128EEENS7_ILi160EEESA_EEELi128ENS_12float_e4m3_tEfNS_4arch4Sm90ELb0ELb1ELb0ELb1ELb1ELb0ELb0ELb1ELb1ELb1ELb0ELb0EEENS1_21CollectiveEpilogueFwdINS6_IJSA_SA_SB_EEES9_NS_10bfloat16_tESF_Li256ELb1ELb1ELb0ELb1EEENS1_36VarlenDynamicPersistentTileSchedulerILi128ELi160ELi256ELi128ELb0ELb1ELb1ELb1ELb0ELb1EEEEEEEEEvNT_6ParamsE --------------------------
	.section	.nv.info._ZN7cutlass13device_kernelIN5flash11enable_sm90INS1_16FlashAttnFwdSm90INS1_25CollectiveMainloopFwdSm90ILi2EN4cute5tupleIJNS5_1CILi1EEES8_S8_EEENS6_IJNS7_ILi128EEENS7_ILi160EEESA_EEELi128ENS_12float_e4m3_tEfNS_4arch4Sm90ELb0ELb1ELb0ELb1ELb1ELb0ELb0ELb1ELb1ELb1ELb0ELb0EEENS1_21CollectiveEpilogueFwdINS6_IJSA_SA_SB_EEES9_NS_10bfloat16_tESF_Li256ELb1ELb1ELb0ELb1EEENS1_36VarlenDynamicPersistentTileSchedulerILi128ELi160ELi256ELi128ELb0ELb1ELb1ELb1ELb0ELb1EEEEEEEEEvNT_6ParamsE,"",@"SHT_CUDA_INFO"
	.sectionflags	@""
	.align	4


	//----- nvinfo : EIATTR_CUDA_API_VERSION
	.align		4
        /*0000*/ 	.byte	0x04, 0x37
        /*0002*/ 	.short	(.L_191 - .L_190)
.L_190:
        /*0004*/ 	.word	0x00000082


	//----- nvinfo : EIATTR_KPARAM_INFO
	.align		4
.L_191:
        /*0008*/ 	.byte	0x04, 0x17
        /*000a*/ 	.short	(.L_193 - .L_192)
.L_192:
        /*000c*/ 	.word	0x00000000
        /*0010*/ 	.short	0x0000
        /*0012*/ 	.short	0x0070
        /*0014*/ 	.byte	0x00, 0xf0, 0x01, 0x2a


	//----- nvinfo : EIATTR_SPARSE_MMA_MASK
	.align		4
.L_193:
        /*0018*/ 	.byte	0x03, 0x50
        /*001a*/ 	.short	0x0000


	//----- nvinfo : EIATTR_MAXREG_COUNT
	.align		4
        /*001c*/ 	.byte	0x03, 0x1b
        /*001e*/ 	.short	0x00a8


	//----- nvinfo : EIATTR_NUM_BARRIERS
	.align		4
        /*0020*/ 	.byte	0x02, 0x4c
        /*0022*/ 	.byte	0x10
	.zero		1


	//----- nvinfo : EIATTR_EXTERNS
	.align		4
        /*0024*/ 	.byte	0x04, 0x0f
        /*0026*/ 	.short	(.L_195 - .L_194)


	//   ....[0]....
	.align		4
.L_194:
        /*0028*/ 	.word	index@(__assertfail)


	//----- nvinfo : EIATTR_ANNOTATIONS
	.align		4
.L_195:
        /*002c*/ 	.byte	0x04, 0x55
        /*002e*/ 	.short	(.L_197 - .L_196)


	//   ....[0]....
.L_196:
        /* <DEDUP_REMOVED lines=15> */


	//----- nvinfo : EIATTR_MERCURY_ISA_VERSION
	.align		4
.L_197:
        /*0108*/ 	.byte	0x03, 0x5f
        /*010a*/ 	.short	0x0101


	//----- nvinfo : EIATTR_UNUSED_LOAD_BYTE_OFFSET
	.align		4
        /*010c*/ 	.byte	0x04, 0x44
        /*010e*/ 	.short	(.L_199 - .L_198)


	//   ....[0]....
.L_198:
        /*0110*/ 	.word	0x00000980
        /*0114*/ 	.word	0x0000fff0


	//   ....[1]....
        /*0118*/ 	.word	0x000120b0
        /*011c*/ 	.word	0x0000fff0


	//----- nvinfo : EIATTR_INT_WARP_WIDE_INSTR_OFFSETS
	.align		4
.L_199:
        /*0120*/ 	.byte	0x04, 0x31
        /*0122*/ 	.short	(.L_201 - .L_200)


	//   ....[0]....
.L_200:
        /*0124*/ 	.word	0x000000c0


	//   ....[1]....
        /*0128*/ 	.word	0x000000d0


	//   ....[2]....
        /*012c*/ 	.word	0x00000170


	//   ....[3]....
        /*0130*/ 	.word	0x00016050


	//   ....[4]....
        /*0134*/ 	.word	0x000160e0


	//   ....[5]....
        /*0138*/ 	.word	0x0001a110


	//   ....[6]....
        /*013c*/ 	.word	0x0001a1a0


	//----- nvinfo : EIATTR_COOP_GROUP_MASK_REGIDS
	.align		4
.L_201:
        /*0140*/ 	.byte	0x04, 0x29
        /*0142*/ 	.short	(.L_203 - .L_202)


	//   ....[0]....
.L_202:
        /*0144*/ 	.word	0xffffffff


	//   ....[1]....
        /*0148*/ 	.word	0xffffffff


	//   ....[2]....
        /*014c*/ 	.word	0xffffffff


	//   ....[3]....
        /*0150*/ 	.word	0xffffffff


	//   ....[4]....
        /*0154*/ 	.word	0xffffffff


	//   ....[5]....
        /*0158*/ 	.word	0xffffffff


	//   ....[6]....
        /*015c*/ 	.word	0xffffffff


	//   ....[7]....
        /*0160*/ 	.word	0xffffffff


	//   ....[8]....
        /*0164*/ 	.word	0xffffffff


	//   ....[9]....
        /*0168*/ 	.word	0xffffffff


	//   ....[10]....
        /*016c*/ 	.word	0xffffffff


	//   ....[11]....
        /*0170*/ 	.word	0xffffffff


	//   ....[12]....
        /*0174*/ 	.word	0xffffffff


	//   ....[13]....
        /*0178*/ 	.word	0xffffffff


	//   ....[14]....
        /*017c*/ 	.word	0xffffffff


	//   ....[15]....
        /*0180*/ 	.word	0xffffffff


	//   ....[16]....
        /*0184*/ 	.word	0xffffffff


	//   ....[17]....
        /*0188*/ 	.word	0xffffffff


	//   ....[18]....
        /*018c*/ 	.word	0xffffffff


	//   ....[19]....
        /*0190*/ 	.word	0xffffffff


	//   ....[20]....
        /*0194*/ 	.word	0xffffffff


	//   ....[21]....
        /*0198*/ 	.word	0xffffffff


	//   ....[22]....
        /*019c*/ 	.word	0xffffffff


	//   ....[23]....
        /*01a0*/ 	.word	0xffffffff


	//   ....[24]....
        /*01a4*/ 	.word	0xffffffff


	//   ....[25]....
        /*01a8*/ 	.word	0xffffffff


	//   ....[26]....
        /*01ac*/ 	.word	0xffffffff


	//   ....[27]....
        /*01b0*/ 	.word	0xffffffff


	//   ....[28]....
        /*01b4*/ 	.word	0xffffffff


	//   ....[29]....
        /*01b8*/ 	.word	0xffffffff


	//   ....[30]....
        /*01bc*/ 	.word	0xffffffff


	//   ....[31]....
        /*01c0*/ 	.word	0xffffffff


	//   ....[32]....
        /*01c4*/ 	.word	0xffffffff


	//   ....[33]....
        /*01c8*/ 	.word	0xffffffff


	//   ....[34]....
        /*01cc*/ 	.word	0xffffffff


	//   ....[35]....
        /*01d0*/ 	.word	0xffffffff


	//   ....[36]....
        /*01d4*/ 	.word	0xffffffff


	//   ....[37]....
        /*01d8*/ 	.word	0xffffffff


	//   ....[38]....
        /*01dc*/ 	.word	0xffffffff


	//   ....[39]....
        /*01e0*/ 	.word	0xffffffff


	//   ....[40]....
        /*01e4*/ 	.word	0xffffffff


	//   ....[41]....
        /*01e8*/ 	.word	0xffffffff


	//   ....[42]....
        /*01ec*/ 	.word	0xffffffff


	//   ....[43]....
        /*01f0*/ 	.word	0xffffffff


	//   ....[44]....
        /*01f4*/ 	.word	0xffffffff


	//   ....[45]....
        /*01f8*/ 	.word	0xffffffff


	//   ....[46]....
        /*01fc*/ 	.word	0xffffffff


	//   ....[47]....
        /*0200*/ 	.word	0xffffffff


	//   ....[48]....
        /*0204*/ 	.word	0xffffffff


	//   ....[49]....
        /*0208*/ 	.word	0xffffffff


	//   ....[50]....
        /*020c*/ 	.word	0xffffffff


	//   ....[51]....
        /*0210*/ 	.word	0xffffffff


	//   ....[52]....
        /*0214*/ 	.word	0xffffffff


	//   ....[53]....
        /*0218*/ 	.word	0xffffffff


	//   ....[54]....
        /*021c*/ 	.word	0xffffffff


	//   ....[55]....
        /*0220*/ 	.word	0xffffffff


	//   ....[56]....
        /*0224*/ 	.word	0xffffffff


	//   ....[57]....
        /*0228*/ 	.word	0xffffffff


	//   ....[58]....
        /*022c*/ 	.word	0xffffffff


	//   ....[59]....
        /*0230*/ 	.word	0xffffffff


	//   ....[60]....
        /*0234*/ 	.word	0xffffffff


	//   ....[61]....
        /*0238*/ 	.word	0xffffffff


	//   ....[62]....
        /*023c*/ 	.word	0xffffffff


	//   ....[63]....
        /*0240*/ 	.word	0xffffffff


	//   ....[64]....
        /*0244*/ 	.word	0xffffffff


	//   ....[65]....
        /*0248*/ 	.word	0xffffffff


	//   ....[66]....
        /*024c*/ 	.word	0xffffffff


	//   ....[67]....
        /*0250*/ 	.word	0xffffffff


	//   ....[68]....
        /*0254*/ 	.word	0xffffffff


	//   ....[69]....
        /*0258*/ 	.word	0xffffffff


	//   ....[70]....
        /*025c*/ 	.word	0xffffffff


	//   ....[71]....
        /*0260*/ 	.word	0xffffffff


	//   ....[72]....
        /*0264*/ 	.word	0xffffffff


	//   ....[73]....
        /*0268*/ 	.word	0xffffffff


	//   ....[74]....
        /*026c*/ 	.word	0xffffffff


	//   ....[75]....
        /*0270*/ 	.word	0xffffffff


	//   ....[76]....
        /*0274*/ 	.word	0xffffffff


	//   ....[77]....
        /*0278*/ 	.word	0xffffffff


	//   ....[78]....
        /*027c*/ 	.word	0xffffffff


	//   ....[79]....
        /*0280*/ 	.word	0xffffffff


	//   ....[80]....
        /*0284*/ 	.word	0xffffffff


	//   ....[81]....
        /*0288*/ 	.word	0xffffffff


	//   ....[82]....
        /*028c*/ 	.word	0xffffffff


	//   ....[83]....
        /*0290*/ 	.word	0xffffffff


	//   ....[84]....
        /*0294*/ 	.word	0xffffffff


	//   ....[85]....
        /*0298*/ 	.word	0xffffffff


	//   ....[86]....
        /*029c*/ 	.word	0xffffffff


	//   ....[87]....
        /*02a0*/ 	.word	0xffffffff


	//   ....[88]....
        /*02a4*/ 	.word	0xffffffff


	//   ....[89]....
        /*02a8*/ 	.word	0xffffffff


	//   ....[90]....
        /*02ac*/ 	.word	0xffffffff


	//   ....[91]....
        /*02b0*/ 	.word	0xffffffff


	//   ....[92]....
        /*02b4*/ 	.word	0xffffffff


	//   ....[93]....
        /*02b8*/ 	.word	0xffffffff


	//   ....[94]....
        /*02bc*/ 	.word	0xffffffff


	//   ....[95]....
        /*02c0*/ 	.word	0xffffffff


	//   ....[96]....
        /*02c4*/ 	.word	0xffffffff


	//   ....[97]....
        /*02c8*/ 	.word	0xffffffff


	//   ....[98]....
        /*02cc*/ 	.word	0xffffffff


	//   ....[99]....
        /*02d0*/ 	.word	0xffffffff


	//   ....[100]....
        /*02d4*/ 	.word	0xffffffff


	//   ....[101]....
        /*02d8*/ 	.word	0xffffffff


	//   ....[102]....
        /*02dc*/ 	.word	0xffffffff


	//   ....[103]....
        /*02e0*/ 	.word	0xffffffff


	//   ....[104]....
        /*02e4*/ 	.word	0xffffffff


	//   ....[105]....
        /*02e8*/ 	.word	0xffffffff


	//   ....[106]....
        /*02ec*/ 	.word	0xffffffff


	//   ....[107]....
        /*02f0*/ 	.word	0xffffffff


	//   ....[108]....
        /*02f4*/ 	.word	0xffffffff


	//   ....[109]....
        /*02f8*/ 	.word	0xffffffff


	//   ....[110]....
        /*02fc*/ 	.word	0xffffffff


	//   ....[111]....
        /*0300*/ 	.word	0xffffffff


	//   ....[112]....
        /*0304*/ 	.word	0xffffffff


	//   ....[113]....
        /*0308*/ 	.word	0xffffffff


	//   ....[114]....
        /*030c*/ 	.word	0xffffffff


	//   ....[115]....
        /*0310*/ 	.word	0xffffffff


	//   ....[116]....
        /*0314*/ 	.word	0xffffffff


	//   ....[117]....
        /*0318*/ 	.word	0xffffffff


	//   ....[118]....
        /*031c*/ 	.word	0xffffffff


	//   ....[119]....
        /*0320*/ 	.word	0xffffffff


	//   ....[120]....
        /*0324*/ 	.word	0xffffffff


	//   ....[121]....
        /*0328*/ 	.word	0xffffffff


	//   ....[122]....
        /*032c*/ 	.word	0xffffffff


	//   ....[123]....
        /*0330*/ 	.word	0xffffffff


	//   ....[124]....
        /*0334*/ 	.word	0xffffffff


	//   ....[125]....
        /*0338*/ 	.word	0xffffffff


	//   ....[126]....
        /*033c*/ 	.word	0xffffffff


	//   ....[127]....
        /*0340*/ 	.word	0xffffffff


	//   ....[128]....
        /*0344*/ 	.word	0xffffffff


	//   ....[129]....
        /*0348*/ 	.word	0xffffffff


	//   ....[130]....
        /*034c*/ 	.word	0xffffffff


	//   ....[131]....
        /*0350*/ 	.word	0xffffffff


	//   ....[132]....
        /*0354*/ 	.word	0xffffffff


	//   ....[133]....
        /*0358*/ 	.word	0xffffffff


	//   ....[134]....
        /*035c*/ 	.word	0xffffffff


	//   ....[135]....
        /*0360*/ 	.word	0xffffffff


	//   ....[136]....
        /*0364*/ 	.word	0xffffffff


	//   ....[137]....
        /*0368*/ 	.word	0xffffffff


	//   ....[138]....
        /*036c*/ 	.word	0xffffffff


	//   ....[139]....
        /*0370*/ 	.word	0xffffffff


	//   ....[140]....
        /*0374*/ 	.word	0xffffffff


	//   ....[141]....
        /*0378*/ 	.word	0xffffffff


	//   ....[142]....
        /*037c*/ 	.word	0xffffffff


	//   ....[143]....
        /*0380*/ 	.word	0xffffffff


	//   ....[144]....
        /*0384*/ 	.word	0xffffffff


	//   ....[145]....
        /*0388*/ 	.word	0xffffffff


	//   ....[146]....
        /*038c*/ 	.word	0xffffffff


	//   ....[147]....
        /*0390*/ 	.word	0xffffffff


	//   ....[148]....
        /*0394*/ 	.word	0xffffffff


	//   ....[149]....
        /*0398*/ 	.word	0xffffffff


	//   ....[150]....
        /*039c*/ 	.word	0xffffffff


	//   ....[151]....
        /*03a0*/ 	.word	0xffffffff


	//   ....[152]....
        /*03a4*/ 	.word	0xffffffff


	//   ....[153]....
        /*03a8*/ 	.word	0xffffffff


	//   ....[154]....
        /*03ac*/ 	.word	0xffffffff


	//   ....[155]....
        /*03b0*/ 	.word	0xffffffff


	//   ....[156]....
        /*03b4*/ 	.word	0xffffffff


	//   ....[157]....
        /*03b8*/ 	.word	0xffffffff


	//   ....[158]....
        /*03bc*/ 	.word	0xffffffff


	//   ....[159]....
        /*03c0*/ 	.word	0xffffffff


	//   ....[160]....
        /*03c4*/ 	.word	0xffffffff


	//   ....[161]....
        /*03c8*/ 	.word	0xffffffff


	//   ....[162]....
        /*03cc*/ 	.word	0xffffffff


	//   ....[163]....
        /*03d0*/ 	.word	0xffffffff


	//   ....[164]....
        /*03d4*/ 	.word	0xffffffff


	//   ....[165]....
        /*03d8*/ 	.word	0xffffffff


	//   ....[166]....
        /*03dc*/ 	.word	0xffffffff


	//   ....[167]....
        /*03e0*/ 	.word	0xffffffff


	//   ....[168]....
        /*03e4*/ 	.word	0xffffffff


	//   ....[169]....
        /*03e8*/ 	.word	0xffffffff


	//   ....[170]....
        /*03ec*/ 	.word	0xffffffff


	//   ....[171]....
        /*03f0*/ 	.word	0xffffffff


	//   ....[172]....
        /*03f4*/ 	.word	0xffffffff


	//   ....[173]....
        /*03f8*/ 	.word	0xffffffff


	//   ....[174]....
        /*03fc*/ 	.word	0xffffffff


	//   ....[175]....
        /*0400*/ 	.word	0xffffffff


	//   ....[176]....
        /*0404*/ 	.word	0xffffffff


	//   ....[177]....
        /*0408*/ 	.word	0xffffffff


	//   ....[178]....
        /*040c*/ 	.word	0xffffffff


	//   ....[179]....
        /*0410*/ 	.word	0xffffffff


	//   ....[180]....
        /*0414*/ 	.word	0xffffffff


	//   ....[181]....
        /*0418*/ 	.word	0xffffffff


	//   ....[182]....
        /*041c*/ 	.word	0xffffffff


	//   ....[183]....
        /*0420*/ 	.word	0xffffffff


	//   ....[184]....
        /*0424*/ 	.word	0xffffffff


	//   ....[185]....
        /*0428*/ 	.word	0xffffffff


	//   ....[186]....
        /*042c*/ 	.word	0xffffffff


	//   ....[187]....
        /*0430*/ 	.word	0xffffffff


	//   ....[188]....
        /*0434*/ 	.word	0xffffffff


	//   ....[189]....
        /*0438*/ 	.word	0xffffffff


	//   ....[190]....
        /*043c*/ 	.word	0xffffffff


	//   ....[191]....
        /*0440*/ 	.word	0xffffffff


	//   ....[192]....
        /*0444*/ 	.word	0xffffffff


	//   ....[193]....
        /*0448*/ 	.word	0xffffffff


	//   ....[194]....
        /*044c*/ 	.word	0xffffffff


	//   ....[195]....
        /*0450*/ 	.word	0xffffffff


	//   ....[196]....
        /*0454*/ 	.word	0xffffffff


	//   ....[197]....
        /*0458*/ 	.word	0xffffffff


	//   ....[198]....
        /*045c*/ 	.word	0xffffffff


	//   ....[199]....
        /*0460*/ 	.word	0xffffffff


	//   ....[200]....
        /*0464*/ 	.word	0xffffffff


	//   ....[201]....
        /*0468*/ 	.word	0xffffffff


	//   ....[202]....
        /*046c*/ 	.word	0xffffffff


	//   ....[203]....
        /*0470*/ 	.word	0xffffffff


	//   ....[204]....
        /*0474*/ 	.word	0xffffffff


	//   ....[205]....
        /*0478*/ 	.word	0xffffffff


	//   ....[206]....
        /*047c*/ 	.word	0xffffffff


	//   ....[207]....
        /*0480*/ 	.word	0xffffffff


	//   ....[208]....
        /*0484*/ 	.word	0xffffffff


	//   ....[209]....
        /*0488*/ 	.word	0xffffffff


	//   ....[210]....
        /*048c*/ 	.word	0xffffffff


	//   ....[211]....
        /*0490*/ 	.word	0xffffffff


	//   ....[212]....
        /*0494*/ 	.word	0xffffffff


	//   ....[213]....
        /*0498*/ 	.word	0xffffffff


	//   ....[214]....
        /*049c*/ 	.word	0xffffffff


	//   ....[215]....
        /*04a0*/ 	.word	0x0500000f


	//   ....[216]....
        /*04a4*/ 	.word	0x0500000f


	//   ....[217]....
        /*04a8*/ 	.word	0x0500000f


	//   ....[218]....
        /*04ac*/ 	.word	0x0500000f


	//   ....[219]....
        /*04b0*/ 	.word	0x0500000f


	//   ....[220]....
        /*04b4*/ 	.word	0x0500000f


	//   ....[221]....
        /*04b8*/ 	.word	0x0500000f


	//   ....[222]....
        /*04bc*/ 	.word	0x0500000f


	//   ....[223]....
        /*04c0*/ 	.word	0x0500000f


	//   ....[224]....
        /*04c4*/ 	.word	0x0500000f


	//   ....[225]....
        /*04c8*/ 	.word	0x0500000f


	//   ....[226]....
        /*04cc*/ 	.word	0x0500000f


	//   ....[227]....
        /*04d0*/ 	.word	0x0500000f


	//   ....[228]....
        /*04d4*/ 	.word	0x0500000f


	//   ....[229]....
        /*04d8*/ 	.word	0x0500000f


	//   ....[230]....
        /*04dc*/ 	.word	0x0500000f


	//   ....[231]....
        /*04e0*/ 	.word	0x0500000f


	//   ....[232]....
        /*04e4*/ 	.word	0x0500000f


	//   ....[233]....
        /*04e8*/ 	.word	0x0500000f


	//   ....[234]....
        /*04ec*/ 	.word	0x0500000f


	//   ....[235]....
        /*04f0*/ 	.word	0x0500000f


	//   ....[236]....
        /*04f4*/ 	.word	0x0500000f


	//   ....[237]....
        /*04f8*/ 	.word	0x0500000f


	//   ....[238]....
        /*04fc*/ 	.word	0x0500000f


	//   ....[239]....
        /*0500*/ 	.word	0x0500000f


	//   ....[240]....
        /*0504*/ 	.word	0x0500000f


	//   ....[241]....
        /*0508*/ 	.word	0x0500000f


	//   ....[242]....
        /*050c*/ 	.word	0x0500000f


	//   ....[243]....
        /*0510*/ 	.word	0x0500000f


	//   ....[244]....
        /*0514*/ 	.word	0x0500000f


	//   ....[245]....
        /*0518*/ 	.word	0x0500000f


	//   ....[246]....
        /*051c*/ 	.word	0x0500000f


	//   ....[247]....
        /*0520*/ 	.word	0x0500000f


	//   ....[248]....
        /*0524*/ 	.word	0x0500000f


	//   ....[249]....
        /*0528*/ 	.word	0x0500000f


	//   ....[250]....
        /*052c*/ 	.word	0x0500000f


	//   ....[251]....
        /*0530*/ 	.word	0x0500000f


	//   ....[252]....
        /*0534*/ 	.word	0x0500000f


	//   ....[253]....
        /*0538*/ 	.word	0x0500000f


	//   ....[254]....
        /*053c*/ 	.word	0x0500000f


	//   ....[255]....
        /*0540*/ 	.word	0x0500000f


	//   ....[0]....
        /*0544*/ 	.word	0x0500000f


	//   ....[1]....
        /*0548*/ 	.word	0x0500000f


	//   ....[2]....
        /*054c*/ 	.word	0x0500000f


	//   ....[3]....
        /*0550*/ 	.word	0x0500000f


	//   ....[4]....
        /*0554*/ 	.word	0x0500000f


	//   ....[5]....
        /*0558*/ 	.word	0x0500000f


	//   ....[6]....
        /*055c*/ 	.word	0x0500000f


	//   ....[7]....
        /*0560*/ 	.word	0x0500000f


	//   ....[8]....
        /*0564*/ 	.word	0x0500000f


	//   ....[9]....
        /*0568*/ 	.word	0x0500000f


	//   ....[10]....
        /*056c*/ 	.word	0x0500000f


	//   ....[11]....
        /*0570*/ 	.word	0x0500000f


	//   ....[12]....
        /*0574*/ 	.word	0x0500000f


	//   ....[13]....
        /*0578*/ 	.word	0x0500000f


	//   ....[14]....
        /*057c*/ 	.word	0x0500000f


	//   ....[15]....
        /*0580*/ 	.word	0x0500000f


	//   ....[16]....
        /*0584*/ 	.word	0x0500000f


	//   ....[17]....
        /*0588*/ 	.word	0x0500000f


	//   ....[18]....
        /*058c*/ 	.word	0x0500000f


	//   ....[19]....
        /*0590*/ 	.word	0x0500000f


	//   ....[20]....
        /*0594*/ 	.word	0x0500000f


	//   ....[21]....
        /*0598*/ 	.word	0x0500000f


	//   ....[22]....
        /*059c*/ 	.word	0x0500000f


	//   ....[23]....
        /*05a0*/ 	.word	0x0500000f


	//   ....[24]....
        /*05a4*/ 	.word	0x0500000f


	//   ....[25]....
        /*05a8*/ 	.word	0x0500000f


	//   ....[26]....
        /*05ac*/ 	.word	0x0500000f


	//   ....[27]....
        /*05b0*/ 	.word	0x0500000f


	//   ....[28]....
        /*05b4*/ 	.word	0x0500000f


	//   ....[29]....
        /*05b8*/ 	.word	0x0500000f


	//   ....[30]....
        /*05bc*/ 	.word	0x0500000f


	//   ....[31]....
        /*05c0*/ 	.word	0x0500000f


	//   ....[32]....
        /*05c4*/ 	.word	0x0500000f


	//   ....[33]....
        /*05c8*/ 	.word	0x0500000f


	//   ....[34]....
        /*05cc*/ 	.word	0x0500000f


	//   ....[35]....
        /*05d0*/ 	.word	0x0500000f


	//   ....[36]....
        /*05d4*/ 	.word	0x0500000f


	//   ....[37]....
        /*05d8*/ 	.word	0x0500000f


	//   ....[38]....
        /*05dc*/ 	.word	0x0500000f


	//   ....[39]....
        /*05e0*/ 	.word	0x0500000f


	//   ....[40]....
        /*05e4*/ 	.word	0x0500000f


	//   ....[41]....
        /*05e8*/ 	.word	0x0500000f


	//   ....[42]....
        /*05ec*/ 	.word	0x0500000f


	//   ....[43]....
        /*05f0*/ 	.word	0x0500000f


	//   ....[44]....
        /*05f4*/ 	.word	0x0500000f


	//   ....[45]....
        /*05f8*/ 	.word	0x0500000f


	//   ....[46]....
        /*05fc*/ 	.word	0x0500000f


	//   ....[47]....
        /*0600*/ 	.word	0x0500000f


	//   ....[48]....
        /*0604*/ 	.word	0x0500000f


	//   ....[49]....
        /*0608*/ 	.word	0x0500000f


	//   ....[50]....
        /*060c*/ 	.word	0x0500000f


	//   ....[51]....
        /*0610*/ 	.word	0x0500000f


	//   ....[52]....
        /*0614*/ 	.word	0x0500000f


	//   ....[53]....
        /*0618*/ 	.word	0x0500000f


	//   ....[54]....
        /*061c*/ 	.word	0x0500000f


	//   ....[55]....
        /*0620*/ 	.word	0x0500000f


	//   ....[56]....
        /*0624*/ 	.word	0x0500000f


	//----- nvinfo : EIATTR_COOP_GROUP_INSTR_OFFSETS
	.align		4
.L_203:
        /*0628*/ 	.byte	0x04, 0x28
        /*062a*/ 	.short	(.L_205 - .L_204)


	//   ....[0]....
.L_204:
        /*062c*/ 	.word	0x00000080


	//   ....[1]....
        /*0630*/ 	.word	0x00000090


	//   ....[2]....
        /*0634*/ 	.word	0x000002d0


	//   ....[3]....
        /*0638*/ 	.word	0x00000430


	//   ....[4]....
        /*063c*/ 	.word	0x00000550


	//   ....[5]....
        /*0640*/ 	.word	0x000006b0


	//   ....[6]....
        /*0644*/ 	.word	0x00001b90


	//   ....[7]....
        /*0648*/ 	.word	0x00002890


	//   ....[8]....
        /*064c*/ 	.word	0x00002a90


	//   ....[9]....
        /*0650*/ 	.word	0x00003f80


	//   ....[10]....
        /*0654*/ 	.word	0x000040a0


	//   ....[11]....
        /*0658*/ 	.word	0x00004b50


	//   ....[12]....
        /*065c*/ 	.word	0x00004bb0


	//   ....[13]....
        /*0660*/ 	.word	0x00006b80


	//   ....[14]....
        /*0664*/ 	.word	0x00006d70


	//   ....[15]....
        /*0668*/ 	.word	0x000083b0


	//   ....[16]....
        /*066c*/ 	.word	0x000084c0


	//   ....[17]....
        /*0670*/ 	.word	0x00009020


	//   ....[18]....
        /*0674*/ 	.word	0x00009080


	//   ....[19]....
        /*0678*/ 	.word	0x0000b840


	//   ....[20]....
        /*067c*/ 	.word	0x0000b850


	//   ....[21]....
        /*0680*/ 	.word	0x0000b880


	//   ....[22]....
        /*0684*/ 	.word	0x0000b890


	//   ....[23]....
        /*0688*/ 	.word	0x0000dd10


	//   ....[24]....
        /*068c*/ 	.word	0x0000df00


	//   ....[25]....
        /*0690*/ 	.word	0x0000f540


	//   ....[26]....
        /*0694*/ 	.word	0x0000f650


	//   ....[27]....
        /*0698*/ 	.word	0x000101b0


	//   ....[28]....
        /*069c*/ 	.word	0x00010210


	//   ....[29]....
        /*06a0*/ 	.word	0x00011910


	//   ....[30]....
        /*06a4*/ 	.word	0x00011920


	//   ....[31]....
        /*06a8*/ 	.word	0x000119a0


	//   ....[32]....
        /*06ac*/ 	.word	0x000119b0


	//   ....[33]....
        /*06b0*/ 	.word	0x00012930


	//   ....[34]....
        /*06b4*/ 	.word	0x00012940


	//   ....[35]....
        /*06b8*/ 	.word	0x00012950


	//   ....[36]....
        /*06bc*/ 	.word	0x00012960


	//   ....[37]....
        /*06c0*/ 	.word	0x00012970


	//   ....[38]....
        /*06c4*/ 	.word	0x00012980


	//   ....[39]....
        /*06c8*/ 	.word	0x00012990


	//   ....[40]....
        /*06cc*/ 	.word	0x000129a0


	//   ....[41]....
        /*06d0*/ 	.word	0x000129b0


	//   ....[42]....
        /*06d4*/ 	.word	0x000129e0


	//   ....[43]....
        /*06d8*/ 	.word	0x00012a10


	//   ....[44]....
        /*06dc*/ 	.word	0x00012a20


	//   ....[45]....
        /*06e0*/ 	.word	0x00012a30


	//   ....[46]....
        /*06e4*/ 	.word	0x00012a40


	//   ....[47]....
        /*06e8*/ 	.word	0x00012a70


	//   ....[48]....
        /*06ec*/ 	.word	0x00012a90


	//   ....[49]....
        /*06f0*/ 	.word	0x00012af0


	//   ....[50]....
        /*06f4*/ 	.word	0x00012b10


	//   ....[51]....
        /*06f8*/ 	.word	0x00012b40


	//   ....[52]....
        /*06fc*/ 	.word	0x00012b50


	//   ....[53]....
        /*0700*/ 	.word	0x00012b80


	//   ....[54]....
        /*0704*/ 	.word	0x00012b90


	//   ....[55]....
        /*0708*/ 	.word	0x00012ba0


	//   ....[56]....
        /*070c*/ 	.word	0x00012bb0


	//   ....[57]....
        /*0710*/ 	.word	0x00012bc0


	//   ....[58]....
        /*0714*/ 	.word	0x00012bd0


	//   ....[59]....
        /*0718*/ 	.word	0x00012be0


	//   ....[60]....
        /*071c*/ 	.word	0x00012c10


	//   ....[61]....
        /*0720*/ 	.word	0x00012c40


	//   ....[62]....
        /*0724*/ 	.word	0x00012c70


	//   ....[63]....
        /*0728*/ 	.word	0x00012c80


	//   ....[64]....
        /*072c*/ 	.word	0x00012c90


	//   ....[65]....
        /*0730*/ 	.word	0x00013280


	//   ....[66]....
        /*0734*/ 	.word	0x000132c0


	//   ....[67]....
        /*0738*/ 	.word	0x00013300


	//   ....[68]....
        /*073c*/ 	.word	0x00013330


	//   ....[69]....
        /*0740*/ 	.word	0x000138b0


	//   ....[70]....
        /*0744*/ 	.word	0x000138f0


	//   ....[71]....
        /*0748*/ 	.word	0x000139b0


	//   ....[72]....
        /*074c*/ 	.word	0x000139d0


	//   ....[73]....
        /*0750*/ 	.word	0x00013a90


	//   ....[74]....
        /*0754*/ 	.word	0x00013ab0


	//   ....[75]....
        /*0758*/ 	.word	0x00013b80


	//   ....[76]....
        /*075c*/ 	.word	0x00013ba0


	//   ....[77]....
        /*0760*/ 	.word	0x00014470


	//   ....[78]....
        /*0764*/ 	.word	0x00014490


	//   ....[79]....
        /*0768*/ 	.word	0x00014550


	//   ....[80]....
        /*076c*/ 	.word	0x00014570


	//   ....[81]....
        /*0770*/ 	.word	0x00014630


	//   ....[82]....
        /*0774*/ 	.word	0x00014650


	//   ....[83]....
        /*0778*/ 	.word	0x00014720


	//   ....[84]....
        /*077c*/ 	.word	0x00014740


	//   ....[85]....
        /*0780*/ 	.word	0x00014890


	//   ....[86]....
        /*0784*/ 	.word	0x00014a30


	//   ....[87]....
        /*0788*/ 	.word	0x00014a60


	//   ....[88]....
        /*078c*/ 	.word	0x00014a90


	//   ....[89]....
        /*0790*/ 	.word	0x00014ac0


	//   ....[90]....
        /*0794*/ 	.word	0x00014af0


	//   ....[91]....
        /*0798*/ 	.word	0x00014b30


	//   ....[92]....
        /*079c*/ 	.word	0x00014c80


	//   ....[93]....
        /*07a0*/ 	.word	0x00014cb0


	//   ....[94]....
        /*07a4*/ 	.word	0x00014ce0


	//   ....[95]....
        /*07a8*/ 	.word	0x00014d10


	//   ....[96]....
        /*07ac*/ 	.word	0x00014d40


	//   ....[97]....
        /*07b0*/ 	.word	0x00014d80


	//   ....[98]....
        /*07b4*/ 	.word	0x00014e10


	//   ....[99]....
        /*07b8*/ 	.word	0x00014e70


	//   ....[100]....
        /*07bc*/ 	.word	0x00014f10


	//   ....[101]....
        /*07c0*/ 	.word	0x00016f10


	//   ....[102]....
        /*07c4*/ 	.word	0x00016f40


	//   ....[103]....
        /*07c8*/ 	.word	0x00016fe0


	//   ....[104]....
        /*07cc*/ 	.word	0x00016ff0


	//   ....[105]....
        /*07d0*/ 	.word	0x00017040


	//   ....[106]....
        /*07d4*/ 	.word	0x00017050


	//   ....[107]....
        /*07d8*/ 	.word	0x000170a0


	//   ....[108]....
        /*07dc*/ 	.word	0x000170b0


	//   ....[109]....
        /*07e0*/ 	.word	0x00017100


	//   ....[110]....
        /*07e4*/ 	.word	0x00017110


	//   ....[111]....
        /*07e8*/ 	.word	0x00017160


	//   ....[112]....
        /*07ec*/ 	.word	0x00017170


	//   ....[113]....
        /*07f0*/ 	.word	0x000171c0


	//   ....[114]....
        /*07f4*/ 	.word	0x000171d0


	//   ....[115]....
        /*07f8*/ 	.word	0x000171e0


	//   ....[116]....
        /*07fc*/ 	.word	0x00017230


	//   ....[117]....
        /*0800*/ 	.word	0x00017280


	//   ....[118]....
        /*0804*/ 	.word	0x00017290


	//   ....[119]....
        /*0808*/ 	.word	0x000172a0


	//   ....[120]....
        /*080c*/ 	.word	0x00017300


	//   ....[121]....
        /*0810*/ 	.word	0x00017790


	//   ....[122]....
        /*0814*/ 	.word	0x000177c0


	//   ....[123]....
        /*0818*/ 	.word	0x000177f0


	//   ....[124]....
        /*081c*/ 	.word	0x00017840


	//   ....[125]....
        /*0820*/ 	.word	0x00017860


	//   ....[126]....
        /*0824*/ 	.word	0x000178c0


	//   ....[127]....
        /*0828*/ 	.word	0x00017900


	//   ....[128]....
        /*082c*/ 	.word	0x00017930


	//   ....[129]....
        /*0830*/ 	.word	0x00017980


	//   ....[130]....
        /*0834*/ 	.word	0x000179b0


	//   ....[131]....
        /*0838*/ 	.word	0x00017a00


	//   ....[132]....
        /*083c*/ 	.word	0x00017a20


	//   ....[133]....
        /*0840*/ 	.word	0x00017a70


	//   ....[134]....
        /*0844*/ 	.word	0x00017a90


	//   ....[135]....
        /*0848*/ 	.word	0x00017aa0


	//   ....[136]....
        /*084c*/ 	.word	0x00017ae0


	//   ....[137]....
        /*0850*/ 	.word	0x00017b40


	//   ....[138]....
        /*0854*/ 	.word	0x00017b60


	//   ....[139]....
        /*0858*/ 	.word	0x00017b80


	//   ....[140]....
        /*085c*/ 	.word	0x00017bd0


	//   ....[141]....
        /*0860*/ 	.word	0x00018280


	//   ....[142]....
        /*0864*/ 	.word	0x000182b0


	//   ....[143]....
        /*0868*/ 	.word	0x000182e0


	//   ....[144]....
        /*086c*/ 	.word	0x00018320


	//   ....[145]....
        /*0870*/ 	.word	0x00018370


	//   ....[146]....
        /*0874*/ 	.word	0x00018390


	//   ....[147]....
        /*0878*/ 	.word	0x000183e0


	//   ....[148]....
        /*087c*/ 	.word	0x00018400


	//   ....[149]....
        /*0880*/ 	.word	0x00018450


	//   ....[150]....
        /*0884*/ 	.word	0x00018470


	//   ....[151]....
        /*0888*/ 	.word	0x000184c0


	//   ....[152]....
        /*088c*/ 	.word	0x000184e0


	//   ....[153]....
        /*0890*/ 	.word	0x00018530


	//   ....[154]....
        /*0894*/ 	.word	0x00018550


	//   ....[155]....
        /*0898*/ 	.word	0x00018580


	//   ....[156]....
        /*089c*/ 	.word	0x000185a0


	//   ....[157]....
        /*08a0*/ 	.word	0x00018ef0


	//   ....[158]....
        /*08a4*/ 	.word	0x00018f10


	//   ....[159]....
        /*08a8*/ 	.word	0x00018f20


	//   ....[160]....
        /*08ac*/ 	.word	0x00018f30


	//   ....[161]....
        /*08b0*/ 	.word	0x00018f40


	//   ....[162]....
        /*08b4*/ 	.word	0x00018f50


	//   ....[163]....
        /*08b8*/ 	.word	0x00018fa0


	//   ....[164]....
        /*08bc*/ 	.word	0x00018fe0


	//   ....[165]....
        /*08c0*/ 	.word	0x00019000


	//   ....[166]....
        /*08c4*/ 	.word	0x00019020


	//   ....[167]....
        /*08c8*/ 	.word	0x00019030


	//   ....[168]....
        /*08cc*/ 	.word	0x00019070


	//   ....[169]....
        /*08d0*/ 	.word	0x00019080


	//   ....[170]....
        /*08d4*/ 	.word	0x000190c0


	//   ....[171]....
        /*08d8*/ 	.word	0x000190d0


	//   ....[172]....
        /*08dc*/ 	.word	0x00019110


	//   ....[173]....
        /*08e0*/ 	.word	0x00019120


	//   ....[174]....
        /*08e4*/ 	.word	0x00019130


	//   ....[175]....
        /*08e8*/ 	.word	0x00019140


	//   ....[176]....
        /*08ec*/ 	.word	0x000191e0


	//   ....[177]....
        /*08f0*/ 	.word	0x000195a0


	//   ....[178]....
        /*08f4*/ 	.word	0x000195b0


	//   ....[179]....
        /*08f8*/ 	.word	0x000195c0


	//   ....[180]....
        /*08fc*/ 	.word	0x000195d0


	//   ....[181]....
        /*0900*/ 	.word	0x000195e0


	//   ....[182]....
        /*0904*/ 	.word	0x000195f0


	//   ....[183]....
        /*0908*/ 	.word	0x00019610


	//   ....[184]....
        /*090c*/ 	.word	0x00019660


	//   ....[185]....
        /*0910*/ 	.word	0x000196a0


	//   ....[186]....
        /*0914*/ 	.word	0x000196c0


	//   ....[187]....
        /*0918*/ 	.word	0x000196d0


	//   ....[188]....
        /*091c*/ 	.word	0x00019710


	//   ....[189]....
        /*0920*/ 	.word	0x00019720


	//   ....[190]....
        /*0924*/ 	.word	0x00019760


	//   ....[191]....
        /*0928*/ 	.word	0x00019770


	//   ....[192]....
        /*092c*/ 	.word	0x000197b0


	//   ....[193]....
        /*0930*/ 	.word	0x000197c0


	//   ....[194]....
        /*0934*/ 	.word	0x000197d0


	//   ....[195]....
        /*0938*/ 	.word	0x000197e0


	//   ....[196]....
        /*093c*/ 	.word	0x000197f0


	//   ....[197]....
        /*0940*/ 	.word	0x0001aa60


	//   ....[198]....
        /*0944*/ 	.word	0x0001aa90


	//   ....[199]....
        /*0948*/ 	.word	0x0001aac0


	//   ....[200]....
        /*094c*/ 	.word	0x0001aae0


	//   ....[201]....
        /*0950*/ 	.word	0x0001ab10


	//   ....[202]....
        /*0954*/ 	.word	0x0001ab40


	//   ....[203]....
        /*0958*/ 	.word	0x0001ab70


	//   ....[204]....
        /*095c*/ 	.word	0x0001ab80


	//   ....[205]....
        /*0960*/ 	.word	0x0001acb0


	//   ....[206]....
        /*0964*/ 	.word	0x0001ace0


	//   ....[207]....
        /*0968*/ 	.word	0x0001ad10


	//   ....[208]....
        /*096c*/ 	.word	0x0001ad40


	//   ....[209]....
        /*0970*/ 	.word	0x0001ad70


	//   ....[210]....
        /*0974*/ 	.word	0x0001adb0


	//   ....[211]....
        /*0978*/ 	.word	0x0001ae60


	//   ....[212]....
        /*097c*/ 	.word	0x0001aed0


	//   ....[213]....
        /*0980*/ 	.word	0x0001af70


	//   ....[214]....
        /*0984*/ 	.word	0x0001b5f0


	//   ....[215]....
        /*0988*/ 	.word	0x0001bcc0


	//   ....[216]....
        /*098c*/ 	.word	0x0001bda0


	//   ....[217]....
        /*0990*/ 	.word	0x0001be90


	//   ....[218]....
        /*0994*/ 	.word	0x0001bef0


	//   ....[219]....
        /*0998*/ 	.word	0x0001bfb0


	//   ....[220]....
        /*099c*/ 	.word	0x0001c010


	//   ....[221]....
        /*09a0*/ 	.word	0x0001c0d0


	//   ....[222]....
        /*09a4*/ 	.word	0x0001c130


	//   ....[223]....
        /*09a8*/ 	.word	0x0001c1f0


	//   ....[224]....
        /*09ac*/ 	.word	0x0001c250


	//   ....[225]....
        /*09b0*/ 	.word	0x0001c310


	//   ....[226]....
        /*09b4*/ 	.word	0x0001c370


	//   ....[227]....
        /*09b8*/ 	.word	0x0001c430


	//   ....[228]....
        /*09bc*/ 	.word	0x0001c490


	//   ....[229]....
        /*09c0*/ 	.word	0x0001c550


	//   ....[230]....
        /*09c4*/ 	.word	0x0001c5b0


	//   ....[231]....
        /*09c8*/ 	.word	0x0001c670


	//   ....[232]....
        /*09cc*/ 	.word	0x0001c6d0


	//   ....[233]....
        /*09d0*/ 	.word	0x0001c790


	//   ....[234]....
        /*09d4*/ 	.word	0x0001c7f0


	//   ....[235]....
        /*09d8*/ 	.word	0x0001c8c0


	//   ....[236]....
        /*09dc*/ 	.word	0x0001ca80


	//   ....[237]....
        /*09e0*/ 	.word	0x0001cb10


	//   ....[238]....
        /*09e4*/ 	.word	0x0001cbe0


	//   ....[239]....
        /*09e8*/ 	.word	0x0001cc30


	//   ....[240]....
        /*09ec*/ 	.word	0x0001cd00


	//   ....[241]....
        /*09f0*/ 	.word	0x0001cd50


	//   ....[242]....
        /*09f4*/ 	.word	0x0001cdd0


	//   ....[243]....
        /*09f8*/ 	.word	0x0001ce80


	//   ....[244]....
        /*09fc*/ 	.word	0x0001cf00


	//   ....[245]....
        /*0a00*/ 	.word	0x0001cfb0


	//   ....[246]....
        /*0a04*/ 	.word	0x0001d030


	//   ....[247]....
        /*0a08*/ 	.word	0x0001d0e0


	//   ....[248]....
        /*0a0c*/ 	.word	0x0001d160


	//   ....[249]....
        /*0a10*/ 	.word	0x0001d200


	//   ....[250]....
        /*0a14*/ 	.word	0x0001d280


	//   ....[251]....
        /*0a18*/ 	.word	0x0001d320


	//   ....[252]....
        /*0a1c*/ 	.word	0x0001d390


	//   ....[253]....
        /*0a20*/ 	.word	0x0001d440


	//   ....[254]....
        /*0a24*/ 	.word	0x0001d4c0


	//   ....[255]....
        /*0a28*/ 	.word	0x0001d560


	//   ....[0]....
        /*0a2c*/ 	.word	0x0001d600


	//   ....[1]....
        /*0a30*/ 	.word	0x0001d670


	//   ....[2]....
        /*0a34*/ 	.word	0x0001d6f0


	//   ....[3]....
        /*0a38*/ 	.word	0x0001d7a0


	//   ....[4]....
        /*0a3c*/ 	.word	0x0001d800


	//   ....[5]....
        /*0a40*/ 	.word	0x0001d8c0


	//   ....[6]....
        /*0a44*/ 	.word	0x0001d920


	//   ....[7]....
        /*0a48*/ 	.word	0x0001d9e0


	//   ....[8]....
        /*0a4c*/ 	.word	0x0001da40


	//   ....[9]....
        /*0a50*/ 	.word	0x0001db00


	//   ....[10]....
        /*0a54*/ 	.word	0x0001db60


	//   ....[11]....
        /*0a58*/ 	.word	0x0001dc10


	//   ....[12]....
        /*0a5c*/ 	.word	0x0001dc70


	//   ....[13]....
        /*0a60*/ 	.word	0x0001dd30


	//   ....[14]....
        /*0a64*/ 	.word	0x0001dd90


	//   ....[15]....
        /*0a68*/ 	.word	0x0001de30


	//   ....[16]....
        /*0a6c*/ 	.word	0x0001df60


	//   ....[17]....
        /*0a70*/ 	.word	0x0001e000


	//   ....[18]....
        /*0a74*/ 	.word	0x0001e060


	//   ....[19]....
        /*0a78*/ 	.word	0x0001e110


	//   ....[20]....
        /*0a7c*/ 	.word	0x0001e190


	//   ....[21]....
        /*0a80*/ 	.word	0x0001e220


	//   ....[22]....
        /*0a84*/ 	.word	0x0001e2b0


	//   ....[23]....
        /*0a88*/ 	.word	0x0001e340


	//   ....[24]....
        /*0a8c*/ 	.word	0x0001e3a0


	//   ....[25]....
        /*0a90*/ 	.word	0x0001e450


	//   ....[26]....
        /*0a94*/ 	.word	0x0001e4b0


	//   ....[27]....
        /*0a98*/ 	.word	0x0001e560


	//   ....[28]....
        /*0a9c*/ 	.word	0x0001e5c0


	//   ....[29]....
        /*0aa0*/ 	.word	0x0001e670


	//   ....[30]....
        /*0aa4*/ 	.word	0x0001e6d0


	//   ....[31]....
        /*0aa8*/ 	.word	0x0001e780


	//   ....[32]....
        /*0aac*/ 	.word	0x0001e810


	//   ....[33]....
        /*0ab0*/ 	.word	0x0001e8a0


	//   ....[34]....
        /*0ab4*/ 	.word	0x0001e920


	//   ....[35]....
        /*0ab8*/ 	.word	0x0001e9b0


	//   ....[36]....
        /*0abc*/ 	.word	0x0001eaa0


	//   ....[37]....
        /*0ac0*/ 	.word	0x0001eb30


	//   ....[38]....
        /*0ac4*/ 	.word	0x0001eb90


	//   ....[39]....
        /*0ac8*/ 	.word	0x0001ec40


	//   ....[40]....
        /*0acc*/ 	.word	0x0001ecc0


	//   ....[41]....
        /*0ad0*/ 	.word	0x0001ed50


	//   ....[42]....
        /*0ad4*/ 	.word	0x0001ede0


	//   ....[43]....
        /*0ad8*/ 	.word	0x0001ee70


	//   ....[44]....
        /*0adc*/ 	.word	0x0001eed0


	//   ....[45]....
        /*0ae0*/ 	.word	0x0001ef80


	//   ....[46]....
        /*0ae4*/ 	.word	0x0001efe0


	//   ....[47]....
        /*0ae8*/ 	.word	0x0001f090


	//   ....[48]....
        /*0aec*/ 	.word	0x0001f0f0


	//   ....[49]....
        /*0af0*/ 	.word	0x0001f1a0


	//   ....[50]....
        /*0af4*/ 	.word	0x0001f200


	//   ....[51]....
        /*0af8*/ 	.word	0x0001f2b0


	//   ....[52]....
        /*0afc*/ 	.word	0x0001f310


	//   ....[53]....
        /*0b00*/ 	.word	0x0001f3c0


	//   ....[54]....
        /*0b04*/ 	.word	0x0001f420


	//   ....[55]....
        /*0b08*/ 	.word	0x0001f4d0


	//   ....[56]....
        /*0b0c*/ 	.word	0x0001f720


	//----- nvinfo : EIATTR_REG_RECONFIG
	.align		4
.L_205:
        /*0b10*/ 	.byte	0x01, 0x54
	.zero		2


	//----- nvinfo : EIATTR_SYSCALL_OFFSETS
	.align		4
        /*0b14*/ 	.byte	0x04, 0x46
        /*0b16*/ 	.short	(.L_207 - .L_206)


	//   ....[0]....
.L_206:
        /*0b18*/ 	.word	0x00001d70


	//   ....[1]....
        /*0b1c*/ 	.word	0x00016240


	//   ....[2]....
        /*0b20*/ 	.word	0x000163b0


	//   ....[3]....
        /*0b24*/ 	.word	0x00016500


	//   ....[4]....
        /*0b28*/ 	.word	0x00016640


	//   ....[5]....
        /*0b2c*/ 	.word	0x00017ef0


	//----- nvinfo : EIATTR_MBARRIER_INSTR_OFFSETS
	.align		4
.L_207:
        /*0b30*/ 	.byte	0x04, 0x39
        /*0b32*/ 	.short	(.L_209 - .L_208)


	//   ....[0]....
.L_208:
        /*0b34*/ 	.word	0x00000180
        /*0b38*/ 	.word	0x000000ff
        /*0b3c*/ 	.word	0x00022800
        /*0b40*/ 	.short	0x0100
        /*0b42*/ 	.byte	0x08
	.zero		1


	//   ....[1]....
        /*0b44*/ 	.word	0x00000190
        /*0b48*/ 	.word	0x000000ff
        /*0b4c*/ 	.word	0x00022820
        /*0b50*/ 	.short	0x0100
        /*0b52*/ 	.byte	0x08
	.zero		1


	//   ....[2]....
        /*0b54*/ 	.word	0x00000280
        /*0b58*/ 	.word	0x000000ff
        /*0b5c*/ 	.word	0x00022830
        /*0b60*/ 	.short	0x0100
        /*0b62*/ 	.byte	0x08
	.zero		1


	//   ....[3]....
        /*0b64*/ 	.word	0x00000290
        /*0b68*/ 	.word	0x000000ff
        /*0b6c*/ 	.word	0x00022840
        /*0b70*/ 	.short	0x0100
        /*0b72*/ 	.byte	0x08
	.zero		1


	//   ....[4]....
        /*0b74*/ 	.word	0x000002a0
        /*0b78*/ 	.word	0x000000ff
        /*0b7c*/ 	.word	0x00022838
        /*0b80*/ 	.short	0x0100
        /*0b82*/ 	.byte	0x08
	.zero		1


	//   ....[5]....
        /*0b84*/ 	.word	0x000002b0
        /*0b88*/ 	.word	0x000000ff
        /*0b8c*/ 	.word	0x00022848
        /*0b90*/ 	.short	0x0100
        /*0b92*/ 	.byte	0x08
	.zero		1


	//   ....[6]....
        /*0b94*/ 	.word	0x000003e0
        /*0b98*/ 	.word	0x000000ff
        /*0b9c*/ 	.word	0x00022850
        /*0ba0*/ 	.short	0x0100
        /*0ba2*/ 	.byte	0x08
	.zero		1


	//   ....[7]....
        /*0ba4*/ 	.word	0x000003f0
        /*0ba8*/ 	.word	0x000000ff
        /*0bac*/ 	.word	0x00022860
        /*0bb0*/ 	.short	0x0100
        /*0bb2*/ 	.byte	0x08
	.zero		1


	//   ....[8]....
        /*0bb4*/ 	.word	0x00000400
        /*0bb8*/ 	.word	0x000000ff
        /*0bbc*/ 	.word	0x00022858
        /*0bc0*/ 	.short	0x0100
        /*0bc2*/ 	.byte	0x08
	.zero		1


	//   ....[9]....
        /*0bc4*/ 	.word	0x00000410
        /*0bc8*/ 	.word	0x000000ff
        /*0bcc*/ 	.word	0x00022868
        /*0bd0*/ 	.short	0x0100
        /*0bd2*/ 	.byte	0x08
	.zero		1


	//   ....[10]....
        /*0bd4*/ 	.word	0x00000500
        /*0bd8*/ 	.word	0x000000ff
        /*0bdc*/ 	.word	0x00022870
        /*0be0*/ 	.short	0x0100
        /*0be2*/ 	.byte	0x06
	.zero		1


	//   ....[11]....
        /*0be4*/ 	.word	0x00000510
        /*0be8*/ 	.word	0x000000ff
        /*0bec*/ 	.word	0x00022880
        /*0bf0*/ 	.short	0x0100
        /*0bf2*/ 	.byte	0x06
	.zero		1


	//   ....[12]....
        /*0bf4*/ 	.word	0x00000520
        /*0bf8*/ 	.word	0x000000ff
        /*0bfc*/ 	.word	0x00022878
        /*0c00*/ 	.short	0x0100
        /*0c02*/ 	.byte	0x06
	.zero		1


	//   ....[13]....
        /*0c04*/ 	.word	0x00000530
        /*0c08*/ 	.word	0x000000ff
        /*0c0c*/ 	.word	0x00022888
        /*0c10*/ 	.short	0x0100
        /*0c12*/ 	.byte	0x06
	.zero		1


	//   ....[14]....
        /*0c14*/ 	.word	0x00000660
        /*0c18*/ 	.word	0x000000ff
        /*0c1c*/ 	.word	0x00022890
        /*0c20*/ 	.short	0x0100
        /*0c22*/ 	.byte	0x08
	.zero		1


	//   ....[15]....
        /*0c24*/ 	.word	0x00000670
        /*0c28*/ 	.word	0x000000ff
        /*0c2c*/ 	.word	0x000228a0
        /*0c30*/ 	.short	0x0100
        /*0c32*/ 	.byte	0x08
	.zero		1


	//   ....[16]....
        /*0c34*/ 	.word	0x00000680
        /*0c38*/ 	.word	0x000000ff
        /*0c3c*/ 	.word	0x00022898
        /*0c40*/ 	.short	0x0100
        /*0c42*/ 	.byte	0x08
	.zero		1


	//   ....[17]....
        /*0c44*/ 	.word	0x00000690
        /*0c48*/ 	.word	0x000000ff
        /*0c4c*/ 	.word	0x000228a8
        /*0c50*/ 	.short	0x0100
        /*0c52*/ 	.byte	0x08
	.zero		1


	//   ....[18]....
        /*0c54*/ 	.word	0x000007e0
        /*0c58*/ 	.word	0x000000ff
        /*0c5c*/ 	.word	0x000228b0
        /*0c60*/ 	.short	0x0100
        /*0c62*/ 	.byte	0x08
	.zero		1


	//   ....[19]....
        /*0c64*/ 	.word	0x000007f0
        /*0c68*/ 	.word	0x000000ff
        /*0c6c*/ 	.word	0x000228c0
        /*0c70*/ 	.short	0x0100
        /*0c72*/ 	.byte	0x08
	.zero		1


	//   ....[20]....
        /*0c74*/ 	.word	0x00000800
        /*0c78*/ 	.word	0x000000ff
        /*0c7c*/ 	.word	0x000228b8
        /*0c80*/ 	.short	0x0100
        /*0c82*/ 	.byte	0x08
	.zero		1


	//   ....[21]....
        /*0c84*/ 	.word	0x00000810
        /*0c88*/ 	.word	0x000000ff
        /*0c8c*/ 	.word	0x000228c8
        /*0c90*/ 	.short	0x0100
        /*0c92*/ 	.byte	0x08
	.zero		1


	//   ....[22]....
        /*0c94*/ 	.word	0x00001df0
        /*0c98*/ 	.word	0x000000ff
        /*0c9c*/ 	.word	0x00022800
        /*0ca0*/ 	.short	0x010a
        /*0ca2*/ 	.byte	0x2b
	.zero		1


	//   ....[23]....
        /*0ca4*/ 	.word	0x00001e70
        /*0ca8*/ 	.word	0x00000003
        /*0cac*/ 	.word	0x00022830
        /*0cb0*/ 	.short	0x010a
        /*0cb2*/ 	.byte	0x3f
	.zero		1


	//   ....[24]....
        /*0cb4*/ 	.word	0x00001eb0
        /*0cb8*/ 	.word	0x00000003
        /*0cbc*/ 	.word	0x00022830
        /*0cc0*/ 	.short	0x010a
        /*0cc2*/ 	.byte	0x3f
	.zero		1


	//   ....[25]....
        /*0cc4*/ 	.word	0x00002830
        /*0cc8*/ 	.word	0x000000ff
        /*0ccc*/ 	.word	0x00000000
        /*0cd0*/ 	.short	0x0101
        /*0cd2*/ 	.byte	0x06
	.zero		1


	//   ....[26]....
        /*0cd4*/ 	.word	0x00005f30
        /*0cd8*/ 	.word	0x000000ff
        /*0cdc*/ 	.word	0x00022830
        /*0ce0*/ 	.short	0x010a
        /*0ce2*/ 	.byte	0x06
	.zero		1


	//   ....[27]....
        /*0ce4*/ 	.word	0x00005f70
        /*0ce8*/ 	.word	0x000000ff
        /*0cec*/ 	.word	0x00022830
        /*0cf0*/ 	.short	0x010a
        /*0cf2*/ 	.byte	0x06
	.zero		1


	//   ....[28]....
        /*0cf4*/ 	.word	0x00006800
        /*0cf8*/ 	.word	0x000000ff
        /*0cfc*/ 	.word	0x00022850
        /*0d00*/ 	.short	0x010a
        /*0d02*/ 	.byte	0x06
	.zero		1


	//   ....[29]....
        /*0d04*/ 	.word	0x00006840
        /*0d08*/ 	.word	0x000000ff
        /*0d0c*/ 	.word	0x00022850
        /*0d10*/ 	.short	0x010a
        /*0d12*/ 	.byte	0x06
	.zero		1


	//   ....[30]....
        /*0d14*/ 	.word	0x00006b30
        /*0d18*/ 	.word	0x000000ff
        /*0d1c*/ 	.word	0x00000000
        /*0d20*/ 	.short	0x0101
        /*0d22*/ 	.byte	0x06
	.zero		1


	//   ....[31]....
        /*0d24*/ 	.word	0x00009dd0
        /*0d28*/ 	.word	0x000000ff
        /*0d2c*/ 	.word	0x00000000
        /*0d30*/ 	.short	0x0101
        /*0d32*/ 	.byte	0x06
	.zero		1


	//   ....[32]....
        /*0d34*/ 	.word	0x0000a780
        /*0d38*/ 	.word	0x000000ff
        /*0d3c*/ 	.word	0x00022830
        /*0d40*/ 	.short	0x010a
        /*0d42*/ 	.byte	0x06
	.zero		1


	//   ....[33]....
        /*0d44*/ 	.word	0x0000a7c0
        /*0d48*/ 	.word	0x000000ff
        /*0d4c*/ 	.word	0x00022830
        /*0d50*/ 	.short	0x010a
        /*0d52*/ 	.byte	0x06
	.zero		1


	//   ....[34]....
        /*0d54*/ 	.word	0x0000b050
        /*0d58*/ 	.word	0x000000ff
        /*0d5c*/ 	.word	0x00022850
        /*0d60*/ 	.short	0x010a
        /*0d62*/ 	.byte	0x06
	.zero		1


	//   ....[35]....
        /*0d64*/ 	.word	0x0000b090
        /*0d68*/ 	.word	0x000000ff
        /*0d6c*/ 	.word	0x00022850
        /*0d70*/ 	.short	0x010a
        /*0d72*/ 	.byte	0x06
	.zero		1


	//   ....[36]....
        /*0d74*/ 	.word	0x0000b3e0
        /*0d78*/ 	.word	0x000000ff
        /*0d7c*/ 	.word	0x00000000
        /*0d80*/ 	.short	0x0101
        /*0d82*/ 	.byte	0x06
	.zero		1


	//   ....[37]....
        /*0d84*/ 	.word	0x0000c990
        /*0d88*/ 	.word	0x000000ff
        /*0d8c*/ 	.word	0x00000000
        /*0d90*/ 	.short	0x0101
        /*0d92*/ 	.byte	0x06
	.zero		1


	//   ....[38]....
        /*0d94*/ 	.word	0x0000d0f0
        /*0d98*/ 	.word	0x000000ff
        /*0d9c*/ 	.word	0x00022830
        /*0da0*/ 	.short	0x010a
        /*0da2*/ 	.byte	0x06
	.zero		1


	//   ....[39]....
        /*0da4*/ 	.word	0x0000d130
        /*0da8*/ 	.word	0x000000ff
        /*0dac*/ 	.word	0x00022830
        /*0db0*/ 	.short	0x010a
        /*0db2*/ 	.byte	0x06
	.zero		1


	//   ....[40]....
        /*0db4*/ 	.word	0x0000d990
        /*0db8*/ 	.word	0x000000ff
        /*0dbc*/ 	.word	0x00022850
        /*0dc0*/ 	.short	0x010a
        /*0dc2*/ 	.byte	0x06
	.zero		1


	//   ....[41]....
        /*0dc4*/ 	.word	0x0000d9d0
        /*0dc8*/ 	.word	0x000000ff
        /*0dcc*/ 	.word	0x00022850
        /*0dd0*/ 	.short	0x010a
        /*0dd2*/ 	.byte	0x06
	.zero		1


	//   ....[42]....
        /*0dd4*/ 	.word	0x0000dcc0
        /*0dd8*/ 	.word	0x000000ff
        /*0ddc*/ 	.word	0x00000000
        /*0de0*/ 	.short	0x0101
        /*0de2*/ 	.byte	0x06
	.zero		1


	//   ....[43]....
        /*0de4*/ 	.word	0x00010f60
        /*0de8*/ 	.word	0x000000ff
        /*0dec*/ 	.word	0x00000000
        /*0df0*/ 	.short	0x0101
        /*0df2*/ 	.byte	0x06
	.zero		1


	//   ....[44]....
        /*0df4*/ 	.word	0x000115d0
        /*0df8*/ 	.word	0x000000ff
        /*0dfc*/ 	.word	0x00022850
        /*0e00*/ 	.short	0x010a
        /*0e02*/ 	.byte	0x09
	.zero		1


	//   ....[45]....
        /*0e04*/ 	.word	0x00011610
        /*0e08*/ 	.word	0x000000ff
        /*0e0c*/ 	.word	0x00022850
        /*0e10*/ 	.short	0x010a
        /*0e12*/ 	.byte	0x09
	.zero		1


	//   ....[46]....
        /*0e14*/ 	.word	0x00011ca0
        /*0e18*/ 	.word	0x000000ff
        /*0e1c*/ 	.word	0x00000000
        /*0e20*/ 	.short	0x0101
        /*0e22*/ 	.byte	0x04
	.zero		1


	//   ....[47]....
        /*0e24*/ 	.word	0x000138e0
        /*0e28*/ 	.word	0x00000004
        /*0e2c*/ 	.word	0x00000000
        /*0e30*/ 	.short	0x0101
        /*0e32*/ 	.byte	0x3f
	.zero		1


	//   ....[48]....
        /*0e34*/ 	.word	0x00016bd0
        /*0e38*/ 	.word	0x00000000
        /*0e3c*/ 	.word	0x00022880
        /*0e40*/ 	.short	0x010a
        /*0e42*/ 	.byte	0x3f
	.zero		1


	//   ....[49]....
        /*0e44*/ 	.word	0x00017460
        /*0e48*/ 	.word	0x00000000
        /*0e4c*/ 	.word	0x00022870
        /*0e50*/ 	.short	0x0107
        /*0e52*/ 	.byte	0x3f
	.zero		1


	//   ....[50]....
        /*0e54*/ 	.word	0x00017520
        /*0e58*/ 	.word	0x00000000
        /*0e5c*/ 	.word	0x00022870
        /*0e60*/ 	.short	0x0101
        /*0e62*/ 	.byte	0x3f
	.zero		1


	//   ....[51]....
        /*0e64*/ 	.word	0x00017550
        /*0e68*/ 	.word	0x00000000
        /*0e6c*/ 	.word	0x00022840
        /*0e70*/ 	.short	0x010a
        /*0e72*/ 	.byte	0x3f
	.zero		1


	//   ....[52]....
        /*0e74*/ 	.word	0x00017c70
        /*0e78*/ 	.word	0x00000000
        /*0e7c*/ 	.word	0x00022830
        /*0e80*/ 	.short	0x0107
        /*0e82*/ 	.byte	0x3f
	.zero		1


	//   ....[53]....
        /*0e84*/ 	.word	0x00017d30
        /*0e88*/ 	.word	0x00000000
        /*0e8c*/ 	.word	0x00022830
        /*0e90*/ 	.short	0x0101
        /*0e92*/ 	.byte	0x3f
	.zero		1


	//   ....[54]....
        /*0e94*/ 	.word	0x00018660
        /*0e98*/ 	.word	0x00000011
        /*0e9c*/ 	.word	0x00022800
        /*0ea0*/ 	.short	0x0107
        /*0ea2*/ 	.byte	0x3f
	.zero		1


	//   ....[55]....
        /*0ea4*/ 	.word	0x00018750
        /*0ea8*/ 	.word	0x00000011
        /*0eac*/ 	.word	0x00022800
        /*0eb0*/ 	.short	0x0101
        /*0eb2*/ 	.byte	0x3f
	.zero		1


	//   ....[56]....
        /*0eb4*/ 	.word	0x00018770
        /*0eb8*/ 	.word	0x00000011
        /*0ebc*/ 	.word	0x00022820
        /*0ec0*/ 	.short	0x010a
        /*0ec2*/ 	.byte	0x3f
	.zero		1


	//   ....[57]....
        /*0ec4*/ 	.word	0x00018c80
        /*0ec8*/ 	.word	0x00000000
        /*0ecc*/ 	.word	0x00022880
        /*0ed0*/ 	.short	0x010a
        /*0ed2*/ 	.byte	0x3f
	.zero		1


	//   ....[58]....
        /*0ed4*/ 	.word	0x00019260
        /*0ed8*/ 	.word	0x00000000
        /*0edc*/ 	.word	0x00022870
        /*0ee0*/ 	.short	0x0107
        /*0ee2*/ 	.byte	0x3f
	.zero		1


	//   ....[59]....
        /*0ee4*/ 	.word	0x00019320
        /*0ee8*/ 	.word	0x00000000
        /*0eec*/ 	.word	0x00022870
        /*0ef0*/ 	.short	0x0101
        /*0ef2*/ 	.byte	0x3f
	.zero		1


	//   ....[60]....
        /*0ef4*/ 	.word	0x00019350
        /*0ef8*/ 	.word	0x00000000
        /*0efc*/ 	.word	0x00022840
        /*0f00*/ 	.short	0x010a
        /*0f02*/ 	.byte	0x3f
	.zero		1


	//   ....[61]....
        /*0f04*/ 	.word	0x00019900
        /*0f08*/ 	.word	0x00000000
        /*0f0c*/ 	.word	0x00022830
        /*0f10*/ 	.short	0x0107
        /*0f12*/ 	.byte	0x3f
	.zero		1


	//   ....[62]....
        /*0f14*/ 	.word	0x000199c0
        /*0f18*/ 	.word	0x00000000
        /*0f1c*/ 	.word	0x00022830
        /*0f20*/ 	.short	0x0101
        /*0f22*/ 	.byte	0x3f
	.zero		1


	//   ....[63]....
        /*0f24*/ 	.word	0x00019a50
        /*0f28*/ 	.word	0x00000012
        /*0f2c*/ 	.word	0x00022870
        /*0f30*/ 	.short	0x010a
        /*0f32*/ 	.byte	0x3f
	.zero		1


	//   ....[64]....
        /*0f34*/ 	.word	0x00019ae0
        /*0f38*/ 	.word	0x00000012
        /*0f3c*/ 	.word	0x00022860
        /*0f40*/ 	.short	0x010a
        /*0f42*/ 	.byte	0x3f
	.zero		1


	//   ....[65]....
        /*0f44*/ 	.word	0x00019fe0
        /*0f48*/ 	.word	0x00000012
        /*0f4c*/ 	.word	0x00022850
        /*0f50*/ 	.short	0x0101
        /*0f52*/ 	.byte	0x3f
	.zero		1


	//   ....[66]....
        /*0f54*/ 	.word	0x0001a070
        /*0f58*/ 	.word	0x00000012
        /*0f5c*/ 	.word	0x00000000
        /*0f60*/ 	.short	0x0101
        /*0f62*/ 	.byte	0x3f
	.zero		1


	//   ....[67]....
        /*0f64*/ 	.word	0x0001a230
        /*0f68*/ 	.word	0x00000012
        /*0f6c*/ 	.word	0x00022870
        /*0f70*/ 	.short	0x010a
        /*0f72*/ 	.byte	0x3f
	.zero		1


	//   ....[68]....
        /*0f74*/ 	.word	0x0001a2b0
        /*0f78*/ 	.word	0x00000012
        /*0f7c*/ 	.word	0x00022860
        /*0f80*/ 	.short	0x010a
        /*0f82*/ 	.byte	0x3f
	.zero		1


	//   ....[69]....
        /*0f84*/ 	.word	0x0001a7c0
        /*0f88*/ 	.word	0x00000012
        /*0f8c*/ 	.word	0x00022850
        /*0f90*/ 	.short	0x0101
        /*0f92*/ 	.byte	0x3f
	.zero		1


	//   ....[70]....
        /*0f94*/ 	.word	0x0001a880
        /*0f98*/ 	.word	0x00000012
        /*0f9c*/ 	.word	0x00000000
        /*0fa0*/ 	.short	0x0101
        /*0fa2*/ 	.byte	0x3f
	.zero		1


	//   ....[71]....
        /*0fa4*/ 	.word	0x0001b570
        /*0fa8*/ 	.word	0x00000007
        /*0fac*/ 	.word	0x00022820
        /*0fb0*/ 	.short	0x010a
        /*0fb2*/ 	.byte	0x3f
	.zero		1


	//   ....[72]....
        /*0fb4*/ 	.word	0x0001b6f0
        /*0fb8*/ 	.word	0x00000005
        /*0fbc*/ 	.word	0x00022840
        /*0fc0*/ 	.short	0x010a
        /*0fc2*/ 	.byte	0x3f
	.zero		1


	//   ....[73]....
        /*0fc4*/ 	.word	0x0001b790
        /*0fc8*/ 	.word	0x00000003
        /*0fcc*/ 	.word	0x00022840
        /*0fd0*/ 	.short	0x010a
        /*0fd2*/ 	.byte	0x3f
	.zero		1


	//   ....[74]....
        /*0fd4*/ 	.word	0x0001b7d0
        /*0fd8*/ 	.word	0x00000005
        /*0fdc*/ 	.word	0x00022860
        /*0fe0*/ 	.short	0x010a
        /*0fe2*/ 	.byte	0x3f
	.zero		1


	//   ....[75]....
        /*0fe4*/ 	.word	0x0001b810
        /*0fe8*/ 	.word	0x00000003
        /*0fec*/ 	.word	0x00022860
        /*0ff0*/ 	.short	0x010a
        /*0ff2*/ 	.byte	0x3f
	.zero		1


	//   ....[76]....
        /*0ff4*/ 	.word	0x0001b850
        /*0ff8*/ 	.word	0x00000005
        /*0ffc*/ 	.word	0x00022880
        /*1000*/ 	.short	0x010a
        /*1002*/ 	.byte	0x3f
	.zero		1


	//   ....[77]....
        /*1004*/ 	.word	0x0001b890
        /*1008*/ 	.word	0x00000003
        /*100c*/ 	.word	0x00022880
        /*1010*/ 	.short	0x010a
        /*1012*/ 	.byte	0x3f
	.zero		1


	//   ....[78]....
        /*1014*/ 	.word	0x0001b900
        /*1018*/ 	.word	0x00000003
        /*101c*/ 	.word	0x00022800
        /*1020*/ 	.short	0x010a
        /*1022*/ 	.byte	0x3f
	.zero		1


	//   ....[79]....
        /*1024*/ 	.word	0x0001b950
        /*1028*/ 	.word	0x00000003
        /*102c*/ 	.word	0x00022830
        /*1030*/ 	.short	0x010a
        /*1032*/ 	.byte	0x3f
	.zero		1


	//   ....[80]....
        /*1034*/ 	.word	0x0001b9b0
        /*1038*/ 	.word	0x0000000a
        /*103c*/ 	.word	0x00022830
        /*1040*/ 	.short	0x010a
        /*1042*/ 	.byte	0x3f
	.zero		1


	//   ....[81]....
        /*1044*/ 	.word	0x0001ba10
        /*1048*/ 	.word	0x0000000a
        /*104c*/ 	.word	0x00022850
        /*1050*/ 	.short	0x010a
        /*1052*/ 	.byte	0x3f
	.zero		1


	//   ....[82]....
        /*1054*/ 	.word	0x0001ba70
        /*1058*/ 	.word	0x0000000a
        /*105c*/ 	.word	0x00022830
        /*1060*/ 	.short	0x010a
        /*1062*/ 	.byte	0x3f
	.zero		1


	//   ....[83]....
        /*1064*/ 	.word	0x0001bad0
        /*1068*/ 	.word	0x0000000a
        /*106c*/ 	.word	0x00022850
        /*1070*/ 	.short	0x010a
        /*1072*/ 	.byte	0x3f
	.zero		1


	//   ....[84]....
        /*1074*/ 	.word	0x0001bb30
        /*1078*/ 	.word	0x0000000a
        /*107c*/ 	.word	0x00022830
        /*1080*/ 	.short	0x010a
        /*1082*/ 	.byte	0x3f
	.zero		1


	//   ....[85]....
        /*1084*/ 	.word	0x0001bb90
        /*1088*/ 	.word	0x0000000a
        /*108c*/ 	.word	0x00022850
        /*1090*/ 	.short	0x010a
        /*1092*/ 	.byte	0x3f
	.zero		1


	//   ....[86]....
        /*1094*/ 	.word	0x0001bbf0
        /*1098*/ 	.word	0x00000007
        /*109c*/ 	.word	0x00022850
        /*10a0*/ 	.short	0x010a
        /*10a2*/ 	.byte	0x3f
	.zero		1


	//   ....[87]....
        /*10a4*/ 	.word	0x0001bcf0
        /*10a8*/ 	.word	0x00000000
        /*10ac*/ 	.word	0x00022880
        /*10b0*/ 	.short	0x010a
        /*10b2*/ 	.byte	0x3f
	.zero		1


	//   ....[88]....
        /*10b4*/ 	.word	0x0001c9d0
        /*10b8*/ 	.word	0x00000000
        /*10bc*/ 	.word	0x00022840
        /*10c0*/ 	.short	0x010a
        /*10c2*/ 	.byte	0x3f
	.zero		1


	//   ....[89]....
        /*10c4*/ 	.word	0x0001de60
        /*10c8*/ 	.word	0x00000011
        /*10cc*/ 	.word	0x00022820
        /*10d0*/ 	.short	0x010a
        /*10d2*/ 	.byte	0x3f
	.zero		1


	//   ....[90]....
        /*10d4*/ 	.word	0x0001deb0
        /*10d8*/ 	.word	0x00000000
        /*10dc*/ 	.word	0x00022880
        /*10e0*/ 	.short	0x010a
        /*10e2*/ 	.byte	0x3f
	.zero		1


	//   ....[91]....
        /*10e4*/ 	.word	0x0001e9f0
        /*10e8*/ 	.word	0x00000000
        /*10ec*/ 	.word	0x00022840
        /*10f0*/ 	.short	0x010a
        /*10f2*/ 	.byte	0x3f
	.zero		1


	//   ....[92]....
        /*10f4*/ 	.word	0x0001f500
        /*10f8*/ 	.word	0x00000012
        /*10fc*/ 	.word	0x00022870
        /*1100*/ 	.short	0x010a
        /*1102*/ 	.byte	0x3f
	.zero		1


	//   ....[93]....
        /*1104*/ 	.word	0x0001f550
        /*1108*/ 	.word	0x00000012
        /*110c*/ 	.word	0x00022860
        /*1110*/ 	.short	0x010a
        /*1112*/ 	.byte	0x3f
	.zero		1


	//   ....[94]....
        /*1114*/ 	.word	0x0001f5a0
        /*1118*/ 	.word	0x00000012
        /*111c*/ 	.word	0x00022870
        /*1120*/ 	.short	0x010a
        /*1122*/ 	.byte	0x3f
	.zero		1


	//   ....[95]....
        /*1124*/ 	.word	0x0001f5f0
        /*1128*/ 	.word	0x00000012
        /*112c*/ 	.word	0x00022860
        /*1130*/ 	.short	0x010a
        /*1132*/ 	.byte	0x3f
	.zero		1


	//   ....[96]....
        /*1134*/ 	.word	0x0001f640
        /*1138*/ 	.word	0x00000007
        /*113c*/ 	.word	0x00022820
        /*1140*/ 	.short	0x010a
        /*1142*/ 	.byte	0x3f
	.zero		1


	//   ....[97]....
        /*1144*/ 	.word	0x0001f7e0
        /*1148*/ 	.word	0x00000005
        /*114c*/ 	.word	0x00022840
        /*1150*/ 	.short	0x010a
        /*1152*/ 	.byte	0x3f
	.zero		1


	//   ....[98]....
        /*1154*/ 	.word	0x0001f830
        /*1158*/ 	.word	0x00000003
        /*115c*/ 	.word	0x00022840
        /*1160*/ 	.short	0x010a
        /*1162*/ 	.byte	0x3f
	.zero		1


	//   ....[99]....
        /*1164*/ 	.word	0x0001f880
        /*1168*/ 	.word	0x00000005
        /*116c*/ 	.word	0x00022860
        /*1170*/ 	.short	0x010a
        /*1172*/ 	.byte	0x3f
	.zero		1


	//   ....[100]....
        /*1174*/ 	.word	0x0001f8d0
        /*1178*/ 	.word	0x00000003
        /*117c*/ 	.word	0x00022860
        /*1180*/ 	.short	0x010a
        /*1182*/ 	.byte	0x3f
	.zero		1


	//   ....[101]....
        /*1184*/ 	.word	0x0001f920
        /*1188*/ 	.word	0x00000005
        /*118c*/ 	.word	0x00022880
        /*1190*/ 	.short	0x010a
        /*1192*/ 	.byte	0x3f
	.zero		1


	//----- nvinfo : EIATTR_NUM_MBARRIERS
	.align		4
.L_209:
        /*1194*/ 	.byte	0x03, 0x38
        /*1196*/ 	.short	0x0016


	//----- nvinfo : EIATTR_EXIT_INSTR_OFFSETS
	.align		4
        /*1198*/ 	.byte	0x04, 0x1c
        /*119a*/ 	.short	(.L_211 - .L_210)


	//   ....[0]....
.L_210:
        /*119c*/ 	.word	0x000009c0


	//   ....[1]....
        /*11a0*/ 	.word	0x00014840


	//   ....[2]....
        /*11a4*/ 	.word	0x0001b8e0


	//----- nvinfo : EIATTR_MAX_THREADS
	.align		4
.L_211:
        /*11a8*/ 	.byte	0x04, 0x05
        /*11aa*/ 	.short	(.L_213 - .L_212)
.L_212:
        /*11ac*/ 	.word	0x00000180
        /*11b0*/ 	.word	0x00000001
        /*11b4*/ 	.word	0x00000001


	//----- nvinfo : EIATTR_CRS_STACK_SIZE
	.align		4
.L_213:
        /*11b8*/ 	.byte	0x04, 0x1e
        /*11ba*/ 	.short	(.L_215 - .L_214)
.L_214:
        /*11bc*/ 	.word	0x00000000


	//----- nvinfo : EIATTR_CBANK_PARAM_SIZE
	.align		4
.L_215:
        /*11c0*/ 	.byte	0x03, 0x19
        /*11c2*/ 	.short	0x0af0


	//----- nvinfo : EIATTR_PARAM_CBANK
	.align		4
        /*11c4*/ 	.byte	0x04, 0x0a
        /*11c6*/ 	.short	(.L_217 - .L_216)
	.align		4
.L_216:
        /*11c8*/ 	.word	index@(.nv.constant0._ZN7cutlass13device_kernelIN5flash11enable_sm90INS1_16FlashAttnFwdSm90INS1_25CollectiveMainloopFwdSm90ILi2EN4cute5tupleIJNS5_1CILi1EEES8_S8_EEENS6_IJNS7_ILi128EEENS7_ILi160EEESA_EEELi128ENS_12float_e4m3_tEfNS_4arch4Sm90ELb0ELb1ELb0ELb1ELb1ELb0ELb0ELb1ELb1ELb1ELb0ELb0EEENS1_21CollectiveEpilogueFwdINS6_IJSA_SA_SB_EEES9_NS_10bfloat16_tESF_Li256ELb1ELb1ELb0ELb1EEENS1_36VarlenDynamicPersistentTileSchedulerILi128ELi160ELi256ELi128ELb0ELb1ELb1ELb1ELb0ELb1EEEEEEEEEvNT_6ParamsE)
        /*11cc*/ 	.short	0x0210
        /*11ce*/ 	.short	0x0af0


	//----- nvinfo : EIATTR_SW_WAR
	.align		4
.L_217:
        /*11d0*/ 	.byte	0x04, 0x36
        /*11d2*/ 	.short	(.L_219 - .L_218)
.L_218:
        /*11d4*/ 	.word	0x00000008
.L_219:


//--------------------- .nv.info._ZN7cutlass13device_kernelIN5flash11enable_sm90INS1_16FlashAttnFwdSm90INS1_25CollectiveMainloopFwdSm90ILi2EN4cute5tupleIJNS5_1CILi1EEES8_S8_EEENS6_IJNS7_ILi128EEENS7_ILi160EEESA_EEELi128ENS_12float_e4m3_tEfNS_4arch4Sm90ELb0ELb1ELb0ELb1ELb1ELb1ELb0ELb1ELb1ELb1ELb0ELb0EEENS1_21CollectiveEpilogueFwdINS6_IJSA_SA_SB_EEES9_NS_10bfloat16_tESF_Li256ELb1ELb1ELb0ELb1EEENS1_36VarlenDynamicPersistentTileSchedulerILi128ELi160ELi256ELi128ELb0ELb1ELb1ELb1ELb0ELb1EEEEEEEEEvNT_6ParamsE --------------------------
	.section	.nv.info._ZN7cutlass13device_kernelIN5flash11enable_sm90INS1_16FlashAttnFwdSm90INS1_25CollectiveMainloopFwdSm90ILi2EN4cute5tupleIJNS5_1CILi1EEES8_S8_EEENS6_IJNS7_ILi128EEENS7_ILi160EEESA_EEELi128ENS_12float_e4m3_tEfNS_4arch4Sm90ELb0ELb1ELb0ELb1ELb1ELb1ELb0ELb1ELb1ELb1ELb0ELb0EEENS1_21CollectiveEpilogueFwdINS6_IJSA_SA_SB_EEES9_NS_10bfloat16_tESF_Li256ELb1ELb1ELb0ELb1EEENS1_36VarlenDynamicPersistentTileSchedulerILi128ELi160ELi256ELi128ELb0ELb1ELb1ELb1ELb0ELb1EEEEEEEEEvNT_6ParamsE,"",@"SHT_CUDA_INFO"
	.sectionflags	@""
	.align	4


	//----- nvinfo : EIATTR_CUDA_API_VERSION
	.align		4
        /*0000*/ 	.byte	0x04, 0x37
        /*0002*/ 	.short	(.L_221 - .L_220)
.L_220:
        /*0004*/ 	.word	0x00000082


	//----- nvinfo : EIATTR_KPARAM_INFO
	.align		4
.L_221:
        /*0008*/ 	.byte	0x04, 0x17
        /*000a*/ 	.short	(.L_223 - .L_222)
.L_222:
        /*000c*/ 	.word	0x00000000
        /*0010*/ 	.short	0x0000
        /*0012*/ 	.short	0x0070
        /*0014*/ 	.byte	0x00, 0xf0, 0x01, 0x2a


	//----- nvinfo : EIATTR_SPARSE_MMA_MASK
	.align		4
.L_223:
        /*0018*/ 	.byte	0x03, 0x50
        /*001a*/ 	.short	0x0000


	//----- nvinfo : EIATTR_MAXREG_COUNT
	.align		4
        /*001c*/ 	.byte	0x03, 0x1b
        /*001e*/ 	.short	0x00a8


	//----- nvinfo : EIATTR_NUM_BARRIERS
	.align		4
        /*0020*/ 	.byte	0x02, 0x4c
        /*0022*/ 	.byte	0x10
	.zero		1


	//----- nvinfo : EIATTR_EXTERNS
	.align		4
        /*0024*/ 	.byte	0x04, 0x0f
        /*0026*/ 	.short	(.L_225 - .L_224)


	//   ....[0]....
	.align		4
.L_224:
        /*0028*/ 	.word	index@(__assertfail)


	//----- nvinfo : EIATTR_ANNOTATIONS
	.align		4
.L_225:
        /*002c*/ 	.byte	0x04, 0x55
        /*002e*/ 	.short	(.L_227 - .L_226)


	//   ....[0]....
.L_226:
        /* <DEDUP_REMOVED lines=40> */


	//----- nvinfo : EIATTR_MERCURY_ISA_VERSION
	.align		4
.L_227:
        /*0298*/ 	.byte	0x03, 0x5f
        /*029a*/ 	.short	0x0101


	//----- nvinfo : EIATTR_UNUSED_LOAD_BYTE_OFFSET
	.align		4
        /*029c*/ 	.byte	0x04, 0x44
        /*029e*/ 	.short	(.L_229 - .L_228)


	//   ....[0]....
.L_228:
        /*02a0*/ 	.word	0x00000a80
        /*02a4*/ 	.word	0x0000fff0


	//   ....[1]....
        /*02a8*/ 	.word	0x00020820
        /*02ac*/ 	.word	0x0000fff0


	//----- nvinfo : EIATTR_INT_WARP_WIDE_INSTR_OFFSETS
	.align		4
.L_229:
        /*02b0*/ 	.byte	0x04, 0x31
        /*02b2*/ 	.short	(.L_231 - .L_230)


	//   ....[0]....
.L_230:
        /*02b4*/ 	.word	0x00000120


	//   ....[1]....
        /*02b8*/ 	.word	0x000001c0


	//   ....[2]....
        /*02bc*/ 	.word	0x00000230


	//   ....[3]....
        /*02c0*/ 	.word	0x00025a10


	//   ....[4]....
        /*02c4*/ 	.word	0x00025aa0


	//   ....[5]....
        /*02c8*/ 	.word	0x00029d70


	//   ....[6]....
        /*02cc*/ 	.word	0x00029e00


	//----- nvinfo : EIATTR_COOP_GROUP_MASK_REGIDS
	.align		4
.L_231:
        /*02d0*/ 	.byte	0x04, 0x29
        /*02d2*/ 	.short	(.L_233 - .L_232)


	//   ....[0]....
.L_232:
        /*02d4*/ 	.word	0xffffffff


	//   ....[1]....
        /*02d8*/ 	.word	0xffffffff


	//   ....[2]....
        /*02dc*/ 	.word	0xffffffff


	//   ....[3]....
        /*02e0*/ 	.word	0xffffffff


	//   ....[4]....
        /*02e4*/ 	.word	0xffffffff


	//   ....[5]....
        /*02e8*/ 	.word	0xffffffff


	//   ....[6]....
        /*02ec*/ 	.word	0xffffffff


	//   ....[7]....
        /*02f0*/ 	.word	0xffffffff


	//   ....[8]....
        /*02f4*/ 	.word	0xffffffff


	//   ....[9]....
        /*02f8*/ 	.word	0xffffffff


	//   ....[10]....
        /*02fc*/ 	.word	0xffffffff


	//   ....[11]....
        /*0300*/ 	.word	0xffffffff


	//   ....[12]....
        /*0304*/ 	.word	0xffffffff


	//   ....[13]....
        /*0308*/ 	.word	0xffffffff


	//   ....[14]....
        /*030c*/ 	.word	0xffffffff


	//   ....[15]....
        /*0310*/ 	.word	0xffffffff


	//   ....[16]....
        /*0314*/ 	.word	0xffffffff


	//   ....[17]....
        /*0318*/ 	.word	0xffffffff


	//   ....[18]....
        /*031c*/ 	.word	0xffffffff


	//   ....[19]....
        /*0320*/ 	.word	0xffffffff


	//   ....[20]....
        /*0324*/ 	.word	0xffffffff


	//   ....[21]....
        /*0328*/ 	.word	0xffffffff


	//   ....[22]....
        /*032c*/ 	.word	0xffffffff


	//   ....[23]....
        /*0330*/ 	.word	0xffffffff


	//   ....[24]....
        /*0334*/ 	.word	0xffffffff


	//   ....[25]....
        /*0338*/ 	.word	0xffffffff


	//   ....[26]....
        /*033c*/ 	.word	0xffffffff


	//   ....[27]....
        /*0340*/ 	.word	0xffffffff


	//   ....[28]....
        /*0344*/ 	.word	0xffffffff


	//   ....[29]....
        /*0348*/ 	.word	0xffffffff


	//   ....[30]....
        /*034c*/ 	.word	0xffffffff


	//   ....[31]....
        /*0350*/ 	.word	0xffffffff


	//   ....[32]....
        /*0354*/ 	.word	0xffffffff


	//   ....[33]....
        /*0358*/ 	.word	0xffffffff


	//   ....[34]....
        /*035c*/ 	.word	0xffffffff


	//   ....[35]....
        /*0360*/ 	.word	0xffffffff


	//   ....[36]....
        /*0364*/ 	.word	0xffffffff


	//   ....[37]....
        /*0368*/ 	.word	0xffffffff


	//   ....[38]....
        /*036c*/ 	.word	0xffffffff


	//   ....[39]....
        /*0370*/ 	.word	0xffffffff


	//   ....[40]....
        /*0374*/ 	.word	0xffffffff


	//   ....[41]....
        /*0378*/ 	.word	0xffffffff


	//   ....[42]....
        /*037c*/ 	.word	0xffffffff


	//   ....[43]....
        /*0380*/ 	.word	0xffffffff


	//   ....[44]....
        /*0384*/ 	.word	0xffffffff


	//   ....[45]....
        /*0388*/ 	.word	0xffffffff


	//   ....[46]....
        /*038c*/ 	.word	0xffffffff


	//   ....[47]....
        /*0390*/ 	.word	0xffffffff


	//   ....[48]....
        /*0394*/ 	.word	0xffffffff


	//   ....[49]....
        /*0398*/ 	.word	0xffffffff


	//   ....[50]....
        /*039c*/ 	.word	0xffffffff


	//   ....[51]....
        /*03a0*/ 	.word	0xffffffff


	//   ....[52]....
        /*03a4*/ 	.word	0xffffffff


	//   ....[53]....
        /*03a8*/ 	.word	0xffffffff


	//   ....[54]....
        /*03ac*/ 	.word	0xffffffff


	//   ....[55]....
        /*03b0*/ 	.word	0xffffffff


	//   ....[56]....
        /*03b4*/ 	.word	0xffffffff


	//   ....[57]....
        /*03b8*/ 	.word	0xffffffff


	//   ....[58]....
        /*03bc*/ 	.word	0xffffffff


	//   ....[59]....
        /*03c0*/ 	.word	0xffffffff


	//   ....[60]....
        /*03c4*/ 	.word	0xffffffff


	//   ....[61]....
        /*03c8*/ 	.word	0xffffffff


	//   ....[62]....
        /*03cc*/ 	.word	0xffffffff


	//   ....[63]....
        /*03d0*/ 	.word	0xffffffff


	//   ....[64]....
        /*03d4*/ 	.word	0xffffffff


	//   ....[65]....
        /*03d8*/ 	.word	0xffffffff


	//   ....[66]....
        /*03dc*/ 	.word	0xffffffff


	//   ....[67]....
        /*03e0*/ 	.word	0xffffffff


	//   ....[68]....
        /*03e4*/ 	.word	0xffffffff


	//   ....[69]....
        /*03e8*/ 	.word	0xffffffff


	//   ....[70]....
        /*03ec*/ 	.word	0xffffffff


	//   ....[71]....
        /*03f0*/ 	.word	0xffffffff


	//   ....[72]....
        /*03f4*/ 	.word	0xffffffff


	//   ....[73]....
        /*03f8*/ 	.word	0xffffffff


	//   ....[74]....
        /*03fc*/ 	.word	0xffffffff


	//   ....[75]....
        /*0400*/ 	.word	0xffffffff


	//   ....[76]....
        /*0404*/ 	.word	0xffffffff


	//   ....[77]....
        /*0408*/ 	.word	0xffffffff


	//   ....[78]....
        /*040c*/ 	.word	0xffffffff


	//   ....[79]....
        /*0410*/ 	.word	0xffffffff


	//   ....[80]....
        /*0414*/ 	.word	0xffffffff


	//   ....[81]....
        /*0418*/ 	.word	0xffffffff


	//   ....[82]....
        /*041c*/ 	.word	0xffffffff


	//   ....[83]....
        /*0420*/ 	.word	0xffffffff


	//   ....[84]....
        /*0424*/ 	.word	0xffffffff


	//   ....[85]....
        /*0428*/ 	.word	0xffffffff


	//   ....[86]....
        /*042c*/ 	.word	0xffffffff


	//   ....[87]....
        /*0430*/ 	.word	0xffffffff


	//   ....[88]....
        /*0434*/ 	.word	0xffffffff


	//   ....[89]....
        /*0438*/ 	.word	0xffffffff


	//   ....[90]....
        /*043c*/ 	.word	0xffffffff


	//   ....[91]....
        /*0440*/ 	.word	0xffffffff


	//   ....[92]....
        /*0444*/ 	.word	0xffffffff


	//   ....[93]....
        /*0448*/ 	.word	0xffffffff


	//   ....[94]....
        /*044c*/ 	.word	0xffffffff


	//   ....[95]....
        /*0450*/ 	.word	0xffffffff


	//   ....[96]....
        /*0454*/ 	.word	0xffffffff


	//   ....[97]....
        /*0458*/ 	.word	0xffffffff


	//   ....[98]....
        /*045c*/ 	.word	0xffffffff


	//   ....[99]....
        /*0460*/ 	.word	0xffffffff


	//   ....[100]....
        /*0464*/ 	.word	0xffffffff


	//   ....[101]....
        /*0468*/ 	.word	0xffffffff


	//   ....[102]....
        /*046c*/ 	.word	0xffffffff


	//   ....[103]....
        /*0470*/ 	.word	0xffffffff


	//   ....[104]....
        /*0474*/ 	.word	0xffffffff


	//   ....[105]....
        /*0478*/ 	.word	0xffffffff


	//   ....[106]....
        /*047c*/ 	.word	0xffffffff


	//   ....[107]....
        /*0480*/ 	.word	0xffffffff


	//   ....[108]....
        /*0484*/ 	.word	0xffffffff


	//   ....[109]....
        /*0488*/ 	.word	0xffffffff


	//   ....[110]....
        /*048c*/ 	.word	0xffffffff


	//   ....[111]....
        /*0490*/ 	.word	0xffffffff


	//   ....[112]....
        /*0494*/ 	.word	0xffffffff


	//   ....[113]....
        /*0498*/ 	.word	0xffffffff


	//   ....[114]....
        /*049c*/ 	.word	0xffffffff


	//   ....[115]....
        /*04a0*/ 	.word	0xffffffff


	//   ....[116]....
        /*04a4*/ 	.word	0xffffffff


	//   ....[117]....
        /*04a8*/ 	.word	0xffffffff


	//   ....[118]....
        /*04ac*/ 	.word	0xffffffff


	//   ....[119]....
        /*04b0*/ 	.word	0xffffffff


	//   ....[120]....
        /*04b4*/ 	.word	0xffffffff


	//   ....[121]....
        /*04b8*/ 	.word	0xffffffff


	//   ....[122]....
        /*04bc*/ 	.word	0xffffffff


	//   ....[123]....
        /*04c0*/ 	.word	0xffffffff


	//   ....[124]....
        /*04c4*/ 	.word	0xffffffff


	//   ....[125]....
        /*04c8*/ 	.word	0xffffffff


	//   ....[126]....
        /*04cc*/ 	.word	0xffffffff


	//   ....[127]....
        /*04d0*/ 	.word	0xffffffff


	//   ....[128]....
        /*04d4*/ 	.word	0xffffffff


	//   ....[129]....
        /*04d8*/ 	.word	0xffffffff


	//   ....[130]....
        /*04dc*/ 	.word	0xffffffff


	//   ....[131]....
        /*04e0*/ 	.word	0xffffffff


	//   ....[132]....
        /*04e4*/ 	.word	0xffffffff


	//   ....[133]....
        /*04e8*/ 	.word	0xffffffff


	//   ....[134]....
        /*04ec*/ 	.word	0xffffffff


	//   ....[135]....
        /*04f0*/ 	.word	0xffffffff


	//   ....[136]....
        /*04f4*/ 	.word	0xffffffff


	//   ....[137]....
        /*04f8*/ 	.word	0xffffffff


	//   ....[138]....
        /*04fc*/ 	.word	0xffffffff


	//   ....[139]....
        /*0500*/ 	.word	0xffffffff


	//   ....[140]....
        /*0504*/ 	.word	0xffffffff


	//   ....[141]....
        /*0508*/ 	.word	0xffffffff


	//   ....[142]....
        /*050c*/ 	.word	0xffffffff


	//   ....[143]....
        /*0510*/ 	.word	0xffffffff


	//   ....[144]....
        /*0514*/ 	.word	0xffffffff


	//   ....[145]....
        /*0518*/ 	.word	0xffffffff


	//   ....[146]....
        /*051c*/ 	.word	0xffffffff


	//   ....[147]....
        /*0520*/ 	.word	0xffffffff


	//   ....[148]....
        /*0524*/ 	.word	0xffffffff


	//   ....[149]....
        /*0528*/ 	.word	0xffffffff


	//   ....[150]....
        /*052c*/ 	.word	0xffffffff


	//   ....[151]....
        /*0530*/ 	.word	0xffffffff


	//   ....[152]....
        /*0534*/ 	.word	0xffffffff


	//   ....[153]....
        /*0538*/ 	.word	0xffffffff


	//   ....[154]....
        /*053c*/ 	.word	0xffffffff


	//   ....[155]....
        /*0540*/ 	.word	0xffffffff


	//   ....[156]....
        /*0544*/ 	.word	0xffffffff


	//   ....[157]....
        /*0548*/ 	.word	0xffffffff


	//   ....[158]....
        /*054c*/ 	.word	0xffffffff


	//   ....[159]....
        /*0550*/ 	.word	0xffffffff


	//   ....[160]....
        /*0554*/ 	.word	0xffffffff


	//   ....[161]....
        /*0558*/ 	.word	0xffffffff


	//   ....[162]....
        /*055c*/ 	.word	0xffffffff


	//   ....[163]....
        /*0560*/ 	.word	0xffffffff


	//   ....[164]....
        /*0564*/ 	.word	0xffffffff


	//   ....[165]....
        /*0568*/ 	.word	0xffffffff


	//   ....[166]....
        /*056c*/ 	.word	0xffffffff


	//   ....[167]....
        /*0570*/ 	.word	0xffffffff


	//   ....[168]....
        /*0574*/ 	.word	0xffffffff


	//   ....[169]....
        /*0578*/ 	.word	0xffffffff


	//   ....[170]....
        /*057c*/ 	.word	0xffffffff


	//   ....[171]....
        /*0580*/ 	.word	0xffffffff


	//   ....[172]....
        /*0584*/ 	.word	0xffffffff


	//   ....[173]....
        /*0588*/ 	.word	0xffffffff


	//   ....[174]....
        /*058c*/ 	.word	0xffffffff


	//   ....[175]....
        /*0590*/ 	.word	0xffffffff


	//   ....[176]....
        /*0594*/ 	.word	0xffffffff


	//   ....[177]....
        /*0598*/ 	.word	0xffffffff


	//   ....[178]....
        /*059c*/ 	.word	0xffffffff


	//   ....[179]....
        /*05a0*/ 	.word	0xffffffff


	//   ....[180]....
        /*05a4*/ 	.word	0xffffffff


	//   ....[181]....
        /*05a8*/ 	.word	0xffffffff


	//   ....[182]....
        /*05ac*/ 	.word	0xffffffff


	//   ....[183]....
        /*05b0*/ 	.word	0xffffffff


	//   ....[184]....
        /*05b4*/ 	.word	0xffffffff


	//   ....[185]....
        /*05b8*/ 	.word	0xffffffff


	//   ....[186]....
        /*05bc*/ 	.word	0xffffffff


	//   ....[187]....
        /*05c0*/ 	.word	0xffffffff


	//   ....[188]....
        /*05c4*/ 	.word	0xffffffff


	//   ....[189]....
        /*05c8*/ 	.word	0xffffffff


	//   ....[190]....
        /*05cc*/ 	.word	0xffffffff


	//   ....[191]....
        /*05d0*/ 	.word	0xffffffff


	//   ....[192]....
        /*05d4*/ 	.word	0xffffffff


	//   ....[193]....
        /*05d8*/ 	.word	0xffffffff


	//   ....[194]....
        /*05dc*/ 	.word	0xffffffff


	//   ....[195]....
        /*05e0*/ 	.word	0xffffffff


	//   ....[196]....
        /*05e4*/ 	.word	0xffffffff


	//   ....[197]....
        /*05e8*/ 	.word	0xffffffff


	//   ....[198]....
        /*05ec*/ 	.word	0xffffffff


	//   ....[199]....
        /*05f0*/ 	.word	0xffffffff


	//   ....[200]....
        /*05f4*/ 	.word	0xffffffff


	//   ....[201]....
        /*05f8*/ 	.word	0xffffffff


	//   ....[202]....
        /*05fc*/ 	.word	0xffffffff


	//   ....[203]....
        /*0600*/ 	.word	0xffffffff


	//   ....[204]....
        /*0604*/ 	.word	0xffffffff


	//   ....[205]....
        /*0608*/ 	.word	0xffffffff


	//   ....[206]....
        /*060c*/ 	.word	0xffffffff


	//   ....[207]....
        /*0610*/ 	.word	0xffffffff


	//   ....[208]....
        /*0614*/ 	.word	0xffffffff


	//   ....[209]....
        /*0618*/ 	.word	0xffffffff


	//   ....[210]....
        /*061c*/ 	.word	0xffffffff


	//   ....[211]....
        /*0620*/ 	.word	0xffffffff


	//   ....[212]....
        /*0624*/ 	.word	0xffffffff


	//   ....[213]....
        /*0628*/ 	.word	0xffffffff


	//   ....[214]....
        /*062c*/ 	.word	0xffffffff


	//   ....[215]....
        /*0630*/ 	.word	0xffffffff


	//   ....[216]....
        /*0634*/ 	.word	0xffffffff


	//   ....[217]....
        /*0638*/ 	.word	0xffffffff


	//   ....[218]....
        /*063c*/ 	.word	0xffffffff


	//   ....[219]....
        /*0640*/ 	.word	0xffffffff


	//   ....[220]....
        /*0644*/ 	.word	0xffffffff


	//   ....[221]....
        /*0648*/ 	.word	0xffffffff


	//   ....[222]....
        /*064c*/ 	.word	0xffffffff


	//   ....[223]....
        /*0650*/ 	.word	0xffffffff


	//   ....[224]....
        /*0654*/ 	.word	0xffffffff


	//   ....[225]....
        /*0658*/ 	.word	0xffffffff


	//   ....[226]....
        /*065c*/ 	.word	0xffffffff


	//   ....[227]....
        /*0660*/ 	.word	0xffffffff


	//   ....[228]....
        /*0664*/ 	.word	0xffffffff


	//   ....[229]....
        /*0668*/ 	.word	0xffffffff


	//   ....[230]....
        /*066c*/ 	.word	0xffffffff


	//   ....[231]....
        /*0670*/ 	.word	0xffffffff


	//   ....[232]....
        /*0674*/ 	.word	0xffffffff


	//   ....[233]....
        /*0678*/ 	.word	0xffffffff


	//   ....[234]....
        /*067c*/ 	.word	0xffffffff


	//   ....[235]....
        /*0680*/ 	.word	0xffffffff


	//   ....[236]....
        /*0684*/ 	.word	0xffffffff


	//   ....[237]....
        /*0688*/ 	.word	0xffffffff


	//   ....[238]....
        /*068c*/ 	.word	0xffffffff


	//   ....[239]....
        /*0690*/ 	.word	0xffffffff


	//   ....[240]....
        /*0694*/ 	.word	0xffffffff


	//   ....[241]....
        /*0698*/ 	.word	0xffffffff


	//   ....[242]....
        /*069c*/ 	.word	0xffffffff


	//   ....[243]....
        /*06a0*/ 	.word	0xffffffff


	//   ....[244]....
        /*06a4*/ 	.word	0xffffffff


	//   ....[245]....
        /*06a8*/ 	.word	0xffffffff


	//   ....[246]....
        /*06ac*/ 	.word	0xffffffff


	//   ....[247]....
        /*06b0*/ 	.word	0xffffffff


	//   ....[248]....
        /*06b4*/ 	.word	0xffffffff


	//   ....[249]....
        /*06b8*/ 	.word	0xffffffff


	//   ....[250]....
        /*06bc*/ 	.word	0xffffffff


	//   ....[251]....
        /*06c0*/ 	.word	0xffffffff


	//   ....[252]....
        /*06c4*/ 	.word	0xffffffff


	//   ....[253]....
        /*06c8*/ 	.word	0xffffffff


	//   ....[254]....
        /*06cc*/ 	.word	0xffffffff


	//   ....[255]....
        /*06d0*/ 	.word	0xffffffff


	//   ....[0]....
        /*06d4*/ 	.word	0xffffffff


	//   ....[1]....
        /*06d8*/ 	.word	0x0500000f


	//   ....[2]....
        /*06dc*/ 	.word	0x0500000f


	//   ....[3]....
        /*06e0*/ 	.word	0x0500000f


	//   ....[4]....
        /*06e4*/ 	.word	0x0500000f


	//   ....[5]....
        /*06e8*/ 	.word	0x0500000f


	//   ....[6]....
        /*06ec*/ 	.word	0x0500000f


	//   ....[7]....
        /*06f0*/ 	.word	0x0500000f


	//   ....[8]....
        /*06f4*/ 	.word	0x0500000f


	//   ....[9]....
        /*06f8*/ 	.word	0x0500000f


	//   ....[10]....
        /*06fc*/ 	.word	0x0500000f


	//   ....[11]....
        /*0700*/ 	.word	0x0500000f


	//   ....[12]....
        /*0704*/ 	.word	0x0500000f


	//   ....[13]....
        /*0708*/ 	.word	0x0500000f


	//   ....[14]....
        /*070c*/ 	.word	0x0500000f


	//   ....[15]....
        /*0710*/ 	.word	0x0500000f


	//   ....[16]....
        /*0714*/ 	.word	0x0500000f


	//   ....[17]....
        /*0718*/ 	.word	0x0500000f


	//   ....[18]....
        /*071c*/ 	.word	0x0500000f


	//   ....[19]....
        /*0720*/ 	.word	0x0500000f


	//   ....[20]....
        /*0724*/ 	.word	0x0500000f


	//   ....[21]....
        /*0728*/ 	.word	0x0500000f


	//   ....[22]....
        /*072c*/ 	.word	0x0500000f


	//   ....[23]....
        /*0730*/ 	.word	0x0500000f


	//   ....[24]....
        /*0734*/ 	.word	0x0500000f


	//   ....[25]....
        /*0738*/ 	.word	0x0500000f


	//   ....[26]....
        /*073c*/ 	.word	0x0500000f


	//   ....[27]....
        /*0740*/ 	.word	0x0500000f


	//   ....[28]....
        /*0744*/ 	.word	0x0500000f


	//   ....[29]....
        /*0748*/ 	.word	0x0500000f


	//   ....[30]....
        /*074c*/ 	.word	0x0500000f


	//   ....[31]....
        /*0750*/ 	.word	0x0500000f


	//   ....[32]....
        /*0754*/ 	.word	0x0500000f


	//   ....[33]....
        /*0758*/ 	.word	0x0500000f


	//   ....[34]....
        /*075c*/ 	.word	0x0500000f


	//   ....[35]....
        /*0760*/ 	.word	0x0500000f


	//   ....[36]....
        /*0764*/ 	.word	0x0500000f


	//   ....[37]....
        /*0768*/ 	.word	0x0500000f


	//   ....[38]....
        /*076c*/ 	.word	0x0500000f


	//   ....[39]....
        /*0770*/ 	.word	0x0500000f


	//   ....[40]....
        /*0774*/ 	.word	0x0500000f


	//   ....[41]....
        /*0778*/ 	.word	0x0500000f


	//   ....[42]....
        /*077c*/ 	.word	0x0500000f


	//   ....[43]....
        /*0780*/ 	.word	0x0500000f


	//   ....[44]....
        /*0784*/ 	.word	0x0500000f


	//   ....[45]....
        /*0788*/ 	.word	0x0500000f


	//   ....[46]....
        /*078c*/ 	.word	0x0500000f


	//   ....[47]....
        /*0790*/ 	.word	0x0500000f


	//   ....[48]....
        /*0794*/ 	.word	0x0500000f


	//   ....[49]....
        /*0798*/ 	.word	0x0500000f


	//   ....[50]....
        /*079c*/ 	.word	0x0500000f


	//   ....[51]....
        /*07a0*/ 	.word	0x0500000f


	//   ....[52]....
        /*07a4*/ 	.word	0x0500000f


	//   ....[53]....
        /*07a8*/ 	.word	0x0500000f


	//   ....[54]....
        /*07ac*/ 	.word	0x0500000f


	//   ....[55]....
        /*07b0*/ 	.word	0x0500000f


	//   ....[56]....
        /*07b4*/ 	.word	0x0500000f


	//   ....[57]....
        /*07b8*/ 	.word	0x0500000f


	//   ....[58]....
        /*07bc*/ 	.word	0x0500000f


	//   ....[59]....
        /*07c0*/ 	.word	0x0500000f


	//   ....[60]....
        /*07c4*/ 	.word	0x0500000f


	//   ....[61]....
        /*07c8*/ 	.word	0x0500000f


	//   ....[62]....
        /*07cc*/ 	.word	0x0500000f


	//   ....[63]....
        /*07d0*/ 	.word	0x0500000f


	//   ....[64]....
        /*07d4*/ 	.word	0x0500000f


	//   ....[65]....
        /*07d8*/ 	.word	0x0500000f


	//   ....[66]....
        /*07dc*/ 	.word	0x0500000f


	//   ....[67]....
        /*07e0*/ 	.word	0x0500000f


	//   ....[68]....
        /*07e4*/ 	.word	0x0500000f


	//   ....[69]....
        /*07e8*/ 	.word	0x0500000f


	//   ....[70]....
        /*07ec*/ 	.word	0x0500000f


	//   ....[71]....
        /*07f0*/ 	.word	0x0500000f


	//   ....[72]....
        /*07f4*/ 	.word	0x0500000f


	//   ....[73]....
        /*07f8*/ 	.word	0x0500000f


	//   ....[74]....
        /*07fc*/ 	.word	0x0500000f


	//   ....[75]....
        /*0800*/ 	.word	0x0500000f


	//   ....[76]....
        /*0804*/ 	.word	0x0500000f


	//   ....[77]....
        /*0808*/ 	.word	0x0500000f


	//   ....[78]....
        /*080c*/ 	.word	0x0500000f


	//   ....[79]....
        /*0810*/ 	.word	0x0500000f


	//   ....[80]....
        /*0814*/ 	.word	0x0500000f


	//   ....[81]....
        /*0818*/ 	.word	0x0500000f


	//   ....[82]....
        /*081c*/ 	.word	0x0500000f


	//   ....[83]....
        /*0820*/ 	.word	0x0500000f


	//   ....[84]....
        /*0824*/ 	.word	0x0500000f


	//   ....[85]....
        /*0828*/ 	.word	0x0500000f


	//   ....[86]....
        /*082c*/ 	.word	0x0500000f


	//   ....[87]....
        /*0830*/ 	.word	0x0500000f


	//   ....[88]....
        /*0834*/ 	.word	0x0500000f


	//   ....[89]....
        /*0838*/ 	.word	0x0500000f


	//   ....[90]....
        /*083c*/ 	.word	0x0500000f


	//   ....[91]....
        /*0840*/ 	.word	0x0500000f


	//   ....[92]....
        /*0844*/ 	.word	0x0500000f


	//   ....[93]....
        /*0848*/ 	.word	0x0500000f


	//   ....[94]....
        /*084c*/ 	.word	0x0500000f


	//   ....[95]....
        /*0850*/ 	.word	0x0500000f


	//   ....[96]....
        /*0854*/ 	.word	0x0500000f


	//   ....[97]....
        /*0858*/ 	.word	0x0500000f


	//   ....[98]....
        /*085c*/ 	.word	0x0500000f


	//   ....[99]....
        /*0860*/ 	.word	0x0500000f


	//   ....[100]....
        /*0864*/ 	.word	0x0500000f


	//   ....[101]....
        /*0868*/ 	.word	0x0500000f


	//   ....[102]....
        /*086c*/ 	.word	0x0500000f


	//   ....[103]....
        /*0870*/ 	.word	0x0500000f


	//   ....[104]....
        /*0874*/ 	.word	0x0500000f


	//   ....[105]....
        /*0878*/ 	.word	0x0500000f


	//   ....[106]....
        /*087c*/ 	.word	0x0500000f


	//   ....[107]....
        /*0880*/ 	.word	0x0500000f


	//   ....[108]....
        /*0884*/ 	.word	0x0500000f


	//   ....[109]....
        /*0888*/ 	.word	0x0500000f


	//   ....[110]....
        /*088c*/ 	.word	0x0500000f


	//   ....[111]....
        /*0890*/ 	.word	0x0500000f


	//   ....[112]....
        /*0894*/ 	.word	0x0500000f


	//   ....[113]....
        /*0898*/ 	.word	0x0500000f


	//   ....[114]....
        /*089c*/ 	.word	0x0500000f


	//   ....[115]....
        /*08a0*/ 	.word	0x0500000f


	//   ....[116]....
        /*08a4*/ 	.word	0x0500000f


	//   ....[117]....
        /*08a8*/ 	.word	0x0500000f


	//   ....[118]....
        /*08ac*/ 	.word	0x0500000f


	//   ....[119]....
        /*08b0*/ 	.word	0x0500000f


	//   ....[120]....
        /*08b4*/ 	.word	0x0500000f


	//   ....[121]....
        /*08b8*/ 	.word	0x0500000f


	//   ....[122]....
        /*08bc*/ 	.word	0x0500000f


	//   ....[123]....
        /*08c0*/ 	.word	0x0500000f


	//   ....[124]....
        /*08c4*/ 	.word	0x0500000f


	//   ....[125]....
        /*08c8*/ 	.word	0x0500000f


	//   ....[126]....
        /*08cc*/ 	.word	0x0500000f


	//   ....[127]....
        /*08d0*/ 	.word	0x0500000f


	//   ....[128]....
        /*08d4*/ 	.word	0x0500000f


	//   ....[129]....
        /*08d8*/ 	.word	0x0500000f


	//   ....[130]....
        /*08dc*/ 	.word	0x0500000f


	//   ....[131]....
        /*08e0*/ 	.word	0x0500000f


	//   ....[132]....
        /*08e4*/ 	.word	0x0500000f


	//   ....[133]....
        /*08e8*/ 	.word	0x0500000f


	//   ....[134]....
        /*08ec*/ 	.word	0x0500000f


	//   ....[135]....
        /*08f0*/ 	.word	0x0500000f


	//   ....[136]....
        /*08f4*/ 	.word	0x0500000f


	//   ....[137]....
        /*08f8*/ 	.word	0x0500000f


	//   ....[138]....
        /*08fc*/ 	.word	0x0500000f


	//   ....[139]....
        /*0900*/ 	.word	0x0500000f


	//   ....[140]....
        /*0904*/ 	.word	0x0500000f


	//   ....[141]....
        /*0908*/ 	.word	0x0500000f


	//   ....[142]....
        /*090c*/ 	.word	0x0500000f


	//   ....[143]....
        /*0910*/ 	.word	0x0500000f


	//   ....[144]....
        /*0914*/ 	.word	0x0500000f


	//   ....[145]....
        /*0918*/ 	.word	0x0500000f


	//   ....[146]....
        /*091c*/ 	.word	0x0500000f


	//   ....[147]....
        /*0920*/ 	.word	0x0500000f


	//   ....[148]....
        /*0924*/ 	.word	0x0500000f


	//   ....[149]....
        /*0928*/ 	.word	0x0500000f


	//   ....[150]....
        /*092c*/ 	.word	0x0500000f


	//   ....[151]....
        /*0930*/ 	.word	0x0500000f


	//   ....[152]....
        /*0934*/ 	.word	0x0500000f


	//   ....[153]....
        /*0938*/ 	.word	0x0500000f


	//   ....[154]....
        /*093c*/ 	.word	0x0500000f


	//   ....[155]....
        /*0940*/ 	.word	0x0500000f


	//   ....[156]....
        /*0944*/ 	.word	0x0500000f


	//   ....[157]....
        /*0948*/ 	.word	0x0500000f


	//   ....[158]....
        /*094c*/ 	.word	0x0500000f


	//   ....[159]....
        /*0950*/ 	.word	0x0500000f


	//   ....[160]....
        /*0954*/ 	.word	0x0500000f


	//   ....[161]....
        /*0958*/ 	.word	0x0500000f


	//   ....[162]....
        /*095c*/ 	.word	0x0500000f


	//   ....[163]....
        /*0960*/ 	.word	0x0500000f


	//   ....[164]....
        /*0964*/ 	.word	0x0500000f


	//   ....[165]....
        /*0968*/ 	.word	0x0500000f


	//   ....[166]....
        /*096c*/ 	.word	0x0500000f


	//   ....[167]....
        /*0970*/ 	.word	0x0500000f


	//   ....[168]....
        /*0974*/ 	.word	0x0500000f


	//   ....[169]....
        /*0978*/ 	.word	0x0500000f


	//   ....[170]....
        /*097c*/ 	.word	0x0500000f


	//   ....[171]....
        /*0980*/ 	.word	0x0500000f


	//   ....[172]....
        /*0984*/ 	.word	0x0500000f


	//   ....[173]....
        /*0988*/ 	.word	0x0500000f


	//   ....[174]....
        /*098c*/ 	.word	0x0500000f


	//   ....[175]....
        /*0990*/ 	.word	0x0500000f


	//   ....[176]....
        /*0994*/ 	.word	0x0500000f


	//   ....[177]....
        /*0998*/ 	.word	0x0500000f


	//   ....[178]....
        /*099c*/ 	.word	0x0500000f


	//   ....[179]....
        /*09a0*/ 	.word	0x0500000f


	//   ....[180]....
        /*09a4*/ 	.word	0x0500000f


	//   ....[181]....
        /*09a8*/ 	.word	0x0500000f


	//   ....[182]....
        /*09ac*/ 	.word	0x0500000f


	//   ....[183]....
        /*09b0*/ 	.word	0x0500000f


	//   ....[184]....
        /*09b4*/ 	.word	0x0500000f


	//   ....[185]....
        /*09b8*/ 	.word	0x0500000f


	//   ....[186]....
        /*09bc*/ 	.word	0x0500000f


	//   ....[187]....
        /*09c0*/ 	.word	0x0500000f


	//   ....[188]....
        /*09c4*/ 	.word	0x0500000f


	//   ....[189]....
        /*09c8*/ 	.word	0x0500000f


	//   ....[190]....
        /*09cc*/ 	.word	0x0500000f


	//   ....[191]....
        /*09d0*/ 	.word	0x0500000f


	//----- nvinfo : EIATTR_COOP_GROUP_INSTR_OFFSETS
	.align		4
.L_233:
        /*09d4*/ 	.byte	0x04, 0x28
        /*09d6*/ 	.short	(.L_235 - .L_234)


	//   ....[0]....
.L_234:
        /*09d8*/ 	.word	0x00000060


	//   ....[1]....
        /*09dc*/ 	.word	0x00000130


	//   ....[2]....
        /*09e0*/ 	.word	0x000001e0


	//   ....[3]....
        /*09e4*/ 	.word	0x000003a0


	//   ....[4]....
        /*09e8*/ 	.word	0x00000500


	//   ....[5]....
        /*09ec*/ 	.word	0x00000620


	//   ....[6]....
        /*09f0*/ 	.word	0x00000780


	//   ....[7]....
        /*09f4*/ 	.word	0x00002db0


	//   ....[8]....
        /*09f8*/ 	.word	0x00002dc0


	//   ....[9]....
        /*09fc*/ 	.word	0x00003c70


	//   ....[10]....
        /*0a00*/ 	.word	0x00003c80


	//   ....[11]....
        /*0a04*/ 	.word	0x00004b40


	//   ....[12]....
        /*0a08*/ 	.word	0x00004b50


	//   ....[13]....
        /*0a0c*/ 	.word	0x00005ec0


	//   ....[14]....
        /*0a10*/ 	.word	0x00005ed0


	//   ....[15]....
        /*0a14*/ 	.word	0x00006da0


	//   ....[16]....
        /*0a18*/ 	.word	0x00006db0


	//   ....[17]....
        /*0a1c*/ 	.word	0x00007d00


	//   ....[18]....
        /*0a20*/ 	.word	0x00007d10


	//   ....[19]....
        /*0a24*/ 	.word	0x00008e50


	//   ....[20]....
        /*0a28*/ 	.word	0x00008e60


	//   ....[21]....
        /*0a2c*/ 	.word	0x00008f70


	//   ....[22]....
        /*0a30*/ 	.word	0x00008f80


	//   ....[23]....
        /*0a34*/ 	.word	0x000090a0


	//   ....[24]....
        /*0a38*/ 	.word	0x000090b0


	//   ....[25]....
        /*0a3c*/ 	.word	0x00009420


	//   ....[26]....
        /*0a40*/ 	.word	0x00009440


	//   ....[27]....
        /*0a44*/ 	.word	0x00009530


	//   ....[28]....
        /*0a48*/ 	.word	0x00009550


	//   ....[29]....
        /*0a4c*/ 	.word	0x00009640


	//   ....[30]....
        /*0a50*/ 	.word	0x00009660


	//   ....[31]....
        /*0a54*/ 	.word	0x0000a260


	//   ....[32]....
        /*0a58*/ 	.word	0x0000a940


	//   ....[33]....
        /*0a5c*/ 	.word	0x0000a950


	//   ....[34]....
        /*0a60*/ 	.word	0x0000a960


	//   ....[35]....
        /*0a64*/ 	.word	0x0000a970


	//   ....[36]....
        /*0a68*/ 	.word	0x0000ab80


	//   ....[37]....
        /*0a6c*/ 	.word	0x0000ab90


	//   ....[38]....
        /*0a70*/ 	.word	0x0000aba0


	//   ....[39]....
        /*0a74*/ 	.word	0x0000abb0


	//   ....[40]....
        /*0a78*/ 	.word	0x0000cfe0


	//   ....[41]....
        /*0a7c*/ 	.word	0x0000d000


	//   ....[42]....
        /*0a80*/ 	.word	0x0000d010


	//   ....[43]....
        /*0a84*/ 	.word	0x0000d020


	//   ....[44]....
        /*0a88*/ 	.word	0x0000d110


	//   ....[45]....
        /*0a8c*/ 	.word	0x0000d130


	//   ....[46]....
        /*0a90*/ 	.word	0x0000d140


	//   ....[47]....
        /*0a94*/ 	.word	0x0000d150


	//   ....[48]....
        /*0a98*/ 	.word	0x000101d0


	//   ....[49]....
        /*0a9c*/ 	.word	0x000103d0


	//   ....[50]....
        /*0aa0*/ 	.word	0x00011930


	//   ....[51]....
        /*0aa4*/ 	.word	0x00011ca0


	//   ....[52]....
        /*0aa8*/ 	.word	0x000124c0


	//   ....[53]....
        /*0aac*/ 	.word	0x00012550


	//   ....[54]....
        /*0ab0*/ 	.word	0x00014800


	//   ....[55]....
        /*0ab4*/ 	.word	0x00014a60


	//   ....[56]....
        /*0ab8*/ 	.word	0x000166a0


	//   ....[57]....
        /*0abc*/ 	.word	0x000166c0


	//   ....[58]....
        /*0ac0*/ 	.word	0x00016d10


	//   ....[59]....
        /*0ac4*/ 	.word	0x00016d80


	//   ....[60]....
        /*0ac8*/ 	.word	0x00019a00


	//   ....[61]....
        /*0acc*/ 	.word	0x00019a10


	//   ....[62]....
        /*0ad0*/ 	.word	0x00019a40


	//   ....[63]....
        /*0ad4*/ 	.word	0x00019a50


	//   ....[64]....
        /*0ad8*/ 	.word	0x0001c400


	//   ....[65]....
        /*0adc*/ 	.word	0x0001c640


	//   ....[66]....
        /*0ae0*/ 	.word	0x0001dc90


	//   ....[67]....
        /*0ae4*/ 	.word	0x0001dda0


	//   ....[68]....
        /*0ae8*/ 	.word	0x0001e8d0


	//   ....[69]....
        /*0aec*/ 	.word	0x0001e950


	//   ....[70]....
        /*0af0*/ 	.word	0x00020090


	//   ....[71]....
        /*0af4*/ 	.word	0x000200a0


	//   ....[72]....
        /*0af8*/ 	.word	0x00020120


	//   ....[73]....
        /*0afc*/ 	.word	0x00020130


	//   ....[74]....
        /*0b00*/ 	.word	0x00020e70


	//   ....[75]....
        /*0b04*/ 	.word	0x00020ea0


	//   ....[76]....
        /*0b08*/ 	.word	0x00020ed0


	//   ....[77]....
        /*0b0c*/ 	.word	0x00020f00


	//   ....[78]....
        /*0b10*/ 	.word	0x00020f30


	//   ....[79]....
        /*0b14*/ 	.word	0x00020f60


	//   ....[80]....
        /*0b18*/ 	.word	0x00020f90


	//   ....[81]....
        /*0b1c*/ 	.word	0x00020fc0


	//   ....[82]....
        /*0b20*/ 	.word	0x00020ff0


	//   ....[83]....
        /*0b24*/ 	.word	0x00021020


	//   ....[84]....
        /*0b28*/ 	.word	0x00021050


	//   ....[85]....
        /*0b2c*/ 	.word	0x00021080


	//   ....[86]....
        /*0b30*/ 	.word	0x000210b0


	//   ....[87]....
        /*0b34*/ 	.word	0x000210e0


	//   ....[88]....
        /*0b38*/ 	.word	0x00021110


	//   ....[89]....
        /*0b3c*/ 	.word	0x00021140


	//   ....[90]....
        /*0b40*/ 	.word	0x00021170


	//   ....[91]....
        /*0b44*/ 	.word	0x000211a0


	//   ....[92]....
        /*0b48*/ 	.word	0x000211d0


	//   ....[93]....
        /*0b4c*/ 	.word	0x00021200


	//   ....[94]....
        /*0b50*/ 	.word	0x00021230


	//   ....[95]....
        /*0b54*/ 	.word	0x00021260


	//   ....[96]....
        /*0b58*/ 	.word	0x00021280


	//   ....[97]....
        /*0b5c*/ 	.word	0x000212b0


	//   ....[98]....
        /*0b60*/ 	.word	0x000212c0


	//   ....[99]....
        /*0b64*/ 	.word	0x000212d0


	//   ....[100]....
        /*0b68*/ 	.word	0x000212f0


	//   ....[101]....
        /*0b6c*/ 	.word	0x00021300


	//   ....[102]....
        /*0b70*/ 	.word	0x00021310


	//   ....[103]....
        /*0b74*/ 	.word	0x00021320


	//   ....[104]....
        /*0b78*/ 	.word	0x00021350


	//   ....[105]....
        /*0b7c*/ 	.word	0x00021380


	//   ....[106]....
        /*0b80*/ 	.word	0x00021960


	//   ....[107]....
        /*0b84*/ 	.word	0x000219a0


	//   ....[108]....
        /*0b88*/ 	.word	0x000219e0


	//   ....[109]....
        /*0b8c*/ 	.word	0x00021a10


	//   ....[110]....
        /*0b90*/ 	.word	0x00022040


	//   ....[111]....
        /*0b94*/ 	.word	0x00022050


	//   ....[112]....
        /*0b98*/ 	.word	0x00022110


	//   ....[113]....
        /*0b9c*/ 	.word	0x00022130


	//   ....[114]....
        /*0ba0*/ 	.word	0x000221f0


	//   ....[115]....
        /*0ba4*/ 	.word	0x00022210


	//   ....[116]....
        /*0ba8*/ 	.word	0x000222e0


	//   ....[117]....
        /*0bac*/ 	.word	0x00022300


	//   ....[118]....
        /*0bb0*/ 	.word	0x00022ae0


	//   ....[119]....
        /*0bb4*/ 	.word	0x00022af0


	//   ....[120]....
        /*0bb8*/ 	.word	0x00022c30


	//   ....[121]....
        /*0bbc*/ 	.word	0x00022c40


	//   ....[122]....
        /*0bc0*/ 	.word	0x00022d70


	//   ....[123]....
        /*0bc4*/ 	.word	0x00022d80


	//   ....[124]....
        /*0bc8*/ 	.word	0x00022eb0


	//   ....[125]....
        /*0bcc*/ 	.word	0x00022ec0


	//   ....[126]....
        /*0bd0*/ 	.word	0x00023040


	//   ....[127]....
        /*0bd4*/ 	.word	0x000231f0


	//   ....[128]....
        /*0bd8*/ 	.word	0x00023220


	//   ....[129]....
        /*0bdc*/ 	.word	0x00023250


	//   ....[130]....
        /*0be0*/ 	.word	0x00023280


	//   ....[131]....
        /*0be4*/ 	.word	0x000232b0


	//   ....[132]....
        /*0be8*/ 	.word	0x000232e0


	//   ....[133]....
        /*0bec*/ 	.word	0x00023450


	//   ....[134]....
        /*0bf0*/ 	.word	0x00023480


	//   ....[135]....
        /*0bf4*/ 	.word	0x000234b0


	//   ....[136]....
        /*0bf8*/ 	.word	0x000234e0


	//   ....[137]....
        /*0bfc*/ 	.word	0x00023510


	//   ....[138]....
        /*0c00*/ 	.word	0x00023540


	//   ....[139]....
        /*0c04*/ 	.word	0x000235d0


	//   ....[140]....
        /*0c08*/ 	.word	0x00023630


	//   ....[141]....
        /*0c0c*/ 	.word	0x000236c0


	//   ....[142]....
        /*0c10*/ 	.word	0x00024910


	//   ....[143]....
        /*0c14*/ 	.word	0x00026900


	//   ....[144]....
        /*0c18*/ 	.word	0x00026930


	//   ....[145]....
        /*0c1c*/ 	.word	0x000269b0


	//   ....[146]....
        /*0c20*/ 	.word	0x000269d0


	//   ....[147]....
        /*0c24*/ 	.word	0x00026a10


	//   ....[148]....
        /*0c28*/ 	.word	0x00026a30


	//   ....[149]....
        /*0c2c*/ 	.word	0x00026a70


	//   ....[150]....
        /*0c30*/ 	.word	0x00026a90


	//   ....[151]....
        /*0c34*/ 	.word	0x00026ad0


	//   ....[152]....
        /*0c38*/ 	.word	0x00026af0


	//   ....[153]....
        /*0c3c*/ 	.word	0x00026b30


	//   ....[154]....
        /*0c40*/ 	.word	0x00026b50


	//   ....[155]....
        /*0c44*/ 	.word	0x00026b90


	//   ....[156]....
        /*0c48*/ 	.word	0x00026ba0


	//   ....[157]....
        /*0c4c*/ 	.word	0x00026bc0


	//   ....[158]....
        /*0c50*/ 	.word	0x00026bd0


	//   ....[159]....
        /*0c54*/ 	.word	0x00026c50


	//   ....[160]....
        /*0c58*/ 	.word	0x00026c70


	//   ....[161]....
        /*0c5c*/ 	.word	0x00026cb0


	//   ....[162]....
        /*0c60*/ 	.word	0x00026cc0


	//   ....[163]....
        /*0c64*/ 	.word	0x000271a0


	//   ....[164]....
        /*0c68*/ 	.word	0x000271d0


	//   ....[165]....
        /*0c6c*/ 	.word	0x000272e0


	//   ....[166]....
        /*0c70*/ 	.word	0x000272f0


	//   ....[167]....
        /*0c74*/ 	.word	0x00027370


	//   ....[168]....
        /*0c78*/ 	.word	0x00027380


	//   ....[169]....
        /*0c7c*/ 	.word	0x00027400


	//   ....[170]....
        /*0c80*/ 	.word	0x00027410


	//   ....[171]....
        /*0c84*/ 	.word	0x00027490


	//   ....[172]....
        /*0c88*/ 	.word	0x000274a0


	//   ....[173]....
        /*0c8c*/ 	.word	0x00027510


	//   ....[174]....
        /*0c90*/ 	.word	0x00027520


	//   ....[175]....
        /*0c94*/ 	.word	0x00027590


	//   ....[176]....
        /*0c98*/ 	.word	0x000275a0


	//   ....[177]....
        /*0c9c*/ 	.word	0x000275b0


	//   ....[178]....
        /*0ca0*/ 	.word	0x00027620


	//   ....[179]....
        /*0ca4*/ 	.word	0x00027630


	//   ....[180]....
        /*0ca8*/ 	.word	0x00027640


	//   ....[181]....
        /*0cac*/ 	.word	0x00027670


	//   ....[182]....
        /*0cb0*/ 	.word	0x00027690


	//   ....[183]....
        /*0cb4*/ 	.word	0x00027da0


	//   ....[184]....
        /*0cb8*/ 	.word	0x00027dd0


	//   ....[185]....
        /*0cbc*/ 	.word	0x00027e00


	//   ....[186]....
        /*0cc0*/ 	.word	0x00027e40


	//   ....[187]....
        /*0cc4*/ 	.word	0x00027ed0


	//   ....[188]....
        /*0cc8*/ 	.word	0x00027ef0


	//   ....[189]....
        /*0ccc*/ 	.word	0x00027f70


	//   ....[190]....
        /*0cd0*/ 	.word	0x00027f90


	//   ....[191]....
        /*0cd4*/ 	.word	0x00028010


	//   ....[192]....
        /*0cd8*/ 	.word	0x00028030


	//   ....[193]....
        /*0cdc*/ 	.word	0x000280b0


	//   ....[194]....
        /*0ce0*/ 	.word	0x000280d0


	//   ....[195]....
        /*0ce4*/ 	.word	0x00028150


	//   ....[196]....
        /*0ce8*/ 	.word	0x00028170


	//   ....[197]....
        /*0cec*/ 	.word	0x00028180


	//   ....[198]....
        /*0cf0*/ 	.word	0x00028190


	//   ....[199]....
        /*0cf4*/ 	.word	0x00028b30


	//   ....[200]....
        /*0cf8*/ 	.word	0x00028b50


	//   ....[201]....
        /*0cfc*/ 	.word	0x00028b60


	//   ....[202]....
        /*0d00*/ 	.word	0x00028b70


	//   ....[203]....
        /*0d04*/ 	.word	0x00028b80


	//   ....[204]....
        /*0d08*/ 	.word	0x00028bd0


	//   ....[205]....
        /*0d0c*/ 	.word	0x00028bf0


	//   ....[206]....
        /*0d10*/ 	.word	0x00028c10


	//   ....[207]....
        /*0d14*/ 	.word	0x00028c20


	//   ....[208]....
        /*0d18*/ 	.word	0x00028c60


	//   ....[209]....
        /*0d1c*/ 	.word	0x00028c70


	//   ....[210]....
        /*0d20*/ 	.word	0x00028cb0


	//   ....[211]....
        /*0d24*/ 	.word	0x00028cc0


	//   ....[212]....
        /*0d28*/ 	.word	0x00028d00


	//   ....[213]....
        /*0d2c*/ 	.word	0x00028d10


	//   ....[214]....
        /*0d30*/ 	.word	0x00028d50


	//   ....[215]....
        /*0d34*/ 	.word	0x00028d60


	//   ....[216]....
        /*0d38*/ 	.word	0x00028d70


	//   ....[217]....
        /*0d3c*/ 	.word	0x00028db0


	//   ....[218]....
        /*0d40*/ 	.word	0x00028e20


	//   ....[219]....
        /*0d44*/ 	.word	0x000291f0


	//   ....[220]....
        /*0d48*/ 	.word	0x00029200


	//   ....[221]....
        /*0d4c*/ 	.word	0x00029210


	//   ....[222]....
        /*0d50*/ 	.word	0x00029220


	//   ....[223]....
        /*0d54*/ 	.word	0x00029270


	//   ....[224]....
        /*0d58*/ 	.word	0x00029290


	//   ....[225]....
        /*0d5c*/ 	.word	0x000292b0


	//   ....[226]....
        /*0d60*/ 	.word	0x000292c0


	//   ....[227]....
        /*0d64*/ 	.word	0x00029300


	//   ....[228]....
        /*0d68*/ 	.word	0x00029310


	//   ....[229]....
        /*0d6c*/ 	.word	0x00029350


	//   ....[230]....
        /*0d70*/ 	.word	0x00029360


	//   ....[231]....
        /*0d74*/ 	.word	0x000293a0


	//   ....[232]....
        /*0d78*/ 	.word	0x000293b0


	//   ....[233]....
        /*0d7c*/ 	.word	0x000293f0


	//   ....[234]....
        /*0d80*/ 	.word	0x00029400


	//   ....[235]....
        /*0d84*/ 	.word	0x00029410


	//   ....[236]....
        /*0d88*/ 	.word	0x00029450


	//   ....[237]....
        /*0d8c*/ 	.word	0x00029470


	//   ....[238]....
        /*0d90*/ 	.word	0x000294d0


	//   ....[239]....
        /*0d94*/ 	.word	0x0002a690


	//   ....[240]....
        /*0d98*/ 	.word	0x0002a6c0


	//   ....[241]....
        /*0d9c*/ 	.word	0x0002a700


	//   ....[242]....
        /*0da0*/ 	.word	0x0002a730


	//   ....[243]....
        /*0da4*/ 	.word	0x0002a760


	//   ....[244]....
        /*0da8*/ 	.word	0x0002a790


	//   ....[245]....
        /*0dac*/ 	.word	0x0002a7c0


	//   ....[246]....
        /*0db0*/ 	.word	0x0002a7f0


	//   ....[247]....
        /*0db4*/ 	.word	0x0002a970


	//   ....[248]....
        /*0db8*/ 	.word	0x0002a9a0


	//   ....[249]....
        /*0dbc*/ 	.word	0x0002a9d0


	//   ....[250]....
        /*0dc0*/ 	.word	0x0002aa00


	//   ....[251]....
        /*0dc4*/ 	.word	0x0002aa30


	//   ....[252]....
        /*0dc8*/ 	.word	0x0002aa60


	//   ....[253]....
        /*0dcc*/ 	.word	0x0002ab20


	//   ....[254]....
        /*0dd0*/ 	.word	0x0002ab40


	//   ....[255]....
        /*0dd4*/ 	.word	0x0002abb0


	//   ....[0]....
        /*0dd8*/ 	.word	0x0002b270


	//   ....[1]....
        /*0ddc*/ 	.word	0x0002b610


	//   ....[2]....
        /*0de0*/ 	.word	0x0002b6a0


	//   ....[3]....
        /*0de4*/ 	.word	0x0002b730


	//   ....[4]....
        /*0de8*/ 	.word	0x0002b7c0


	//   ....[5]....
        /*0dec*/ 	.word	0x0002b850


	//   ....[6]....
        /*0df0*/ 	.word	0x0002b8e0


	//   ....[7]....
        /*0df4*/ 	.word	0x0002b9c0


	//   ....[8]....
        /*0df8*/ 	.word	0x0002ba50


	//   ....[9]....
        /*0dfc*/ 	.word	0x0002baf0


	//   ....[10]....
        /*0e00*/ 	.word	0x0002bb80


	//   ....[11]....
        /*0e04*/ 	.word	0x0002bc10


	//   ....[12]....
        /*0e08*/ 	.word	0x0002bca0


	//   ....[13]....
        /*0e0c*/ 	.word	0x0002bd80


	//   ....[14]....
        /*0e10*/ 	.word	0x0002be10


	//   ....[15]....
        /*0e14*/ 	.word	0x0002bea0


	//   ....[16]....
        /*0e18*/ 	.word	0x0002bf30


	//   ....[17]....
        /*0e1c*/ 	.word	0x0002bfc0


	//   ....[18]....
        /*0e20*/ 	.word	0x0002c050


	//   ....[19]....
        /*0e24*/ 	.word	0x0002c180


	//   ....[20]....
        /*0e28*/ 	.word	0x0002c230


	//   ....[21]....
        /*0e2c*/ 	.word	0x0002c2c0


	//   ....[22]....
        /*0e30*/ 	.word	0x0002c310


	//   ....[23]....
        /*0e34*/ 	.word	0x0002c360


	//   ....[24]....
        /*0e38*/ 	.word	0x0002c3f0


	//   ....[25]....
        /*0e3c*/ 	.word	0x0002c480


	//   ....[26]....
        /*0e40*/ 	.word	0x0002c4d0


	//   ....[27]....
        /*0e44*/ 	.word	0x0002c520


	//   ....[28]....
        /*0e48*/ 	.word	0x0002c610


	//   ....[29]....
        /*0e4c*/ 	.word	0x0002c6c0


	//   ....[30]....
        /*0e50*/ 	.word	0x0002c720


	//   ....[31]....
        /*0e54*/ 	.word	0x0002c7a0


	//   ....[32]....
        /*0e58*/ 	.word	0x0002c890


	//   ....[33]....
        /*0e5c*/ 	.word	0x0002c8e0


	//   ....[34]....
        /*0e60*/ 	.word	0x0002c930


	//   ....[35]....
        /*0e64*/ 	.word	0x0002c980


	//   ....[36]....
        /*0e68*/ 	.word	0x0002cd90


	//   ....[37]....
        /*0e6c*/ 	.word	0x0002cec0


	//   ....[38]....
        /*0e70*/ 	.word	0x0002cff0


	//   ....[39]....
        /*0e74*/ 	.word	0x0002d070


	//   ....[40]....
        /*0e78*/ 	.word	0x0002d0d0


	//   ....[41]....
        /*0e7c*/ 	.word	0x0002d150


	//   ....[42]....
        /*0e80*/ 	.word	0x0002d1b0


	//   ....[43]....
        /*0e84*/ 	.word	0x0002d230


	//   ....[44]....
        /*0e88*/ 	.word	0x0002d290


	//   ....[45]....
        /*0e8c*/ 	.word	0x0002d310


	//   ....[46]....
        /*0e90*/ 	.word	0x0002d370


	//   ....[47]....
        /*0e94*/ 	.word	0x0002d3f0


	//   ....[48]....
        /*0e98*/ 	.word	0x0002d450


	//   ....[49]....
        /*0e9c*/ 	.word	0x0002d4d0


	//   ....[50]....
        /*0ea0*/ 	.word	0x0002d530


	//   ....[51]....
        /*0ea4*/ 	.word	0x0002d590


	//   ....[52]....
        /*0ea8*/ 	.word	0x0002d5f0


	//   ....[53]....
        /*0eac*/ 	.word	0x0002d680


	//   ....[54]....
        /*0eb0*/ 	.word	0x0002d6e0


	//   ....[55]....
        /*0eb4*/ 	.word	0x0002d760


	//   ....[56]....
        /*0eb8*/ 	.word	0x0002d7c0


	//   ....[57]....
        /*0ebc*/ 	.word	0x0002d830


	//   ....[58]....
        /*0ec0*/ 	.word	0x0002d890


	//   ....[59]....
        /*0ec4*/ 	.word	0x0002d910


	//   ....[60]....
        /*0ec8*/ 	.word	0x0002d970


	//   ....[61]....
        /*0ecc*/ 	.word	0x0002d9f0


	//   ....[62]....
        /*0ed0*/ 	.word	0x0002da50


	//   ....[63]....
        /*0ed4*/ 	.word	0x0002dad0


	//   ....[64]....
        /*0ed8*/ 	.word	0x0002db30


	//   ....[65]....
        /*0edc*/ 	.word	0x0002dba0


	//   ....[66]....
        /*0ee0*/ 	.word	0x0002dc00


	//   ....[67]....
        /*0ee4*/ 	.word	0x0002dc60


	//   ....[68]....
        /*0ee8*/ 	.word	0x0002dd50


	//   ....[69]....
        /*0eec*/ 	.word	0x0002dda0


	//   ....[70]....
        /*0ef0*/ 	.word	0x0002de30


	//   ....[71]....
        /*0ef4*/ 	.word	0x0002dec0


	//   ....[72]....
        /*0ef8*/ 	.word	0x0002df50


	//   ....[73]....
        /*0efc*/ 	.word	0x0002dfe0


	//   ....[74]....
        /*0f00*/ 	.word	0x0002e070


	//   ....[75]....
        /*0f04*/ 	.word	0x0002e100


	//   ....[76]....
        /*0f08*/ 	.word	0x0002e1c0


	//   ....[77]....
        /*0f0c*/ 	.word	0x0002e490


	//   ....[78]....
        /*0f10*/ 	.word	0x0002e590


	//   ....[79]....
        /*0f14*/ 	.word	0x0002e670


	//   ....[80]....
        /*0f18*/ 	.word	0x0002e6f0


	//   ....[81]....
        /*0f1c*/ 	.word	0x0002e7a0


	//   ....[82]....
        /*0f20*/ 	.word	0x0002e820


	//   ....[83]....
        /*0f24*/ 	.word	0x0002e8c0


	//   ....[84]....
        /*0f28*/ 	.word	0x0002e940


	//   ....[85]....
        /*0f2c*/ 	.word	0x0002e9e0


	//   ....[86]....
        /*0f30*/ 	.word	0x0002ea60


	//   ....[87]....
        /*0f34*/ 	.word	0x0002eb00


	//   ....[88]....
        /*0f38*/ 	.word	0x0002eb80


	//   ....[89]....
        /*0f3c*/ 	.word	0x0002ec20


	//   ....[90]....
        /*0f40*/ 	.word	0x0002eca0


	//   ....[91]....
        /*0f44*/ 	.word	0x0002ed40


	//   ....[92]....
        /*0f48*/ 	.word	0x0002edc0


	//   ....[93]....
        /*0f4c*/ 	.word	0x0002ee60


	//   ....[94]....
        /*0f50*/ 	.word	0x0002eec0


	//   ....[95]....
        /*0f54*/ 	.word	0x0002ef80


	//   ....[96]....
        /*0f58*/ 	.word	0x0002f010


	//   ....[97]....
        /*0f5c*/ 	.word	0x0002f0c0


	//   ....[98]....
        /*0f60*/ 	.word	0x0002f280


	//   ....[99]....
        /*0f64*/ 	.word	0x0002f310


	//   ....[100]....
        /*0f68*/ 	.word	0x0002f410


	//   ....[101]....
        /*0f6c*/ 	.word	0x0002f460


	//   ....[102]....
        /*0f70*/ 	.word	0x0002f560


	//   ....[103]....
        /*0f74*/ 	.word	0x0002f5b0


	//   ....[104]....
        /*0f78*/ 	.word	0x0002f6b0


	//   ....[105]....
        /*0f7c*/ 	.word	0x0002f700


	//   ....[106]....
        /*0f80*/ 	.word	0x0002f760


	//   ....[107]....
        /*0f84*/ 	.word	0x0002f850


	//   ....[108]....
        /*0f88*/ 	.word	0x0002f950


	//   ....[109]....
        /*0f8c*/ 	.word	0x0002f9a0


	//   ....[110]....
        /*0f90*/ 	.word	0x0002fa00


	//   ....[111]....
        /*0f94*/ 	.word	0x0002fae0


	//   ....[112]....
        /*0f98*/ 	.word	0x0002fb40


	//   ....[113]....
        /*0f9c*/ 	.word	0x0002fbe0


	//   ....[114]....
        /*0fa0*/ 	.word	0x0002fc80


	//   ....[115]....
        /*0fa4*/ 	.word	0x0002fd30


	//   ....[116]....
        /*0fa8*/ 	.word	0x0002fd90


	//   ....[117]....
        /*0fac*/ 	.word	0x0002fe40


	//   ....[118]....
        /*0fb0*/ 	.word	0x0002fef0


	//   ....[119]....
        /*0fb4*/ 	.word	0x0002ff50


	//   ....[120]....
        /*0fb8*/ 	.word	0x0002ffb0


	//   ....[121]....
        /*0fbc*/ 	.word	0x000300a0


	//   ....[122]....
        /*0fc0*/ 	.word	0x00030100


	//   ....[123]....
        /*0fc4*/ 	.word	0x00030200


	//   ....[124]....
        /*0fc8*/ 	.word	0x00030260


	//   ....[125]....
        /*0fcc*/ 	.word	0x00030360


	//   ....[126]....
        /*0fd0*/ 	.word	0x000303c0


	//   ....[127]....
        /*0fd4*/ 	.word	0x000304c0


	//   ....[128]....
        /*0fd8*/ 	.word	0x00030520


	//   ....[129]....
        /*0fdc*/ 	.word	0x00030620


	//   ....[130]....
        /*0fe0*/ 	.word	0x00030680


	//   ....[131]....
        /*0fe4*/ 	.word	0x00030770


	//   ....[132]....
        /*0fe8*/ 	.word	0x000307d0


	//   ....[133]....
        /*0fec*/ 	.word	0x00030870


	//   ....[134]....
        /*0ff0*/ 	.word	0x000309f0


	//   ....[135]....
        /*0ff4*/ 	.word	0x00030a90


	//   ....[136]....
        /*0ff8*/ 	.word	0x00030af0


	//   ....[137]....
        /*0ffc*/ 	.word	0x00030ba0


	//   ....[138]....
        /*1000*/ 	.word	0x00030c30


	//   ....[139]....
        /*1004*/ 	.word	0x00030cc0


	//   ....[140]....
        /*1008*/ 	.word	0x00030d20


	//   ....[141]....
        /*100c*/ 	.word	0x00030dd0


	//   ....[142]....
        /*1010*/ 	.word	0x00030e30


	//   ....[143]....
        /*1014*/ 	.word	0x00030ee0


	//   ....[144]....
        /*1018*/ 	.word	0x00030f40


	//   ....[145]....
        /*101c*/ 	.word	0x00030ff0


	//   ....[146]....
        /*1020*/ 	.word	0x00031050


	//   ....[147]....
        /*1024*/ 	.word	0x00031100


	//   ....[148]....
        /*1028*/ 	.word	0x00031160


	//   ....[149]....
        /*102c*/ 	.word	0x00031210


	//   ....[150]....
        /*1030*/ 	.word	0x000312a0


	//   ....[151]....
        /*1034*/ 	.word	0x00031330


	//   ....[152]....
        /*1038*/ 	.word	0x000313b0


	//   ....[153]....
        /*103c*/ 	.word	0x00031440


	//   ....[154]....
        /*1040*/ 	.word	0x00031530


	//   ....[155]....
        /*1044*/ 	.word	0x000315c0


	//   ....[156]....
        /*1048*/ 	.word	0x00031620


	//   ....[157]....
        /*104c*/ 	.word	0x000316d0


	//   ....[158]....
        /*1050*/ 	.word	0x00031730


	//   ....[159]....
        /*1054*/ 	.word	0x000317e0


	//   ....[160]....
        /*1058*/ 	.word	0x00031840


	//   ....[161]....
        /*105c*/ 	.word	0x000318f0


	//   ....[162]....
        /*1060*/ 	.word	0x00031950


	//   ....[163]....
        /*1064*/ 	.word	0x00031a00


	//   ....[164]....
        /*1068*/ 	.word	0x00031a60


	//   ....[165]....
        /*106c*/ 	.word	0x00031b10


	//   ....[166]....
        /*1070*/ 	.word	0x00031b70


	//   ....[167]....
        /*1074*/ 	.word	0x00031c20


	//   ....[168]....
        /*1078*/ 	.word	0x00031c80


	//   ....[169]....
        /*107c*/ 	.word	0x00031d30


	//   ....[170]....
        /*1080*/ 	.word	0x00031d90


	//   ....[171]....
        /*1084*/ 	.word	0x00031e40


	//   ....[172]....
        /*1088*/ 	.word	0x00031ea0


	//   ....[173]....
        /*108c*/ 	.word	0x00031f50


	//   ....[174]....
        /*1090*/ 	.word	0x00032130


	//   ....[175]....
        /*1094*/ 	.word	0x000321d0


	//   ....[176]....
        /*1098*/ 	.word	0x000322f0


	//   ....[177]....
        /*109c*/ 	.word	0x00032360


	//   ....[178]....
        /*10a0*/ 	.word	0x000323d0


	//   ....[179]....
        /*10a4*/ 	.word	0x00032440


	//   ....[180]....
        /*10a8*/ 	.word	0x000324b0


	//   ....[181]....
        /*10ac*/ 	.word	0x00032530


	//   ....[182]....
        /*10b0*/ 	.word	0x000325c0


	//   ....[183]....
        /*10b4*/ 	.word	0x00032650


	//   ....[184]....
        /*10b8*/ 	.word	0x000326c0


	//   ....[185]....
        /*10bc*/ 	.word	0x00032730


	//   ....[186]....
        /*10c0*/ 	.word	0x000327a0


	//   ....[187]....
        /*10c4*/ 	.word	0x00032820


	//   ....[188]....
        /*10c8*/ 	.word	0x00032890


	//   ....[189]....
        /*10cc*/ 	.word	0x00032930


	//   ....[190]....
        /*10d0*/ 	.word	0x000329c0


	//   ....[191]....
        /*10d4*/ 	.word	0x00032af0


	//----- nvinfo : EIATTR_REG_RECONFIG
	.align		4
.L_235:
        /*10d8*/ 	.byte	0x01, 0x54
	.zero		2


	//----- nvinfo : EIATTR_SYSCALL_OFFSETS
	.align		4
        /*10dc*/ 	.byte	0x04, 0x46
        /*10de*/ 	.short	(.L_237 - .L_236)


	//   ....[0]....
.L_236:
        /*10e0*/ 	.word	0x00001b90


	//   ....[1]....
        /*10e4*/ 	.word	0x00001ce0


	//   ....[2]....
        /*10e8*/ 	.word	0x0000a400


	//   ....[3]....
        /*10ec*/ 	.word	0x0000a710


	//   ....[4]....
        /*10f0*/ 	.word	0x00025c00


	//   ....[5]....
        /*10f4*/ 	.word	0x00025d70


	//   ....[6]....
        /*10f8*/ 	.word	0x00025ec0


	//   ....[7]....
        /*10fc*/ 	.word	0x00026000


	//   ....[8]....
        /*1100*/ 	.word	0x00027a50


	//----- nvinfo : EIATTR_MBARRIER_INSTR_OFFSETS
	.align		4
.L_237:
        /*1104*/ 	.byte	0x04, 0x39
        /*1106*/ 	.short	(.L_239 - .L_238)


	//   ....[0]....
.L_238:
        /*1108*/ 	.word	0x00000250
        /*110c*/ 	.word	0x000000ff
        /*1110*/ 	.word	0x00022800
        /*1114*/ 	.short	0x0100
        /*1116*/ 	.byte	0x08
	.zero		1


	//   ....[1]....
        /*1118*/ 	.word	0x00000260
        /*111c*/ 	.word	0x000000ff
        /*1120*/ 	.word	0x00022820
        /*1124*/ 	.short	0x0100
        /*1126*/ 	.byte	0x08
	.zero		1


	//   ....[2]....
        /*1128*/ 	.word	0x00000350
        /*112c*/ 	.word	0x000000ff
        /*1130*/ 	.word	0x00022830
        /*1134*/ 	.short	0x0100
        /*1136*/ 	.byte	0x08
	.zero		1


	//   ....[3]....
        /*1138*/ 	.word	0x00000360
        /*113c*/ 	.word	0x000000ff
        /*1140*/ 	.word	0x00022840
        /*1144*/ 	.short	0x0100
        /*1146*/ 	.byte	0x08
	.zero		1


	//   ....[4]....
        /*1148*/ 	.word	0x00000370
        /*114c*/ 	.word	0x000000ff
        /*1150*/ 	.word	0x00022838
        /*1154*/ 	.short	0x0100
        /*1156*/ 	.byte	0x08
	.zero		1


	//   ....[5]....
        /*1158*/ 	.word	0x00000380
        /*115c*/ 	.word	0x000000ff
        /*1160*/ 	.word	0x00022848
        /*1164*/ 	.short	0x0100
        /*1166*/ 	.byte	0x08
	.zero		1


	//   ....[6]....
        /*1168*/ 	.word	0x000004b0
        /*116c*/ 	.word	0x000000ff
        /*1170*/ 	.word	0x00022850
        /*1174*/ 	.short	0x0100
        /*1176*/ 	.byte	0x08
	.zero		1


	//   ....[7]....
        /*1178*/ 	.word	0x000004c0
        /*117c*/ 	.word	0x000000ff
        /*1180*/ 	.word	0x00022860
        /*1184*/ 	.short	0x0100
        /*1186*/ 	.byte	0x08
	.zero		1


	//   ....[8]....
        /*1188*/ 	.word	0x000004d0
        /*118c*/ 	.word	0x000000ff
        /*1190*/ 	.word	0x00022858
        /*1194*/ 	.short	0x0100
        /*1196*/ 	.byte	0x08
	.zero		1


	//   ....[9]....
        /*1198*/ 	.word	0x000004e0
        /*119c*/ 	.word	0x000000ff
        /*11a0*/ 	.word	0x00022868
        /*11a4*/ 	.short	0x0100
        /*11a6*/ 	.byte	0x08
	.zero		1


	//   ....[10]....
        /*11a8*/ 	.word	0x000005d0
        /*11ac*/ 	.word	0x000000ff
        /*11b0*/ 	.word	0x00022870
        /*11b4*/ 	.short	0x0100
        /*11b6*/ 	.byte	0x06
	.zero		1


	//   ....[11]....
        /*11b8*/ 	.word	0x000005e0
        /*11bc*/ 	.word	0x000000ff
        /*11c0*/ 	.word	0x00022880
        /*11c4*/ 	.short	0x0100
        /*11c6*/ 	.byte	0x06
	.zero		1


	//   ....[12]....
        /*11c8*/ 	.word	0x000005f0
        /*11cc*/ 	.word	0x000000ff
        /*11d0*/ 	.word	0x00022878
        /*11d4*/ 	.short	0x0100
        /*11d6*/ 	.byte	0x06
	.zero		1


	//   ....[13]....
        /*11d8*/ 	.word	0x00000600
        /*11dc*/ 	.word	0x000000ff
        /*11e0*/ 	.word	0x00022888
        /*11e4*/ 	.short	0x0100
        /*11e6*/ 	.byte	0x06
	.zero		1


	//   ....[14]....
        /*11e8*/ 	.word	0x00000730
        /*11ec*/ 	.word	0x000000ff
        /*11f0*/ 	.word	0x00022890
        /*11f4*/ 	.short	0x0100
        /*11f6*/ 	.byte	0x08
	.zero		1


	//   ....[15]....
        /*11f8*/ 	.word	0x00000740
        /*11fc*/ 	.word	0x000000ff
        /*1200*/ 	.word	0x000228a0
        /*1204*/ 	.short	0x0100
        /*1206*/ 	.byte	0x08
	.zero		1


	//   ....[16]....
        /*1208*/ 	.word	0x00000750
        /*120c*/ 	.word	0x000000ff
        /*1210*/ 	.word	0x00022898
        /*1214*/ 	.short	0x0100
        /*1216*/ 	.byte	0x08
	.zero		1


	//   ....[17]....
        /*1218*/ 	.word	0x00000760
        /*121c*/ 	.word	0x000000ff
        /*1220*/ 	.word	0x000228a8
        /*1224*/ 	.short	0x0100
        /*1226*/ 	.byte	0x08
	.zero		1


	//   ....[18]....
        /*1228*/ 	.word	0x000008a0
        /*122c*/ 	.word	0x000000ff
        /*1230*/ 	.word	0x000228b0
        /*1234*/ 	.short	0x0100
        /*1236*/ 	.byte	0x08
	.zero		1


	//   ....[19]....
        /*1238*/ 	.word	0x000008b0
        /*123c*/ 	.word	0x000000ff
        /*1240*/ 	.word	0x000228c0
        /*1244*/ 	.short	0x0100
        /*1246*/ 	.byte	0x08
	.zero		1


	//   ....[20]....
        /*1248*/ 	.word	0x000008c0
        /*124c*/ 	.word	0x000000ff
        /*1250*/ 	.word	0x000228b8
        /*1254*/ 	.short	0x0100
        /*1256*/ 	.byte	0x08
	.zero		1


	//   ....[21]....
        /*1258*/ 	.word	0x000008d0
        /*125c*/ 	.word	0x000000ff
        /*1260*/ 	.word	0x000228c8
        /*1264*/ 	.short	0x0100
        /*1266*/ 	.byte	0x08
	.zero		1


	//   ....[22]....
        /*1268*/ 	.word	0x00002d60
        /*126c*/ 	.word	0x00000057
        /*1270*/ 	.word	0x00022890
        /*1274*/ 	.short	0x010a
        /*1276*/ 	.byte	0x3f
	.zero		1


	//   ....[23]....
        /*1278*/ 	.word	0x00005e60
        /*127c*/ 	.word	0x00000057
        /*1280*/ 	.word	0x00022890
        /*1284*/ 	.short	0x010a
        /*1286*/ 	.byte	0x3f
	.zero		1


	//   ....[24]....
        /*1288*/ 	.word	0x00008ca0
        /*128c*/ 	.word	0x00000057
        /*1290*/ 	.word	0x00022890
        /*1294*/ 	.short	0x010a
        /*1296*/ 	.byte	0x3f
	.zero		1


	//   ....[25]....
        /*1298*/ 	.word	0x00009270
        /*129c*/ 	.word	0x00000004
        /*12a0*/ 	.word	0x00000000
        /*12a4*/ 	.short	0x0101
        /*12a6*/ 	.byte	0x3f
	.zero		1


	//   ....[26]....
        /*12a8*/ 	.word	0x000092b0
        /*12ac*/ 	.word	0x00000057
        /*12b0*/ 	.word	0x000228b0
        /*12b4*/ 	.short	0x010a
        /*12b6*/ 	.byte	0x3f
	.zero		1


	//   ....[27]....
        /*12b8*/ 	.word	0x000097f0
        /*12bc*/ 	.word	0x00000057
        /*12c0*/ 	.word	0x00000000
        /*12c4*/ 	.short	0x0101
        /*12c6*/ 	.byte	0x3f
	.zero		1


	//   ....[28]....
        /*12c8*/ 	.word	0x0000a490
        /*12cc*/ 	.word	0x00000011
        /*12d0*/ 	.word	0x00022800
        /*12d4*/ 	.short	0x010a
        /*12d6*/ 	.byte	0x3f
	.zero		1


	//   ....[29]....
        /*12d8*/ 	.word	0x0000a4e0
        /*12dc*/ 	.word	0x00000011
        /*12e0*/ 	.word	0x00022800
        /*12e4*/ 	.short	0x010a
        /*12e6*/ 	.byte	0x3f
	.zero		1


	//   ....[30]....
        /*12e8*/ 	.word	0x0000adc0
        /*12ec*/ 	.word	0x00000011
        /*12f0*/ 	.word	0x00022800
        /*12f4*/ 	.short	0x010a
        /*12f6*/ 	.byte	0x3f
	.zero		1


	//   ....[31]....
        /*12f8*/ 	.word	0x0000d350
        /*12fc*/ 	.word	0x00000011
        /*1300*/ 	.word	0x00022800
        /*1304*/ 	.short	0x010a
        /*1306*/ 	.byte	0x3f
	.zero		1


	//   ....[32]....
        /*1308*/ 	.word	0x0000f3f0
        /*130c*/ 	.word	0x0000000e
        /*1310*/ 	.word	0x00022830
        /*1314*/ 	.short	0x010a
        /*1316*/ 	.byte	0x3f
	.zero		1


	//   ....[33]....
        /*1318*/ 	.word	0x0000f480
        /*131c*/ 	.word	0x0000000e
        /*1320*/ 	.word	0x00022830
        /*1324*/ 	.short	0x010a
        /*1326*/ 	.byte	0x3f
	.zero		1


	//   ....[34]....
        /*1328*/ 	.word	0x000101f0
        /*132c*/ 	.word	0x00000000
        /*1330*/ 	.word	0x00000000
        /*1334*/ 	.short	0x0101
        /*1336*/ 	.byte	0x3f
	.zero		1


	//   ....[35]....
        /*1338*/ 	.word	0x00013740
        /*133c*/ 	.word	0x00000059
        /*1340*/ 	.word	0x00022830
        /*1344*/ 	.short	0x010a
        /*1346*/ 	.byte	0x3f
	.zero		1


	//   ....[36]....
        /*1348*/ 	.word	0x00013790
        /*134c*/ 	.word	0x00000059
        /*1350*/ 	.word	0x00022830
        /*1354*/ 	.short	0x010a
        /*1356*/ 	.byte	0x3f
	.zero		1


	//   ....[37]....
        /*1358*/ 	.word	0x00014400
        /*135c*/ 	.word	0x000000cc
        /*1360*/ 	.word	0x00022850
        /*1364*/ 	.short	0x010a
        /*1366*/ 	.byte	0x3f
	.zero		1


	//   ....[38]....
        /*1368*/ 	.word	0x00014440
        /*136c*/ 	.word	0x000000cc
        /*1370*/ 	.word	0x00022850
        /*1374*/ 	.short	0x010a
        /*1376*/ 	.byte	0x3f
	.zero		1


	//   ....[39]....
        /*1378*/ 	.word	0x00014890
        /*137c*/ 	.word	0x000000a8
        /*1380*/ 	.word	0x00000000
        /*1384*/ 	.short	0x0101
        /*1386*/ 	.byte	0x3f
	.zero		1


	//   ....[40]....
        /*1388*/ 	.word	0x00017ab0
        /*138c*/ 	.word	0x00000058
        /*1390*/ 	.word	0x00000000
        /*1394*/ 	.short	0x0101
        /*1396*/ 	.byte	0x3f
	.zero		1


	//   ....[41]....
        /*1398*/ 	.word	0x000184d0
        /*139c*/ 	.word	0x00000000
        /*13a0*/ 	.word	0x00022830
        /*13a4*/ 	.short	0x010a
        /*13a6*/ 	.byte	0x3f
	.zero		1


	//   ....[42]....
        /*13a8*/ 	.word	0x00018520
        /*13ac*/ 	.word	0x00000000
        /*13b0*/ 	.word	0x00022830
        /*13b4*/ 	.short	0x010a
        /*13b6*/ 	.byte	0x3f
	.zero		1


	//   ....[43]....
        /*13b8*/ 	.word	0x000191c0
        /*13bc*/ 	.word	0x00000003
        /*13c0*/ 	.word	0x00022850
        /*13c4*/ 	.short	0x010a
        /*13c6*/ 	.byte	0x3f
	.zero		1


	//   ....[44]....
        /*13c8*/ 	.word	0x00019200
        /*13cc*/ 	.word	0x00000003
        /*13d0*/ 	.word	0x00022850
        /*13d4*/ 	.short	0x010a
        /*13d6*/ 	.byte	0x3f
	.zero		1


	//   ....[45]....
        /*13d8*/ 	.word	0x00019cd0
        /*13dc*/ 	.word	0x000000aa
        /*13e0*/ 	.word	0x00000000
        /*13e4*/ 	.short	0x0101
        /*13e6*/ 	.byte	0x3f
	.zero		1


	//   ....[46]....
        /*13e8*/ 	.word	0x0001ab50
        /*13ec*/ 	.word	0x0000005c
        /*13f0*/ 	.word	0x00000000
        /*13f4*/ 	.short	0x0101
        /*13f6*/ 	.byte	0x3f
	.zero		1


	//   ....[47]....
        /*13f8*/ 	.word	0x0001b2e0
        /*13fc*/ 	.word	0x00000000
        /*1400*/ 	.word	0x00022830
        /*1404*/ 	.short	0x010a
        /*1406*/ 	.byte	0x3f
	.zero		1


	//   ....[48]....
        /*1408*/ 	.word	0x0001b330
        /*140c*/ 	.word	0x00000000
        /*1410*/ 	.word	0x00022830
        /*1414*/ 	.short	0x010a
        /*1416*/ 	.byte	0x3f
	.zero		1


	//   ....[49]....
        /*1418*/ 	.word	0x0001bfd0
        /*141c*/ 	.word	0x00000003
        /*1420*/ 	.word	0x00022850
        /*1424*/ 	.short	0x010a
        /*1426*/ 	.byte	0x3f
	.zero		1


	//   ....[50]....
        /*1428*/ 	.word	0x0001c010
        /*142c*/ 	.word	0x00000003
        /*1430*/ 	.word	0x00022850
        /*1434*/ 	.short	0x010a
        /*1436*/ 	.byte	0x3f
	.zero		1


	//   ....[51]....
        /*1438*/ 	.word	0x0001c460
        /*143c*/ 	.word	0x00000000
        /*1440*/ 	.word	0x00000000
        /*1444*/ 	.short	0x0101
        /*1446*/ 	.byte	0x3f
	.zero		1


	//   ....[52]....
        /*1448*/ 	.word	0x0001f6b0
        /*144c*/ 	.word	0x00000058
        /*1450*/ 	.word	0x00000000
        /*1454*/ 	.short	0x0101
        /*1456*/ 	.byte	0x3f
	.zero		1


	//   ....[53]....
        /*1458*/ 	.word	0x0001fd10
        /*145c*/ 	.word	0x0000000d
        /*1460*/ 	.word	0x00022850
        /*1464*/ 	.short	0x010a
        /*1466*/ 	.byte	0x3f
	.zero		1


	//   ....[54]....
        /*1468*/ 	.word	0x0001fd90
        /*146c*/ 	.word	0x0000000d
        /*1470*/ 	.word	0x00022850
        /*1474*/ 	.short	0x010a
        /*1476*/ 	.byte	0x3f
	.zero		1


	//   ....[55]....
        /*1478*/ 	.word	0x000203b0
        /*147c*/ 	.word	0x00000000
        /*1480*/ 	.word	0x00000000
        /*1484*/ 	.short	0x0101
        /*1486*/ 	.byte	0x3f
	.zero		1


	//   ....[56]....
        /*1488*/ 	.word	0x00022030
        /*148c*/ 	.word	0x00000000
        /*1490*/ 	.word	0x00000000
        /*1494*/ 	.short	0x0101
        /*1496*/ 	.byte	0x3f
	.zero		1


	//   ....[57]....
        /*1498*/ 	.word	0x000249f0
        /*149c*/ 	.word	0x00000011
        /*14a0*/ 	.word	0x00022820
        /*14a4*/ 	.short	0x010a
        /*14a6*/ 	.byte	0x3f
	.zero		1


	//   ....[58]....
        /*14a8*/ 	.word	0x00024ab0
        /*14ac*/ 	.word	0x00000005
        /*14b0*/ 	.word	0x000228a0
        /*14b4*/ 	.short	0x010a
        /*14b6*/ 	.byte	0x3f
	.zero		1


	//   ....[59]....
        /*14b8*/ 	.word	0x00024ce0
        /*14bc*/ 	.word	0x00000005
        /*14c0*/ 	.word	0x000228c0
        /*14c4*/ 	.short	0x010a
        /*14c6*/ 	.byte	0x3f
	.zero		1


	//   ....[60]....
        /*14c8*/ 	.word	0x00025060
        /*14cc*/ 	.word	0x00000005
        /*14d0*/ 	.word	0x000228a0
        /*14d4*/ 	.short	0x010a
        /*14d6*/ 	.byte	0x3f
	.zero		1


	//   ....[61]....
        /*14d8*/ 	.word	0x00025280
        /*14dc*/ 	.word	0x00000005
        /*14e0*/ 	.word	0x000228c0
        /*14e4*/ 	.short	0x010a
        /*14e6*/ 	.byte	0x3f
	.zero		1


	//   ....[62]....
        /*14e8*/ 	.word	0x000265a0
        /*14ec*/ 	.word	0x00000006
        /*14f0*/ 	.word	0x00022880
        /*14f4*/ 	.short	0x010a
        /*14f6*/ 	.byte	0x3f
	.zero		1


	//   ....[63]....
        /*14f8*/ 	.word	0x00026e40
        /*14fc*/ 	.word	0x00000006
        /*1500*/ 	.word	0x00022870
        /*1504*/ 	.short	0x0107
        /*1506*/ 	.byte	0x3f
	.zero		1


	//   ....[64]....
        /*1508*/ 	.word	0x00026f00
        /*150c*/ 	.word	0x00000006
        /*1510*/ 	.word	0x00022870
        /*1514*/ 	.short	0x0101
        /*1516*/ 	.byte	0x3f
	.zero		1


	//   ....[65]....
        /*1518*/ 	.word	0x00026f50
        /*151c*/ 	.word	0x00000006
        /*1520*/ 	.word	0x00022840
        /*1524*/ 	.short	0x010a
        /*1526*/ 	.byte	0x3f
	.zero		1


	//   ....[66]....
        /*1528*/ 	.word	0x00027770
        /*152c*/ 	.word	0x00000006
        /*1530*/ 	.word	0x00022830
        /*1534*/ 	.short	0x0107
        /*1536*/ 	.byte	0x3f
	.zero		1


	//   ....[67]....
        /*1538*/ 	.word	0x00027850
        /*153c*/ 	.word	0x00000006
        /*1540*/ 	.word	0x00022830
        /*1544*/ 	.short	0x0101
        /*1546*/ 	.byte	0x3f
	.zero		1


	//   ....[68]....
        /*1548*/ 	.word	0x00028290
        /*154c*/ 	.word	0x00000011
        /*1550*/ 	.word	0x00022800
        /*1554*/ 	.short	0x0107
        /*1556*/ 	.byte	0x3f
	.zero		1


	//   ....[69]....
        /*1558*/ 	.word	0x00028390
        /*155c*/ 	.word	0x00000011
        /*1560*/ 	.word	0x00022800
        /*1564*/ 	.short	0x0101
        /*1566*/ 	.byte	0x3f
	.zero		1


	//   ....[70]....
        /*1568*/ 	.word	0x000283c0
        /*156c*/ 	.word	0x00000011
        /*1570*/ 	.word	0x00022820
        /*1574*/ 	.short	0x010a
        /*1576*/ 	.byte	0x3f
	.zero		1


	//   ....[71]....
        /*1578*/ 	.word	0x000288b0
        /*157c*/ 	.word	0x00000000
        /*1580*/ 	.word	0x00022880
        /*1584*/ 	.short	0x010a
        /*1586*/ 	.byte	0x3f
	.zero		1


	//   ....[72]....
        /*1588*/ 	.word	0x00028ea0
        /*158c*/ 	.word	0x00000000
        /*1590*/ 	.word	0x00022870
        /*1594*/ 	.short	0x0107
        /*1596*/ 	.byte	0x3f
	.zero		1


	//   ....[73]....
        /*1598*/ 	.word	0x00028f60
        /*159c*/ 	.word	0x00000000
        /*15a0*/ 	.word	0x00022870
        /*15a4*/ 	.short	0x0101
        /*15a6*/ 	.byte	0x3f
	.zero		1


	//   ....[74]....
        /*15a8*/ 	.word	0x00028f90
        /*15ac*/ 	.word	0x00000000
        /*15b0*/ 	.word	0x00022840
        /*15b4*/ 	.short	0x010a
        /*15b6*/ 	.byte	0x3f
	.zero		1


	//   ....[75]....
        /*15b8*/ 	.word	0x00029550
        /*15bc*/ 	.word	0x00000000
        /*15c0*/ 	.word	0x00022830
        /*15c4*/ 	.short	0x0107
        /*15c6*/ 	.byte	0x3f
	.zero		1


	//   ....[76]....
        /*15c8*/ 	.word	0x00029620
        /*15cc*/ 	.word	0x00000000
        /*15d0*/ 	.word	0x00022830
        /*15d4*/ 	.short	0x0101
        /*15d6*/ 	.byte	0x3f
	.zero		1


	//   ....[77]....
        /*15d8*/ 	.word	0x000296a0
        /*15dc*/ 	.word	0x00000003
        /*15e0*/ 	.word	0x00022870
        /*15e4*/ 	.short	0x010a
        /*15e6*/ 	.byte	0x3f
	.zero		1


	//   ....[78]....
        /*15e8*/ 	.word	0x00029730
        /*15ec*/ 	.word	0x00000003
        /*15f0*/ 	.word	0x00022860
        /*15f4*/ 	.short	0x010a
        /*15f6*/ 	.byte	0x3f
	.zero		1


	//   ....[79]....
        /*15f8*/ 	.word	0x00029c40
        /*15fc*/ 	.word	0x00000003
        /*1600*/ 	.word	0x00022850
        /*1604*/ 	.short	0x0101
        /*1606*/ 	.byte	0x3f
	.zero		1


	//   ....[80]....
        /*1608*/ 	.word	0x00029cd0
        /*160c*/ 	.word	0x00000003
        /*1610*/ 	.word	0x00000000
        /*1614*/ 	.short	0x0101
        /*1616*/ 	.byte	0x3f
	.zero		1


	//   ....[81]....
        /*1618*/ 	.word	0x00029e90
        /*161c*/ 	.word	0x00000012
        /*1620*/ 	.word	0x00022870
        /*1624*/ 	.short	0x010a
        /*1626*/ 	.byte	0x3f
	.zero		1


	//   ....[82]....
        /*1628*/ 	.word	0x00029f10
        /*162c*/ 	.word	0x00000012
        /*1630*/ 	.word	0x00022860
        /*1634*/ 	.short	0x010a
        /*1636*/ 	.byte	0x3f
	.zero		1


	//   ....[83]....
        /*1638*/ 	.word	0x0002a430
        /*163c*/ 	.word	0x00000012
        /*1640*/ 	.word	0x00022850
        /*1644*/ 	.short	0x0101
        /*1646*/ 	.byte	0x3f
	.zero		1


	//   ....[84]....
        /*1648*/ 	.word	0x0002a4e0
        /*164c*/ 	.word	0x00000012
        /*1650*/ 	.word	0x00000000
        /*1654*/ 	.short	0x0101
        /*1656*/ 	.byte	0x3f
	.zero		1


	//   ....[85]....
        /*1658*/ 	.word	0x0002b1f0
        /*165c*/ 	.word	0x00000005
        /*1660*/ 	.word	0x00022820
        /*1664*/ 	.short	0x010a
        /*1666*/ 	.byte	0x3f
	.zero		1


	//   ....[86]....
        /*1668*/ 	.word	0x0002b360
        /*166c*/ 	.word	0x00000003
        /*1670*/ 	.word	0x00022840
        /*1674*/ 	.short	0x010a
        /*1676*/ 	.byte	0x3f
	.zero		1


	//   ....[87]....
        /*1678*/ 	.word	0x0002b400
        /*167c*/ 	.word	0x00000021
        /*1680*/ 	.word	0x00022840
        /*1684*/ 	.short	0x010a
        /*1686*/ 	.byte	0x3f
	.zero		1


	//   ....[88]....
        /*1688*/ 	.word	0x0002b440
        /*168c*/ 	.word	0x00000003
        /*1690*/ 	.word	0x00022860
        /*1694*/ 	.short	0x010a
        /*1696*/ 	.byte	0x3f
	.zero		1


	//   ....[89]....
        /*1698*/ 	.word	0x0002b480
        /*169c*/ 	.word	0x00000021
        /*16a0*/ 	.word	0x00022860
        /*16a4*/ 	.short	0x010a
        /*16a6*/ 	.byte	0x3f
	.zero		1


	//   ....[90]....
        /*16a8*/ 	.word	0x0002b4c0
        /*16ac*/ 	.word	0x00000003
        /*16b0*/ 	.word	0x00022880
        /*16b4*/ 	.short	0x010a
        /*16b6*/ 	.byte	0x3f
	.zero		1


	//   ....[91]....
        /*16b8*/ 	.word	0x0002b500
        /*16bc*/ 	.word	0x00000021
        /*16c0*/ 	.word	0x00022880
        /*16c4*/ 	.short	0x010a
        /*16c6*/ 	.byte	0x3f
	.zero		1


	//   ....[92]....
        /*16c8*/ 	.word	0x0002b560
        /*16cc*/ 	.word	0x00000057
        /*16d0*/ 	.word	0x00022890
        /*16d4*/ 	.short	0x010a
        /*16d6*/ 	.byte	0x3f
	.zero		1


	//   ....[93]....
        /*16d8*/ 	.word	0x0002b910
        /*16dc*/ 	.word	0x00000057
        /*16e0*/ 	.word	0x00022890
        /*16e4*/ 	.short	0x010a
        /*16e6*/ 	.byte	0x3f
	.zero		1


	//   ....[94]....
        /*16e8*/ 	.word	0x0002bcd0
        /*16ec*/ 	.word	0x00000057
        /*16f0*/ 	.word	0x00022890
        /*16f4*/ 	.short	0x010a
        /*16f6*/ 	.byte	0x3f
	.zero		1


	//   ....[95]....
        /*16f8*/ 	.word	0x0002c080
        /*16fc*/ 	.word	0x00000057
        /*1700*/ 	.word	0x000228b0
        /*1704*/ 	.short	0x010a
        /*1706*/ 	.byte	0x3f
	.zero		1


	//   ....[96]....
        /*1708*/ 	.word	0x0002c550
        /*170c*/ 	.word	0x00000011
        /*1710*/ 	.word	0x00022800
        /*1714*/ 	.short	0x010a
        /*1716*/ 	.byte	0x3f
	.zero		1


	//   ....[97]....
        /*1718*/ 	.word	0x0002ca40
        /*171c*/ 	.word	0x00000011
        /*1720*/ 	.word	0x00022800
        /*1724*/ 	.short	0x010a
        /*1726*/ 	.byte	0x3f
	.zero		1


	//   ....[98]....
        /*1728*/ 	.word	0x0002ca90
        /*172c*/ 	.word	0x0000000e
        /*1730*/ 	.word	0x00022830
        /*1734*/ 	.short	0x010a
        /*1736*/ 	.byte	0x3f
	.zero		1


	//   ....[99]....
        /*1738*/ 	.word	0x0002cae0
        /*173c*/ 	.word	0x00000059
        /*1740*/ 	.word	0x00022830
        /*1744*/ 	.short	0x010a
        /*1746*/ 	.byte	0x3f
	.zero		1


	//   ....[100]....
        /*1748*/ 	.word	0x0002cb30
        /*174c*/ 	.word	0x000000cc
        /*1750*/ 	.word	0x00022850
        /*1754*/ 	.short	0x010a
        /*1756*/ 	.byte	0x3f
	.zero		1


	//   ....[101]....
        /*1758*/ 	.word	0x0002cb80
        /*175c*/ 	.word	0x00000000
        /*1760*/ 	.word	0x00022830
        /*1764*/ 	.short	0x010a
        /*1766*/ 	.byte	0x3f
	.zero		1


	//   ....[102]....
        /*1768*/ 	.word	0x0002cbd0
        /*176c*/ 	.word	0x00000003
        /*1770*/ 	.word	0x00022850
        /*1774*/ 	.short	0x010a
        /*1776*/ 	.byte	0x3f
	.zero		1


	//   ....[103]....
        /*1778*/ 	.word	0x0002cc20
        /*177c*/ 	.word	0x00000000
        /*1780*/ 	.word	0x00022830
        /*1784*/ 	.short	0x010a
        /*1786*/ 	.byte	0x3f
	.zero		1


	//   ....[104]....
        /*1788*/ 	.word	0x0002cc70
        /*178c*/ 	.word	0x00000003
        /*1790*/ 	.word	0x00022850
        /*1794*/ 	.short	0x010a
        /*1796*/ 	.byte	0x3f
	.zero		1


	//   ....[105]....
        /*1798*/ 	.word	0x0002ccc0
        /*179c*/ 	.word	0x0000000d
        /*17a0*/ 	.word	0x00022850
        /*17a4*/ 	.short	0x010a
        /*17a6*/ 	.byte	0x3f
	.zero		1


	//   ....[106]....
        /*17a8*/ 	.word	0x0002e280
        /*17ac*/ 	.word	0x00000011
        /*17b0*/ 	.word	0x00022820
        /*17b4*/ 	.short	0x010a
        /*17b6*/ 	.byte	0x3f
	.zero		1


	//   ....[107]....
        /*17b8*/ 	.word	0x0002e2d0
        /*17bc*/ 	.word	0x00000005
        /*17c0*/ 	.word	0x000228a0
        /*17c4*/ 	.short	0x010a
        /*17c6*/ 	.byte	0x3f
	.zero		1


	//   ....[108]....
        /*17c8*/ 	.word	0x0002e320
        /*17cc*/ 	.word	0x00000005
        /*17d0*/ 	.word	0x000228c0
        /*17d4*/ 	.short	0x010a
        /*17d6*/ 	.byte	0x3f
	.zero		1


	//   ....[109]....
        /*17d8*/ 	.word	0x0002e370
        /*17dc*/ 	.word	0x00000005
        /*17e0*/ 	.word	0x000228a0
        /*17e4*/ 	.short	0x010a
        /*17e6*/ 	.byte	0x3f
	.zero		1


	//   ....[110]....
        /*17e8*/ 	.word	0x0002e3c0
        /*17ec*/ 	.word	0x00000005
        /*17f0*/ 	.word	0x000228c0
        /*17f4*/ 	.short	0x010a
        /*17f6*/ 	.byte	0x3f
	.zero		1


	//   ....[111]....
        /*17f8*/ 	.word	0x0002e4e0
        /*17fc*/ 	.word	0x00000006
        /*1800*/ 	.word	0x00022880
        /*1804*/ 	.short	0x010a
        /*1806*/ 	.byte	0x3f
	.zero		1


	//   ....[112]....
        /*1808*/ 	.word	0x0002f1d0
        /*180c*/ 	.word	0x00000006
        /*1810*/ 	.word	0x00022840
        /*1814*/ 	.short	0x010a
        /*1816*/ 	.byte	0x3f
	.zero		1


	//   ....[113]....
        /*1818*/ 	.word	0x000308f0
        /*181c*/ 	.word	0x00000011
        /*1820*/ 	.word	0x00022820
        /*1824*/ 	.short	0x010a
        /*1826*/ 	.byte	0x3f
	.zero		1


	//   ....[114]....
        /*1828*/ 	.word	0x00030940
        /*182c*/ 	.word	0x00000000
        /*1830*/ 	.word	0x00022880
        /*1834*/ 	.short	0x010a
        /*1836*/ 	.byte	0x3f
	.zero		1


	//   ....[115]....
        /*1838*/ 	.word	0x00031480
        /*183c*/ 	.word	0x00000000
        /*1840*/ 	.word	0x00022840
        /*1844*/ 	.short	0x010a
        /*1846*/ 	.byte	0x3f
	.zero		1


	//   ....[116]....
        /*1848*/ 	.word	0x00031f90
        /*184c*/ 	.word	0x00000003
        /*1850*/ 	.word	0x00022870
        /*1854*/ 	.short	0x010a
        /*1856*/ 	.byte	0x3f
	.zero		1


	//   ....[117]....
        /*1858*/ 	.word	0x00031fe0
        /*185c*/ 	.word	0x00000003
        /*1860*/ 	.word	0x00022860
        /*1864*/ 	.short	0x010a
        /*1866*/ 	.byte	0x3f
	.zero		1


	//   ....[118]....
        /*1868*/ 	.word	0x00032030
        /*186c*/ 	.word	0x00000012
        /*1870*/ 	.word	0x00022870
        /*1874*/ 	.short	0x010a
        /*1876*/ 	.byte	0x3f
	.zero		1


	//   ....[119]....
        /*1878*/ 	.word	0x00032080
        /*187c*/ 	.word	0x00000012
        /*1880*/ 	.word	0x00022860
        /*1884*/ 	.short	0x010a
        /*1886*/ 	.byte	0x3f
	.zero		1


	//   ....[120]....
        /*1888*/ 	.word	0x00032a10
        /*188c*/ 	.word	0x00000005
        /*1890*/ 	.word	0x00022820
        /*1894*/ 	.short	0x010a
        /*1896*/ 	.byte	0x3f
	.zero		1


	//   ....[121]....
        /*1898*/ 	.word	0x00032bb0
        /*189c*/ 	.word	0x00000003
        /*18a0*/ 	.word	0x00022840
        /*18a4*/ 	.short	0x010a
        /*18a6*/ 	.byte	0x3f
	.zero		1


	//   ....[122]....
        /*18a8*/ 	.word	0x00032c00
        /*18ac*/ 	.word	0x00000021
        /*18b0*/ 	.word	0x00022840
        /*18b4*/ 	.short	0x010a
        /*18b6*/ 	.byte	0x3f
	.zero		1


	//   ....[123]....
        /*18b8*/ 	.word	0x00032c50
        /*18bc*/ 	.word	0x00000003
        /*18c0*/ 	.word	0x00022860
        /*18c4*/ 	.short	0x010a
        /*18c6*/ 	.byte	0x3f
	.zero		1


	//   ....[124]....
        /*18c8*/ 	.word	0x00032ca0
        /*18cc*/ 	.word	0x00000021
        /*18d0*/ 	.word	0x00022860
        /*18d4*/ 	.short	0x010a
        /*18d6*/ 	.byte	0x3f
	.zero		1


	//   ....[125]....
        /*18d8*/ 	.word	0x00032cf0
        /*18dc*/ 	.word	0x00000003
        /*18e0*/ 	.word	0x00022880
        /*18e4*/ 	.short	0x010a
        /*18e6*/ 	.byte	0x3f
	.zero		1


	//----- nvinfo : EIATTR_NUM_MBARRIERS
	.align		4
.L_239:
        /*18e8*/ 	.byte	0x03, 0x38
        /*18ea*/ 	.short	0x0016


	//----- nvinfo : EIATTR_EXIT_INSTR_OFFSETS
	.align		4
        /*18ec*/ 	.byte	0x04, 0x1c
        /*18ee*/ 	.short	(.L_241 - .L_240)


	//   ....[0]....
.L_240:
        /*18f0*/ 	.word	0x0002b550


	//----- nvinfo : EIATTR_MAX_THREADS
	.align		4
.L_241:
        /*18f4*/ 	.byte	0x04, 0x05
        /*18f6*/ 	.short	(.L_243 - .L_242)
.L_242:
        /*18f8*/ 	.word	0x00000180
        /*18fc*/ 	.word	0x00000001
        /*1900*/ 	.word	0x00000001


	//----- nvinfo : EIATTR_CRS_STACK_SIZE
	.align		4
.L_243:
        /*1904*/ 	.byte	0x04, 0x1e
        /*1906*/ 	.short	(.L_245 - .L_244)
.L_244:
        /*1908*/ 	.word	0x00000000


	//----- nvinfo : EIATTR_CBANK_PARAM_SIZE
	.align		4
.L_245:
        /*190c*/ 	.byte	0x03, 0x19
        /*190e*/ 	.short	0x0af0


	//----- nvinfo : EIATTR_PARAM_CBANK
	.align		4
        /*1910*/ 	.byte	0x04, 0x0a
        /*1912*/ 	.short	(.L_247 - .L_246)
	.align		4
.L_246:
        /*1914*/ 	.word	index@(.nv.constant0._ZN7cutlass13device_kernelIN5flash11enable_sm90INS1_16FlashAttnFwdSm90INS1_25CollectiveMainloopFwdSm90ILi2EN4cute5tupleIJNS5_1CILi1EEES8_S8_EEENS6_IJNS7_ILi128EEENS7_ILi160EEESA_EEELi128ENS_12float_e4m3_tEfNS_4arch4Sm90ELb0ELb1ELb0ELb1ELb1ELb1ELb0ELb1ELb1ELb1ELb0ELb0EEENS1_21CollectiveEpilogueFwdINS6_IJSA_SA_SB_EEES9_NS_10bfloat16_tESF_Li256ELb1ELb1ELb0ELb1EEENS1_36VarlenDynamicPersistentTileSchedulerILi128ELi160ELi256ELi128ELb0ELb1ELb1ELb1ELb0ELb1EEEEEEEEEvNT_6ParamsE)
        /*1918*/ 	.short	0x0210
        /*191a*/ 	.short	0x0af0


	//----- nvinfo : EIATTR_SW_WAR
	.align		4
.L_247:
        /*191c*/ 	.byte	0x04, 0x36
        /*191e*/ 	.short	(.L_249 - .L_248)
.L_248:
        /*1920*/ 	.word	0x00000008
.L_249:


//--------------------- .nv.info._ZN7cutlass13device_kernelIN5flash11enable_sm90INS1_16FlashAttnFwdSm90INS1_25CollectiveMainloopFwdSm90ILi2EN4cute5tupleIJNS5_1CILi1EEES8_S8_EEENS6_IJNS7_ILi128EEENS7_ILi160EEESA_EEELi128ENS_12float_e4m3_tEfNS_4arch4Sm90ELb1ELb0ELb0ELb0ELb1ELb0ELb0ELb1ELb1ELb1ELb0ELb0EEENS1_21CollectiveEpilogueFwdINS6_IJSA_SA_SB_EEES9_NS_10bfloat16_tESF_Li256ELb0ELb1ELb0ELb1EEENS1_30DynamicPersistentTileSchedulerILi256ELi128ELb0ELb1ELb1EEEEEEEEEvNT_6ParamsE --------------------------
	.section	.nv.info._ZN7cutlass13device_kernelIN5flash11enable_sm90INS1_16FlashAttnFwdSm90INS1_25CollectiveMainloopFwdSm90ILi2EN4cute5tupleIJNS5_1CILi1EEES8_S8_EEENS6_IJNS7_ILi128EEENS7_ILi160EEESA_EEELi128ENS_12float_e4m3_tEfNS_4arch4Sm90ELb1ELb0ELb0ELb0ELb1ELb0ELb0ELb1ELb1ELb1ELb0ELb0EEENS1_21CollectiveEpilogueFwdINS6_IJSA_SA_SB_EEES9_NS_10bfloat16_tESF_Li256ELb0ELb1ELb0ELb1EEENS1_30DynamicPersistentTileSchedulerILi256ELi128ELb0ELb1ELb1EEEEEEEEEvNT_6ParamsE,"",@"SHT_CUDA_INFO"
	.sectionflags	@""
	.align	4


	//----- nvinfo : EIATTR_CUDA_API_VERSION
	.align		4
        /*0000*/ 	.byte	0x04, 0x37
        /*0002*/ 	.short	(.L_251 - .L_250)
.L_250:
        /*0004*/ 	.word	0x00000082


	//----- nvinfo : EIATTR_KPARAM_INFO
	.align		4
.L_251:
        /*0008*/ 	.byte	0x04, 0x17
        /*000a*/ 	.short	(.L_253 - .L_252)
.L_252:
        /*000c*/ 	.word	0x00000000
        /*0010*/ 	.short	0x0000
        /*0012*/ 	.short	0x0070
        /*0014*/ 	.byte	0x00, 0xf0, 0x01, 0x2a


	//----- nvinfo : EIATTR_SPARSE_MMA_MASK
	.align		4
.L_253:
        /*0018*/ 	.byte	0x03, 0x50
        /*001a*/ 	.short	0x0000


	//----- nvinfo : EIATTR_MAXREG_COUNT
	.align		4
        /*001c*/ 	.byte	0x03, 0x1b
        /*001e*/ 	.short	0x00a8


	//----- nvinfo : EIATTR_NUM_BARRIERS
	.align		4
        /*0020*/ 	.byte	0x02, 0x4c
        /*0022*/ 	.byte	0x10
	.zero		1


	//----- nvinfo : EIATTR_EXTERNS
	.align		4
        /*0024*/ 	.byte	0x04, 0x0f
        /*0026*/ 	.short	(.L_255 - .L_254)


	//   ....[0]....
	.align		4
.L_254:
        /*0028*/ 	.word	index@(__assertfail)


	//----- nvinfo : EIATTR_ANNOTATIONS
	.align		4
.L_255:
        /*002c*/ 	.byte	0x04, 0x55
        /*002e*/ 	.short	(.L_257 - .L_256)


	//   ....[0]....
.L_256:
        /* <DEDUP_REMOVED lines=19> */


	//----- nvinfo : EIATTR_MERCURY_ISA_VERSION
	.align		4
.L_257:
        /*0150*/ 	.byte	0x03, 0x5f
        /*0152*/ 	.short	0x0101


	//----- nvinfo : EIATTR_INT_WARP_WIDE_INSTR_OFFSETS
	.align		4
        /*0154*/ 	.byte	0x04, 0x31
        /*0156*/ 	.short	(.L_259 - .L_258)


	//   ....[0]....
.L_258:
        /*0158*/ 	.word	0x000000c0


	//   ....[1]....
        /*015c*/ 	.word	0x000000d0


	//   ....[2]....
        /*0160*/ 	.word	0x00000170


	//   ....[3]....
        /*0164*/ 	.word	0x0000dfa0


	//   ....[4]....
        /*0168*/ 	.word	0x0000e030


	//   ....[5]....
        /*016c*/ 	.word	0x00012010


	//   ....[6]....
        /*0170*/ 	.word	0x000120a0


	//----- nvinfo : EIATTR_COOP_GROUP_MASK_REGIDS
	.align		4
.L_259:
        /*0174*/ 	.byte	0x04, 0x29
        /*0176*/ 	.short	(.L_261 - .L_260)


	//   ....[0]....
.L_260:
        /*0178*/ 	.word	0xffffffff


	//   ....[1]....
        /*017c*/ 	.word	0xffffffff


	//   ....[2]....
        /*0180*/ 	.word	0xffffffff


	//   ....[3]....
        /*0184*/ 	.word	0xffffffff


	//   ....[4]....
        /*0188*/ 	.word	0xffffffff


	//   ....[5]....
        /*018c*/ 	.word	0xffffffff


	//   ....[6]....
        /*0190*/ 	.word	0xffffffff


	//   ....[7]....
        /*0194*/ 	.word	0xffffffff


	//   ....[8]....
        /*0198*/ 	.word	0xffffffff


	//   ....[9]....
        /*019c*/ 	.word	0xffffffff


	//   ....[10]....
        /*01a0*/ 	.word	0xffffffff


	//   ....[11]....
        /*01a4*/ 	.word	0xffffffff


	//   ....[12]....
        /*01a8*/ 	.word	0xffffffff


	//   ....[13]....
        /*01ac*/ 	.word	0xffffffff


	//   ....[14]....
        /*01b0*/ 	.word	0xffffffff


	//   ....[15]....
        /*01b4*/ 	.word	0xffffffff


	//   ....[16]....
        /*01b8*/ 	.word	0xffffffff


	//   ....[17]....
        /*01bc*/ 	.word	0xffffffff


	//   ....[18]....
        /*01c0*/ 	.word	0xffffffff


	//   ....[19]....
        /*01c4*/ 	.word	0xffffffff


	//   ....[20]....
        /*01c8*/ 	.word	0xffffffff


	//   ....[21]....
        /*01cc*/ 	.word	0xffffffff


	//   ....[22]....
        /*01d0*/ 	.word	0xffffffff


	//   ....[23]....
        /*01d4*/ 	.word	0xffffffff


	//   ....[24]....
        /*01d8*/ 	.word	0xffffffff


	//   ....[25]....
        /*01dc*/ 	.word	0xffffffff


	//   ....[26]....
        /*01e0*/ 	.word	0xffffffff


	//   ....[27]....
        /*01e4*/ 	.word	0xffffffff


	//   ....[28]....
        /*01e8*/ 	.word	0xffffffff


	//   ....[29]....
        /*01ec*/ 	.word	0xffffffff


	//   ....[30]....
        /*01f0*/ 	.word	0xffffffff


	//   ....[31]....
        /*01f4*/ 	.word	0xffffffff


	//   ....[32]....
        /*01f8*/ 	.word	0xffffffff


	//   ....[33]....
        /*01fc*/ 	.word	0xffffffff


	//   ....[34]....
        /*0200*/ 	.word	0xffffffff


	//   ....[35]....
        /*0204*/ 	.word	0xffffffff


	//   ....[36]....
        /*0208*/ 	.word	0xffffffff


	//   ....[37]....
        /*020c*/ 	.word	0xffffffff


	//   ....[38]....
        /*0210*/ 	.word	0xffffffff


	//   ....[39]....
        /*0214*/ 	.word	0xffffffff


	//   ....[40]....
        /*0218*/ 	.word	0xffffffff


	//   ....[41]....
        /*021c*/ 	.word	0xffffffff


	//   ....[42]....
        /*0220*/ 	.word	0xffffffff


	//   ....[43]....
        /*0224*/ 	.word	0xffffffff


	//   ....[44]....
        /*0228*/ 	.word	0xffffffff


	//   ....[45]....
        /*022c*/ 	.word	0xffffffff


	//   ....[46]....
        /*0230*/ 	.word	0xffffffff


	//   ....[47]....
        /*0234*/ 	.word	0xffffffff


	//   ....[48]....
        /*0238*/ 	.word	0xffffffff


	//   ....[49]....
        /*023c*/ 	.word	0xffffffff


	//   ....[50]....
        /*0240*/ 	.word	0xffffffff


	//   ....[51]....
        /*0244*/ 	.word	0xffffffff


	//   ....[52]....
        /*0248*/ 	.word	0xffffffff


	//   ....[53]....
        /*024c*/ 	.word	0xffffffff


	//   ....[54]....
        /*0250*/ 	.word	0xffffffff


	//   ....[55]....
        /*0254*/ 	.word	0xffffffff


	//   ....[56]....
        /*0258*/ 	.word	0xffffffff


	//   ....[57]....
        /*025c*/ 	.word	0xffffffff


	//   ....[58]....
        /*0260*/ 	.word	0xffffffff


	//   ....[59]....
        /*0264*/ 	.word	0xffffffff


	//   ....[60]....
        /*0268*/ 	.word	0xffffffff


	//   ....[61]....
        /*026c*/ 	.word	0xffffffff


	//   ....[62]....
        /*0270*/ 	.word	0xffffffff


	//   ....[63]....
        /*0274*/ 	.word	0xffffffff


	//   ....[64]....
        /*0278*/ 	.word	0xffffffff


	//   ....[65]....
        /*027c*/ 	.word	0xffffffff


	//   ....[66]....
        /*0280*/ 	.word	0xffffffff


	//   ....[67]....
        /*0284*/ 	.word	0xffffffff


	//   ....[68]....
        /*0288*/ 	.word	0xffffffff


	//   ....[69]....
        /*028c*/ 	.word	0xffffffff


	//   ....[70]....
        /*0290*/ 	.word	0xffffffff


	//   ....[71]....
        /*0294*/ 	.word	0xffffffff


	//   ....[72]....
        /*0298*/ 	.word	0xffffffff


	//   ....[73]....
        /*029c*/ 	.word	0xffffffff


	//   ....[74]....
        /*02a0*/ 	.word	0xffffffff


	//   ....[75]....
        /*02a4*/ 	.word	0xffffffff


	//   ....[76]....
        /*02a8*/ 	.word	0xffffffff


	//   ....[77]....
        /*02ac*/ 	.word	0xffffffff


	//   ....[78]....
        /*02b0*/ 	.word	0xffffffff


	//   ....[79]....
        /*02b4*/ 	.word	0xffffffff


	//   ....[80]....
        /*02b8*/ 	.word	0xffffffff


	//   ....[81]....
        /*02bc*/ 	.word	0xffffffff


	//   ....[82]....
        /*02c0*/ 	.word	0xffffffff


	//   ....[83]....
        /*02c4*/ 	.word	0xffffffff


	//   ....[84]....
        /*02c8*/ 	.word	0xffffffff


	//   ....[85]....
        /*02cc*/ 	.word	0xffffffff


	//   ....[86]....
        /*02d0*/ 	.word	0xffffffff


	//   ....[87]....
        /*02d4*/ 	.word	0xffffffff


	//   ....[88]....
        /*02d8*/ 	.word	0xffffffff


	//   ....[89]....
        /*02dc*/ 	.word	0xffffffff


	//   ....[90]....
        /*02e0*/ 	.word	0xffffffff


	//   ....[91]....
        /*02e4*/ 	.word	0xffffffff


	//   ....[92]....
        /*02e8*/ 	.word	0xffffffff


	//   ....[93]....
        /*02ec*/ 	.word	0xffffffff


	//   ....[94]....
        /*02f0*/ 	.word	0xffffffff


	//   ....[95]....
        /*02f4*/ 	.word	0xffffffff


	//   ....[96]....
        /*02f8*/ 	.word	0xffffffff


	//   ....[97]....
        /*02fc*/ 	.word	0xffffffff


	//   ....[98]....
        /*0300*/ 	.word	0xffffffff


	//   ....[99]....
        /*0304*/ 	.word	0xffffffff


	//   ....[100]....
        /*0308*/ 	.word	0xffffffff


	//   ....[101]....
        /*030c*/ 	.word	0xffffffff


	//   ....[102]....
        /*0310*/ 	.word	0xffffffff


	//   ....[103]....
        /*0314*/ 	.word	0xffffffff


	//   ....[104]....
        /*0318*/ 	.word	0xffffffff


	//   ....[105]....
        /*031c*/ 	.word	0xffffffff


	//   ....[106]....
        /*0320*/ 	.word	0xffffffff


	//   ....[107]....
        /*0324*/ 	.word	0xffffffff


	//   ....[108]....
        /*0328*/ 	.word	0xffffffff


	//   ....[109]....
        /*032c*/ 	.word	0xffffffff


	//   ....[110]....
        /*0330*/ 	.word	0xffffffff


	//   ....[111]....
        /*0334*/ 	.word	0xffffffff


	//   ....[112]....
        /*0338*/ 	.word	0xffffffff


	//   ....[113]....
        /*033c*/ 	.word	0xffffffff


	//   ....[114]....
        /*0340*/ 	.word	0xffffffff


	//   ....[115]....
        /*0344*/ 	.word	0xffffffff


	//   ....[116]....
        /*0348*/ 	.word	0xffffffff


	//   ....[117]....
        /*034c*/ 	.word	0xffffffff


	//   ....[118]....
        /*0350*/ 	.word	0xffffffff


	//   ....[119]....
        /*0354*/ 	.word	0xffffffff


	//   ....[120]....
        /*0358*/ 	.word	0xffffffff


	//   ....[121]....
        /*035c*/ 	.word	0xffffffff


	//   ....[122]....
        /*0360*/ 	.word	0xffffffff


	//   ....[123]....
        /*0364*/ 	.word	0xffffffff


	//   ....[124]....
        /*0368*/ 	.word	0xffffffff


	//   ....[125]....
        /*036c*/ 	.word	0xffffffff


	//   ....[126]....
        /*0370*/ 	.word	0xffffffff


	//   ....[127]....
        /*0374*/ 	.word	0xffffffff


	//   ....[128]....
        /*0378*/ 	.word	0xffffffff


	//   ....[129]....
        /*037c*/ 	.word	0xffffffff


	//   ....[130]....
        /*0380*/ 	.word	0xffffffff


	//   ....[131]....
        /*0384*/ 	.word	0xffffffff


	//   ....[132]....
        /*0388*/ 	.word	0xffffffff


	//   ....[133]....
        /*038c*/ 	.word	0xffffffff


	//   ....[134]....
        /*0390*/ 	.word	0xffffffff


	//   ....[135]....
        /*0394*/ 	.word	0xffffffff


	//   ....[136]....
        /*0398*/ 	.word	0xffffffff


	//   ....[137]....
        /*039c*/ 	.word	0xffffffff


	//   ....[138]....
        /*03a0*/ 	.word	0xffffffff


	//   ....[139]....
        /*03a4*/ 	.word	0xffffffff


	//   ....[140]....
        /*03a8*/ 	.word	0xffffffff


	//   ....[141]....
        /*03ac*/ 	.word	0xffffffff


	//   ....[142]....
        /*03b0*/ 	.word	0xffffffff


	//   ....[143]....
        /*03b4*/ 	.word	0xffffffff


	//   ....[144]....
        /*03b8*/ 	.word	0xffffffff


	//   ....[145]....
        /*03bc*/ 	.word	0xffffffff


	//   ....[146]....
        /*03c0*/ 	.word	0xffffffff


	//   ....[147]....
        /*03c4*/ 	.word	0xffffffff


	//   ....[148]....
        /*03c8*/ 	.word	0xffffffff


	//   ....[149]....
        /*03cc*/ 	.word	0xffffffff


	//   ....[150]....
        /*03d0*/ 	.word	0xffffffff


	//   ....[151]....
        /*03d4*/ 	.word	0xffffffff


	//   ....[152]....
        /*03d8*/ 	.word	0xffffffff


	//   ....[153]....
        /*03dc*/ 	.word	0xffffffff


	//   ....[154]....
        /*03e0*/ 	.word	0xffffffff


	//   ....[155]....
        /*03e4*/ 	.word	0xffffffff


	//   ....[156]....
        /*03e8*/ 	.word	0xffffffff


	//   ....[157]....
        /*03ec*/ 	.word	0xffffffff


	//   ....[158]....
        /*03f0*/ 	.word	0xffffffff


	//   ....[159]....
        /*03f4*/ 	.word	0xffffffff


	//   ....[160]....
        /*03f8*/ 	.word	0xffffffff


	//   ....[161]....
        /*03fc*/ 	.word	0xffffffff


	//   ....[162]....
        /*0400*/ 	.word	0xffffffff


	//   ....[163]....
        /*0404*/ 	.word	0xffffffff


	//   ....[164]....
        /*0408*/ 	.word	0xffffffff


	//   ....[165]....
        /*040c*/ 	.word	0xffffffff


	//   ....[166]....
        /*0410*/ 	.word	0xffffffff


	//   ....[167]....
        /*0414*/ 	.word	0xffffffff


	//   ....[168]....
        /*0418*/ 	.word	0xffffffff


	//   ....[169]....
        /*041c*/ 	.word	0xffffffff


	//   ....[170]....
        /*0420*/ 	.word	0xffffffff


	//   ....[171]....
        /*0424*/ 	.word	0xffffffff


	//   ....[172]....
        /*0428*/ 	.word	0xffffffff


	//   ....[173]....
        /*042c*/ 	.word	0xffffffff


	//   ....[174]....
        /*0430*/ 	.word	0xffffffff


	//   ....[175]....
        /*0434*/ 	.word	0xffffffff


	//   ....[176]....
        /*0438*/ 	.word	0xffffffff


	//   ....[177]....
        /*043c*/ 	.word	0xffffffff


	//   ....[178]....
        /*0440*/ 	.word	0x0500000f


	//   ....[179]....
        /*0444*/ 	.word	0x0500000f


	//   ....[180]....
        /*0448*/ 	.word	0x0500000f


	//   ....[181]....
        /*044c*/ 	.word	0x0500000f


	//   ....[182]....
        /*0450*/ 	.word	0x0500000f


	//   ....[183]....
        /*0454*/ 	.word	0x0500000f


	//   ....[184]....
        /*0458*/ 	.word	0x0500000f


	//   ....[185]....
        /*045c*/ 	.word	0x0500000f


	//   ....[186]....
        /*0460*/ 	.word	0x0500000f


	//   ....[187]....
        /*0464*/ 	.word	0x0500000f


	//   ....[188]....
        /*0468*/ 	.word	0x0500000f


	//   ....[189]....
        /*046c*/ 	.word	0x0500000f


	//   ....[190]....
        /*0470*/ 	.word	0x0500000f


	//   ....[191]....
        /*0474*/ 	.word	0x0500000f


	//   ....[192]....
        /*0478*/ 	.word	0x0500000f


	//   ....[193]....
        /*047c*/ 	.word	0x0500000f


	//   ....[194]....
        /*0480*/ 	.word	0x0500000f


	//   ....[195]....
        /*0484*/ 	.word	0x0500000f


	//   ....[196]....
        /*0488*/ 	.word	0x0500000f


	//   ....[197]....
        /*048c*/ 	.word	0x0500000f


	//   ....[198]....
        /*0490*/ 	.word	0x0500000f


	//   ....[199]....
        /*0494*/ 	.word	0x0500000f


	//   ....[200]....
        /*0498*/ 	.word	0x0500000f


	//   ....[201]....
        /*049c*/ 	.word	0x0500000f


	//   ....[202]....
        /*04a0*/ 	.word	0x0500000f


	//   ....[203]....
        /*04a4*/ 	.word	0x0500000f


	//   ....[204]....
        /*04a8*/ 	.word	0x0500000f


	//   ....[205]....
        /*04ac*/ 	.word	0x0500000f


	//   ....[206]....
        /*04b0*/ 	.word	0x0500000f


	//   ....[207]....
        /*04b4*/ 	.word	0x0500000f


	//   ....[208]....
        /*04b8*/ 	.word	0x0500000f


	//   ....[209]....
        /*04bc*/ 	.word	0x0500000f


	//   ....[210]....
        /*04c0*/ 	.word	0x0500000f


	//   ....[211]....
        /*04c4*/ 	.word	0x0500000f


	//   ....[212]....
        /*04c8*/ 	.word	0x0500000f


	//   ....[213]....
        /*04cc*/ 	.word	0x0500000f


	//   ....[214]....
        /*04d0*/ 	.word	0x0500000f


	//   ....[215]....
        /*04d4*/ 	.word	0x0500000f


	//   ....[216]....
        /*04d8*/ 	.word	0x0500000f


	//   ....[217]....
        /*04dc*/ 	.word	0x0500000f


	//   ....[218]....
        /*04e0*/ 	.word	0x0500000f


	//   ....[219]....
        /*04e4*/ 	.word	0x0500000f


	//   ....[220]....
        /*04e8*/ 	.word	0x0500000f


	//   ....[221]....
        /*04ec*/ 	.word	0x0500000f


	//   ....[222]....
        /*04f0*/ 	.word	0x0500000f


	//   ....[223]....
        /*04f4*/ 	.word	0x0500000f


	//   ....[224]....
        /*04f8*/ 	.word	0x0500000f


	//   ....[225]....
        /*04fc*/ 	.word	0x0500000f


	//   ....[226]....
        /*0500*/ 	.word	0x0500000f


	//   ....[227]....
        /*0504*/ 	.word	0x0500000f


	//   ....[228]....
        /*0508*/ 	.word	0x0500000f


	//   ....[229]....
        /*050c*/ 	.word	0x0500000f


	//   ....[230]....
        /*0510*/ 	.word	0x0500000f


	//   ....[231]....
        /*0514*/ 	.word	0x0500000f


	//   ....[232]....
        /*0518*/ 	.word	0x0500000f


	//   ....[233]....
        /*051c*/ 	.word	0x0500000f


	//   ....[234]....
        /*0520*/ 	.word	0x0500000f


	//   ....[235]....
        /*0524*/ 	.word	0x0500000f


	//   ....[236]....
        /*0528*/ 	.word	0x0500000f


	//   ....[237]....
        /*052c*/ 	.word	0x0500000f


	//   ....[238]....
        /*0530*/ 	.word	0x0500000f


	//   ....[239]....
        /*0534*/ 	.word	0x0500000f


	//   ....[240]....
        /*0538*/ 	.word	0x0500000f


	//   ....[241]....
        /*053c*/ 	.word	0x0500000f


	//   ....[242]....
        /*0540*/ 	.word	0x0500000f


	//   ....[243]....
        /*0544*/ 	.word	0x0500000f


	//   ....[244]....
        /*0548*/ 	.word	0x0500000f


	//   ....[245]....
        /*054c*/ 	.word	0x0500000f


	//   ....[246]....
        /*0550*/ 	.word	0x0500000f


	//   ....[247]....
        /*0554*/ 	.word	0x0500000f


	//   ....[248]....
        /*0558*/ 	.word	0x0500000f


	//   ....[249]....
        /*055c*/ 	.word	0x0500000f


	//   ....[250]....
        /*0560*/ 	.word	0x0500000f


	//   ....[251]....
        /*0564*/ 	.word	0x0500000f


	//   ....[252]....
        /*0568*/ 	.word	0x0500000f


	//   ....[253]....
        /*056c*/ 	.word	0x0500000f


	//   ....[254]....
        /*0570*/ 	.word	0x0500000f


	//   ....[255]....
        /*0574*/ 	.word	0x0500000f


	//   ....[0]....
        /*0578*/ 	.word	0x0500000f


	//   ....[1]....
        /*057c*/ 	.word	0x0500000f


	//   ....[2]....
        /*0580*/ 	.word	0x0500000f


	//   ....[3]....
        /*0584*/ 	.word	0x0500000f


	//   ....[4]....
        /*0588*/ 	.word	0x0500000f


	//   ....[5]....
        /*058c*/ 	.word	0x0500000f


	//   ....[6]....
        /*0590*/ 	.word	0x0500000f


	//   ....[7]....
        /*0594*/ 	.word	0x0500000f


	//   ....[8]....
        /*0598*/ 	.word	0x0500000f


	//   ....[9]....
        /*059c*/ 	.word	0x0500000f


	//   ....[10]....
        /*05a0*/ 	.word	0x0500000f


	//   ....[11]....
        /*05a4*/ 	.word	0x0500000f


	//   ....[12]....
        /*05a8*/ 	.word	0x0500000f


	//   ....[13]....
        /*05ac*/ 	.word	0x0500000f


	//   ....[14]....
        /*05b0*/ 	.word	0x0500000f


	//   ....[15]....
        /*05b4*/ 	.word	0x0500000f


	//   ....[16]....
        /*05b8*/ 	.word	0x0500000f


	//   ....[17]....
        /*05bc*/ 	.word	0x0500000f


	//   ....[18]....
        /*05c0*/ 	.word	0x0500000f


	//   ....[19]....
        /*05c4*/ 	.word	0x0500000f


	//----- nvinfo : EIATTR_COOP_GROUP_INSTR_OFFSETS
	.align		4
.L_261:
        /*05c8*/ 	.byte	0x04, 0x28
        /*05ca*/ 	.short	(.L_263 - .L_262)


	//   ....[0]....
.L_262:
        /*05cc*/ 	.word	0x00000080


	//   ....[1]....
        /*05d0*/ 	.word	0x00000090


	//   ....[2]....
        /*05d4*/ 	.word	0x000002d0


	//   ....[3]....
        /*05d8*/ 	.word	0x00000430


	//   ....[4]....
        /*05dc*/ 	.word	0x00000550


	//   ....[5]....
        /*05e0*/ 	.word	0x000006b0


	//   ....[6]....
        /*05e4*/ 	.word	0x000016e0


	//   ....[7]....
        /*05e8*/ 	.word	0x00002390


	//   ....[8]....
        /*05ec*/ 	.word	0x000023c0


	//   ....[9]....
        /*05f0*/ 	.word	0x00002cb0


	//   ....[10]....
        /*05f4*/ 	.word	0x00002cd0


	//   ....[11]....
        /*05f8*/ 	.word	0x00003920


	//   ....[12]....
        /*05fc*/ 	.word	0x00003980


	//   ....[13]....
        /*0600*/ 	.word	0x00005610


	//   ....[14]....
        /*0604*/ 	.word	0x00005630


	//   ....[15]....
        /*0608*/ 	.word	0x00005e60


	//   ....[16]....
        /*060c*/ 	.word	0x00005f60


	//   ....[17]....
        /*0610*/ 	.word	0x000069c0


	//   ....[18]....
        /*0614*/ 	.word	0x00006a20


	//   ....[19]....
        /*0618*/ 	.word	0x00008f80


	//   ....[20]....
        /*061c*/ 	.word	0x00008f90


	//   ....[21]....
        /*0620*/ 	.word	0x00008fc0


	//   ....[22]....
        /*0624*/ 	.word	0x00008fd0


	//   ....[23]....
        /*0628*/ 	.word	0x0000aaa0


	//   ....[24]....
        /*062c*/ 	.word	0x0000aab0


	//   ....[25]....
        /*0630*/ 	.word	0x0000ab30


	//   ....[26]....
        /*0634*/ 	.word	0x0000ab40


	//   ....[27]....
        /*0638*/ 	.word	0x0000be90


	//   ....[28]....
        /*063c*/ 	.word	0x0000bea0


	//   ....[29]....
        /*0640*/ 	.word	0x0000beb0


	//   ....[30]....
        /*0644*/ 	.word	0x0000bec0


	//   ....[31]....
        /*0648*/ 	.word	0x0000bed0


	//   ....[32]....
        /*064c*/ 	.word	0x0000bee0


	//   ....[33]....
        /*0650*/ 	.word	0x0000bef0


	//   ....[34]....
        /*0654*/ 	.word	0x0000bf00


	//   ....[35]....
        /*0658*/ 	.word	0x0000bf10


	//   ....[36]....
        /*065c*/ 	.word	0x0000bf20


	//   ....[37]....
        /*0660*/ 	.word	0x0000bf50


	//   ....[38]....
        /*0664*/ 	.word	0x0000bf60


	//   ....[39]....
        /*0668*/ 	.word	0x0000bf70


	//   ....[40]....
        /*066c*/ 	.word	0x0000bf80


	//   ....[41]....
        /*0670*/ 	.word	0x0000bfa0


	//   ....[42]....
        /*0674*/ 	.word	0x0000bfb0


	//   ....[43]....
        /*0678*/ 	.word	0x0000bfe0


	//   ....[44]....
        /*067c*/ 	.word	0x0000bff0


	//   ....[45]....
        /*0680*/ 	.word	0x0000c010


	//   ....[46]....
        /*0684*/ 	.word	0x0000c020


	//   ....[47]....
        /*0688*/ 	.word	0x0000c030


	//   ....[48]....
        /*068c*/ 	.word	0x0000c040


	//   ....[49]....
        /*0690*/ 	.word	0x0000c050


	//   ....[50]....
        /*0694*/ 	.word	0x0000c060


	//   ....[51]....
        /*0698*/ 	.word	0x0000c080


	//   ....[52]....
        /*069c*/ 	.word	0x0000c0b0


	//   ....[53]....
        /*06a0*/ 	.word	0x0000c0f0


	//   ....[54]....
        /*06a4*/ 	.word	0x0000c130


	//   ....[55]....
        /*06a8*/ 	.word	0x0000c170


	//   ....[56]....
        /*06ac*/ 	.word	0x0000c1b0


	//   ....[57]....
        /*06b0*/ 	.word	0x0000c1c0


	//   ....[58]....
        /*06b4*/ 	.word	0x0000c1d0


	//   ....[59]....
        /*06b8*/ 	.word	0x0000c2c0


	//   ....[60]....
        /*06bc*/ 	.word	0x0000c2f0


	//   ....[61]....
        /*06c0*/ 	.word	0x0000c320


	//   ....[62]....
        /*06c4*/ 	.word	0x0000c380


	//   ....[63]....
        /*06c8*/ 	.word	0x0000c800


	//   ....[64]....
        /*06cc*/ 	.word	0x0000c840


	//   ....[65]....
        /*06d0*/ 	.word	0x0000c900


	//   ....[66]....
        /*06d4*/ 	.word	0x0000c920


	//   ....[67]....
        /*06d8*/ 	.word	0x0000c9e0


	//   ....[68]....
        /*06dc*/ 	.word	0x0000ca00


	//   ....[69]....
        /*06e0*/ 	.word	0x0000cad0


	//   ....[70]....
        /*06e4*/ 	.word	0x0000caf0


	//   ....[71]....
        /*06e8*/ 	.word	0x0000d190


	//   ....[72]....
        /*06ec*/ 	.word	0x0000d1b0


	//   ....[73]....
        /*06f0*/ 	.word	0x0000d270


	//   ....[74]....
        /*06f4*/ 	.word	0x0000d290


	//   ....[75]....
        /*06f8*/ 	.word	0x0000d350


	//   ....[76]....
        /*06fc*/ 	.word	0x0000d370


	//   ....[77]....
        /*0700*/ 	.word	0x0000d440


	//   ....[78]....
        /*0704*/ 	.word	0x0000d460


	//   ....[79]....
        /*0708*/ 	.word	0x0000d5f0


	//   ....[80]....
        /*070c*/ 	.word	0x0000ee80


	//   ....[81]....
        /*0710*/ 	.word	0x0000eec0


	//   ....[82]....
        /*0714*/ 	.word	0x0000ef90


	//   ....[83]....
        /*0718*/ 	.word	0x0000efa0


	//   ....[84]....
        /*071c*/ 	.word	0x0000eff0


	//   ....[85]....
        /*0720*/ 	.word	0x0000f000


	//   ....[86]....
        /*0724*/ 	.word	0x0000f050


	//   ....[87]....
        /*0728*/ 	.word	0x0000f060


	//   ....[88]....
        /*072c*/ 	.word	0x0000f0b0


	//   ....[89]....
        /*0730*/ 	.word	0x0000f0c0


	//   ....[90]....
        /*0734*/ 	.word	0x0000f110


	//   ....[91]....
        /*0738*/ 	.word	0x0000f120


	//   ....[92]....
        /*073c*/ 	.word	0x0000f170


	//   ....[93]....
        /*0740*/ 	.word	0x0000f180


	//   ....[94]....
        /*0744*/ 	.word	0x0000f190


	//   ....[95]....
        /*0748*/ 	.word	0x0000f1e0


	//   ....[96]....
        /*074c*/ 	.word	0x0000f230


	//   ....[97]....
        /*0750*/ 	.word	0x0000f240


	//   ....[98]....
        /*0754*/ 	.word	0x0000f250


	//   ....[99]....
        /*0758*/ 	.word	0x0000f2b0


	//   ....[100]....
        /*075c*/ 	.word	0x0000f710


	//   ....[101]....
        /*0760*/ 	.word	0x0000f740


	//   ....[102]....
        /*0764*/ 	.word	0x0000f7b0


	//   ....[103]....
        /*0768*/ 	.word	0x0000f7e0


	//   ....[104]....
        /*076c*/ 	.word	0x0000f820


	//   ....[105]....
        /*0770*/ 	.word	0x0000f850


	//   ....[106]....
        /*0774*/ 	.word	0x0000f8a0


	//   ....[107]....
        /*0778*/ 	.word	0x0000f8d0


	//   ....[108]....
        /*077c*/ 	.word	0x0000f900


	//   ....[109]....
        /*0780*/ 	.word	0x0000f930


	//   ....[110]....
        /*0784*/ 	.word	0x0000f990


	//   ....[111]....
        /*0788*/ 	.word	0x0000f9b0


	//   ....[112]....
        /*078c*/ 	.word	0x0000fa00


	//   ....[113]....
        /*0790*/ 	.word	0x0000fa20


	//   ....[114]....
        /*0794*/ 	.word	0x0000fa70


	//   ....[115]....
        /*0798*/ 	.word	0x0000fa90


	//   ....[116]....
        /*079c*/ 	.word	0x0000fab0


	//   ....[117]....
        /*07a0*/ 	.word	0x0000faf0


	//   ....[118]....
        /*07a4*/ 	.word	0x0000fb10


	//   ....[119]....
        /*07a8*/ 	.word	0x0000fb70


	//   ....[120]....
        /*07ac*/ 	.word	0x000101b0


	//   ....[121]....
        /*07b0*/ 	.word	0x000101d0


	//   ....[122]....
        /*07b4*/ 	.word	0x000101f0


	//   ....[123]....
        /*07b8*/ 	.word	0x00010250


	//   ....[124]....
        /*07bc*/ 	.word	0x000102a0


	//   ....[125]....
        /*07c0*/ 	.word	0x000102c0


	//   ....[126]....
        /*07c4*/ 	.word	0x00010310


	//   ....[127]....
        /*07c8*/ 	.word	0x00010330


	//   ....[128]....
        /*07cc*/ 	.word	0x00010380


	//   ....[129]....
        /*07d0*/ 	.word	0x000103a0


	//   ....[130]....
        /*07d4*/ 	.word	0x000103f0


	//   ....[131]....
        /*07d8*/ 	.word	0x00010410


	//   ....[132]....
        /*07dc*/ 	.word	0x00010460


	//   ....[133]....
        /*07e0*/ 	.word	0x00010480


	//   ....[134]....
        /*07e4*/ 	.word	0x000104c0


	//   ....[135]....
        /*07e8*/ 	.word	0x000104e0


	//   ....[136]....
        /*07ec*/ 	.word	0x00010e10


	//   ....[137]....
        /*07f0*/ 	.word	0x00010e20


	//   ....[138]....
        /*07f4*/ 	.word	0x00010e30


	//   ....[139]....
        /*07f8*/ 	.word	0x00010e40


	//   ....[140]....
        /*07fc*/ 	.word	0x00010e50


	//   ....[141]....
        /*0800*/ 	.word	0x00010e60


	//   ....[142]....
        /*0804*/ 	.word	0x00010e80


	//   ....[143]....
        /*0808*/ 	.word	0x00010ea0


	//   ....[144]....
        /*080c*/ 	.word	0x00010f60


	//   ....[145]....
        /*0810*/ 	.word	0x00010f70


	//   ....[146]....
        /*0814*/ 	.word	0x00010f80


	//   ....[147]....
        /*0818*/ 	.word	0x00010f90


	//   ....[148]....
        /*081c*/ 	.word	0x00011000


	//   ....[149]....
        /*0820*/ 	.word	0x00011010


	//   ....[150]....
        /*0824*/ 	.word	0x00011020


	//   ....[151]....
        /*0828*/ 	.word	0x00011030


	//   ....[152]....
        /*082c*/ 	.word	0x00011050


	//   ....[153]....
        /*0830*/ 	.word	0x00011070


	//   ....[154]....
        /*0834*/ 	.word	0x000110b0


	//   ....[155]....
        /*0838*/ 	.word	0x00011100


	//   ....[156]....
        /*083c*/ 	.word	0x000114b0


	//   ....[157]....
        /*0840*/ 	.word	0x000114c0


	//   ....[158]....
        /*0844*/ 	.word	0x000114d0


	//   ....[159]....
        /*0848*/ 	.word	0x000114e0


	//   ....[160]....
        /*084c*/ 	.word	0x000114f0


	//   ....[161]....
        /*0850*/ 	.word	0x00011510


	//   ....[162]....
        /*0854*/ 	.word	0x00011530


	//   ....[163]....
        /*0858*/ 	.word	0x00011590


	//   ....[164]....
        /*085c*/ 	.word	0x000115d0


	//   ....[165]....
        /*0860*/ 	.word	0x000115e0


	//   ....[166]....
        /*0864*/ 	.word	0x00011600


	//   ....[167]....
        /*0868*/ 	.word	0x00011620


	//   ....[168]....
        /*086c*/ 	.word	0x00011670


	//   ....[169]....
        /*0870*/ 	.word	0x00011690


	//   ....[170]....
        /*0874*/ 	.word	0x000116a0


	//   ....[171]....
        /*0878*/ 	.word	0x000116b0


	//   ....[172]....
        /*087c*/ 	.word	0x000116d0


	//   ....[173]....
        /*0880*/ 	.word	0x000116f0


	//   ....[174]....
        /*0884*/ 	.word	0x00011710


	//   ....[175]....
        /*0888*/ 	.word	0x00011750


	//   ....[176]....
        /*088c*/ 	.word	0x00012900


	//   ....[177]....
        /*0890*/ 	.word	0x00012aa0


	//   ....[178]....
        /*0894*/ 	.word	0x000130b0


	//   ....[179]....
        /*0898*/ 	.word	0x00013190


	//   ....[180]....
        /*089c*/ 	.word	0x00013280


	//   ....[181]....
        /*08a0*/ 	.word	0x000132e0


	//   ....[182]....
        /*08a4*/ 	.word	0x000133a0


	//   ....[183]....
        /*08a8*/ 	.word	0x00013400


	//   ....[184]....
        /*08ac*/ 	.word	0x000134c0


	//   ....[185]....
        /*08b0*/ 	.word	0x00013520


	//   ....[186]....
        /*08b4*/ 	.word	0x000135e0


	//   ....[187]....
        /*08b8*/ 	.word	0x00013640


	//   ....[188]....
        /*08bc*/ 	.word	0x00013700


	//   ....[189]....
        /*08c0*/ 	.word	0x00013760


	//   ....[190]....
        /*08c4*/ 	.word	0x00013820


	//   ....[191]....
        /*08c8*/ 	.word	0x00013880


	//   ....[192]....
        /*08cc*/ 	.word	0x00013940


	//   ....[193]....
        /*08d0*/ 	.word	0x000139a0


	//   ....[194]....
        /*08d4*/ 	.word	0x00013a60


	//   ....[195]....
        /*08d8*/ 	.word	0x00013ac0


	//   ....[196]....
        /*08dc*/ 	.word	0x00013b80


	//   ....[197]....
        /*08e0*/ 	.word	0x00013be0


	//   ....[198]....
        /*08e4*/ 	.word	0x00013cd0


	//   ....[199]....
        /*08e8*/ 	.word	0x00013e80


	//   ....[200]....
        /*08ec*/ 	.word	0x00013f10


	//   ....[201]....
        /*08f0*/ 	.word	0x00013fe0


	//   ....[202]....
        /*08f4*/ 	.word	0x00014030


	//   ....[203]....
        /*08f8*/ 	.word	0x00014100


	//   ....[204]....
        /*08fc*/ 	.word	0x00014150


	//   ....[205]....
        /*0900*/ 	.word	0x00014230


	//   ....[206]....
        /*0904*/ 	.word	0x00014280


	//   ....[207]....
        /*0908*/ 	.word	0x000142f0


	//   ....[208]....
        /*090c*/ 	.word	0x000143b0


	//   ....[209]....
        /*0910*/ 	.word	0x00014420


	//   ....[210]....
        /*0914*/ 	.word	0x000144e0


	//   ....[211]....
        /*0918*/ 	.word	0x00014550


	//   ....[212]....
        /*091c*/ 	.word	0x00014600


	//   ....[213]....
        /*0920*/ 	.word	0x00014670


	//   ....[214]....
        /*0924*/ 	.word	0x00014720


	//   ....[215]....
        /*0928*/ 	.word	0x00014790


	//   ....[216]....
        /*092c*/ 	.word	0x00014840


	//   ....[217]....
        /*0930*/ 	.word	0x000148b0


	//   ....[218]....
        /*0934*/ 	.word	0x00014960


	//   ....[219]....
        /*0938*/ 	.word	0x000149f0


	//   ....[220]....
        /*093c*/ 	.word	0x00014a70


	//   ....[221]....
        /*0940*/ 	.word	0x00014af0


	//   ....[222]....
        /*0944*/ 	.word	0x00014b90


	//   ....[223]....
        /*0948*/ 	.word	0x00014bf0


	//   ....[224]....
        /*094c*/ 	.word	0x00014cb0


	//   ....[225]....
        /*0950*/ 	.word	0x00014d10


	//   ....[226]....
        /*0954*/ 	.word	0x00014dd0


	//   ....[227]....
        /*0958*/ 	.word	0x00014e30


	//   ....[228]....
        /*095c*/ 	.word	0x00014ef0


	//   ....[229]....
        /*0960*/ 	.word	0x00014f50


	//   ....[230]....
        /*0964*/ 	.word	0x00015010


	//   ....[231]....
        /*0968*/ 	.word	0x00015070


	//   ....[232]....
        /*096c*/ 	.word	0x00015130


	//   ....[233]....
        /*0970*/ 	.word	0x00015190


	//   ....[234]....
        /*0974*/ 	.word	0x00015230


	//   ....[235]....
        /*0978*/ 	.word	0x00015360


	//   ....[236]....
        /*097c*/ 	.word	0x000153f0


	//   ....[237]....
        /*0980*/ 	.word	0x00015470


	//   ....[238]....
        /*0984*/ 	.word	0x00015510


	//   ....[239]....
        /*0988*/ 	.word	0x00015570


	//   ....[240]....
        /*098c*/ 	.word	0x00015620


	//   ....[241]....
        /*0990*/ 	.word	0x00015680


	//   ....[242]....
        /*0994*/ 	.word	0x00015730


	//   ....[243]....
        /*0998*/ 	.word	0x00015790


	//   ....[244]....
        /*099c*/ 	.word	0x00015830


	//   ....[245]....
        /*09a0*/ 	.word	0x00015890


	//   ....[246]....
        /*09a4*/ 	.word	0x00015940


	//   ....[247]....
        /*09a8*/ 	.word	0x000159a0


	//   ....[248]....
        /*09ac*/ 	.word	0x00015a40


	//   ....[249]....
        /*09b0*/ 	.word	0x00015aa0


	//   ....[250]....
        /*09b4*/ 	.word	0x00015b50


	//   ....[251]....
        /*09b8*/ 	.word	0x00015bb0


	//   ....[252]....
        /*09bc*/ 	.word	0x00015c60


	//   ....[253]....
        /*09c0*/ 	.word	0x00015cc0


	//   ....[254]....
        /*09c4*/ 	.word	0x00015d70


	//   ....[255]....
        /*09c8*/ 	.word	0x00015e60


	//   ....[0]....
        /*09cc*/ 	.word	0x00015ef0


	//   ....[1]....
        /*09d0*/ 	.word	0x00015f70


	//   ....[2]....
        /*09d4*/ 	.word	0x00016000


	//   ....[3]....
        /*09d8*/ 	.word	0x00016060


	//   ....[4]....
        /*09dc*/ 	.word	0x00016100


	//   ....[5]....
        /*09e0*/ 	.word	0x00016160


	//   ....[6]....
        /*09e4*/ 	.word	0x00016210


	//   ....[7]....
        /*09e8*/ 	.word	0x00016270


	//   ....[8]....
        /*09ec*/ 	.word	0x00016310


	//   ....[9]....
        /*09f0*/ 	.word	0x00016370


	//   ....[10]....
        /*09f4*/ 	.word	0x00016420


	//   ....[11]....
        /*09f8*/ 	.word	0x00016480


	//   ....[12]....
        /*09fc*/ 	.word	0x00016520


	//   ....[13]....
        /*0a00*/ 	.word	0x00016580


	//   ....[14]....
        /*0a04*/ 	.word	0x00016630


	//   ....[15]....
        /*0a08*/ 	.word	0x00016690


	//   ....[16]....
        /*0a0c*/ 	.word	0x00016740


	//   ....[17]....
        /*0a10*/ 	.word	0x000167a0


	//   ....[18]....
        /*0a14*/ 	.word	0x00016850


	//   ....[19]....
        /*0a18*/ 	.word	0x00016ab0


	//----- nvinfo : EIATTR_REG_RECONFIG
	.align		4
.L_263:
        /*0a1c*/ 	.byte	0x01, 0x54
	.zero		2


	//----- nvinfo : EIATTR_SYSCALL_OFFSETS
	.align		4
        /*0a20*/ 	.byte	0x04, 0x46
        /*0a22*/ 	.short	(.L_265 - .L_264)


	//   ....[0]....
.L_264:
        /*0a24*/ 	.word	0x000018c0


	//   ....[1]....
        /*0a28*/ 	.word	0x0000e1a0


	//   ....[2]....
        /*0a2c*/ 	.word	0x0000e310


	//   ....[3]....
        /*0a30*/ 	.word	0x0000e460


	//   ....[4]....
        /*0a34*/ 	.word	0x0000e5a0


	//   ....[5]....
        /*0a38*/ 	.word	0x0000fe30


	//----- nvinfo : EIATTR_MBARRIER_INSTR_OFFSETS
	.align		4
.L_265:
        /*0a3c*/ 	.byte	0x04, 0x39
        /*0a3e*/ 	.short	(.L_267 - .L_266)


	//   ....[0]....
.L_266:
        /*0a40*/ 	.word	0x00000180
        /*0a44*/ 	.word	0x000000ff
        /*0a48*/ 	.word	0x00022800
        /*0a4c*/ 	.short	0x0100
        /*0a4e*/ 	.byte	0x08
	.zero		1


	//   ....[1]....
        /*0a50*/ 	.word	0x00000190
        /*0a54*/ 	.word	0x000000ff
        /*0a58*/ 	.word	0x00022820
        /*0a5c*/ 	.short	0x0100
        /*0a5e*/ 	.byte	0x08
	.zero		1


	//   ....[2]....
        /*0a60*/ 	.word	0x00000280
        /*0a64*/ 	.word	0x000000ff
        /*0a68*/ 	.word	0x00022830
        /*0a6c*/ 	.short	0x0100
        /*0a6e*/ 	.byte	0x08
	.zero		1


	//   ....[3]....
        /*0a70*/ 	.word	0x00000290
        /*0a74*/ 	.word	0x000000ff
        /*0a78*/ 	.word	0x00022840
        /*0a7c*/ 	.short	0x0100
        /*0a7e*/ 	.byte	0x08
	.zero		1


	//   ....[4]....
        /*0a80*/ 	.word	0x000002a0
        /*0a84*/ 	.word	0x000000ff
        /*0a88*/ 	.word	0x00022838
        /*0a8c*/ 	.short	0x0100
        /*0a8e*/ 	.byte	0x08
	.zero		1


	//   ....[5]....
        /*0a90*/ 	.word	0x000002b0
        /*0a94*/ 	.word	0x000000ff
        /*0a98*/ 	.word	0x00022848
        /*0a9c*/ 	.short	0x0100
        /*0a9e*/ 	.byte	0x08
	.zero		1


	//   ....[6]....
        /*0aa0*/ 	.word	0x000003e0
        /*0aa4*/ 	.word	0x000000ff
        /*0aa8*/ 	.word	0x00022850
        /*0aac*/ 	.short	0x0100
        /*0aae*/ 	.byte	0x08
	.zero		1


	//   ....[7]....
        /*0ab0*/ 	.word	0x000003f0
        /*0ab4*/ 	.word	0x000000ff
        /*0ab8*/ 	.word	0x00022860
        /*0abc*/ 	.short	0x0100
        /*0abe*/ 	.byte	0x08
	.zero		1


	//   ....[8]....
        /*0ac0*/ 	.word	0x00000400
        /*0ac4*/ 	.word	0x000000ff
        /*0ac8*/ 	.word	0x00022858
        /*0acc*/ 	.short	0x0100
        /*0ace*/ 	.byte	0x08
	.zero		1


	//   ....[9]....
        /*0ad0*/ 	.word	0x00000410
        /*0ad4*/ 	.word	0x000000ff
        /*0ad8*/ 	.word	0x00022868
        /*0adc*/ 	.short	0x0100
        /*0ade*/ 	.byte	0x08
	.zero		1


	//   ....[10]....
        /*0ae0*/ 	.word	0x00000500
        /*0ae4*/ 	.word	0x000000ff
        /*0ae8*/ 	.word	0x00022870
        /*0aec*/ 	.short	0x0100
        /*0aee*/ 	.byte	0x06
	.zero		1


	//   ....[11]....
        /*0af0*/ 	.word	0x00000510
        /*0af4*/ 	.word	0x000000ff
        /*0af8*/ 	.word	0x00022880
        /*0afc*/ 	.short	0x0100
        /*0afe*/ 	.byte	0x06
	.zero		1


	//   ....[12]....
        /*0b00*/ 	.word	0x00000520
        /*0b04*/ 	.word	0x000000ff
        /*0b08*/ 	.word	0x00022878
        /*0b0c*/ 	.short	0x0100
        /*0b0e*/ 	.byte	0x06
	.zero		1


	//   ....[13]....
        /*0b10*/ 	.word	0x00000530
        /*0b14*/ 	.word	0x000000ff
        /*0b18*/ 	.word	0x00022888
        /*0b1c*/ 	.short	0x0100
        /*0b1e*/ 	.byte	0x06
	.zero		1


	//   ....[14]....
        /*0b20*/ 	.word	0x00000660
        /*0b24*/ 	.word	0x000000ff
        /*0b28*/ 	.word	0x00022890
        /*0b2c*/ 	.short	0x0100
        /*0b2e*/ 	.byte	0x08
	.zero		1


	//   ....[15]....
        /*0b30*/ 	.word	0x00000670
        /*0b34*/ 	.word	0x000000ff
        /*0b38*/ 	.word	0x000228a0
        /*0b3c*/ 	.short	0x0100
        /*0b3e*/ 	.byte	0x08
	.zero		1


	//   ....[16]....
        /*0b40*/ 	.word	0x00000680
        /*0b44*/ 	.word	0x000000ff
        /*0b48*/ 	.word	0x00022898
        /*0b4c*/ 	.short	0x0100
        /*0b4e*/ 	.byte	0x08
	.zero		1


	//   ....[17]....
        /*0b50*/ 	.word	0x00000690
        /*0b54*/ 	.word	0x000000ff
        /*0b58*/ 	.word	0x000228a8
        /*0b5c*/ 	.short	0x0100
        /*0b5e*/ 	.byte	0x08
	.zero		1


	//   ....[18]....
        /*0b60*/ 	.word	0x000007e0
        /*0b64*/ 	.word	0x000000ff
        /*0b68*/ 	.word	0x000228b0
        /*0b6c*/ 	.short	0x0100
        /*0b6e*/ 	.byte	0x08
	.zero		1


	//   ....[19]....
        /*0b70*/ 	.word	0x000007f0
        /*0b74*/ 	.word	0x000000ff
        /*0b78*/ 	.word	0x000228c0
        /*0b7c*/ 	.short	0x0100
        /*0b7e*/ 	.byte	0x08
	.zero		1


	//   ....[20]....
        /*0b80*/ 	.word	0x00000800
        /*0b84*/ 	.word	0x000000ff
        /*0b88*/ 	.word	0x000228b8
        /*0b8c*/ 	.short	0x0100
        /*0b8e*/ 	.byte	0x08
	.zero		1


	//   ....[21]....
        /*0b90*/ 	.word	0x00000810
        /*0b94*/ 	.word	0x000000ff
        /*0b98*/ 	.word	0x000228c8
        /*0b9c*/ 	.short	0x0100
        /*0b9e*/ 	.byte	0x08
	.zero		1


	//   ....[22]....
        /*0ba0*/ 	.word	0x00001940
        /*0ba4*/ 	.word	0x000000ff
        /*0ba8*/ 	.word	0x00022800
        /*0bac*/ 	.short	0x010a
        /*0bae*/ 	.byte	0x2b
	.zero		1


	//   ....[23]....
        /*0bb0*/ 	.word	0x000019c0
        /*0bb4*/ 	.word	0x00000000
        /*0bb8*/ 	.word	0x00022830
        /*0bbc*/ 	.short	0x010a
        /*0bbe*/ 	.byte	0x3f
	.zero		1


	//   ....[24]....
        /*0bc0*/ 	.word	0x00001a00
        /*0bc4*/ 	.word	0x00000000
        /*0bc8*/ 	.word	0x00022830
        /*0bcc*/ 	.short	0x010a
        /*0bce*/ 	.byte	0x3f
	.zero		1


	//   ....[25]....
        /*0bd0*/ 	.word	0x000025d0
        /*0bd4*/ 	.word	0x000000ff
        /*0bd8*/ 	.word	0x00000000
        /*0bdc*/ 	.short	0x0101
        /*0bde*/ 	.byte	0x06
	.zero		1


	//   ....[26]....
        /*0be0*/ 	.word	0x000049e0
        /*0be4*/ 	.word	0x000000ff
        /*0be8*/ 	.word	0x00022830
        /*0bec*/ 	.short	0x010a
        /*0bee*/ 	.byte	0x06
	.zero		1


	//   ....[27]....
        /*0bf0*/ 	.word	0x00004a20
        /*0bf4*/ 	.word	0x000000ff
        /*0bf8*/ 	.word	0x00022830
        /*0bfc*/ 	.short	0x010a
        /*0bfe*/ 	.byte	0x06
	.zero		1


	//   ....[28]....
        /*0c00*/ 	.word	0x000052b0
        /*0c04*/ 	.word	0x000000ff
        /*0c08*/ 	.word	0x00022850
        /*0c0c*/ 	.short	0x010a
        /*0c0e*/ 	.byte	0x06
	.zero		1


	//   ....[29]....
        /*0c10*/ 	.word	0x000052f0
        /*0c14*/ 	.word	0x000000ff
        /*0c18*/ 	.word	0x00022850
        /*0c1c*/ 	.short	0x010a
        /*0c1e*/ 	.byte	0x06
	.zero		1


	//   ....[30]....
        /*0c20*/ 	.word	0x00005690
        /*0c24*/ 	.word	0x000000ff
        /*0c28*/ 	.word	0x00000000
        /*0c2c*/ 	.short	0x0101
        /*0c2e*/ 	.byte	0x06
	.zero		1


	//   ....[31]....
        /*0c30*/ 	.word	0x00007790
        /*0c34*/ 	.word	0x000000ff
        /*0c38*/ 	.word	0x00000000
        /*0c3c*/ 	.short	0x0101
        /*0c3e*/ 	.byte	0x06
	.zero		1


	//   ....[32]....
        /*0c40*/ 	.word	0x00007ec0
        /*0c44*/ 	.word	0x000000ff
        /*0c48*/ 	.word	0x00022830
        /*0c4c*/ 	.short	0x010a
        /*0c4e*/ 	.byte	0x06
	.zero		1


	//   ....[33]....
        /*0c50*/ 	.word	0x00007f00
        /*0c54*/ 	.word	0x000000ff
        /*0c58*/ 	.word	0x00022830
        /*0c5c*/ 	.short	0x010a
        /*0c5e*/ 	.byte	0x06
	.zero		1


	//   ....[34]....
        /*0c60*/ 	.word	0x00008790
        /*0c64*/ 	.word	0x000000ff
        /*0c68*/ 	.word	0x00022850
        /*0c6c*/ 	.short	0x010a
        /*0c6e*/ 	.byte	0x06
	.zero		1


	//   ....[35]....
        /*0c70*/ 	.word	0x000087d0
        /*0c74*/ 	.word	0x000000ff
        /*0c78*/ 	.word	0x00022850
        /*0c7c*/ 	.short	0x010a
        /*0c7e*/ 	.byte	0x06
	.zero		1


	//   ....[36]....
        /*0c80*/ 	.word	0x00008b20
        /*0c84*/ 	.word	0x000000ff
        /*0c88*/ 	.word	0x00000000
        /*0c8c*/ 	.short	0x0101
        /*0c8e*/ 	.byte	0x06
	.zero		1


	//   ....[37]....
        /*0c90*/ 	.word	0x0000a0d0
        /*0c94*/ 	.word	0x000000ff
        /*0c98*/ 	.word	0x00000000
        /*0c9c*/ 	.short	0x0101
        /*0c9e*/ 	.byte	0x06
	.zero		1


	//   ....[38]....
        /*0ca0*/ 	.word	0x0000a750
        /*0ca4*/ 	.word	0x000000ff
        /*0ca8*/ 	.word	0x00022850
        /*0cac*/ 	.short	0x010a
        /*0cae*/ 	.byte	0x09
	.zero		1


	//   ....[39]....
        /*0cb0*/ 	.word	0x0000a790
        /*0cb4*/ 	.word	0x000000ff
        /*0cb8*/ 	.word	0x00022850
        /*0cbc*/ 	.short	0x010a
        /*0cbe*/ 	.byte	0x09
	.zero		1


	//   ....[40]....
        /*0cc0*/ 	.word	0x0000ae40
        /*0cc4*/ 	.word	0x000000ff
        /*0cc8*/ 	.word	0x00000000
        /*0ccc*/ 	.short	0x0101
        /*0cce*/ 	.byte	0x04
	.zero		1


	//   ....[41]....
        /*0cd0*/ 	.word	0x0000c830
        /*0cd4*/ 	.word	0x00000003
        /*0cd8*/ 	.word	0x00000000
        /*0cdc*/ 	.short	0x0101
        /*0cde*/ 	.byte	0x3f
	.zero		1


	//   ....[42]....
        /*0ce0*/ 	.word	0x0000eb90
        /*0ce4*/ 	.word	0x00000000
        /*0ce8*/ 	.word	0x00022880
        /*0cec*/ 	.short	0x010a
        /*0cee*/ 	.byte	0x3f
	.zero		1


	//   ....[43]....
        /*0cf0*/ 	.word	0x0000f3f0
        /*0cf4*/ 	.word	0x00000000
        /*0cf8*/ 	.word	0x00022870
        /*0cfc*/ 	.short	0x0107
        /*0cfe*/ 	.byte	0x3f
	.zero		1


	//   ....[44]....
        /*0d00*/ 	.word	0x0000f4b0
        /*0d04*/ 	.word	0x00000000
        /*0d08*/ 	.word	0x00022870
        /*0d0c*/ 	.short	0x0101
        /*0d0e*/ 	.byte	0x3f
	.zero		1


	//   ....[45]....
        /*0d10*/ 	.word	0x0000f4e0
        /*0d14*/ 	.word	0x00000000
        /*0d18*/ 	.word	0x00022840
        /*0d1c*/ 	.short	0x010a
        /*0d1e*/ 	.byte	0x3f
	.zero		1


	//   ....[46]....
        /*0d20*/ 	.word	0x0000fc10
        /*0d24*/ 	.word	0x00000000
        /*0d28*/ 	.word	0x00022830
        /*0d2c*/ 	.short	0x0107
        /*0d2e*/ 	.byte	0x3f
	.zero		1


	//   ....[47]....
        /*0d30*/ 	.word	0x0000fcd0
        /*0d34*/ 	.word	0x00000000
        /*0d38*/ 	.word	0x00022830
        /*0d3c*/ 	.short	0x0101
        /*0d3e*/ 	.byte	0x3f
	.zero		1


	//   ....[48]....
        /*0d40*/ 	.word	0x00010590
        /*0d44*/ 	.word	0x00000011
        /*0d48*/ 	.word	0x00022800
        /*0d4c*/ 	.short	0x0107
        /*0d4e*/ 	.byte	0x3f
	.zero		1


	//   ....[49]....
        /*0d50*/ 	.word	0x00010680
        /*0d54*/ 	.word	0x00000011
        /*0d58*/ 	.word	0x00022800
        /*0d5c*/ 	.short	0x0101
        /*0d5e*/ 	.byte	0x3f
	.zero		1


	//   ....[50]....
        /*0d60*/ 	.word	0x000106a0
        /*0d64*/ 	.word	0x00000011
        /*0d68*/ 	.word	0x00022820
        /*0d6c*/ 	.short	0x010a
        /*0d6e*/ 	.byte	0x3f
	.zero		1


	//   ....[51]....
        /*0d70*/ 	.word	0x00010bb0
        /*0d74*/ 	.word	0x00000000
        /*0d78*/ 	.word	0x00022880
        /*0d7c*/ 	.short	0x010a
        /*0d7e*/ 	.byte	0x3f
	.zero		1


	//   ....[52]....
        /*0d80*/ 	.word	0x00011180
        /*0d84*/ 	.word	0x00000000
        /*0d88*/ 	.word	0x00022870
        /*0d8c*/ 	.short	0x0107
        /*0d8e*/ 	.byte	0x3f
	.zero		1


	//   ....[53]....
        /*0d90*/ 	.word	0x00011240
        /*0d94*/ 	.word	0x00000000
        /*0d98*/ 	.word	0x00022870
        /*0d9c*/ 	.short	0x0101
        /*0d9e*/ 	.byte	0x3f
	.zero		1


	//   ....[54]....
        /*0da0*/ 	.word	0x00011270
        /*0da4*/ 	.word	0x00000000
        /*0da8*/ 	.word	0x00022840
        /*0dac*/ 	.short	0x010a
        /*0dae*/ 	.byte	0x3f
	.zero		1


	//   ....[55]....
        /*0db0*/ 	.word	0x00011810
        /*0db4*/ 	.word	0x00000000
        /*0db8*/ 	.word	0x00022830
        /*0dbc*/ 	.short	0x0107
        /*0dbe*/ 	.byte	0x3f
	.zero		1


	//   ....[56]....
        /*0dc0*/ 	.word	0x000118d0
        /*0dc4*/ 	.word	0x00000000
        /*0dc8*/ 	.word	0x00022830
        /*0dcc*/ 	.short	0x0101
        /*0dce*/ 	.byte	0x3f
	.zero		1


	//   ....[57]....
        /*0dd0*/ 	.word	0x00011960
        /*0dd4*/ 	.word	0x00000013
        /*0dd8*/ 	.word	0x00022870
        /*0ddc*/ 	.short	0x010a
        /*0dde*/ 	.byte	0x3f
	.zero		1


	//   ....[58]....
        /*0de0*/ 	.word	0x000119f0
        /*0de4*/ 	.word	0x00000013
        /*0de8*/ 	.word	0x00022860
        /*0dec*/ 	.short	0x010a
        /*0dee*/ 	.byte	0x3f
	.zero		1


	//   ....[59]....
        /*0df0*/ 	.word	0x00011ef0
        /*0df4*/ 	.word	0x00000013
        /*0df8*/ 	.word	0x00022850
        /*0dfc*/ 	.short	0x0101
        /*0dfe*/ 	.byte	0x3f
	.zero		1


	//   ....[60]....
        /*0e00*/ 	.word	0x00011f80
        /*0e04*/ 	.word	0x00000013
        /*0e08*/ 	.word	0x00000000
        /*0e0c*/ 	.short	0x0101
        /*0e0e*/ 	.byte	0x3f
	.zero		1


	//   ....[61]....
        /*0e10*/ 	.word	0x00012150
        /*0e14*/ 	.word	0x00000012
        /*0e18*/ 	.word	0x00022870
        /*0e1c*/ 	.short	0x010a
        /*0e1e*/ 	.byte	0x3f
	.zero		1


	//   ....[62]....
        /*0e20*/ 	.word	0x000121e0
        /*0e24*/ 	.word	0x00000012
        /*0e28*/ 	.word	0x00022860
        /*0e2c*/ 	.short	0x010a
        /*0e2e*/ 	.byte	0x3f
	.zero		1


	//   ....[63]....
        /*0e30*/ 	.word	0x000126e0
        /*0e34*/ 	.word	0x00000012
        /*0e38*/ 	.word	0x00022850
        /*0e3c*/ 	.short	0x0101
        /*0e3e*/ 	.byte	0x3f
	.zero		1


	//   ....[64]....
        /*0e40*/ 	.word	0x00012790
        /*0e44*/ 	.word	0x00000012
        /*0e48*/ 	.word	0x00000000
        /*0e4c*/ 	.short	0x0101
        /*0e4e*/ 	.byte	0x3f
	.zero		1


	//   ....[65]....
        /*0e50*/ 	.word	0x00012a20
        /*0e54*/ 	.word	0x00000005
        /*0e58*/ 	.word	0x00022820
        /*0e5c*/ 	.short	0x010a
        /*0e5e*/ 	.byte	0x3f
	.zero		1


	//   ....[66]....
        /*0e60*/ 	.word	0x00012ba0
        /*0e64*/ 	.word	0x00000003
        /*0e68*/ 	.word	0x00022840
        /*0e6c*/ 	.short	0x010a
        /*0e6e*/ 	.byte	0x3f
	.zero		1


	//   ....[67]....
        /*0e70*/ 	.word	0x00012c40
        /*0e74*/ 	.word	0x0000001d
        /*0e78*/ 	.word	0x00022840
        /*0e7c*/ 	.short	0x010a
        /*0e7e*/ 	.byte	0x3f
	.zero		1


	//   ....[68]....
        /*0e80*/ 	.word	0x00012c80
        /*0e84*/ 	.word	0x00000003
        /*0e88*/ 	.word	0x00022860
        /*0e8c*/ 	.short	0x010a
        /*0e8e*/ 	.byte	0x3f
	.zero		1


	//   ....[69]....
        /*0e90*/ 	.word	0x00012cc0
        /*0e94*/ 	.word	0x0000001d
        /*0e98*/ 	.word	0x00022860
        /*0e9c*/ 	.short	0x010a
        /*0e9e*/ 	.byte	0x3f
	.zero		1


	//   ....[70]....
        /*0ea0*/ 	.word	0x00012d00
        /*0ea4*/ 	.word	0x00000003
        /*0ea8*/ 	.word	0x00022880
        /*0eac*/ 	.short	0x010a
        /*0eae*/ 	.byte	0x3f
	.zero		1


	//   ....[71]....
        /*0eb0*/ 	.word	0x00012d40
        /*0eb4*/ 	.word	0x0000001d
        /*0eb8*/ 	.word	0x00022880
        /*0ebc*/ 	.short	0x010a
        /*0ebe*/ 	.byte	0x3f
	.zero		1


	//   ....[72]....
        /*0ec0*/ 	.word	0x00012db0
        /*0ec4*/ 	.word	0x00000003
        /*0ec8*/ 	.word	0x00022800
        /*0ecc*/ 	.short	0x010a
        /*0ece*/ 	.byte	0x3f
	.zero		1


	//   ....[73]....
        /*0ed0*/ 	.word	0x00012e00
        /*0ed4*/ 	.word	0x00000000
        /*0ed8*/ 	.word	0x00022830
        /*0edc*/ 	.short	0x010a
        /*0ede*/ 	.byte	0x3f
	.zero		1


	//   ....[74]....
        /*0ee0*/ 	.word	0x00012e60
        /*0ee4*/ 	.word	0x00000005
        /*0ee8*/ 	.word	0x00022830
        /*0eec*/ 	.short	0x010a
        /*0eee*/ 	.byte	0x3f
	.zero		1


	//   ....[75]....
        /*0ef0*/ 	.word	0x00012ec0
        /*0ef4*/ 	.word	0x00000005
        /*0ef8*/ 	.word	0x00022850
        /*0efc*/ 	.short	0x010a
        /*0efe*/ 	.byte	0x3f
	.zero		1


	//   ....[76]....
        /*0f00*/ 	.word	0x00012f20
        /*0f04*/ 	.word	0x00000005
        /*0f08*/ 	.word	0x00022830
        /*0f0c*/ 	.short	0x010a
        /*0f0e*/ 	.byte	0x3f
	.zero		1


	//   ....[77]....
        /*0f10*/ 	.word	0x00012f80
        /*0f14*/ 	.word	0x00000005
        /*0f18*/ 	.word	0x00022850
        /*0f1c*/ 	.short	0x010a
        /*0f1e*/ 	.byte	0x3f
	.zero		1


	//   ....[78]....
        /*0f20*/ 	.word	0x00012fe0
        /*0f24*/ 	.word	0x00000006
        /*0f28*/ 	.word	0x00022850
        /*0f2c*/ 	.short	0x010a
        /*0f2e*/ 	.byte	0x3f
	.zero		1


	//   ....[79]....
        /*0f30*/ 	.word	0x000130e0
        /*0f34*/ 	.word	0x00000000
        /*0f38*/ 	.word	0x00022880
        /*0f3c*/ 	.short	0x010a
        /*0f3e*/ 	.byte	0x3f
	.zero		1


	//   ....[80]....
        /*0f40*/ 	.word	0x00013dd0
        /*0f44*/ 	.word	0x00000000
        /*0f48*/ 	.word	0x00022840
        /*0f4c*/ 	.short	0x010a
        /*0f4e*/ 	.byte	0x3f
	.zero		1


	//   ....[81]....
        /*0f50*/ 	.word	0x00015260
        /*0f54*/ 	.word	0x00000011
        /*0f58*/ 	.word	0x00022820
        /*0f5c*/ 	.short	0x010a
        /*0f5e*/ 	.byte	0x3f
	.zero		1


	//   ....[82]....
        /*0f60*/ 	.word	0x000152b0
        /*0f64*/ 	.word	0x00000000
        /*0f68*/ 	.word	0x00022880
        /*0f6c*/ 	.short	0x010a
        /*0f6e*/ 	.byte	0x3f
	.zero		1


	//   ....[83]....
        /*0f70*/ 	.word	0x00015db0
        /*0f74*/ 	.word	0x00000000
        /*0f78*/ 	.word	0x00022840
        /*0f7c*/ 	.short	0x010a
        /*0f7e*/ 	.byte	0x3f
	.zero		1


	//   ....[84]....
        /*0f80*/ 	.word	0x00016890
        /*0f84*/ 	.word	0x00000013
        /*0f88*/ 	.word	0x00022870
        /*0f8c*/ 	.short	0x010a
        /*0f8e*/ 	.byte	0x3f
	.zero		1


	//   ....[85]....
        /*0f90*/ 	.word	0x000168e0
        /*0f94*/ 	.word	0x00000013
        /*0f98*/ 	.word	0x00022860
        /*0f9c*/ 	.short	0x010a
        /*0f9e*/ 	.byte	0x3f
	.zero		1


	//   ....[86]....
        /*0fa0*/ 	.word	0x00016930
        /*0fa4*/ 	.word	0x00000012
        /*0fa8*/ 	.word	0x00022870
        /*0fac*/ 	.short	0x010a
        /*0fae*/ 	.byte	0x3f
	.zero		1


	//   ....[87]....
        /*0fb0*/ 	.word	0x00016980
        /*0fb4*/ 	.word	0x00000012
        /*0fb8*/ 	.word	0x00022860
        /*0fbc*/ 	.short	0x010a
        /*0fbe*/ 	.byte	0x3f
	.zero		1


	//   ....[88]....
        /*0fc0*/ 	.word	0x000169d0
        /*0fc4*/ 	.word	0x00000005
        /*0fc8*/ 	.word	0x00022820
        /*0fcc*/ 	.short	0x010a
        /*0fce*/ 	.byte	0x3f
	.zero		1


	//   ....[89]....
        /*0fd0*/ 	.word	0x00016b70
        /*0fd4*/ 	.word	0x00000003
        /*0fd8*/ 	.word	0x00022840
        /*0fdc*/ 	.short	0x010a
        /*0fde*/ 	.byte	0x3f
	.zero		1


	//   ....[90]....
        /*0fe0*/ 	.word	0x00016bc0
        /*0fe4*/ 	.word	0x0000001d
        /*0fe8*/ 	.word	0x00022840
        /*0fec*/ 	.short	0x010a
        /*0fee*/ 	.byte	0x3f
	.zero		1


	//   ....[91]....
        /*0ff0*/ 	.word	0x00016c10
        /*0ff4*/ 	.word	0x00000003
        /*0ff8*/ 	.word	0x00022860
        /*0ffc*/ 	.short	0x010a
        /*0ffe*/ 	.byte	0x3f
	.zero		1


	//   ....[92]....
        /*1000*/ 	.word	0x00016c60
        /*1004*/ 	.word	0x0000001d
        /*1008*/ 	.word	0x00022860
        /*100c*/ 	.short	0x010a
        /*100e*/ 	.byte	0x3f
	.zero		1


	//   ....[93]....
        /*1010*/ 	.word	0x00016cb0
        /*1014*/ 	.word	0x00000003
        /*1018*/ 	.word	0x00022880
        /*101c*/ 	.short	0x010a
        /*101e*/ 	.byte	0x3f
	.zero		1


	//----- nvinfo : EIATTR_NUM_MBARRIERS
	.align		4
.L_267:
        /*1020*/ 	.byte	0x03, 0x38
        /*1022*/ 	.short	0x0016


	//----- nvinfo : EIATTR_EXIT_INSTR_OFFSETS
	.align		4
        /*1024*/ 	.byte	0x04, 0x1c
        /*1026*/ 	.short	(.L_269 - .L_268)


	//   ....[0]....
.L_268:
        /*1028*/ 	.word	0x000009a0


	//   ....[1]....
        /*102c*/ 	.word	0x0000d560


	//   ....[2]....
        /*1030*/ 	.word	0x00012d90


	//----- nvinfo : EIATTR_MAX_THREADS
	.align		4
.L_269:
        /*1034*/ 	.byte	0x04, 0x05
        /*1036*/ 	.short	(.L_271 - .L_270)
.L_270:
        /*1038*/ 	.word	0x00000180
        /*103c*/ 	.word	0x00000001
        /*1040*/ 	.word	0x00000001


	//----- nvinfo : EIATTR_CRS_STACK_SIZE
	.align		4
.L_271:
        /*1044*/ 	.byte	0x04, 0x1e
        /*1046*/ 	.short	(.L_273 - .L_272)
.L_272:
        /*1048*/ 	.word	0x00000000


	//----- nvinfo : EIATTR_CBANK_PARAM_SIZE
	.align		4
.L_273:
        /*104c*/ 	.byte	0x03, 0x19
        /*104e*/ 	.short	0x0af0


	//----- nvinfo : EIATTR_PARAM_CBANK
	.align		4
        /*1050*/ 	.byte	0x04, 0x0a
        /*1052*/ 	.short	(.L_275 - .L_274)
	.align		4
.L_274:
        /*1054*/ 	.word	index@(.nv.constant0._ZN7cutlass13device_kernelIN5flash11enable_sm90INS1_16FlashAttnFwdSm90INS1_25CollectiveMainloopFwdSm90ILi2EN4cute5tupleIJNS5_1CILi1EEES8_S8_EEENS6_IJNS7_ILi128EEENS7_ILi160EEESA_EEELi128ENS_12float_e4m3_tEfNS_4arch4Sm90ELb1ELb0ELb0ELb0ELb1ELb0ELb0ELb1ELb1ELb1ELb0ELb0EEENS1_21CollectiveEpilogueFwdINS6_IJSA_SA_SB_EEES9_NS_10bfloat16_tESF_Li256ELb0ELb1ELb0ELb1EEENS1_30DynamicPersistentTileSchedulerILi256ELi128ELb0ELb1ELb1EEEEEEEEEvNT_6ParamsE)
        /*1058*/ 	.short	0x0210
        /*105a*/ 	.short	0x0af0


	//----- nvinfo : EIATTR_SW_WAR
	.align		4
.L_275:
        /*105c*/ 	.byte	0x04, 0x36
        /*105e*/ 	.short	(.L_277 - .L_276)
.L_276:
        /*1060*/ 	.word	0x00000008
.L_277:


//--------------------- .nv.info._ZN7cutlass13device_kernelIN5flash11enable_sm90INS1_16FlashAttnFwdSm90INS1_25CollectiveMainloopFwdSm90ILi2EN4cute5tupleIJNS5_1CILi1EEES8_S8_EEENS6_IJNS7_ILi128EEENS7_ILi160EEESA_EEELi128ENS_12float_e4m3_tEfNS_4arch4Sm90ELb1ELb0ELb0ELb1ELb1ELb0ELb0ELb1ELb1ELb1ELb0ELb0EEENS1_21CollectiveEpilogueFwdINS6_IJSA_SA_SB_EEES9_NS_10bfloat16_tESF_Li256ELb1ELb1ELb0ELb1EEENS1_36VarlenDynamicPersistentTileSchedulerILi128ELi160ELi256ELi128ELb0ELb1ELb1ELb1ELb1ELb1EEEEEEEEEvNT_6ParamsE --------------------------
	.section	.nv.info._ZN7cutlass13device_kernelIN5flash11enable_sm90INS1_16FlashAttnFwdSm90INS1_25CollectiveMainloopFwdSm90ILi2EN4cute5tupleIJNS5_1CILi1EEES8_S8_EEENS6_IJNS7_ILi128EEENS7_ILi160EEESA_EEELi128ENS_12float_e4m3_tEfNS_4arch4Sm90ELb1ELb0ELb0ELb1ELb1ELb0ELb0ELb1ELb1ELb1ELb0ELb0EEENS1_21CollectiveEpilogueFwdINS6_IJSA_SA_SB_EEES9_NS_10bfloat16_tESF_Li256ELb1ELb1ELb0ELb1EEENS1_36VarlenDynamicPersistentTileSchedulerILi128ELi160ELi256ELi128ELb0ELb1ELb1ELb1ELb1ELb1EEEEEEEEEvNT_6ParamsE,"",@"SHT_CUDA_INFO"
	.sectionflags	@""
	.align	4


	//----- nvinfo : EIATTR_CUDA_API_VERSION
	.align		4
        /*0000*/ 	.byte	0x04, 0x37
        /*0002*/ 	.short	(.L_279 - .L_278)
.L_278:
        /*0004*/ 	.word	0x00000082


	//----- nvinfo : EIATTR_KPARAM_INFO
	.align		4
.L_279:
        /*0008*/ 	.byte	0x04, 0x17
        /*000a*/ 	.short	(.L_281 - .L_280)
.L_280:
        /*000c*/ 	.word	0x00000000
        /*0010*/ 	.short	0x0000
        /*0012*/ 	.short	0x0070
        /*0014*/ 	.byte	0x00, 0xf0, 0x01, 0x2a


	//----- nvinfo : EIATTR_SPARSE_MMA_MASK
	.align		4
.L_281:
        /*0018*/ 	.byte	0x03, 0x50
        /*001a*/ 	.short	0x0000


	//----- nvinfo : EIATTR_MAXREG_COUNT
	.align		4
        /*001c*/ 	.byte	0x03, 0x1b
        /*001e*/ 	.short	0x00a8


	//----- nvinfo : EIATTR_NUM_BARRIERS
	.align		4
        /*0020*/ 	.byte	0x02, 0x4c
        /*0022*/ 	.byte	0x10
	.zero		1


	//----- nvinfo : EIATTR_EXTERNS
	.align		4
        /*0024*/ 	.byte	0x04, 0x0f
        /*0026*/ 	.short	(.L_283 - .L_282)


	//   ....[0]....
	.align		4
.L_282:
        /*0028*/ 	.word	index@(__assertfail)


	//----- nvinfo : EIATTR_ANNOTATIONS
	.align		4
.L_283:
        /*002c*/ 	.byte	0x04, 0x55
        /*002e*/ 	.short	(.L_285 - .L_284)


	//   ....[0]....
.L_284:
        /* <DEDUP_REMOVED lines=14> */


	//----- nvinfo : EIATTR_MERCURY_ISA_VERSION
	.align		4
.L_285:
        /*00f8*/ 	.byte	0x03, 0x5f
        /*00fa*/ 	.short	0x0101


	//----- nvinfo : EIATTR_UNUSED_LOAD_BYTE_OFFSET
	.align		4
        /*00fc*/ 	.byte	0x04, 0x44
        /*00fe*/ 	.short	(.L_287 - .L_286)


	//   ....[0]....
.L_286:
        /*0100*/ 	.word	0x00000980
        /*0104*/ 	.word	0x0000fff0


	//   ....[1]....
        /*0108*/ 	.word	0x0000b310
        /*010c*/ 	.word	0x0000fff0


	//----- nvinfo : EIATTR_INT_WARP_WIDE_INSTR_OFFSETS
	.align		4
.L_287:
        /*0110*/ 	.byte	0x04, 0x31
        /*0112*/ 	.short	(.L_289 - .L_288)


	//   ....[0]....
.L_288:
        /*0114*/ 	.word	0x000000c0


	//   ....[1]....
        /*0118*/ 	.word	0x000000d0


	//   ....[2]....
        /*011c*/ 	.word	0x00000170


	//   ....[3]....
        /*0120*/ 	.word	0x0000f040


	//   ....[4]....
        /*0124*/ 	.word	0x0000f0d0


	//   ....[5]....
        /*0128*/ 	.word	0x00013180


	//   ....[6]....
        /*012c*/ 	.word	0x00013210


	//----- nvinfo : EIATTR_COOP_GROUP_MASK_REGIDS
	.align		4
.L_289:
        /*0130*/ 	.byte	0x04, 0x29
        /*0132*/ 	.short	(.L_291 - .L_290)


	//   ....[0]....
.L_290:
        /*0134*/ 	.word	0xffffffff


	//   ....[1]....
        /*0138*/ 	.word	0xffffffff


	//   ....[2]....
        /*013c*/ 	.word	0xffffffff


	//   ....[3]....
        /*0140*/ 	.word	0xffffffff


	//   ....[4]....
        /*0144*/ 	.word	0xffffffff


	//   ....[5]....
        /*0148*/ 	.word	0xffffffff


	//   ....[6]....
        /*014c*/ 	.word	0xffffffff


	//   ....[7]....
        /*0150*/ 	.word	0xffffffff


	//   ....[8]....
        /*0154*/ 	.word	0xffffffff


	//   ....[9]....
        /*0158*/ 	.word	0xffffffff


	//   ....[10]....
        /*015c*/ 	.word	0xffffffff


	//   ....[11]....
        /*0160*/ 	.word	0xffffffff


	//   ....[12]....
        /*0164*/ 	.word	0xffffffff


	//   ....[13]....
        /*0168*/ 	.word	0xffffffff


	//   ....[14]....
        /*016c*/ 	.word	0xffffffff


	//   ....[15]....
        /*0170*/ 	.word	0xffffffff


	//   ....[16]....
        /*0174*/ 	.word	0xffffffff


	//   ....[17]....
        /*0178*/ 	.word	0xffffffff


	//   ....[18]....
        /*017c*/ 	.word	0xffffffff


	//   ....[19]....
        /*0180*/ 	.word	0xffffffff


	//   ....[20]....
        /*0184*/ 	.word	0xffffffff


	//   ....[21]....
        /*0188*/ 	.word	0xffffffff


	//   ....[22]....
        /*018c*/ 	.word	0xffffffff


	//   ....[23]....
        /*0190*/ 	.word	0xffffffff


	//   ....[24]....
        /*0194*/ 	.word	0xffffffff


	//   ....[25]....
        /*0198*/ 	.word	0xffffffff


	//   ....[26]....
        /*019c*/ 	.word	0xffffffff


	//   ....[27]....
        /*01a0*/ 	.word	0xffffffff


	//   ....[28]....
        /*01a4*/ 	.word	0xffffffff


	//   ....[29]....
        /*01a8*/ 	.word	0xffffffff


	//   ....[30]....
        /*01ac*/ 	.word	0xffffffff


	//   ....[31]....
        /*01b0*/ 	.word	0xffffffff


	//   ....[32]....
        /*01b4*/ 	.word	0xffffffff


	//   ....[33]....
        /*01b8*/ 	.word	0xffffffff


	//   ....[34]....
        /*01bc*/ 	.word	0xffffffff


	//   ....[35]....
        /*01c0*/ 	.word	0xffffffff


	//   ....[36]....
        /*01c4*/ 	.word	0xffffffff


	//   ....[37]....
        /*01c8*/ 	.word	0xffffffff


	//   ....[38]....
        /*01cc*/ 	.word	0xffffffff


	//   ....[39]....
        /*01d0*/ 	.word	0xffffffff


	//   ....[40]....
        /*01d4*/ 	.word	0xffffffff


	//   ....[41]....
        /*01d8*/ 	.word	0xffffffff


	//   ....[42]....
        /*01dc*/ 	.word	0xffffffff


	//   ....[43]....
        /*01e0*/ 	.word	0xffffffff


	//   ....[44]....
        /*01e4*/ 	.word	0xffffffff


	//   ....[45]....
        /*01e8*/ 	.word	0xffffffff


	//   ....[46]....
        /*01ec*/ 	.word	0xffffffff


	//   ....[47]....
        /*01f0*/ 	.word	0xffffffff


	//   ....[48]....
        /*01f4*/ 	.word	0xffffffff


	//   ....[49]....
        /*01f8*/ 	.word	0xffffffff


	//   ....[50]....
        /*01fc*/ 	.word	0xffffffff


	//   ....[51]....
        /*0200*/ 	.word	0xffffffff


	//   ....[52]....
        /*0204*/ 	.word	0xffffffff


	//   ....[53]....
        /*0208*/ 	.word	0xffffffff


	//   ....[54]....
        /*020c*/ 	.word	0xffffffff


	//   ....[55]....
        /*0210*/ 	.word	0xffffffff


	//   ....[56]....
        /*0214*/ 	.word	0xffffffff


	//   ....[57]....
        /*0218*/ 	.word	0xffffffff


	//   ....[58]....
        /*021c*/ 	.word	0xffffffff


	//   ....[59]....
        /*0220*/ 	.word	0xffffffff


	//   ....[60]....
        /*0224*/ 	.word	0xffffffff


	//   ....[61]....
        /*0228*/ 	.word	0xffffffff


	//   ....[62]....
        /*022c*/ 	.word	0xffffffff


	//   ....[63]....
        /*0230*/ 	.word	0xffffffff


	//   ....[64]....
        /*0234*/ 	.word	0xffffffff


	//   ....[65]....
        /*0238*/ 	.word	0xffffffff


	//   ....[66]....
        /*023c*/ 	.word	0xffffffff


	//   ....[67]....
        /*0240*/ 	.word	0xffffffff


	//   ....[68]....
        /*0244*/ 	.word	0xffffffff


	//   ....[69]....
        /*0248*/ 	.word	0xffffffff


	//   ....[70]....
        /*024c*/ 	.word	0xffffffff


	//   ....[71]....
        /*0250*/ 	.word	0xffffffff


	//   ....[72]....
        /*0254*/ 	.word	0xffffffff


	//   ....[73]....
        /*0258*/ 	.word	0xffffffff


	//   ....[74]....
        /*025c*/ 	.word	0xffffffff


	//   ....[75]....
        /*0260*/ 	.word	0xffffffff


	//   ....[76]....
        /*0264*/ 	.word	0xffffffff


	//   ....[77]....
        /*0268*/ 	.word	0xffffffff


	//   ....[78]....
        /*026c*/ 	.word	0xffffffff


	//   ....[79]....
        /*0270*/ 	.word	0xffffffff


	//   ....[80]....
        /*0274*/ 	.word	0xffffffff


	//   ....[81]....
        /*0278*/ 	.word	0xffffffff


	//   ....[82]....
        /*027c*/ 	.word	0xffffffff


	//   ....[83]....
        /*0280*/ 	.word	0xffffffff


	//   ....[84]....
        /*0284*/ 	.word	0xffffffff


	//   ....[85]....
        /*0288*/ 	.word	0xffffffff


	//   ....[86]....
        /*028c*/ 	.word	0xffffffff


	//   ....[87]....
        /*0290*/ 	.word	0xffffffff


	//   ....[88]....
        /*0294*/ 	.word	0xffffffff


	//   ....[89]....
        /*0298*/ 	.word	0xffffffff


	//   ....[90]....
        /*029c*/ 	.word	0xffffffff


	//   ....[91]....
        /*02a0*/ 	.word	0xffffffff


	//   ....[92]....
        /*02a4*/ 	.word	0xffffffff


	//   ....[93]....
        /*02a8*/ 	.word	0xffffffff


	//   ....[94]....
        /*02ac*/ 	.word	0xffffffff


	//   ....[95]....
        /*02b0*/ 	.word	0xffffffff


	//   ....[96]....
        /*02b4*/ 	.word	0xffffffff


	//   ....[97]....
        /*02b8*/ 	.word	0xffffffff


	//   ....[98]....
        /*02bc*/ 	.word	0xffffffff


	//   ....[99]....
        /*02c0*/ 	.word	0xffffffff


	//   ....[100]....
        /*02c4*/ 	.word	0xffffffff


	//   ....[101]....
        /*02c8*/ 	.word	0xffffffff


	//   ....[102]....
        /*02cc*/ 	.word	0xffffffff


	//   ....[103]....
        /*02d0*/ 	.word	0xffffffff


	//   ....[104]....
        /*02d4*/ 	.word	0xffffffff


	//   ....[105]....
        /*02d8*/ 	.word	0xffffffff


	//   ....[106]....
        /*02dc*/ 	.word	0xffffffff


	//   ....[107]....
        /*02e0*/ 	.word	0xffffffff


	//   ....[108]....
        /*02e4*/ 	.word	0xffffffff


	//   ....[109]....
        /*02e8*/ 	.word	0xffffffff


	//   ....[110]....
        /*02ec*/ 	.word	0xffffffff


	//   ....[111]....
        /*02f0*/ 	.word	0xffffffff


	//   ....[112]....
        /*02f4*/ 	.word	0xffffffff


	//   ....[113]....
        /*02f8*/ 	.word	0xffffffff


	//   ....[114]....
        /*02fc*/ 	.word	0xffffffff


	//   ....[115]....
        /*0300*/ 	.word	0xffffffff


	//   ....[116]....
        /*0304*/ 	.word	0xffffffff


	//   ....[117]....
        /*0308*/ 	.word	0xffffffff


	//   ....[118]....
        /*030c*/ 	.word	0xffffffff


	//   ....[119]....
        /*0310*/ 	.word	0xffffffff


	//   ....[120]....
        /*0314*/ 	.word	0xffffffff


	//   ....[121]....
        /*0318*/ 	.word	0xffffffff


	//   ....[122]....
        /*031c*/ 	.word	0xffffffff


	//   ....[123]....
        /*0320*/ 	.word	0xffffffff


	//   ....[124]....
        /*0324*/ 	.word	0xffffffff


	//   ....[125]....
        /*0328*/ 	.word	0xffffffff


	//   ....[126]....
        /*032c*/ 	.word	0xffffffff


	//   ....[127]....
        /*0330*/ 	.word	0xffffffff


	//   ....[128]....
        /*0334*/ 	.word	0xffffffff


	//   ....[129]....
        /*0338*/ 	.word	0xffffffff


	//   ....[130]....
        /*033c*/ 	.word	0xffffffff


	//   ....[131]....
        /*0340*/ 	.word	0xffffffff


	//   ....[132]....
        /*0344*/ 	.word	0xffffffff


	//   ....[133]....
        /*0348*/ 	.word	0xffffffff


	//   ....[134]....
        /*034c*/ 	.word	0xffffffff


	//   ....[135]....
        /*0350*/ 	.word	0xffffffff


	//   ....[136]....
        /*0354*/ 	.word	0xffffffff


	//   ....[137]....
        /*0358*/ 	.word	0xffffffff


	//   ....[138]....
        /*035c*/ 	.word	0xffffffff


	//   ....[139]....
        /*0360*/ 	.word	0xffffffff


	//   ....[140]....
        /*0364*/ 	.word	0xffffffff


	//   ....[141]....
        /*0368*/ 	.word	0xffffffff


	//   ....[142]....
        /*036c*/ 	.word	0xffffffff


	//   ....[143]....
        /*0370*/ 	.word	0xffffffff


	//   ....[144]....
        /*0374*/ 	.word	0xffffffff


	//   ....[145]....
        /*0378*/ 	.word	0xffffffff


	//   ....[146]....
        /*037c*/ 	.word	0xffffffff


	//   ....[147]....
        /*0380*/ 	.word	0xffffffff


	//   ....[148]....
        /*0384*/ 	.word	0xffffffff


	//   ....[149]....
        /*0388*/ 	.word	0xffffffff


	//   ....[150]....
        /*038c*/ 	.word	0xffffffff


	//   ....[151]....
        /*0390*/ 	.word	0xffffffff


	//   ....[152]....
        /*0394*/ 	.word	0xffffffff


	//   ....[153]....
        /*0398*/ 	.word	0xffffffff


	//   ....[154]....
        /*039c*/ 	.word	0xffffffff


	//   ....[155]....
        /*03a0*/ 	.word	0xffffffff


	//   ....[156]....
        /*03a4*/ 	.word	0xffffffff


	//   ....[157]....
        /*03a8*/ 	.word	0xffffffff


	//   ....[158]....
        /*03ac*/ 	.word	0xffffffff


	//   ....[159]....
        /*03b0*/ 	.word	0xffffffff


	//   ....[160]....
        /*03b4*/ 	.word	0xffffffff


	//   ....[161]....
        /*03b8*/ 	.word	0xffffffff


	//   ....[162]....
        /*03bc*/ 	.word	0xffffffff


	//   ....[163]....
        /*03c0*/ 	.word	0xffffffff


	//   ....[164]....
        /*03c4*/ 	.word	0xffffffff


	//   ....[165]....
        /*03c8*/ 	.word	0xffffffff


	//   ....[166]....
        /*03cc*/ 	.word	0xffffffff


	//   ....[167]....
        /*03d0*/ 	.word	0xffffffff


	//   ....[168]....
        /*03d4*/ 	.word	0xffffffff


	//   ....[169]....
        /*03d8*/ 	.word	0xffffffff


	//   ....[170]....
        /*03dc*/ 	.word	0xffffffff


	//   ....[171]....
        /*03e0*/ 	.word	0xffffffff


	//   ....[172]....
        /*03e4*/ 	.word	0xffffffff


	//   ....[173]....
        /*03e8*/ 	.word	0xffffffff


	//   ....[174]....
        /*03ec*/ 	.word	0xffffffff


	//   ....[175]....
        /*03f0*/ 	.word	0xffffffff


	//   ....[176]....
        /*03f4*/ 	.word	0xffffffff


	//   ....[177]....
        /*03f8*/ 	.word	0xffffffff


	//   ....[178]....
        /*03fc*/ 	.word	0xffffffff


	//   ....[179]....
        /*0400*/ 	.word	0xffffffff


	//   ....[180]....
        /*0404*/ 	.word	0xffffffff


	//   ....[181]....
        /*0408*/ 	.word	0xffffffff


	//   ....[182]....
        /*040c*/ 	.word	0xffffffff


	//   ....[183]....
        /*0410*/ 	.word	0xffffffff


	//   ....[184]....
        /*0414*/ 	.word	0xffffffff


	//   ....[185]....
        /*0418*/ 	.word	0xffffffff


	//   ....[186]....
        /*041c*/ 	.word	0xffffffff


	//   ....[187]....
        /*0420*/ 	.word	0xffffffff


	//   ....[188]....
        /*0424*/ 	.word	0xffffffff


	//   ....[189]....
        /*0428*/ 	.word	0xffffffff


	//   ....[190]....
        /*042c*/ 	.word	0xffffffff


	//   ....[191]....
        /*0430*/ 	.word	0xffffffff


	//   ....[192]....
        /*0434*/ 	.word	0xffffffff


	//   ....[193]....
        /*0438*/ 	.word	0xffffffff


	//   ....[194]....
        /*043c*/ 	.word	0xffffffff


	//   ....[195]....
        /*0440*/ 	.word	0xffffffff


	//   ....[196]....
        /*0444*/ 	.word	0xffffffff


	//   ....[197]....
        /*0448*/ 	.word	0xffffffff


	//   ....[198]....
        /*044c*/ 	.word	0xffffffff


	//   ....[199]....
        /*0450*/ 	.word	0xffffffff


	//   ....[200]....
        /*0454*/ 	.word	0xffffffff


	//   ....[201]....
        /*0458*/ 	.word	0xffffffff


	//   ....[202]....
        /*045c*/ 	.word	0xffffffff


	//   ....[203]....
        /*0460*/ 	.word	0xffffffff


	//   ....[204]....
        /*0464*/ 	.word	0xffffffff


	//   ....[205]....
        /*0468*/ 	.word	0xffffffff


	//   ....[206]....
        /*046c*/ 	.word	0xffffffff


	//   ....[207]....
        /*0470*/ 	.word	0xffffffff


	//   ....[208]....
        /*0474*/ 	.word	0xffffffff


	//   ....[209]....
        /*0478*/ 	.word	0x0500000f


	//   ....[210]....
        /*047c*/ 	.word	0x0500000f


	//   ....[211]....
        /*0480*/ 	.word	0x0500000f


	//   ....[212]....
        /*0484*/ 	.word	0x0500000f


	//   ....[213]....
        /*0488*/ 	.word	0x0500000f


	//   ....[214]....
        /*048c*/ 	.word	0x0500000f


	//   ....[215]....
        /*0490*/ 	.word	0x0500000f


	//   ....[216]....
        /*0494*/ 	.word	0x0500000f


	//   ....[217]....
        /*0498*/ 	.word	0x0500000f


	//   ....[218]....
        /*049c*/ 	.word	0x0500000f


	//   ....[219]....
        /*04a0*/ 	.word	0x0500000f


	//   ....[220]....
        /*04a4*/ 	.word	0x0500000f


	//   ....[221]....
        /*04a8*/ 	.word	0x0500000f


	//   ....[222]....
        /*04ac*/ 	.word	0x0500000f


	//   ....[223]....
        /*04b0*/ 	.word	0x0500000f


	//   ....[224]....
        /*04b4*/ 	.word	0x0500000f


	//   ....[225]....
        /*04b8*/ 	.word	0x0500000f


	//   ....[226]....
        /*04bc*/ 	.word	0x0500000f


	//   ....[227]....
        /*04c0*/ 	.word	0x0500000f


	//   ....[228]....
        /*04c4*/ 	.word	0x0500000f


	//   ....[229]....
        /*04c8*/ 	.word	0x0500000f


	//   ....[230]....
        /*04cc*/ 	.word	0x0500000f


	//   ....[231]....
        /*04d0*/ 	.word	0x0500000f


	//   ....[232]....
        /*04d4*/ 	.word	0x0500000f


	//   ....[233]....
        /*04d8*/ 	.word	0x0500000f


	//   ....[234]....
        /*04dc*/ 	.word	0x0500000f


	//   ....[235]....
        /*04e0*/ 	.word	0x0500000f


	//   ....[236]....
        /*04e4*/ 	.word	0x0500000f


	//   ....[237]....
        /*04e8*/ 	.word	0x0500000f


	//   ....[238]....
        /*04ec*/ 	.word	0x0500000f


	//   ....[239]....
        /*04f0*/ 	.word	0x0500000f


	//   ....[240]....
        /*04f4*/ 	.word	0x0500000f


	//   ....[241]....
        /*04f8*/ 	.word	0x0500000f


	//   ....[242]....
        /*04fc*/ 	.word	0x0500000f


	//   ....[243]....
        /*0500*/ 	.word	0x0500000f


	//   ....[244]....
        /*0504*/ 	.word	0x0500000f


	//   ....[245]....
        /*0508*/ 	.word	0x0500000f


	//   ....[246]....
        /*050c*/ 	.word	0x0500000f


	//   ....[247]....
        /*0510*/ 	.word	0x0500000f


	//   ....[248]....
        /*0514*/ 	.word	0x0500000f


	//   ....[249]....
        /*0518*/ 	.word	0x0500000f


	//   ....[250]....
        /*051c*/ 	.word	0x0500000f


	//   ....[251]....
        /*0520*/ 	.word	0x0500000f


	//   ....[252]....
        /*0524*/ 	.word	0x0500000f


	//   ....[253]....
        /*0528*/ 	.word	0x0500000f


	//   ....[254]....
        /*052c*/ 	.word	0x0500000f


	//   ....[255]....
        /*0530*/ 	.word	0x0500000f


	//   ....[0]....
        /*0534*/ 	.word	0x0500000f


	//   ....[1]....
        /*0538*/ 	.word	0x0500000f


	//   ....[2]....
        /*053c*/ 	.word	0x0500000f


	//   ....[3]....
        /*0540*/ 	.word	0x0500000f


	//   ....[4]....
        /*0544*/ 	.word	0x0500000f


	//   ....[5]....
        /*0548*/ 	.word	0x0500000f


	//   ....[6]....
        /*054c*/ 	.word	0x0500000f


	//   ....[7]....
        /*0550*/ 	.word	0x0500000f


	//   ....[8]....
        /*0554*/ 	.word	0x0500000f


	//   ....[9]....
        /*0558*/ 	.word	0x0500000f


	//   ....[10]....
        /*055c*/ 	.word	0x0500000f


	//   ....[11]....
        /*0560*/ 	.word	0x0500000f


	//   ....[12]....
        /*0564*/ 	.word	0x0500000f


	//   ....[13]....
        /*0568*/ 	.word	0x0500000f


	//   ....[14]....
        /*056c*/ 	.word	0x0500000f


	//   ....[15]....
        /*0570*/ 	.word	0x0500000f


	//   ....[16]....
        /*0574*/ 	.word	0x0500000f


	//   ....[17]....
        /*0578*/ 	.word	0x0500000f


	//   ....[18]....
        /*057c*/ 	.word	0x0500000f


	//   ....[19]....
        /*0580*/ 	.word	0x0500000f


	//   ....[20]....
        /*0584*/ 	.word	0x0500000f


	//   ....[21]....
        /*0588*/ 	.word	0x0500000f


	//   ....[22]....
        /*058c*/ 	.word	0x0500000f


	//   ....[23]....
        /*0590*/ 	.word	0x0500000f


	//   ....[24]....
        /*0594*/ 	.word	0x0500000f


	//   ....[25]....
        /*0598*/ 	.word	0x0500000f


	//   ....[26]....
        /*059c*/ 	.word	0x0500000f


	//   ....[27]....
        /*05a0*/ 	.word	0x0500000f


	//   ....[28]....
        /*05a4*/ 	.word	0x0500000f


	//   ....[29]....
        /*05a8*/ 	.word	0x0500000f


	//   ....[30]....
        /*05ac*/ 	.word	0x0500000f


	//   ....[31]....
        /*05b0*/ 	.word	0x0500000f


	//   ....[32]....
        /*05b4*/ 	.word	0x0500000f


	//   ....[33]....
        /*05b8*/ 	.word	0x0500000f


	//   ....[34]....
        /*05bc*/ 	.word	0x0500000f


	//   ....[35]....
        /*05c0*/ 	.word	0x0500000f


	//   ....[36]....
        /*05c4*/ 	.word	0x0500000f


	//   ....[37]....
        /*05c8*/ 	.word	0x0500000f


	//   ....[38]....
        /*05cc*/ 	.word	0x0500000f


	//   ....[39]....
        /*05d0*/ 	.word	0x0500000f


	//   ....[40]....
        /*05d4*/ 	.word	0x0500000f


	//   ....[41]....
        /*05d8*/ 	.word	0x0500000f


	//   ....[42]....
        /*05dc*/ 	.word	0x0500000f


	//   ....[43]....
        /*05e0*/ 	.word	0x0500000f


	//   ....[44]....
        /*05e4*/ 	.word	0x0500000f


	//   ....[45]....
        /*05e8*/ 	.word	0x0500000f


	//   ....[46]....
        /*05ec*/ 	.word	0x0500000f


	//   ....[47]....
        /*05f0*/ 	.word	0x0500000f


	//   ....[48]....
        /*05f4*/ 	.word	0x0500000f


	//   ....[49]....
        /*05f8*/ 	.word	0x0500000f


	//   ....[50]....
        /*05fc*/ 	.word	0x0500000f


	//----- nvinfo : EIATTR_COOP_GROUP_INSTR_OFFSETS
	.align		4
.L_291:
        /*0600*/ 	.byte	0x04, 0x28
        /*0602*/ 	.short	(.L_293 - .L_292)


	//   ....[0]....
.L_292:
        /*0604*/ 	.word	0x00000080


	//   ....[1]....
        /*0608*/ 	.word	0x00000090


	//   ....[2]....
        /*060c*/ 	.word	0x000002d0


	//   ....[3]....
        /*0610*/ 	.word	0x00000430


	//   ....[4]....
        /*0614*/ 	.word	0x00000550


	//   ....[5]....
        /*0618*/ 	.word	0x000006b0


	//   ....[6]....
        /*061c*/ 	.word	0x00001870


	//   ....[7]....
        /*0620*/ 	.word	0x00002530


	//   ....[8]....
        /*0624*/ 	.word	0x00002560


	//   ....[9]....
        /*0628*/ 	.word	0x00002e30


	//   ....[10]....
        /*062c*/ 	.word	0x00002f00


	//   ....[11]....
        /*0630*/ 	.word	0x000039f0


	//   ....[12]....
        /*0634*/ 	.word	0x00003a40


	//   ....[13]....
        /*0638*/ 	.word	0x00005750


	//   ....[14]....
        /*063c*/ 	.word	0x00005770


	//   ....[15]....
        /*0640*/ 	.word	0x00005fa0


	//   ....[16]....
        /*0644*/ 	.word	0x000060a0


	//   ....[17]....
        /*0648*/ 	.word	0x00006ae0


	//   ....[18]....
        /*064c*/ 	.word	0x00006b50


	//   ....[19]....
        /*0650*/ 	.word	0x00009070


	//   ....[20]....
        /*0654*/ 	.word	0x00009080


	//   ....[21]....
        /*0658*/ 	.word	0x000090b0


	//   ....[22]....
        /*065c*/ 	.word	0x000090c0


	//   ....[23]....
        /*0660*/ 	.word	0x0000ab70


	//   ....[24]....
        /*0664*/ 	.word	0x0000ab80


	//   ....[25]....
        /*0668*/ 	.word	0x0000ac00


	//   ....[26]....
        /*066c*/ 	.word	0x0000ac10


	//   ....[27]....
        /*0670*/ 	.word	0x0000bb90


	//   ....[28]....
        /*0674*/ 	.word	0x0000bba0


	//   ....[29]....
        /*0678*/ 	.word	0x0000bbb0


	//   ....[30]....
        /*067c*/ 	.word	0x0000bbc0


	//   ....[31]....
        /*0680*/ 	.word	0x0000bbd0


	//   ....[32]....
        /*0684*/ 	.word	0x0000bbe0


	//   ....[33]....
        /*0688*/ 	.word	0x0000bbf0


	//   ....[34]....
        /*068c*/ 	.word	0x0000bc00


	//   ....[35]....
        /*0690*/ 	.word	0x0000bc30


	//   ....[36]....
        /*0694*/ 	.word	0x0000bc40


	//   ....[37]....
        /*0698*/ 	.word	0x0000bc70


	//   ....[38]....
        /*069c*/ 	.word	0x0000bc80


	//   ....[39]....
        /*06a0*/ 	.word	0x0000bcb0


	//   ....[40]....
        /*06a4*/ 	.word	0x0000bcc0


	//   ....[41]....
        /*06a8*/ 	.word	0x0000bcf0


	//   ....[42]....
        /*06ac*/ 	.word	0x0000bd00


	//   ....[43]....
        /*06b0*/ 	.word	0x0000bd30


	//   ....[44]....
        /*06b4*/ 	.word	0x0000bd40


	//   ....[45]....
        /*06b8*/ 	.word	0x0000bd70


	//   ....[46]....
        /*06bc*/ 	.word	0x0000bd80


	//   ....[47]....
        /*06c0*/ 	.word	0x0000bda0


	//   ....[48]....
        /*06c4*/ 	.word	0x0000bdb0


	//   ....[49]....
        /*06c8*/ 	.word	0x0000bde0


	//   ....[50]....
        /*06cc*/ 	.word	0x0000be00


	//   ....[51]....
        /*06d0*/ 	.word	0x0000be10


	//   ....[52]....
        /*06d4*/ 	.word	0x0000be40


	//   ....[53]....
        /*06d8*/ 	.word	0x0000be90


	//   ....[54]....
        /*06dc*/ 	.word	0x0000bea0


	//   ....[55]....
        /*06e0*/ 	.word	0x0000bed0


	//   ....[56]....
        /*06e4*/ 	.word	0x0000bf00


	//   ....[57]....
        /*06e8*/ 	.word	0x0000bf20


	//   ....[58]....
        /*06ec*/ 	.word	0x0000bf30


	//   ....[59]....
        /*06f0*/ 	.word	0x0000c4d0


	//   ....[60]....
        /*06f4*/ 	.word	0x0000c510


	//   ....[61]....
        /*06f8*/ 	.word	0x0000c550


	//   ....[62]....
        /*06fc*/ 	.word	0x0000c590


	//   ....[63]....
        /*0700*/ 	.word	0x0000cb00


	//   ....[64]....
        /*0704*/ 	.word	0x0000cb40


	//   ....[65]....
        /*0708*/ 	.word	0x0000cc00


	//   ....[66]....
        /*070c*/ 	.word	0x0000cc20


	//   ....[67]....
        /*0710*/ 	.word	0x0000cce0


	//   ....[68]....
        /*0714*/ 	.word	0x0000cd00


	//   ....[69]....
        /*0718*/ 	.word	0x0000cdd0


	//   ....[70]....
        /*071c*/ 	.word	0x0000cdf0


	//   ....[71]....
        /*0720*/ 	.word	0x0000d6b0


	//   ....[72]....
        /*0724*/ 	.word	0x0000d6d0


	//   ....[73]....
        /*0728*/ 	.word	0x0000d790


	//   ....[74]....
        /*072c*/ 	.word	0x0000d7b0


	//   ....[75]....
        /*0730*/ 	.word	0x0000d870


	//   ....[76]....
        /*0734*/ 	.word	0x0000d890


	//   ....[77]....
        /*0738*/ 	.word	0x0000d960


	//   ....[78]....
        /*073c*/ 	.word	0x0000d980


	//   ....[79]....
        /*0740*/ 	.word	0x0000dac0


	//   ....[80]....
        /*0744*/ 	.word	0x0000dc70


	//   ....[81]....
        /*0748*/ 	.word	0x0000dca0


	//   ....[82]....
        /*074c*/ 	.word	0x0000dcd0


	//   ....[83]....
        /*0750*/ 	.word	0x0000dd00


	//   ....[84]....
        /*0754*/ 	.word	0x0000dd30


	//   ....[85]....
        /*0758*/ 	.word	0x0000dd70


	//   ....[86]....
        /*075c*/ 	.word	0x0000dec0


	//   ....[87]....
        /*0760*/ 	.word	0x0000def0


	//   ....[88]....
        /*0764*/ 	.word	0x0000df20


	//   ....[89]....
        /*0768*/ 	.word	0x0000df50


	//   ....[90]....
        /*076c*/ 	.word	0x0000df80


	//   ....[91]....
        /*0770*/ 	.word	0x0000dfc0


	//   ....[92]....
        /*0774*/ 	.word	0x0000e040


	//   ....[93]....
        /*0778*/ 	.word	0x0000e0e0


	//   ....[94]....
        /*077c*/ 	.word	0x0000e180


	//   ....[95]....
        /*0780*/ 	.word	0x0000ff40


	//   ....[96]....
        /*0784*/ 	.word	0x0000ff70


	//   ....[97]....
        /*0788*/ 	.word	0x00010010


	//   ....[98]....
        /*078c*/ 	.word	0x00010020


	//   ....[99]....
        /*0790*/ 	.word	0x00010070


	//   ....[100]....
        /*0794*/ 	.word	0x00010080


	//   ....[101]....
        /*0798*/ 	.word	0x000100d0


	//   ....[102]....
        /*079c*/ 	.word	0x000100e0


	//   ....[103]....
        /*07a0*/ 	.word	0x00010130


	//   ....[104]....
        /*07a4*/ 	.word	0x00010140


	//   ....[105]....
        /*07a8*/ 	.word	0x00010190


	//   ....[106]....
        /*07ac*/ 	.word	0x000101a0


	//   ....[107]....
        /*07b0*/ 	.word	0x000101f0


	//   ....[108]....
        /*07b4*/ 	.word	0x00010200


	//   ....[109]....
        /*07b8*/ 	.word	0x00010210


	//   ....[110]....
        /*07bc*/ 	.word	0x00010260


	//   ....[111]....
        /*07c0*/ 	.word	0x000102b0


	//   ....[112]....
        /*07c4*/ 	.word	0x000102c0


	//   ....[113]....
        /*07c8*/ 	.word	0x000102d0


	//   ....[114]....
        /*07cc*/ 	.word	0x00010330


	//   ....[115]....
        /*07d0*/ 	.word	0x000107c0


	//   ....[116]....
        /*07d4*/ 	.word	0x000107f0


	//   ....[117]....
        /*07d8*/ 	.word	0x00010820


	//   ....[118]....
        /*07dc*/ 	.word	0x00010870


	//   ....[119]....
        /*07e0*/ 	.word	0x00010890


	//   ....[120]....
        /*07e4*/ 	.word	0x000108f0


	//   ....[121]....
        /*07e8*/ 	.word	0x00010930


	//   ....[122]....
        /*07ec*/ 	.word	0x00010960


	//   ....[123]....
        /*07f0*/ 	.word	0x000109b0


	//   ....[124]....
        /*07f4*/ 	.word	0x000109e0


	//   ....[125]....
        /*07f8*/ 	.word	0x00010a30


	//   ....[126]....
        /*07fc*/ 	.word	0x00010a50


	//   ....[127]....
        /*0800*/ 	.word	0x00010aa0


	//   ....[128]....
        /*0804*/ 	.word	0x00010ac0


	//   ....[129]....
        /*0808*/ 	.word	0x00010ad0


	//   ....[130]....
        /*080c*/ 	.word	0x00010b10


	//   ....[131]....
        /*0810*/ 	.word	0x00010b70


	//   ....[132]....
        /*0814*/ 	.word	0x00010b90


	//   ....[133]....
        /*0818*/ 	.word	0x00010bb0


	//   ....[134]....
        /*081c*/ 	.word	0x00010c00


	//   ....[135]....
        /*0820*/ 	.word	0x00011300


	//   ....[136]....
        /*0824*/ 	.word	0x00011330


	//   ....[137]....
        /*0828*/ 	.word	0x00011360


	//   ....[138]....
        /*082c*/ 	.word	0x000113a0


	//   ....[139]....
        /*0830*/ 	.word	0x000113f0


	//   ....[140]....
        /*0834*/ 	.word	0x00011410


	//   ....[141]....
        /*0838*/ 	.word	0x00011460


	//   ....[142]....
        /*083c*/ 	.word	0x00011480


	//   ....[143]....
        /*0840*/ 	.word	0x000114d0


	//   ....[144]....
        /*0844*/ 	.word	0x000114f0


	//   ....[145]....
        /*0848*/ 	.word	0x00011540


	//   ....[146]....
        /*084c*/ 	.word	0x00011560


	//   ....[147]....
        /*0850*/ 	.word	0x000115b0


	//   ....[148]....
        /*0854*/ 	.word	0x000115d0


	//   ....[149]....
        /*0858*/ 	.word	0x00011610


	//   ....[150]....
        /*085c*/ 	.word	0x00011630


	//   ....[151]....
        /*0860*/ 	.word	0x00011f60


	//   ....[152]....
        /*0864*/ 	.word	0x00011f80


	//   ....[153]....
        /*0868*/ 	.word	0x00011f90


	//   ....[154]....
        /*086c*/ 	.word	0x00011fa0


	//   ....[155]....
        /*0870*/ 	.word	0x00011fb0


	//   ....[156]....
        /*0874*/ 	.word	0x00011fc0


	//   ....[157]....
        /*0878*/ 	.word	0x00012010


	//   ....[158]....
        /*087c*/ 	.word	0x00012050


	//   ....[159]....
        /*0880*/ 	.word	0x00012080


	//   ....[160]....
        /*0884*/ 	.word	0x00012090


	//   ....[161]....
        /*0888*/ 	.word	0x000120d0


	//   ....[162]....
        /*088c*/ 	.word	0x000120e0


	//   ....[163]....
        /*0890*/ 	.word	0x00012120


	//   ....[164]....
        /*0894*/ 	.word	0x00012130


	//   ....[165]....
        /*0898*/ 	.word	0x00012170


	//   ....[166]....
        /*089c*/ 	.word	0x00012180


	//   ....[167]....
        /*08a0*/ 	.word	0x00012190


	//   ....[168]....
        /*08a4*/ 	.word	0x000121a0


	//   ....[169]....
        /*08a8*/ 	.word	0x000121b0


	//   ....[170]....
        /*08ac*/ 	.word	0x00012250


	//   ....[171]....
        /*08b0*/ 	.word	0x00012610


	//   ....[172]....
        /*08b4*/ 	.word	0x00012620


	//   ....[173]....
        /*08b8*/ 	.word	0x00012630


	//   ....[174]....
        /*08bc*/ 	.word	0x00012640


	//   ....[175]....
        /*08c0*/ 	.word	0x00012650


	//   ....[176]....
        /*08c4*/ 	.word	0x00012660


	//   ....[177]....
        /*08c8*/ 	.word	0x00012680


	//   ....[178]....
        /*08cc*/ 	.word	0x000126d0


	//   ....[179]....
        /*08d0*/ 	.word	0x00012710


	//   ....[180]....
        /*08d4*/ 	.word	0x00012730


	//   ....[181]....
        /*08d8*/ 	.word	0x00012750


	//   ....[182]....
        /*08dc*/ 	.word	0x00012780


	//   ....[183]....
        /*08e0*/ 	.word	0x000127a0


	//   ....[184]....
        /*08e4*/ 	.word	0x000127d0


	//   ....[185]....
        /*08e8*/ 	.word	0x000127f0


	//   ....[186]....
        /*08ec*/ 	.word	0x00012820


	//   ....[187]....
        /*08f0*/ 	.word	0x00012830


	//   ....[188]....
        /*08f4*/ 	.word	0x00012840


	//   ....[189]....
        /*08f8*/ 	.word	0x00012850


	//   ....[190]....
        /*08fc*/ 	.word	0x00012860


	//   ....[191]....
        /*0900*/ 	.word	0x00013ad0


	//   ....[192]....
        /*0904*/ 	.word	0x00013b00


	//   ....[193]....
        /*0908*/ 	.word	0x00013b30


	//   ....[194]....
        /*090c*/ 	.word	0x00013b70


	//   ....[195]....
        /*0910*/ 	.word	0x00013b80


	//   ....[196]....
        /*0914*/ 	.word	0x00013bb0


	//   ....[197]....
        /*0918*/ 	.word	0x00013be0


	//   ....[198]....
        /*091c*/ 	.word	0x00013bf0


	//   ....[199]....
        /*0920*/ 	.word	0x00013d30


	//   ....[200]....
        /*0924*/ 	.word	0x00013d60


	//   ....[201]....
        /*0928*/ 	.word	0x00013d90


	//   ....[202]....
        /*092c*/ 	.word	0x00013dc0


	//   ....[203]....
        /*0930*/ 	.word	0x00013df0


	//   ....[204]....
        /*0934*/ 	.word	0x00013e30


	//   ....[205]....
        /*0938*/ 	.word	0x00013ee0


	//   ....[206]....
        /*093c*/ 	.word	0x00013f80


	//   ....[207]....
        /*0940*/ 	.word	0x00014030


	//   ....[208]....
        /*0944*/ 	.word	0x00014620


	//   ....[209]....
        /*0948*/ 	.word	0x00014c30


	//   ....[210]....
        /*094c*/ 	.word	0x00014d10


	//   ....[211]....
        /*0950*/ 	.word	0x00014e00


	//   ....[212]....
        /*0954*/ 	.word	0x00014e60


	//   ....[213]....
        /*0958*/ 	.word	0x00014f20


	//   ....[214]....
        /*095c*/ 	.word	0x00014f80


	//   ....[215]....
        /*0960*/ 	.word	0x00015040


	//   ....[216]....
        /*0964*/ 	.word	0x000150a0


	//   ....[217]....
        /*0968*/ 	.word	0x00015160


	//   ....[218]....
        /*096c*/ 	.word	0x000151c0


	//   ....[219]....
        /*0970*/ 	.word	0x00015280


	//   ....[220]....
        /*0974*/ 	.word	0x000152e0


	//   ....[221]....
        /*0978*/ 	.word	0x000153a0


	//   ....[222]....
        /*097c*/ 	.word	0x00015400


	//   ....[223]....
        /*0980*/ 	.word	0x000154c0


	//   ....[224]....
        /*0984*/ 	.word	0x00015520


	//   ....[225]....
        /*0988*/ 	.word	0x000155e0


	//   ....[226]....
        /*098c*/ 	.word	0x00015640


	//   ....[227]....
        /*0990*/ 	.word	0x00015700


	//   ....[228]....
        /*0994*/ 	.word	0x00015760


	//   ....[229]....
        /*0998*/ 	.word	0x00015830


	//   ....[230]....
        /*099c*/ 	.word	0x000159f0


	//   ....[231]....
        /*09a0*/ 	.word	0x00015a80


	//   ....[232]....
        /*09a4*/ 	.word	0x00015b50


	//   ....[233]....
        /*09a8*/ 	.word	0x00015ba0


	//   ....[234]....
        /*09ac*/ 	.word	0x00015c70


	//   ....[235]....
        /*09b0*/ 	.word	0x00015cc0


	//   ....[236]....
        /*09b4*/ 	.word	0x00015d40


	//   ....[237]....
        /*09b8*/ 	.word	0x00015df0


	//   ....[238]....
        /*09bc*/ 	.word	0x00015e70


	//   ....[239]....
        /*09c0*/ 	.word	0x00015f20


	//   ....[240]....
        /*09c4*/ 	.word	0x00015fa0


	//   ....[241]....
        /*09c8*/ 	.word	0x00016050


	//   ....[242]....
        /*09cc*/ 	.word	0x000160d0


	//   ....[243]....
        /*09d0*/ 	.word	0x00016170


	//   ....[244]....
        /*09d4*/ 	.word	0x000161f0


	//   ....[245]....
        /*09d8*/ 	.word	0x00016290


	//   ....[246]....
        /*09dc*/ 	.word	0x00016300


	//   ....[247]....
        /*09e0*/ 	.word	0x000163b0


	//   ....[248]....
        /*09e4*/ 	.word	0x00016430


	//   ....[249]....
        /*09e8*/ 	.word	0x000164d0


	//   ....[250]....
        /*09ec*/ 	.word	0x00016570


	//   ....[251]....
        /*09f0*/ 	.word	0x000165e0


	//   ....[252]....
        /*09f4*/ 	.word	0x00016660


	//   ....[253]....
        /*09f8*/ 	.word	0x00016710


	//   ....[254]....
        /*09fc*/ 	.word	0x00016770


	//   ....[255]....
        /*0a00*/ 	.word	0x00016830


	//   ....[0]....
        /*0a04*/ 	.word	0x00016890


	//   ....[1]....
        /*0a08*/ 	.word	0x00016950


	//   ....[2]....
        /*0a0c*/ 	.word	0x000169b0


	//   ....[3]....
        /*0a10*/ 	.word	0x00016a70


	//   ....[4]....
        /*0a14*/ 	.word	0x00016ad0


	//   ....[5]....
        /*0a18*/ 	.word	0x00016b80


	//   ....[6]....
        /*0a1c*/ 	.word	0x00016be0


	//   ....[7]....
        /*0a20*/ 	.word	0x00016ca0


	//   ....[8]....
        /*0a24*/ 	.word	0x00016d00


	//   ....[9]....
        /*0a28*/ 	.word	0x00016da0


	//   ....[10]....
        /*0a2c*/ 	.word	0x00016ed0


	//   ....[11]....
        /*0a30*/ 	.word	0x00016f70


	//   ....[12]....
        /*0a34*/ 	.word	0x00016fd0


	//   ....[13]....
        /*0a38*/ 	.word	0x00017080


	//   ....[14]....
        /*0a3c*/ 	.word	0x00017100


	//   ....[15]....
        /*0a40*/ 	.word	0x00017190


	//   ....[16]....
        /*0a44*/ 	.word	0x00017220


	//   ....[17]....
        /*0a48*/ 	.word	0x000172b0


	//   ....[18]....
        /*0a4c*/ 	.word	0x00017310


	//   ....[19]....
        /*0a50*/ 	.word	0x000173c0


	//   ....[20]....
        /*0a54*/ 	.word	0x00017420


	//   ....[21]....
        /*0a58*/ 	.word	0x000174d0


	//   ....[22]....
        /*0a5c*/ 	.word	0x00017530


	//   ....[23]....
        /*0a60*/ 	.word	0x000175e0


	//   ....[24]....
        /*0a64*/ 	.word	0x00017640


	//   ....[25]....
        /*0a68*/ 	.word	0x000176f0


	//   ....[26]....
        /*0a6c*/ 	.word	0x00017780


	//   ....[27]....
        /*0a70*/ 	.word	0x00017810


	//   ....[28]....
        /*0a74*/ 	.word	0x00017890


	//   ....[29]....
        /*0a78*/ 	.word	0x00017920


	//   ....[30]....
        /*0a7c*/ 	.word	0x00017a10


	//   ....[31]....
        /*0a80*/ 	.word	0x00017aa0


	//   ....[32]....
        /*0a84*/ 	.word	0x00017b00


	//   ....[33]....
        /*0a88*/ 	.word	0x00017bb0


	//   ....[34]....
        /*0a8c*/ 	.word	0x00017c30


	//   ....[35]....
        /*0a90*/ 	.word	0x00017cc0


	//   ....[36]....
        /*0a94*/ 	.word	0x00017d50


	//   ....[37]....
        /*0a98*/ 	.word	0x00017de0


	//   ....[38]....
        /*0a9c*/ 	.word	0x00017e40


	//   ....[39]....
        /*0aa0*/ 	.word	0x00017ee0


	//   ....[40]....
        /*0aa4*/ 	.word	0x00017f40


	//   ....[41]....
        /*0aa8*/ 	.word	0x00017fe0


	//   ....[42]....
        /*0aac*/ 	.word	0x00018040


	//   ....[43]....
        /*0ab0*/ 	.word	0x000180e0


	//   ....[44]....
        /*0ab4*/ 	.word	0x00018140


	//   ....[45]....
        /*0ab8*/ 	.word	0x000181f0


	//   ....[46]....
        /*0abc*/ 	.word	0x00018250


	//   ....[47]....
        /*0ac0*/ 	.word	0x00018300


	//   ....[48]....
        /*0ac4*/ 	.word	0x00018360


	//   ....[49]....
        /*0ac8*/ 	.word	0x00018410


	//   ....[50]....
        /*0acc*/ 	.word	0x00018660


	//----- nvinfo : EIATTR_REG_RECONFIG
	.align		4
.L_293:
        /*0ad0*/ 	.byte	0x01, 0x54
	.zero		2


	//----- nvinfo : EIATTR_SYSCALL_OFFSETS
	.align		4
        /*0ad4*/ 	.byte	0x04, 0x46
        /*0ad6*/ 	.short	(.L_295 - .L_294)


	//   ....[0]....
.L_294:
        /*0ad8*/ 	.word	0x00001a50


	//   ....[1]....
        /*0adc*/ 	.word	0x0000f230


	//   ....[2]....
        /*0ae0*/ 	.word	0x0000f3a0


	//   ....[3]....
        /*0ae4*/ 	.word	0x0000f4f0


	//   ....[4]....
        /*0ae8*/ 	.word	0x0000f630


	//   ....[5]....
        /*0aec*/ 	.word	0x00010f70


	//----- nvinfo : EIATTR_MBARRIER_INSTR_OFFSETS
	.align		4
.L_295:
        /*0af0*/ 	.byte	0x04, 0x39
        /*0af2*/ 	.short	(.L_297 - .L_296)


	//   ....[0]....
.L_296:
        /*0af4*/ 	.word	0x00000180
        /*0af8*/ 	.word	0x000000ff
        /*0afc*/ 	.word	0x00022800
        /*0b00*/ 	.short	0x0100
        /*0b02*/ 	.byte	0x08
	.zero		1


	//   ....[1]....
        /*0b04*/ 	.word	0x00000190
        /*0b08*/ 	.word	0x000000ff
        /*0b0c*/ 	.word	0x00022820
        /*0b10*/ 	.short	0x0100
        /*0b12*/ 	.byte	0x08
	.zero		1


	//   ....[2]....
        /*0b14*/ 	.word	0x00000280
        /*0b18*/ 	.word	0x000000ff
        /*0b1c*/ 	.word	0x00022830
        /*0b20*/ 	.short	0x0100
        /*0b22*/ 	.byte	0x08
	.zero		1


	//   ....[3]....
        /*0b24*/ 	.word	0x00000290
        /*0b28*/ 	.word	0x000000ff
        /*0b2c*/ 	.word	0x00022840
        /*0b30*/ 	.short	0x0100
        /*0b32*/ 	.byte	0x08
	.zero		1


	//   ....[4]....
        /*0b34*/ 	.word	0x000002a0
        /*0b38*/ 	.word	0x000000ff
        /*0b3c*/ 	.word	0x00022838
        /*0b40*/ 	.short	0x0100
        /*0b42*/ 	.byte	0x08
	.zero		1


	//   ....[5]....
        /*0b44*/ 	.word	0x000002b0
        /*0b48*/ 	.word	0x000000ff
        /*0b4c*/ 	.word	0x00022848
        /*0b50*/ 	.short	0x0100
        /*0b52*/ 	.byte	0x08
	.zero		1


	//   ....[6]....
        /*0b54*/ 	.word	0x000003e0
        /*0b58*/ 	.word	0x000000ff
        /*0b5c*/ 	.word	0x00022850
        /*0b60*/ 	.short	0x0100
        /*0b62*/ 	.byte	0x08
	.zero		1


	//   ....[7]....
        /*0b64*/ 	.word	0x000003f0
        /*0b68*/ 	.word	0x000000ff
        /*0b6c*/ 	.word	0x00022860
        /*0b70*/ 	.short	0x0100
        /*0b72*/ 	.byte	0x08
	.zero		1


	//   ....[8]....
        /*0b74*/ 	.word	0x00000400
        /*0b78*/ 	.word	0x000000ff
        /*0b7c*/ 	.word	0x00022858
        /*0b80*/ 	.short	0x0100
        /*0b82*/ 	.byte	0x08
	.zero		1


	//   ....[9]....
        /*0b84*/ 	.word	0x00000410
        /*0b88*/ 	.word	0x000000ff
        /*0b8c*/ 	.word	0x00022868
        /*0b90*/ 	.short	0x0100
        /*0b92*/ 	.byte	0x08
	.zero		1


	//   ....[10]....
        /*0b94*/ 	.word	0x00000500
        /*0b98*/ 	.word	0x000000ff
        /*0b9c*/ 	.word	0x00022870
        /*0ba0*/ 	.short	0x0100
        /*0ba2*/ 	.byte	0x06
	.zero		1


	//   ....[11]....
        /*0ba4*/ 	.word	0x00000510
        /*0ba8*/ 	.word	0x000000ff
        /*0bac*/ 	.word	0x00022880
        /*0bb0*/ 	.short	0x0100
        /*0bb2*/ 	.byte	0x06
	.zero		1


	//   ....[12]....
        /*0bb4*/ 	.word	0x00000520
        /*0bb8*/ 	.word	0x000000ff
        /*0bbc*/ 	.word	0x00022878
        /*0bc0*/ 	.short	0x0100
        /*0bc2*/ 	.byte	0x06
	.zero		1


	//   ....[13]....
        /*0bc4*/ 	.word	0x00000530
        /*0bc8*/ 	.word	0x000000ff
        /*0bcc*/ 	.word	0x00022888
        /*0bd0*/ 	.short	0x0100
        /*0bd2*/ 	.byte	0x06
	.zero		1


	//   ....[14]....
        /*0bd4*/ 	.word	0x00000660
        /*0bd8*/ 	.word	0x000000ff
        /*0bdc*/ 	.word	0x00022890
        /*0be0*/ 	.short	0x0100
        /*0be2*/ 	.byte	0x08
	.zero		1


	//   ....[15]....
        /*0be4*/ 	.word	0x00000670
        /*0be8*/ 	.word	0x000000ff
        /*0bec*/ 	.word	0x000228a0
        /*0bf0*/ 	.short	0x0100
        /*0bf2*/ 	.byte	0x08
	.zero		1


	//   ....[16]....
        /*0bf4*/ 	.word	0x00000680
        /*0bf8*/ 	.word	0x000000ff
        /*0bfc*/ 	.word	0x00022898
        /*0c00*/ 	.short	0x0100
        /*0c02*/ 	.byte	0x08
	.zero		1


	//   ....[17]....
        /*0c04*/ 	.word	0x00000690
        /*0c08*/ 	.word	0x000000ff
        /*0c0c*/ 	.word	0x000228a8
        /*0c10*/ 	.short	0x0100
        /*0c12*/ 	.byte	0x08
	.zero		1


	//   ....[18]....
        /*0c14*/ 	.word	0x000007e0
        /*0c18*/ 	.word	0x000000ff
        /*0c1c*/ 	.word	0x000228b0
        /*0c20*/ 	.short	0x0100
        /*0c22*/ 	.byte	0x08
	.zero		1


	//   ....[19]....
        /*0c24*/ 	.word	0x000007f0
        /*0c28*/ 	.word	0x000000ff
        /*0c2c*/ 	.word	0x000228c0
        /*0c30*/ 	.short	0x0100
        /*0c32*/ 	.byte	0x08
	.zero		1


	//   ....[20]....
        /*0c34*/ 	.word	0x00000800
        /*0c38*/ 	.word	0x000000ff
        /*0c3c*/ 	.word	0x000228b8
        /*0c40*/ 	.short	0x0100
        /*0c42*/ 	.byte	0x08
	.zero		1


	//   ....[21]....
        /*0c44*/ 	.word	0x00000810
        /*0c48*/ 	.word	0x000000ff
        /*0c4c*/ 	.word	0x000228c8
        /*0c50*/ 	.short	0x0100
        /*0c52*/ 	.byte	0x08
	.zero		1


	//   ....[22]....
        /*0c54*/ 	.word	0x00001ad0
        /*0c58*/ 	.word	0x000000ff
        /*0c5c*/ 	.word	0x00022800
        /*0c60*/ 	.short	0x010a
        /*0c62*/ 	.byte	0x2b
	.zero		1


	//   ....[23]....
        /*0c64*/ 	.word	0x00001b50
        /*0c68*/ 	.word	0x00000000
        /*0c6c*/ 	.word	0x00022830
        /*0c70*/ 	.short	0x010a
        /*0c72*/ 	.byte	0x3f
	.zero		1


	//   ....[24]....
        /*0c74*/ 	.word	0x00001b90
        /*0c78*/ 	.word	0x00000000
        /*0c7c*/ 	.word	0x00022830
        /*0c80*/ 	.short	0x010a
        /*0c82*/ 	.byte	0x3f
	.zero		1


	//   ....[25]....
        /*0c84*/ 	.word	0x00002720
        /*0c88*/ 	.word	0x000000ff
        /*0c8c*/ 	.word	0x00000000
        /*0c90*/ 	.short	0x0101
        /*0c92*/ 	.byte	0x06
	.zero		1


	//   ....[26]....
        /*0c94*/ 	.word	0x00004b10
        /*0c98*/ 	.word	0x000000ff
        /*0c9c*/ 	.word	0x00022830
        /*0ca0*/ 	.short	0x010a
        /*0ca2*/ 	.byte	0x06
	.zero		1


	//   ....[27]....
        /*0ca4*/ 	.word	0x00004b50
        /*0ca8*/ 	.word	0x000000ff
        /*0cac*/ 	.word	0x00022830
        /*0cb0*/ 	.short	0x010a
        /*0cb2*/ 	.byte	0x06
	.zero		1


	//   ....[28]....
        /*0cb4*/ 	.word	0x000053e0
        /*0cb8*/ 	.word	0x000000ff
        /*0cbc*/ 	.word	0x00022850
        /*0cc0*/ 	.short	0x010a
        /*0cc2*/ 	.byte	0x06
	.zero		1


	//   ....[29]....
        /*0cc4*/ 	.word	0x00005420
        /*0cc8*/ 	.word	0x000000ff
        /*0ccc*/ 	.word	0x00022850
        /*0cd0*/ 	.short	0x010a
        /*0cd2*/ 	.byte	0x06
	.zero		1


	//   ....[30]....
        /*0cd4*/ 	.word	0x000057c0
        /*0cd8*/ 	.word	0x000000ff
        /*0cdc*/ 	.word	0x00000000
        /*0ce0*/ 	.short	0x0101
        /*0ce2*/ 	.byte	0x06
	.zero		1


	//   ....[31]....
        /*0ce4*/ 	.word	0x000078c0
        /*0ce8*/ 	.word	0x000000ff
        /*0cec*/ 	.word	0x00000000
        /*0cf0*/ 	.short	0x0101
        /*0cf2*/ 	.byte	0x06
	.zero		1


	//   ....[32]....
        /*0cf4*/ 	.word	0x00007fe0
        /*0cf8*/ 	.word	0x000000ff
        /*0cfc*/ 	.word	0x00022830
        /*0d00*/ 	.short	0x010a
        /*0d02*/ 	.byte	0x06
	.zero		1


	//   ....[33]....
        /*0d04*/ 	.word	0x00008020
        /*0d08*/ 	.word	0x000000ff
        /*0d0c*/ 	.word	0x00022830
        /*0d10*/ 	.short	0x010a
        /*0d12*/ 	.byte	0x06
	.zero		1


	//   ....[34]....
        /*0d14*/ 	.word	0x00008880
        /*0d18*/ 	.word	0x000000ff
        /*0d1c*/ 	.word	0x00022850
        /*0d20*/ 	.short	0x010a
        /*0d22*/ 	.byte	0x06
	.zero		1


	//   ....[35]....
        /*0d24*/ 	.word	0x000088c0
        /*0d28*/ 	.word	0x000000ff
        /*0d2c*/ 	.word	0x00022850
        /*0d30*/ 	.short	0x010a
        /*0d32*/ 	.byte	0x06
	.zero		1


	//   ....[36]....
        /*0d34*/ 	.word	0x00008c10
        /*0d38*/ 	.word	0x000000ff
        /*0d3c*/ 	.word	0x00000000
        /*0d40*/ 	.short	0x0101
        /*0d42*/ 	.byte	0x06
	.zero		1


	//   ....[37]....
        /*0d44*/ 	.word	0x0000a1c0
        /*0d48*/ 	.word	0x000000ff
        /*0d4c*/ 	.word	0x00000000
        /*0d50*/ 	.short	0x0101
        /*0d52*/ 	.byte	0x06
	.zero		1


	//   ....[38]....
        /*0d54*/ 	.word	0x0000a840
        /*0d58*/ 	.word	0x000000ff
        /*0d5c*/ 	.word	0x00022850
        /*0d60*/ 	.short	0x010a
        /*0d62*/ 	.byte	0x09
	.zero		1


	//   ....[39]....
        /*0d64*/ 	.word	0x0000a880
        /*0d68*/ 	.word	0x000000ff
        /*0d6c*/ 	.word	0x00022850
        /*0d70*/ 	.short	0x010a
        /*0d72*/ 	.byte	0x09
	.zero		1


	//   ....[40]....
        /*0d74*/ 	.word	0x0000af10
        /*0d78*/ 	.word	0x000000ff
        /*0d7c*/ 	.word	0x00000000
        /*0d80*/ 	.short	0x0101
        /*0d82*/ 	.byte	0x04
	.zero		1


	//   ....[41]....
        /*0d84*/ 	.word	0x0000cb30
        /*0d88*/ 	.word	0x00000003
        /*0d8c*/ 	.word	0x00000000
        /*0d90*/ 	.short	0x0101
        /*0d92*/ 	.byte	0x3f
	.zero		1


	//   ....[42]....
        /*0d94*/ 	.word	0x0000fc00
        /*0d98*/ 	.word	0x00000000
        /*0d9c*/ 	.word	0x00022880
        /*0da0*/ 	.short	0x010a
        /*0da2*/ 	.byte	0x3f
	.zero		1


	//   ....[43]....
        /*0da4*/ 	.word	0x00010490
        /*0da8*/ 	.word	0x00000000
        /*0dac*/ 	.word	0x00022870
        /*0db0*/ 	.short	0x0107
        /*0db2*/ 	.byte	0x3f
	.zero		1


	//   ....[44]....
        /*0db4*/ 	.word	0x00010550
        /*0db8*/ 	.word	0x00000000
        /*0dbc*/ 	.word	0x00022870
        /*0dc0*/ 	.short	0x0101
        /*0dc2*/ 	.byte	0x3f
	.zero		1


	//   ....[45]....
        /*0dc4*/ 	.word	0x00010580
        /*0dc8*/ 	.word	0x00000000
        /*0dcc*/ 	.word	0x00022840
        /*0dd0*/ 	.short	0x010a
        /*0dd2*/ 	.byte	0x3f
	.zero		1


	//   ....[46]....
        /*0dd4*/ 	.word	0x00010ca0
        /*0dd8*/ 	.word	0x00000000
        /*0ddc*/ 	.word	0x00022830
        /*0de0*/ 	.short	0x0107
        /*0de2*/ 	.byte	0x3f
	.zero		1


	//   ....[47]....
        /*0de4*/ 	.word	0x00010d60
        /*0de8*/ 	.word	0x00000000
        /*0dec*/ 	.word	0x00022830
        /*0df0*/ 	.short	0x0101
        /*0df2*/ 	.byte	0x3f
	.zero		1


	//   ....[48]....
        /*0df4*/ 	.word	0x000116e0
        /*0df8*/ 	.word	0x00000016
        /*0dfc*/ 	.word	0x00022800
        /*0e00*/ 	.short	0x0107
        /*0e02*/ 	.byte	0x3f
	.zero		1


	//   ....[49]....
        /*0e04*/ 	.word	0x000117d0
        /*0e08*/ 	.word	0x00000016
        /*0e0c*/ 	.word	0x00022800
        /*0e10*/ 	.short	0x0101
        /*0e12*/ 	.byte	0x3f
	.zero		1


	//   ....[50]....
        /*0e14*/ 	.word	0x000117f0
        /*0e18*/ 	.word	0x00000016
        /*0e1c*/ 	.word	0x00022820
        /*0e20*/ 	.short	0x010a
        /*0e22*/ 	.byte	0x3f
	.zero		1


	//   ....[51]....
        /*0e24*/ 	.word	0x00011cf0
        /*0e28*/ 	.word	0x00000000
        /*0e2c*/ 	.word	0x00022880
        /*0e30*/ 	.short	0x010a
        /*0e32*/ 	.byte	0x3f
	.zero		1


	//   ....[52]....
        /*0e34*/ 	.word	0x000122d0
        /*0e38*/ 	.word	0x00000000
        /*0e3c*/ 	.word	0x00022870
        /*0e40*/ 	.short	0x0107
        /*0e42*/ 	.byte	0x3f
	.zero		1


	//   ....[53]....
        /*0e44*/ 	.word	0x00012390
        /*0e48*/ 	.word	0x00000000
        /*0e4c*/ 	.word	0x00022870
        /*0e50*/ 	.short	0x0101
        /*0e52*/ 	.byte	0x3f
	.zero		1


	//   ....[54]....
        /*0e54*/ 	.word	0x000123c0
        /*0e58*/ 	.word	0x00000000
        /*0e5c*/ 	.word	0x00022840
        /*0e60*/ 	.short	0x010a
        /*0e62*/ 	.byte	0x3f
	.zero		1


	//   ....[55]....
        /*0e64*/ 	.word	0x00012970
        /*0e68*/ 	.word	0x00000000
        /*0e6c*/ 	.word	0x00022830
        /*0e70*/ 	.short	0x0107
        /*0e72*/ 	.byte	0x3f
	.zero		1


	//   ....[56]....
        /*0e74*/ 	.word	0x00012a30
        /*0e78*/ 	.word	0x00000000
        /*0e7c*/ 	.word	0x00022830
        /*0e80*/ 	.short	0x0101
        /*0e82*/ 	.byte	0x3f
	.zero		1


	//   ....[57]....
        /*0e84*/ 	.word	0x00012ac0
        /*0e88*/ 	.word	0x00000011
        /*0e8c*/ 	.word	0x00022870
        /*0e90*/ 	.short	0x010a
        /*0e92*/ 	.byte	0x3f
	.zero		1


	//   ....[58]....
        /*0e94*/ 	.word	0x00012b50
        /*0e98*/ 	.word	0x00000011
        /*0e9c*/ 	.word	0x00022860
        /*0ea0*/ 	.short	0x010a
        /*0ea2*/ 	.byte	0x3f
	.zero		1


	//   ....[59]....
        /*0ea4*/ 	.word	0x00013050
        /*0ea8*/ 	.word	0x00000011
        /*0eac*/ 	.word	0x00022850
        /*0eb0*/ 	.short	0x0101
        /*0eb2*/ 	.byte	0x3f
	.zero		1


	//   ....[60]....
        /*0eb4*/ 	.word	0x000130e0
        /*0eb8*/ 	.word	0x00000011
        /*0ebc*/ 	.word	0x00000000
        /*0ec0*/ 	.short	0x0101
        /*0ec2*/ 	.byte	0x3f
	.zero		1


	//   ....[61]....
        /*0ec4*/ 	.word	0x000132a0
        /*0ec8*/ 	.word	0x00000011
        /*0ecc*/ 	.word	0x00022870
        /*0ed0*/ 	.short	0x010a
        /*0ed2*/ 	.byte	0x3f
	.zero		1


	//   ....[62]....
        /*0ed4*/ 	.word	0x00013330
        /*0ed8*/ 	.word	0x00000011
        /*0edc*/ 	.word	0x00022860
        /*0ee0*/ 	.short	0x010a
        /*0ee2*/ 	.byte	0x3f
	.zero		1


	//   ....[63]....
        /*0ee4*/ 	.word	0x00013830
        /*0ee8*/ 	.word	0x00000011
        /*0eec*/ 	.word	0x00022850
        /*0ef0*/ 	.short	0x0101
        /*0ef2*/ 	.byte	0x3f
	.zero		1


	//   ....[64]....
        /*0ef4*/ 	.word	0x000138e0
        /*0ef8*/ 	.word	0x00000011
        /*0efc*/ 	.word	0x00000000
        /*0f00*/ 	.short	0x0101
        /*0f02*/ 	.byte	0x3f
	.zero		1


	//   ....[65]....
        /*0f04*/ 	.word	0x000145a0
        /*0f08*/ 	.word	0x00000005
        /*0f0c*/ 	.word	0x00022820
        /*0f10*/ 	.short	0x010a
        /*0f12*/ 	.byte	0x3f
	.zero		1


	//   ....[66]....
        /*0f14*/ 	.word	0x00014720
        /*0f18*/ 	.word	0x00000003
        /*0f1c*/ 	.word	0x00022840
        /*0f20*/ 	.short	0x010a
        /*0f22*/ 	.byte	0x3f
	.zero		1


	//   ....[67]....
        /*0f24*/ 	.word	0x000147c0
        /*0f28*/ 	.word	0x00000005
        /*0f2c*/ 	.word	0x00022840
        /*0f30*/ 	.short	0x010a
        /*0f32*/ 	.byte	0x3f
	.zero		1


	//   ....[68]....
        /*0f34*/ 	.word	0x00014800
        /*0f38*/ 	.word	0x00000003
        /*0f3c*/ 	.word	0x00022860
        /*0f40*/ 	.short	0x010a
        /*0f42*/ 	.byte	0x3f
	.zero		1


	//   ....[69]....
        /*0f44*/ 	.word	0x00014840
        /*0f48*/ 	.word	0x00000005
        /*0f4c*/ 	.word	0x00022860
        /*0f50*/ 	.short	0x010a
        /*0f52*/ 	.byte	0x3f
	.zero		1


	//   ....[70]....
        /*0f54*/ 	.word	0x00014880
        /*0f58*/ 	.word	0x00000003
        /*0f5c*/ 	.word	0x00022880
        /*0f60*/ 	.short	0x010a
        /*0f62*/ 	.byte	0x3f
	.zero		1


	//   ....[71]....
        /*0f64*/ 	.word	0x000148c0
        /*0f68*/ 	.word	0x00000005
        /*0f6c*/ 	.word	0x00022880
        /*0f70*/ 	.short	0x010a
        /*0f72*/ 	.byte	0x3f
	.zero		1


	//   ....[72]....
        /*0f74*/ 	.word	0x00014930
        /*0f78*/ 	.word	0x00000003
        /*0f7c*/ 	.word	0x00022800
        /*0f80*/ 	.short	0x010a
        /*0f82*/ 	.byte	0x3f
	.zero		1


	//   ....[73]....
        /*0f84*/ 	.word	0x00014980
        /*0f88*/ 	.word	0x00000000
        /*0f8c*/ 	.word	0x00022830
        /*0f90*/ 	.short	0x010a
        /*0f92*/ 	.byte	0x3f
	.zero		1


	//   ....[74]....
        /*0f94*/ 	.word	0x000149e0
        /*0f98*/ 	.word	0x00000005
        /*0f9c*/ 	.word	0x00022830
        /*0fa0*/ 	.short	0x010a
        /*0fa2*/ 	.byte	0x3f
	.zero		1


	//   ....[75]....
        /*0fa4*/ 	.word	0x00014a40
        /*0fa8*/ 	.word	0x00000005
        /*0fac*/ 	.word	0x00022850
        /*0fb0*/ 	.short	0x010a
        /*0fb2*/ 	.byte	0x3f
	.zero		1


	//   ....[76]....
        /*0fb4*/ 	.word	0x00014aa0
        /*0fb8*/ 	.word	0x00000005
        /*0fbc*/ 	.word	0x00022830
        /*0fc0*/ 	.short	0x010a
        /*0fc2*/ 	.byte	0x3f
	.zero		1


	//   ....[77]....
        /*0fc4*/ 	.word	0x00014b00
        /*0fc8*/ 	.word	0x00000005
        /*0fcc*/ 	.word	0x00022850
        /*0fd0*/ 	.short	0x010a
        /*0fd2*/ 	.byte	0x3f
	.zero		1


	//   ....[78]....
        /*0fd4*/ 	.word	0x00014b60
        /*0fd8*/ 	.word	0x00000006
        /*0fdc*/ 	.word	0x00022850
        /*0fe0*/ 	.short	0x010a
        /*0fe2*/ 	.byte	0x3f
	.zero		1


	//   ....[79]....
        /*0fe4*/ 	.word	0x00014c60
        /*0fe8*/ 	.word	0x00000000
        /*0fec*/ 	.word	0x00022880
        /*0ff0*/ 	.short	0x010a
        /*0ff2*/ 	.byte	0x3f
	.zero		1


	//   ....[80]....
        /*0ff4*/ 	.word	0x00015940
        /*0ff8*/ 	.word	0x00000000
        /*0ffc*/ 	.word	0x00022840
        /*1000*/ 	.short	0x010a
        /*1002*/ 	.byte	0x3f
	.zero		1


	//   ....[81]....
        /*1004*/ 	.word	0x00016dd0
        /*1008*/ 	.word	0x00000016
        /*100c*/ 	.word	0x00022820
        /*1010*/ 	.short	0x010a
        /*1012*/ 	.byte	0x3f
	.zero		1


	//   ....[82]....
        /*1014*/ 	.word	0x00016e20
        /*1018*/ 	.word	0x00000000
        /*101c*/ 	.word	0x00022880
        /*1020*/ 	.short	0x010a
        /*1022*/ 	.byte	0x3f
	.zero		1


	//   ....[83]....
        /*1024*/ 	.word	0x00017960
        /*1028*/ 	.word	0x00000000
        /*102c*/ 	.word	0x00022840
        /*1030*/ 	.short	0x010a
        /*1032*/ 	.byte	0x3f
	.zero		1


	//   ....[84]....
        /*1034*/ 	.word	0x00018440
        /*1038*/ 	.word	0x00000011
        /*103c*/ 	.word	0x00022870
        /*1040*/ 	.short	0x010a
        /*1042*/ 	.byte	0x3f
	.zero		1


	//   ....[85]....
        /*1044*/ 	.word	0x00018490
        /*1048*/ 	.word	0x00000011
        /*104c*/ 	.word	0x00022860
        /*1050*/ 	.short	0x010a
        /*1052*/ 	.byte	0x3f
	.zero		1


	//   ....[86]....
        /*1054*/ 	.word	0x000184e0
        /*1058*/ 	.word	0x00000011
        /*105c*/ 	.word	0x00022870
        /*1060*/ 	.short	0x010a
        /*1062*/ 	.byte	0x3f
	.zero		1


	//   ....[87]....
        /*1064*/ 	.word	0x00018530
        /*1068*/ 	.word	0x00000011
        /*106c*/ 	.word	0x00022860
        /*1070*/ 	.short	0x010a
        /*1072*/ 	.byte	0x3f
	.zero		1


	//   ....[88]....
        /*1074*/ 	.word	0x00018580
        /*1078*/ 	.word	0x00000005
        /*107c*/ 	.word	0x00022820
        /*1080*/ 	.short	0x010a
        /*1082*/ 	.byte	0x3f
	.zero		1


	//   ....[89]....
        /*1084*/ 	.word	0x00018720
        /*1088*/ 	.word	0x00000003
        /*108c*/ 	.word	0x00022840
        /*1090*/ 	.short	0x010a
        /*1092*/ 	.byte	0x3f
	.zero		1


	//   ....[90]....
        /*1094*/ 	.word	0x00018770
        /*1098*/ 	.word	0x00000005
        /*109c*/ 	.word	0x00022840
        /*10a0*/ 	.short	0x010a
        /*10a2*/ 	.byte	0x3f
	.zero		1


	//   ....[91]....
        /*10a4*/ 	.word	0x000187c0
        /*10a8*/ 	.word	0x00000003
        /*10ac*/ 	.word	0x00022860
        /*10b0*/ 	.short	0x010a
        /*10b2*/ 	.byte	0x3f
	.zero		1


	//   ....[92]....
        /*10b4*/ 	.word	0x00018810
        /*10b8*/ 	.word	0x00000005
        /*10bc*/ 	.word	0x00022860
        /*10c0*/ 	.short	0x010a
        /*10c2*/ 	.byte	0x3f
	.zero		1


	//   ....[93]....
        /*10c4*/ 	.word	0x00018860
        /*10c8*/ 	.word	0x00000003
        /*10cc*/ 	.word	0x00022880
        /*10d0*/ 	.short	0x010a
        /*10d2*/ 	.byte	0x3f
	.zero		1


	//----- nvinfo : EIATTR_NUM_MBARRIERS
	.align		4
.L_297:
        /*10d4*/ 	.byte	0x03, 0x38
        /*10d6*/ 	.short	0x0016


	//----- nvinfo : EIATTR_EXIT_INSTR_OFFSETS
	.align		4
        /*10d8*/ 	.byte	0x04, 0x1c
        /*10da*/ 	.short	(.L_299 - .L_298)


	//   ....[0]....
.L_298:
        /*10dc*/ 	.word	0x000009c0


	//   ....[1]....
        /*10e0*/ 	.word	0x0000da70


	//   ....[2]....
        /*10e4*/ 	.word	0x00014910


	//----- nvinfo : EIATTR_MAX_THREADS
	.align		4
.L_299:
        /*10e8*/ 	.byte	0x04, 0x05
        /*10ea*/ 	.short	(.L_301 - .L_300)
.L_300:
        /*10ec*/ 	.word	0x00000180
        /*10f0*/ 	.word	0x00000001
        /*10f4*/ 	.word	0x00000001


	//----- nvinfo : EIATTR_CRS_STACK_SIZE
	.align		4
.L_301:
        /*10f8*/ 	.byte	0x04, 0x1e
        /*10fa*/ 	.short	(.L_303 - .L_302)
.L_302:
        /*10fc*/ 	.word	0x00000000


	//----- nvinfo : EIATTR_CBANK_PARAM_SIZE
	.align		4
.L_303:
        /*1100*/ 	.byte	0x03, 0x19
        /*1102*/ 	.short	0x0af0


	//----- nvinfo : EIATTR_PARAM_CBANK
	.align		4
        /*1104*/ 	.byte	0x04, 0x0a
        /*1106*/ 	.short	(.L_305 - .L_304)
	.align		4
.L_304:
        /*1108*/ 	.word	index@(.nv.constant0._ZN7cutlass13device_kernelIN5flash11enable_sm90INS1_16FlashAttnFwdSm90INS1_25CollectiveMainloopFwdSm90ILi2EN4cute5tupleIJNS5_1CILi1EEES8_S8_EEENS6_IJNS7_ILi128EEENS7_ILi160EEESA_EEELi128ENS_12float_e4m3_tEfNS_4arch4Sm90ELb1ELb0ELb0ELb1ELb1ELb0ELb0ELb1ELb1ELb1ELb0ELb0EEENS1_21CollectiveEpilogueFwdINS6_IJSA_SA_SB_EEES9_NS_10bfloat16_tESF_Li256ELb1ELb1ELb0ELb1EEENS1_36VarlenDynamicPersistentTileSchedulerILi128ELi160ELi256ELi128ELb0ELb1ELb1ELb1ELb1ELb1EEEEEEEEEvNT_6ParamsE)
        /*110c*/ 	.short	0x0210
        /*110e*/ 	.short	0x0af0


	//----- nvinfo : EIATTR_SW_WAR
	.align		4
.L_305:
        /*1110*/ 	.byte	0x04, 0x36
        /*1112*/ 	.short	(.L_307 - .L_306)
.L_306:
        /*1114*/ 	.word	0x00000008
.L_307:


//--------------------- .nv.info._ZN7cutlass13device_kernelIN5flash11enable_sm90INS1_16FlashAttnFwdSm90INS1_25CollectiveMainloopFwdSm90ILi2EN4cute5tupleIJNS5_1CILi1EEES8_S8_EEENS6_IJNS7_ILi128EEENS7_ILi160EEESA_EEELi128ENS_12float_e4m3_tEfNS_4arch4Sm90ELb1ELb0ELb0ELb1ELb1ELb1ELb0ELb1ELb1ELb1ELb0ELb0EEENS1_21CollectiveEpilogueFwdINS6_IJSA_SA_SB_EEES9_NS_10bfloat16_tESF_Li256ELb1ELb1ELb0ELb1EEENS1_36VarlenDynamicPersistentTileSchedulerILi128ELi160ELi256ELi128ELb0ELb1ELb1ELb1ELb1ELb1EEEEEEEEEvNT_6ParamsE --------------------------
	.section	.nv.info._ZN7cutlass13device_kernelIN5flash11enable_sm90INS1_16FlashAttnFwdSm90INS1_25CollectiveMainloopFwdSm90ILi2EN4cute5tupleIJNS5_1CILi1EEES8_S8_EEENS6_IJNS7_ILi128EEENS7_ILi160EEESA_EEELi128ENS_12float_e4m3_tEfNS_4arch4Sm90ELb1ELb0ELb0ELb1ELb1ELb1ELb0ELb1ELb1ELb1ELb0ELb0EEENS1_21CollectiveEpilogueFwdINS6_IJSA_SA_SB_EEES9_NS_10bfloat16_tESF_Li256ELb1ELb1ELb0ELb1EEENS1_36VarlenDynamicPersistentTileSchedulerILi128ELi160ELi256ELi128ELb0ELb1ELb1ELb1ELb1ELb1EEEEEEEEEvNT_6ParamsE,"",@"SHT_CUDA_INFO"
	.sectionflags	@""
	.align	4


	//----- nvinfo : EIATTR_CUDA_API_VERSION
	.align		4
        /*0000*/ 	.byte	0x04, 0x37
        /*0002*/ 	.short	(.L_309 - .L_308)
.L_308:
        /*0004*/ 	.word	0x00000082


	//----- nvinfo : EIATTR_KPARAM_INFO
	.align		4
.L_309:
        /*0008*/ 	.byte	0x04, 0x17
        /*000a*/ 	.short	(.L_311 - .L_310)
.L_310:
        /*000c*/ 	.word	0x00000000
        /*0010*/ 	.short	0x0000
        /*0012*/ 	.short	0x0070
        /*0014*/ 	.byte	0x00, 0xf0, 0x01, 0x2a


	//----- nvinfo : EIATTR_SPARSE_MMA_MASK
	.align		4
.L_311:
        /*0018*/ 	.byte	0x03, 0x50
        /*001a*/ 	.short	0x0000


	//----- nvinfo : EIATTR_MAXREG_COUNT
	.align		4
        /*001c*/ 	.byte	0x03, 0x1b
        /*001e*/ 	.short	0x00a8


	//----- nvinfo : EIATTR_NUM_BARRIERS
	.align		4
        /*0020*/ 	.byte	0x02, 0x4c
        /*0022*/ 	.byte	0x10
	.zero		1


	//----- nvinfo : EIATTR_EXTERNS
	.align		4
        /*0024*/ 	.byte	0x04, 0x0f
        /*0026*/ 	.short	(.L_313 - .L_312)


	//   ....[0]....
	.align		4
.L_312:
        /*0028*/ 	.word	index@(__assertfail)


	//----- nvinfo : EIATTR_ANNOTATIONS
	.align		4
.L_313:
        /*002c*/ 	.byte	0x04, 0x55
        /*002e*/ 	.short	(.L_315 - .L_314)


	//   ....[0]....
.L_314:
        /* <DEDUP_REMOVED lines=37> */


	//----- nvinfo : EIATTR_MERCURY_ISA_VERSION
	.align		4
.L_315:
        /*0270*/ 	.byte	0x03, 0x5f
        /*0272*/ 	.short	0x0101


	//----- nvinfo : EIATTR_UNUSED_LOAD_BYTE_OFFSET
	.align		4
        /*0274*/ 	.byte	0x04, 0x44
        /*0276*/ 	.short	(.L_317 - .L_316)


	//   ....[0]....
.L_316:
        /*0278*/ 	.word	0x00000a60
        /*027c*/ 	.word	0x0000fff0


	//   ....[1]....
        /*0280*/ 	.word	0x00019150
        /*0284*/ 	.word	0x0000fff0


	//----- nvinfo : EIATTR_INT_WARP_WIDE_INSTR_OFFSETS
	.align		4
.L_317:
        /*0288*/ 	.byte	0x04, 0x31
        /*028a*/ 	.short	(.L_319 - .L_318)


	//   ....[0]....
.L_318:
        /*028c*/ 	.word	0x00000120


	//   ....[1]....
        /*0290*/ 	.word	0x000001c0


	//   ....[2]....
        /*0294*/ 	.word	0x00000230


	//   ....[3]....
        /*0298*/ 	.word	0x0001dc20


	//   ....[4]....
        /*029c*/ 	.word	0x0001dcb0


	//   ....[5]....
        /*02a0*/ 	.word	0x00021f50


	//   ....[6]....
        /*02a4*/ 	.word	0x00021fe0


	//----- nvinfo : EIATTR_COOP_GROUP_MASK_REGIDS
	.align		4
.L_319:
        /*02a8*/ 	.byte	0x04, 0x29
        /*02aa*/ 	.short	(.L_321 - .L_320)


	//   ....[0]....
.L_320:
        /*02ac*/ 	.word	0xffffffff


	//   ....[1]....
        /*02b0*/ 	.word	0xffffffff


	//   ....[2]....
        /*02b4*/ 	.word	0xffffffff


	//   ....[3]....
        /*02b8*/ 	.word	0xffffffff


	//   ....[4]....
        /*02bc*/ 	.word	0xffffffff


	//   ....[5]....
        /*02c0*/ 	.word	0xffffffff


	//   ....[6]....
        /*02c4*/ 	.word	0xffffffff


	//   ....[7]....
        /*02c8*/ 	.word	0xffffffff


	//   ....[8]....
        /*02cc*/ 	.word	0xffffffff


	//   ....[9]....
        /*02d0*/ 	.word	0xffffffff


	//   ....[10]....
        /*02d4*/ 	.word	0xffffffff


	//   ....[11]....
        /*02d8*/ 	.word	0xffffffff


	//   ....[12]....
        /*02dc*/ 	.word	0xffffffff


	//   ....[13]....
        /*02e0*/ 	.word	0xffffffff


	//   ....[14]....
        /*02e4*/ 	.word	0xffffffff


	//   ....[15]....
        /*02e8*/ 	.word	0xffffffff


	//   ....[16]....
        /*02ec*/ 	.word	0xffffffff


	//   ....[17]....
        /*02f0*/ 	.word	0xffffffff


	//   ....[18]....
        /*02f4*/ 	.word	0xffffffff


	//   ....[19]....
        /*02f8*/ 	.word	0xffffffff


	//   ....[20]....
        /*02fc*/ 	.word	0xffffffff


	//   ....[21]....
        /*0300*/ 	.word	0xffffffff


	//   ....[22]....
        /*0304*/ 	.word	0xffffffff


	//   ....[23]....
        /*0308*/ 	.word	0xffffffff


	//   ....[24]....
        /*030c*/ 	.word	0xffffffff


	//   ....[25]....
        /*0310*/ 	.word	0xffffffff


	//   ....[26]....
        /*0314*/ 	.word	0xffffffff


	//   ....[27]....
        /*0318*/ 	.word	0xffffffff


	//   ....[28]....
        /*031c*/ 	.word	0xffffffff


	//   ....[29]....
        /*0320*/ 	.word	0xffffffff


	//   ....[30]....
        /*0324*/ 	.word	0xffffffff


	//   ....[31]....
        /*0328*/ 	.word	0xffffffff


	//   ....[32]....
        /*032c*/ 	.word	0xffffffff


	//   ....[33]....
        /*0330*/ 	.word	0xffffffff


	//   ....[34]....
        /*0334*/ 	.word	0xffffffff


	//   ....[35]....
        /*0338*/ 	.word	0xffffffff


	//   ....[36]....
        /*033c*/ 	.word	0xffffffff


	//   ....[37]....
        /*0340*/ 	.word	0xffffffff


	//   ....[38]....
        /*0344*/ 	.word	0xffffffff


	//   ....[39]....
        /*0348*/ 	.word	0xffffffff


	//   ....[40]....
        /*034c*/ 	.word	0xffffffff


	//   ....[41]....
        /*0350*/ 	.word	0xffffffff


	//   ....[42]....
        /*0354*/ 	.word	0xffffffff


	//   ....[43]....
        /*0358*/ 	.word	0xffffffff


	//   ....[44]....
        /*035c*/ 	.word	0xffffffff


	//   ....[45]....
        /*0360*/ 	.word	0xffffffff


	//   ....[46]....
        /*0364*/ 	.word	0xffffffff


	//   ....[47]....
        /*0368*/ 	.word	0xffffffff


	//   ....[48]....
        /*036c*/ 	.word	0xffffffff


	//   ....[49]....
        /*0370*/ 	.word	0xffffffff


	//   ....[50]....
        /*0374*/ 	.word	0xffffffff


	//   ....[51]....
        /*0378*/ 	.word	0xffffffff


	//   ....[52]....
        /*037c*/ 	.word	0xffffffff


	//   ....[53]....
        /*0380*/ 	.word	0xffffffff


	//   ....[54]....
        /*0384*/ 	.word	0xffffffff


	//   ....[55]....
        /*0388*/ 	.word	0xffffffff


	//   ....[56]....
        /*038c*/ 	.word	0xffffffff


	//   ....[57]....
        /*0390*/ 	.word	0xffffffff


	//   ....[58]....
        /*0394*/ 	.word	0xffffffff


	//   ....[59]....
        /*0398*/ 	.word	0xffffffff


	//   ....[60]....
        /*039c*/ 	.word	0xffffffff


	//   ....[61]....
        /*03a0*/ 	.word	0xffffffff


	//   ....[62]....
        /*03a4*/ 	.word	0xffffffff


	//   ....[63]....
        /*03a8*/ 	.word	0xffffffff


	//   ....[64]....
        /*03ac*/ 	.word	0xffffffff


	//   ....[65]....
        /*03b0*/ 	.word	0xffffffff


	//   ....[66]....
        /*03b4*/ 	.word	0xffffffff


	//   ....[67]....
        /*03b8*/ 	.word	0xffffffff


	//   ....[68]....
        /*03bc*/ 	.word	0xffffffff


	//   ....[69]....
        /*03c0*/ 	.word	0xffffffff


	//   ....[70]....
        /*03c4*/ 	.word	0xffffffff


	//   ....[71]....
        /*03c8*/ 	.word	0xffffffff


	//   ....[72]....
        /*03cc*/ 	.word	0xffffffff


	//   ....[73]....
        /*03d0*/ 	.word	0xffffffff


	//   ....[74]....
        /*03d4*/ 	.word	0xffffffff


	//   ....[75]....
        /*03d8*/ 	.word	0xffffffff


	//   ....[76]....
        /*03dc*/ 	.word	0xffffffff


	//   ....[77]....
        /*03e0*/ 	.word	0xffffffff


	//   ....[78]....
        /*03e4*/ 	.word	0xffffffff


	//   ....[79]....
        /*03e8*/ 	.word	0xffffffff


	//   ....[80]....
        /*03ec*/ 	.word	0xffffffff


	//   ....[81]....
        /*03f0*/ 	.word	0xffffffff


	//   ....[82]....
        /*03f4*/ 	.word	0xffffffff


	//   ....[83]....
        /*03f8*/ 	.word	0xffffffff


	//   ....[84]....
        /*03fc*/ 	.word	0xffffffff


	//   ....[85]....
        /*0400*/ 	.word	0xffffffff


	//   ....[86]....
        /*0404*/ 	.word	0xffffffff


	//   ....[87]....
        /*0408*/ 	.word	0xffffffff


	//   ....[88]....
        /*040c*/ 	.word	0xffffffff


	//   ....[89]....
        /*0410*/ 	.word	0xffffffff


	//   ....[90]....
        /*0414*/ 	.word	0xffffffff


	//   ....[91]....
        /*0418*/ 	.word	0xffffffff


	//   ....[92]....
        /*041c*/ 	.word	0xffffffff


	//   ....[93]....
        /*0420*/ 	.word	0xffffffff


	//   ....[94]....
        /*0424*/ 	.word	0xffffffff


	//   ....[95]....
        /*0428*/ 	.word	0xffffffff


	//   ....[96]....
        /*042c*/ 	.word	0xffffffff


	//   ....[97]....
        /*0430*/ 	.word	0xffffffff


	//   ....[98]....
        /*0434*/ 	.word	0xffffffff


	//   ....[99]....
        /*0438*/ 	.word	0xffffffff


	//   ....[100]....
        /*043c*/ 	.word	0xffffffff


	//   ....[101]....
        /*0440*/ 	.word	0xffffffff


	//   ....[102]....
        /*0444*/ 	.word	0xffffffff


	//   ....[103]....
        /*0448*/ 	.word	0xffffffff


	//   ....[104]....
        /*044c*/ 	.word	0xffffffff


	//   ....[105]....
        /*0450*/ 	.word	0xffffffff


	//   ....[106]....
        /*0454*/ 	.word	0xffffffff


	//   ....[107]....
        /*0458*/ 	.word	0xffffffff


	//   ....[108]....
        /*045c*/ 	.word	0xffffffff


	//   ....[109]....
        /*0460*/ 	.word	0xffffffff


	//   ....[110]....
        /*0464*/ 	.word	0xffffffff


	//   ....[111]....
        /*0468*/ 	.word	0xffffffff


	//   ....[112]....
        /*046c*/ 	.word	0xffffffff


	//   ....[113]....
        /*0470*/ 	.word	0xffffffff


	//   ....[114]....
        /*0474*/ 	.word	0xffffffff


	//   ....[115]....
        /*0478*/ 	.word	0xffffffff


	//   ....[116]....
        /*047c*/ 	.word	0xffffffff


	//   ....[117]....
        /*0480*/ 	.word	0xffffffff


	//   ....[118]....
        /*0484*/ 	.word	0xffffffff


	//   ....[119]....
        /*0488*/ 	.word	0xffffffff


	//   ....[120]....
        /*048c*/ 	.word	0xffffffff


	//   ....[121]....
        /*0490*/ 	.word	0xffffffff


	//   ....[122]....
        /*0494*/ 	.word	0xffffffff


	//   ....[123]....
        /*0498*/ 	.word	0xffffffff


	//   ....[124]....
        /*049c*/ 	.word	0xffffffff


	//   ....[125]....
        /*04a0*/ 	.word	0xffffffff


	//   ....[126]....
        /*04a4*/ 	.word	0xffffffff


	//   ....[127]....
        /*04a8*/ 	.word	0xffffffff


	//   ....[128]....
        /*04ac*/ 	.word	0xffffffff


	//   ....[129]....
        /*04b0*/ 	.word	0xffffffff


	//   ....[130]....
        /*04b4*/ 	.word	0xffffffff


	//   ....[131]....
        /*04b8*/ 	.word	0xffffffff


	//   ....[132]....
        /*04bc*/ 	.word	0xffffffff


	//   ....[133]....
        /*04c0*/ 	.word	0xffffffff


	//   ....[134]....
        /*04c4*/ 	.word	0xffffffff


	//   ....[135]....
        /*04c8*/ 	.word	0xffffffff


	//   ....[136]....
        /*04cc*/ 	.word	0xffffffff


	//   ....[137]....
        /*04d0*/ 	.word	0xffffffff


	//   ....[138]....
        /*04d4*/ 	.word	0xffffffff


	//   ....[139]....
        /*04d8*/ 	.word	0xffffffff


	//   ....[140]....
        /*04dc*/ 	.word	0xffffffff


	//   ....[141]....
        /*04e0*/ 	.word	0xffffffff


	//   ....[142]....
        /*04e4*/ 	.word	0xffffffff


	//   ....[143]....
        /*04e8*/ 	.word	0xffffffff


	//   ....[144]....
        /*04ec*/ 	.word	0xffffffff


	//   ....[145]....
        /*04f0*/ 	.word	0xffffffff


	//   ....[146]....
        /*04f4*/ 	.word	0xffffffff


	//   ....[147]....
        /*04f8*/ 	.word	0xffffffff


	//   ....[148]....
        /*04fc*/ 	.word	0xffffffff


	//   ....[149]....
        /*0500*/ 	.word	0xffffffff


	//   ....[150]....
        /*0504*/ 	.word	0xffffffff


	//   ....[151]....
        /*0508*/ 	.word	0xffffffff


	//   ....[152]....
        /*050c*/ 	.word	0xffffffff


	//   ....[153]....
        /*0510*/ 	.word	0xffffffff


	//   ....[154]....
        /*0514*/ 	.word	0xffffffff


	//   ....[155]....
        /*0518*/ 	.word	0xffffffff


	//   ....[156]....
        /*051c*/ 	.word	0xffffffff


	//   ....[157]....
        /*0520*/ 	.word	0xffffffff


	//   ....[158]....
        /*0524*/ 	.word	0xffffffff


	//   ....[159]....
        /*0528*/ 	.word	0xffffffff


	//   ....[160]....
        /*052c*/ 	.word	0xffffffff


	//   ....[161]....
        /*0530*/ 	.word	0xffffffff


	//   ....[162]....
        /*0534*/ 	.word	0xffffffff


	//   ....[163]....
        /*0538*/ 	.word	0xffffffff


	//   ....[164]....
        /*053c*/ 	.word	0xffffffff


	//   ....[165]....
        /*0540*/ 	.word	0xffffffff


	//   ....[166]....
        /*0544*/ 	.word	0xffffffff


	//   ....[167]....
        /*0548*/ 	.word	0xffffffff


	//   ....[168]....
        /*054c*/ 	.word	0xffffffff


	//   ....[169]....
        /*0550*/ 	.word	0xffffffff


	//   ....[170]....
        /*0554*/ 	.word	0xffffffff


	//   ....[171]....
        /*0558*/ 	.word	0xffffffff


	//   ....[172]....
        /*055c*/ 	.word	0xffffffff


	//   ....[173]....
        /*0560*/ 	.word	0xffffffff


	//   ....[174]....
        /*0564*/ 	.word	0xffffffff


	//   ....[175]....
        /*0568*/ 	.word	0xffffffff


	//   ....[176]....
        /*056c*/ 	.word	0xffffffff


	//   ....[177]....
        /*0570*/ 	.word	0xffffffff


	//   ....[178]....
        /*0574*/ 	.word	0xffffffff


	//   ....[179]....
        /*0578*/ 	.word	0xffffffff


	//   ....[180]....
        /*057c*/ 	.word	0xffffffff


	//   ....[181]....
        /*0580*/ 	.word	0xffffffff


	//   ....[182]....
        /*0584*/ 	.word	0xffffffff


	//   ....[183]....
        /*0588*/ 	.word	0xffffffff


	//   ....[184]....
        /*058c*/ 	.word	0xffffffff


	//   ....[185]....
        /*0590*/ 	.word	0xffffffff


	//   ....[186]....
        /*0594*/ 	.word	0xffffffff


	//   ....[187]....
        /*0598*/ 	.word	0xffffffff


	//   ....[188]....
        /*059c*/ 	.word	0xffffffff


	//   ....[189]....
        /*05a0*/ 	.word	0xffffffff


	//   ....[190]....
        /*05a4*/ 	.word	0xffffffff


	//   ....[191]....
        /*05a8*/ 	.word	0xffffffff


	//   ....[192]....
        /*05ac*/ 	.word	0xffffffff


	//   ....[193]....
        /*05b0*/ 	.word	0xffffffff


	//   ....[194]....
        /*05b4*/ 	.word	0xffffffff


	//   ....[195]....
        /*05b8*/ 	.word	0xffffffff


	//   ....[196]....
        /*05bc*/ 	.word	0xffffffff


	//   ....[197]....
        /*05c0*/ 	.word	0xffffffff


	//   ....[198]....
        /*05c4*/ 	.word	0xffffffff


	//   ....[199]....
        /*05c8*/ 	.word	0xffffffff


	//   ....[200]....
        /*05cc*/ 	.word	0xffffffff


	//   ....[201]....
        /*05d0*/ 	.word	0xffffffff


	//   ....[202]....
        /*05d4*/ 	.word	0xffffffff


	//   ....[203]....
        /*05d8*/ 	.word	0xffffffff


	//   ....[204]....
        /*05dc*/ 	.word	0xffffffff


	//   ....[205]....
        /*05e0*/ 	.word	0xffffffff


	//   ....[206]....
        /*05e4*/ 	.word	0xffffffff


	//   ....[207]....
        /*05e8*/ 	.word	0xffffffff


	//   ....[208]....
        /*05ec*/ 	.word	0xffffffff


	//   ....[209]....
        /*05f0*/ 	.word	0xffffffff


	//   ....[210]....
        /*05f4*/ 	.word	0xffffffff


	//   ....[211]....
        /*05f8*/ 	.word	0xffffffff


	//   ....[212]....
        /*05fc*/ 	.word	0xffffffff


	//   ....[213]....
        /*0600*/ 	.word	0xffffffff


	//   ....[214]....
        /*0604*/ 	.word	0xffffffff


	//   ....[215]....
        /*0608*/ 	.word	0xffffffff


	//   ....[216]....
        /*060c*/ 	.word	0xffffffff


	//   ....[217]....
        /*0610*/ 	.word	0xffffffff


	//   ....[218]....
        /*0614*/ 	.word	0xffffffff


	//   ....[219]....
        /*0618*/ 	.word	0xffffffff


	//   ....[220]....
        /*061c*/ 	.word	0xffffffff


	//   ....[221]....
        /*0620*/ 	.word	0xffffffff


	//   ....[222]....
        /*0624*/ 	.word	0xffffffff


	//   ....[223]....
        /*0628*/ 	.word	0xffffffff


	//   ....[224]....
        /*062c*/ 	.word	0xffffffff


	//   ....[225]....
        /*0630*/ 	.word	0xffffffff


	//   ....[226]....
        /*0634*/ 	.word	0xffffffff


	//   ....[227]....
        /*0638*/ 	.word	0xffffffff


	//   ....[228]....
        /*063c*/ 	.word	0xffffffff


	//   ....[229]....
        /*0640*/ 	.word	0xffffffff


	//   ....[230]....
        /*0644*/ 	.word	0xffffffff


	//   ....[231]....
        /*0648*/ 	.word	0xffffffff


	//   ....[232]....
        /*064c*/ 	.word	0xffffffff


	//   ....[233]....
        /*0650*/ 	.word	0xffffffff


	//   ....[234]....
        /*0654*/ 	.word	0xffffffff


	//   ....[235]....
        /*0658*/ 	.word	0xffffffff


	//   ....[236]....
        /*065c*/ 	.word	0xffffffff


	//   ....[237]....
        /*0660*/ 	.word	0xffffffff


	//   ....[238]....
        /*0664*/ 	.word	0xffffffff


	//   ....[239]....
        /*0668*/ 	.word	0xffffffff


	//   ....[240]....
        /*066c*/ 	.word	0xffffffff


	//   ....[241]....
        /*0670*/ 	.word	0xffffffff


	//   ....[242]....
        /*0674*/ 	.word	0xffffffff


	//   ....[243]....
        /*0678*/ 	.word	0xffffffff


	//   ....[244]....
        /*067c*/ 	.word	0xffffffff


	//   ....[245]....
        /*0680*/ 	.word	0xffffffff


	//   ....[246]....
        /*0684*/ 	.word	0xffffffff


	//   ....[247]....
        /*0688*/ 	.word	0xffffffff


	//   ....[248]....
        /*068c*/ 	.word	0xffffffff


	//   ....[249]....
        /*0690*/ 	.word	0xffffffff


	//   ....[250]....
        /*0694*/ 	.word	0xffffffff


	//   ....[251]....
        /*0698*/ 	.word	0x0500000f


	//   ....[252]....
        /*069c*/ 	.word	0x0500000f


	//   ....[253]....
        /*06a0*/ 	.word	0x0500000f


	//   ....[254]....
        /*06a4*/ 	.word	0x0500000f


	//   ....[255]....
        /*06a8*/ 	.word	0x0500000f


	//   ....[0]....
        /*06ac*/ 	.word	0x0500000f


	//   ....[1]....
        /*06b0*/ 	.word	0x0500000f


	//   ....[2]....
        /*06b4*/ 	.word	0x0500000f


	//   ....[3]....
        /*06b8*/ 	.word	0x0500000f


	//   ....[4]....
        /*06bc*/ 	.word	0x0500000f


	//   ....[5]....
        /*06c0*/ 	.word	0x0500000f


	//   ....[6]....
        /*06c4*/ 	.word	0x0500000f


	//   ....[7]....
        /*06c8*/ 	.word	0x0500000f


	//   ....[8]....
        /*06cc*/ 	.word	0x0500000f


	//   ....[9]....
        /*06d0*/ 	.word	0x0500000f


	//   ....[10]....
        /*06d4*/ 	.word	0x0500000f


	//   ....[11]....
        /*06d8*/ 	.word	0x0500000f


	//   ....[12]....
        /*06dc*/ 	.word	0x0500000f


	//   ....[13]....
        /*06e0*/ 	.word	0x0500000f


	//   ....[14]....
        /*06e4*/ 	.word	0x0500000f


	//   ....[15]....
        /*06e8*/ 	.word	0x0500000f


	//   ....[16]....
        /*06ec*/ 	.word	0x0500000f


	//   ....[17]....
        /*06f0*/ 	.word	0x0500000f


	//   ....[18]....
        /*06f4*/ 	.word	0x0500000f


	//   ....[19]....
        /*06f8*/ 	.word	0x0500000f


	//   ....[20]....
        /*06fc*/ 	.word	0x0500000f


	//   ....[21]....
        /*0700*/ 	.word	0x0500000f


	//   ....[22]....
        /*0704*/ 	.word	0x0500000f


	//   ....[23]....
        /*0708*/ 	.word	0x0500000f


	//   ....[24]....
        /*070c*/ 	.word	0x0500000f


	//   ....[25]....
        /*0710*/ 	.word	0x0500000f


	//   ....[26]....
        /*0714*/ 	.word	0x0500000f


	//   ....[27]....
        /*0718*/ 	.word	0x0500000f


	//   ....[28]....
        /*071c*/ 	.word	0x0500000f


	//   ....[29]....
        /*0720*/ 	.word	0x0500000f


	//   ....[30]....
        /*0724*/ 	.word	0x0500000f


	//   ....[31]....
        /*0728*/ 	.word	0x0500000f


	//   ....[32]....
        /*072c*/ 	.word	0x0500000f


	//   ....[33]....
        /*0730*/ 	.word	0x0500000f


	//   ....[34]....
        /*0734*/ 	.word	0x0500000f


	//   ....[35]....
        /*0738*/ 	.word	0x0500000f


	//   ....[36]....
        /*073c*/ 	.word	0x0500000f


	//   ....[37]....
        /*0740*/ 	.word	0x0500000f


	//   ....[38]....
        /*0744*/ 	.word	0x0500000f


	//   ....[39]....
        /*0748*/ 	.word	0x0500000f


	//   ....[40]....
        /*074c*/ 	.word	0x0500000f


	//   ....[41]....
        /*0750*/ 	.word	0x0500000f


	//   ....[42]....
        /*0754*/ 	.word	0x0500000f


	//   ....[43]....
        /*0758*/ 	.word	0x0500000f


	//   ....[44]....
        /*075c*/ 	.word	0x0500000f


	//   ....[45]....
        /*0760*/ 	.word	0x0500000f


	//   ....[46]....
        /*0764*/ 	.word	0x0500000f


	//   ....[47]....
        /*0768*/ 	.word	0x0500000f


	//   ....[48]....
        /*076c*/ 	.word	0x0500000f


	//   ....[49]....
        /*0770*/ 	.word	0x0500000f


	//   ....[50]....
        /*0774*/ 	.word	0x0500000f


	//   ....[51]....
        /*0778*/ 	.word	0x0500000f


	//   ....[52]....
        /*077c*/ 	.word	0x0500000f


	//   ....[53]....
        /*0780*/ 	.word	0x0500000f


	//   ....[54]....
        /*0784*/ 	.word	0x0500000f


	//   ....[55]....
        /*0788*/ 	.word	0x0500000f


	//   ....[56]....
        /*078c*/ 	.word	0x0500000f


	//   ....[57]....
        /*0790*/ 	.word	0x0500000f


	//   ....[58]....
        /*0794*/ 	.word	0x0500000f


	//   ....[59]....
        /*0798*/ 	.word	0x0500000f


	//   ....[60]....
        /*079c*/ 	.word	0x0500000f


	//   ....[61]....
        /*07a0*/ 	.word	0x0500000f


	//   ....[62]....
        /*07a4*/ 	.word	0x0500000f


	//   ....[63]....
        /*07a8*/ 	.word	0x0500000f


	//   ....[64]....
        /*07ac*/ 	.word	0x0500000f


	//   ....[65]....
        /*07b0*/ 	.word	0x0500000f


	//   ....[66]....
        /*07b4*/ 	.word	0x0500000f


	//   ....[67]....
        /*07b8*/ 	.word	0x0500000f


	//   ....[68]....
        /*07bc*/ 	.word	0x0500000f


	//   ....[69]....
        /*07c0*/ 	.word	0x0500000f


	//   ....[70]....
        /*07c4*/ 	.word	0x0500000f


	//   ....[71]....
        /*07c8*/ 	.word	0x0500000f


	//   ....[72]....
        /*07cc*/ 	.word	0x0500000f


	//   ....[73]....
        /*07d0*/ 	.word	0x0500000f


	//   ....[74]....
        /*07d4*/ 	.word	0x0500000f


	//   ....[75]....
        /*07d8*/ 	.word	0x0500000f


	//   ....[76]....
        /*07dc*/ 	.word	0x0500000f


	//   ....[77]....
        /*07e0*/ 	.word	0x0500000f


	//   ....[78]....
        /*07e4*/ 	.word	0x0500000f


	//   ....[79]....
        /*07e8*/ 	.word	0x0500000f


	//   ....[80]....
        /*07ec*/ 	.word	0x0500000f


	//   ....[81]....
        /*07f0*/ 	.word	0x0500000f


	//   ....[82]....
        /*07f4*/ 	.word	0x0500000f


	//   ....[83]....
        /*07f8*/ 	.word	0x0500000f


	//   ....[84]....
        /*07fc*/ 	.word	0x0500000f


	//   ....[85]....
        /*0800*/ 	.word	0x0500000f


	//   ....[86]....
        /*0804*/ 	.word	0x0500000f


	//   ....[87]....
        /*0808*/ 	.word	0x0500000f


	//   ....[88]....
        /*080c*/ 	.word	0x0500000f


	//   ....[89]....
        /*0810*/ 	.word	0x0500000f


	//   ....[90]....
        /*0814*/ 	.word	0x0500000f


	//   ....[91]....
        /*0818*/ 	.word	0x0500000f


	//   ....[92]....
        /*081c*/ 	.word	0x0500000f


	//   ....[93]....
        /*0820*/ 	.word	0x0500000f


	//   ....[94]....
        /*0824*/ 	.word	0x0500000f


	//   ....[95]....
        /*0828*/ 	.word	0x0500000f


	//   ....[96]....
        /*082c*/ 	.word	0x0500000f


	//   ....[97]....
        /*0830*/ 	.word	0x0500000f


	//   ....[98]....
        /*0834*/ 	.word	0x0500000f


	//   ....[99]....
        /*0838*/ 	.word	0x0500000f


	//   ....[100]....
        /*083c*/ 	.word	0x0500000f


	//   ....[101]....
        /*0840*/ 	.word	0x0500000f


	//   ....[102]....
        /*0844*/ 	.word	0x0500000f


	//   ....[103]....
        /*0848*/ 	.word	0x0500000f


	//   ....[104]....
        /*084c*/ 	.word	0x0500000f


	//   ....[105]....
        /*0850*/ 	.word	0x0500000f


	//   ....[106]....
        /*0854*/ 	.word	0x0500000f


	//   ....[107]....
        /*0858*/ 	.word	0x0500000f


	//   ....[108]....
        /*085c*/ 	.word	0x0500000f


	//   ....[109]....
        /*0860*/ 	.word	0x0500000f


	//   ....[110]....
        /*0864*/ 	.word	0x0500000f


	//   ....[111]....
        /*0868*/ 	.word	0x0500000f


	//   ....[112]....
        /*086c*/ 	.word	0x0500000f


	//   ....[113]....
        /*0870*/ 	.word	0x0500000f


	//   ....[114]....
        /*0874*/ 	.word	0x0500000f


	//   ....[115]....
        /*0878*/ 	.word	0x0500000f


	//   ....[116]....
        /*087c*/ 	.word	0x0500000f


	//   ....[117]....
        /*0880*/ 	.word	0x0500000f


	//   ....[118]....
        /*0884*/ 	.word	0x0500000f


	//   ....[119]....
        /*0888*/ 	.word	0x0500000f


	//   ....[120]....
        /*088c*/ 	.word	0x0500000f


	//   ....[121]....
        /*0890*/ 	.word	0x0500000f


	//   ....[122]....
        /*0894*/ 	.word	0x0500000f


	//   ....[123]....
        /*0898*/ 	.word	0x0500000f


	//   ....[124]....
        /*089c*/ 	.word	0x0500000f


	//   ....[125]....
        /*08a0*/ 	.word	0x0500000f


	//   ....[126]....
        /*08a4*/ 	.word	0x0500000f


	//   ....[127]....
        /*08a8*/ 	.word	0x0500000f


	//   ....[128]....
        /*08ac*/ 	.word	0x0500000f


	//   ....[129]....
        /*08b0*/ 	.word	0x0500000f


	//   ....[130]....
        /*08b4*/ 	.word	0x0500000f


	//   ....[131]....
        /*08b8*/ 	.word	0x0500000f


	//   ....[132]....
        /*08bc*/ 	.word	0x0500000f


	//   ....[133]....
        /*08c0*/ 	.word	0x0500000f


	//   ....[134]....
        /*08c4*/ 	.word	0x0500000f


	//   ....[135]....
        /*08c8*/ 	.word	0x0500000f


	//   ....[136]....
        /*08cc*/ 	.word	0x0500000f


	//   ....[137]....
        /*08d0*/ 	.word	0x0500000f


	//   ....[138]....
        /*08d4*/ 	.word	0x0500000f


	//   ....[139]....
        /*08d8*/ 	.word	0x0500000f


	//   ....[140]....
        /*08dc*/ 	.word	0x0500000f


	//   ....[141]....
        /*08e0*/ 	.word	0x0500000f


	//   ....[142]....
        /*08e4*/ 	.word	0x0500000f


	//   ....[143]....
        /*08e8*/ 	.word	0x0500000f


	//   ....[144]....
        /*08ec*/ 	.word	0x0500000f


	//   ....[145]....
        /*08f0*/ 	.word	0x0500000f


	//   ....[146]....
        /*08f4*/ 	.word	0x0500000f


	//   ....[147]....
        /*08f8*/ 	.word	0x0500000f


	//   ....[148]....
        /*08fc*/ 	.word	0x0500000f


	//   ....[149]....
        /*0900*/ 	.word	0x0500000f


	//   ....[150]....
        /*0904*/ 	.word	0x0500000f


	//   ....[151]....
        /*0908*/ 	.word	0x0500000f


	//   ....[152]....
        /*090c*/ 	.word	0x0500000f


	//   ....[153]....
        /*0910*/ 	.word	0x0500000f


	//   ....[154]....
        /*0914*/ 	.word	0x0500000f


	//   ....[155]....
        /*0918*/ 	.word	0x0500000f


	//   ....[156]....
        /*091c*/ 	.word	0x0500000f


	//   ....[157]....
        /*0920*/ 	.word	0x0500000f


	//   ....[158]....
        /*0924*/ 	.word	0x0500000f


	//   ....[159]....
        /*0928*/ 	.word	0x0500000f


	//   ....[160]....
        /*092c*/ 	.word	0x0500000f


	//   ....[161]....
        /*0930*/ 	.word	0x0500000f


	//   ....[162]....
        /*0934*/ 	.word	0x0500000f


	//   ....[163]....
        /*0938*/ 	.word	0x0500000f


	//   ....[164]....
        /*093c*/ 	.word	0x0500000f


	//   ....[165]....
        /*0940*/ 	.word	0x0500000f


	//   ....[166]....
        /*0944*/ 	.word	0x0500000f


	//   ....[167]....
        /*0948*/ 	.word	0x0500000f


	//   ....[168]....
        /*094c*/ 	.word	0x0500000f


	//   ....[169]....
        /*0950*/ 	.word	0x0500000f


	//   ....[170]....
        /*0954*/ 	.word	0x0500000f


	//   ....[171]....
        /*0958*/ 	.word	0x0500000f


	//   ....[172]....
        /*095c*/ 	.word	0x0500000f


	//   ....[173]....
        /*0960*/ 	.word	0x0500000f


	//   ....[174]....
        /*0964*/ 	.word	0x0500000f


	//   ....[175]....
        /*0968*/ 	.word	0x0500000f


	//   ....[176]....
        /*096c*/ 	.word	0x0500000f


	//   ....[177]....
        /*0970*/ 	.word	0x0500000f


	//   ....[178]....
        /*0974*/ 	.word	0x0500000f


	//   ....[179]....
        /*0978*/ 	.word	0x0500000f


	//   ....[180]....
        /*097c*/ 	.word	0x0500000f


	//   ....[181]....
        /*0980*/ 	.word	0x0500000f


	//   ....[182]....
        /*0984*/ 	.word	0x0500000f


	//   ....[183]....
        /*0988*/ 	.word	0x0500000f


	//   ....[184]....
        /*098c*/ 	.word	0x0500000f


	//   ....[185]....
        /*0990*/ 	.word	0x0500000f


	//----- nvinfo : EIATTR_COOP_GROUP_INSTR_OFFSETS
	.align		4
.L_321:
        /*0994*/ 	.byte	0x04, 0x28
        /*0996*/ 	.short	(.L_323 - .L_322)


	//   ....[0]....
.L_322:
        /*0998*/ 	.word	0x00000060


	//   ....[1]....
        /*099c*/ 	.word	0x00000130


	//   ....[2]....
        /*09a0*/ 	.word	0x000001e0


	//   ....[3]....
        /*09a4*/ 	.word	0x000003a0


	//   ....[4]....
        /*09a8*/ 	.word	0x00000500


	//   ....[5]....
        /*09ac*/ 	.word	0x00000620


	//   ....[6]....
        /*09b0*/ 	.word	0x00000780


	//   ....[7]....
        /*09b4*/ 	.word	0x00002a80


	//   ....[8]....
        /*09b8*/ 	.word	0x00002a90


	//   ....[9]....
        /*09bc*/ 	.word	0x00003940


	//   ....[10]....
        /*09c0*/ 	.word	0x00003950


	//   ....[11]....
        /*09c4*/ 	.word	0x00004810


	//   ....[12]....
        /*09c8*/ 	.word	0x00004820


	//   ....[13]....
        /*09cc*/ 	.word	0x00005b90


	//   ....[14]....
        /*09d0*/ 	.word	0x00005ba0


	//   ....[15]....
        /*09d4*/ 	.word	0x00006a80


	//   ....[16]....
        /*09d8*/ 	.word	0x00006a90


	//   ....[17]....
        /*09dc*/ 	.word	0x000079e0


	//   ....[18]....
        /*09e0*/ 	.word	0x000079f0


	//   ....[19]....
        /*09e4*/ 	.word	0x00008b30


	//   ....[20]....
        /*09e8*/ 	.word	0x00008b40


	//   ....[21]....
        /*09ec*/ 	.word	0x00008c50


	//   ....[22]....
        /*09f0*/ 	.word	0x00008c60


	//   ....[23]....
        /*09f4*/ 	.word	0x00008d80


	//   ....[24]....
        /*09f8*/ 	.word	0x00008d90


	//   ....[25]....
        /*09fc*/ 	.word	0x00009100


	//   ....[26]....
        /*0a00*/ 	.word	0x00009120


	//   ....[27]....
        /*0a04*/ 	.word	0x00009210


	//   ....[28]....
        /*0a08*/ 	.word	0x00009230


	//   ....[29]....
        /*0a0c*/ 	.word	0x00009320


	//   ....[30]....
        /*0a10*/ 	.word	0x00009340


	//   ....[31]....
        /*0a14*/ 	.word	0x00009bc0


	//   ....[32]....
        /*0a18*/ 	.word	0x0000a2a0


	//   ....[33]....
        /*0a1c*/ 	.word	0x0000a2b0


	//   ....[34]....
        /*0a20*/ 	.word	0x0000a2c0


	//   ....[35]....
        /*0a24*/ 	.word	0x0000a2d0


	//   ....[36]....
        /*0a28*/ 	.word	0x0000a4e0


	//   ....[37]....
        /*0a2c*/ 	.word	0x0000a4f0


	//   ....[38]....
        /*0a30*/ 	.word	0x0000a500


	//   ....[39]....
        /*0a34*/ 	.word	0x0000a510


	//   ....[40]....
        /*0a38*/ 	.word	0x0000c940


	//   ....[41]....
        /*0a3c*/ 	.word	0x0000c960


	//   ....[42]....
        /*0a40*/ 	.word	0x0000c970


	//   ....[43]....
        /*0a44*/ 	.word	0x0000c980


	//   ....[44]....
        /*0a48*/ 	.word	0x0000ca70


	//   ....[45]....
        /*0a4c*/ 	.word	0x0000ca90


	//   ....[46]....
        /*0a50*/ 	.word	0x0000caa0


	//   ....[47]....
        /*0a54*/ 	.word	0x0000cab0


	//   ....[48]....
        /*0a58*/ 	.word	0x0000fa80


	//   ....[49]....
        /*0a5c*/ 	.word	0x0000fab0


	//   ....[50]....
        /*0a60*/ 	.word	0x00010280


	//   ....[51]....
        /*0a64*/ 	.word	0x000102c0


	//   ....[52]....
        /*0a68*/ 	.word	0x00010e60


	//   ....[53]....
        /*0a6c*/ 	.word	0x00010f80


	//   ....[54]....
        /*0a70*/ 	.word	0x000130b0


	//   ....[55]....
        /*0a74*/ 	.word	0x00013880


	//   ....[56]....
        /*0a78*/ 	.word	0x000138a0


	//   ....[57]....
        /*0a7c*/ 	.word	0x000138b0


	//   ....[58]....
        /*0a80*/ 	.word	0x000144b0


	//   ....[59]....
        /*0a84*/ 	.word	0x00014520


	//   ....[60]....
        /*0a88*/ 	.word	0x00016e60


	//   ....[61]....
        /*0a8c*/ 	.word	0x00016e70


	//   ....[62]....
        /*0a90*/ 	.word	0x00016ea0


	//   ....[63]....
        /*0a94*/ 	.word	0x00016eb0


	//   ....[64]....
        /*0a98*/ 	.word	0x000189c0


	//   ....[65]....
        /*0a9c*/ 	.word	0x000189d0


	//   ....[66]....
        /*0aa0*/ 	.word	0x00018a50


	//   ....[67]....
        /*0aa4*/ 	.word	0x00018a60


	//   ....[68]....
        /*0aa8*/ 	.word	0x000197a0


	//   ....[69]....
        /*0aac*/ 	.word	0x000197d0


	//   ....[70]....
        /*0ab0*/ 	.word	0x00019800


	//   ....[71]....
        /*0ab4*/ 	.word	0x00019830


	//   ....[72]....
        /*0ab8*/ 	.word	0x00019860


	//   ....[73]....
        /*0abc*/ 	.word	0x00019890


	//   ....[74]....
        /*0ac0*/ 	.word	0x000198c0


	//   ....[75]....
        /*0ac4*/ 	.word	0x000198f0


	//   ....[76]....
        /*0ac8*/ 	.word	0x00019920


	//   ....[77]....
        /*0acc*/ 	.word	0x00019950


	//   ....[78]....
        /*0ad0*/ 	.word	0x00019980


	//   ....[79]....
        /*0ad4*/ 	.word	0x000199b0


	//   ....[80]....
        /*0ad8*/ 	.word	0x000199e0


	//   ....[81]....
        /*0adc*/ 	.word	0x00019a10


	//   ....[82]....
        /*0ae0*/ 	.word	0x00019a40


	//   ....[83]....
        /*0ae4*/ 	.word	0x00019a70


	//   ....[84]....
        /*0ae8*/ 	.word	0x00019aa0


	//   ....[85]....
        /*0aec*/ 	.word	0x00019ad0


	//   ....[86]....
        /*0af0*/ 	.word	0x00019b00


	//   ....[87]....
        /*0af4*/ 	.word	0x00019b30


	//   ....[88]....
        /*0af8*/ 	.word	0x00019b60


	//   ....[89]....
        /*0afc*/ 	.word	0x00019b90


	//   ....[90]....
        /*0b00*/ 	.word	0x00019bc0


	//   ....[91]....
        /*0b04*/ 	.word	0x00019be0


	//   ....[92]....
        /*0b08*/ 	.word	0x00019bf0


	//   ....[93]....
        /*0b0c*/ 	.word	0x00019c00


	//   ....[94]....
        /*0b10*/ 	.word	0x00019c20


	//   ....[95]....
        /*0b14*/ 	.word	0x00019c30


	//   ....[96]....
        /*0b18*/ 	.word	0x00019c40


	//   ....[97]....
        /*0b1c*/ 	.word	0x00019c50


	//   ....[98]....
        /*0b20*/ 	.word	0x00019c80


	//   ....[99]....
        /*0b24*/ 	.word	0x00019cb0


	//   ....[100]....
        /*0b28*/ 	.word	0x0001a260


	//   ....[101]....
        /*0b2c*/ 	.word	0x0001a2a0


	//   ....[102]....
        /*0b30*/ 	.word	0x0001a2d0


	//   ....[103]....
        /*0b34*/ 	.word	0x0001a310


	//   ....[104]....
        /*0b38*/ 	.word	0x0001a900


	//   ....[105]....
        /*0b3c*/ 	.word	0x0001a910


	//   ....[106]....
        /*0b40*/ 	.word	0x0001a9d0


	//   ....[107]....
        /*0b44*/ 	.word	0x0001a9f0


	//   ....[108]....
        /*0b48*/ 	.word	0x0001aab0


	//   ....[109]....
        /*0b4c*/ 	.word	0x0001aad0


	//   ....[110]....
        /*0b50*/ 	.word	0x0001aba0


	//   ....[111]....
        /*0b54*/ 	.word	0x0001abc0


	//   ....[112]....
        /*0b58*/ 	.word	0x0001b390


	//   ....[113]....
        /*0b5c*/ 	.word	0x0001b3a0


	//   ....[114]....
        /*0b60*/ 	.word	0x0001b4e0


	//   ....[115]....
        /*0b64*/ 	.word	0x0001b4f0


	//   ....[116]....
        /*0b68*/ 	.word	0x0001b620


	//   ....[117]....
        /*0b6c*/ 	.word	0x0001b630


	//   ....[118]....
        /*0b70*/ 	.word	0x0001b760


	//   ....[119]....
        /*0b74*/ 	.word	0x0001b770


	//   ....[120]....
        /*0b78*/ 	.word	0x0001b8f0


	//   ....[121]....
        /*0b7c*/ 	.word	0x0001baa0


	//   ....[122]....
        /*0b80*/ 	.word	0x0001bad0


	//   ....[123]....
        /*0b84*/ 	.word	0x0001bb00


	//   ....[124]....
        /*0b88*/ 	.word	0x0001bb30


	//   ....[125]....
        /*0b8c*/ 	.word	0x0001bb60


	//   ....[126]....
        /*0b90*/ 	.word	0x0001bb90


	//   ....[127]....
        /*0b94*/ 	.word	0x0001bd00


	//   ....[128]....
        /*0b98*/ 	.word	0x0001bd30


	//   ....[129]....
        /*0b9c*/ 	.word	0x0001bd60


	//   ....[130]....
        /*0ba0*/ 	.word	0x0001bd90


	//   ....[131]....
        /*0ba4*/ 	.word	0x0001bdc0


	//   ....[132]....
        /*0ba8*/ 	.word	0x0001bdf0


	//   ....[133]....
        /*0bac*/ 	.word	0x0001be80


	//   ....[134]....
        /*0bb0*/ 	.word	0x0001bee0


	//   ....[135]....
        /*0bb4*/ 	.word	0x0001bf70


	//   ....[136]....
        /*0bb8*/ 	.word	0x0001cee0


	//   ....[137]....
        /*0bbc*/ 	.word	0x0001eb20


	//   ....[138]....
        /*0bc0*/ 	.word	0x0001eb50


	//   ....[139]....
        /*0bc4*/ 	.word	0x0001ebd0


	//   ....[140]....
        /*0bc8*/ 	.word	0x0001ebf0


	//   ....[141]....
        /*0bcc*/ 	.word	0x0001ec30


	//   ....[142]....
        /*0bd0*/ 	.word	0x0001ec50


	//   ....[143]....
        /*0bd4*/ 	.word	0x0001ec90


	//   ....[144]....
        /*0bd8*/ 	.word	0x0001ecb0


	//   ....[145]....
        /*0bdc*/ 	.word	0x0001ecf0


	//   ....[146]....
        /*0be0*/ 	.word	0x0001ed10


	//   ....[147]....
        /*0be4*/ 	.word	0x0001ed50


	//   ....[148]....
        /*0be8*/ 	.word	0x0001ed70


	//   ....[149]....
        /*0bec*/ 	.word	0x0001edb0


	//   ....[150]....
        /*0bf0*/ 	.word	0x0001edc0


	//   ....[151]....
        /*0bf4*/ 	.word	0x0001ede0


	//   ....[152]....
        /*0bf8*/ 	.word	0x0001edf0


	//   ....[153]....
        /*0bfc*/ 	.word	0x0001ee70


	//   ....[154]....
        /*0c00*/ 	.word	0x0001ee90


	//   ....[155]....
        /*0c04*/ 	.word	0x0001eed0


	//   ....[156]....
        /*0c08*/ 	.word	0x0001eee0


	//   ....[157]....
        /*0c0c*/ 	.word	0x0001f3d0


	//   ....[158]....
        /*0c10*/ 	.word	0x0001f3f0


	//   ....[159]....
        /*0c14*/ 	.word	0x0001f510


	//   ....[160]....
        /*0c18*/ 	.word	0x0001f520


	//   ....[161]....
        /*0c1c*/ 	.word	0x0001f5a0


	//   ....[162]....
        /*0c20*/ 	.word	0x0001f5b0


	//   ....[163]....
        /*0c24*/ 	.word	0x0001f630


	//   ....[164]....
        /*0c28*/ 	.word	0x0001f640


	//   ....[165]....
        /*0c2c*/ 	.word	0x0001f6c0


	//   ....[166]....
        /*0c30*/ 	.word	0x0001f6d0


	//   ....[167]....
        /*0c34*/ 	.word	0x0001f740


	//   ....[168]....
        /*0c38*/ 	.word	0x0001f750


	//   ....[169]....
        /*0c3c*/ 	.word	0x0001f7c0


	//   ....[170]....
        /*0c40*/ 	.word	0x0001f7d0


	//   ....[171]....
        /*0c44*/ 	.word	0x0001f7e0


	//   ....[172]....
        /*0c48*/ 	.word	0x0001f850


	//   ....[173]....
        /*0c4c*/ 	.word	0x0001f860


	//   ....[174]....
        /*0c50*/ 	.word	0x0001f870


	//   ....[175]....
        /*0c54*/ 	.word	0x0001f8a0


	//   ....[176]....
        /*0c58*/ 	.word	0x0001f8c0


	//   ....[177]....
        /*0c5c*/ 	.word	0x0001ffd0


	//   ....[178]....
        /*0c60*/ 	.word	0x00020000


	//   ....[179]....
        /*0c64*/ 	.word	0x00020030


	//   ....[180]....
        /*0c68*/ 	.word	0x00020040


	//   ....[181]....
        /*0c6c*/ 	.word	0x00020070


	//   ....[182]....
        /*0c70*/ 	.word	0x00020130


	//   ....[183]....
        /*0c74*/ 	.word	0x00020140


	//   ....[184]....
        /*0c78*/ 	.word	0x000201d0


	//   ....[185]....
        /*0c7c*/ 	.word	0x000201e0


	//   ....[186]....
        /*0c80*/ 	.word	0x00020270


	//   ....[187]....
        /*0c84*/ 	.word	0x00020280


	//   ....[188]....
        /*0c88*/ 	.word	0x00020310


	//   ....[189]....
        /*0c8c*/ 	.word	0x00020320


	//   ....[190]....
        /*0c90*/ 	.word	0x000203a0


	//   ....[191]....
        /*0c94*/ 	.word	0x000203b0


	//   ....[192]....
        /*0c98*/ 	.word	0x000203c0


	//   ....[193]....
        /*0c9c*/ 	.word	0x00020d10


	//   ....[194]....
        /*0ca0*/ 	.word	0x00020d30


	//   ....[195]....
        /*0ca4*/ 	.word	0x00020d40


	//   ....[196]....
        /*0ca8*/ 	.word	0x00020d50


	//   ....[197]....
        /*0cac*/ 	.word	0x00020d60


	//   ....[198]....
        /*0cb0*/ 	.word	0x00020db0


	//   ....[199]....
        /*0cb4*/ 	.word	0x00020dd0


	//   ....[200]....
        /*0cb8*/ 	.word	0x00020df0


	//   ....[201]....
        /*0cbc*/ 	.word	0x00020e00


	//   ....[202]....
        /*0cc0*/ 	.word	0x00020e40


	//   ....[203]....
        /*0cc4*/ 	.word	0x00020e50


	//   ....[204]....
        /*0cc8*/ 	.word	0x00020e90


	//   ....[205]....
        /*0ccc*/ 	.word	0x00020ea0


	//   ....[206]....
        /*0cd0*/ 	.word	0x00020ee0


	//   ....[207]....
        /*0cd4*/ 	.word	0x00020ef0


	//   ....[208]....
        /*0cd8*/ 	.word	0x00020f30


	//   ....[209]....
        /*0cdc*/ 	.word	0x00020f40


	//   ....[210]....
        /*0ce0*/ 	.word	0x00020f50


	//   ....[211]....
        /*0ce4*/ 	.word	0x00020f90


	//   ....[212]....
        /*0ce8*/ 	.word	0x00021000


	//   ....[213]....
        /*0cec*/ 	.word	0x000213d0


	//   ....[214]....
        /*0cf0*/ 	.word	0x000213e0


	//   ....[215]....
        /*0cf4*/ 	.word	0x000213f0


	//   ....[216]....
        /*0cf8*/ 	.word	0x00021400


	//   ....[217]....
        /*0cfc*/ 	.word	0x00021450


	//   ....[218]....
        /*0d00*/ 	.word	0x00021470


	//   ....[219]....
        /*0d04*/ 	.word	0x00021490


	//   ....[220]....
        /*0d08*/ 	.word	0x000214a0


	//   ....[221]....
        /*0d0c*/ 	.word	0x000214e0


	//   ....[222]....
        /*0d10*/ 	.word	0x000214f0


	//   ....[223]....
        /*0d14*/ 	.word	0x00021530


	//   ....[224]....
        /*0d18*/ 	.word	0x00021540


	//   ....[225]....
        /*0d1c*/ 	.word	0x00021580


	//   ....[226]....
        /*0d20*/ 	.word	0x00021590


	//   ....[227]....
        /*0d24*/ 	.word	0x000215d0


	//   ....[228]....
        /*0d28*/ 	.word	0x000215e0


	//   ....[229]....
        /*0d2c*/ 	.word	0x000215f0


	//   ....[230]....
        /*0d30*/ 	.word	0x00021630


	//   ....[231]....
        /*0d34*/ 	.word	0x00021650


	//   ....[232]....
        /*0d38*/ 	.word	0x000216b0


	//   ....[233]....
        /*0d3c*/ 	.word	0x00022880


	//   ....[234]....
        /*0d40*/ 	.word	0x000228d0


	//   ....[235]....
        /*0d44*/ 	.word	0x00022900


	//   ....[236]....
        /*0d48*/ 	.word	0x00022930


	//   ....[237]....
        /*0d4c*/ 	.word	0x00022940


	//   ....[238]....
        /*0d50*/ 	.word	0x00022970


	//   ....[239]....
        /*0d54*/ 	.word	0x000229a0


	//   ....[240]....
        /*0d58*/ 	.word	0x000229d0


	//   ....[241]....
        /*0d5c*/ 	.word	0x00022b50


	//   ....[242]....
        /*0d60*/ 	.word	0x00022b80


	//   ....[243]....
        /*0d64*/ 	.word	0x00022bb0


	//   ....[244]....
        /*0d68*/ 	.word	0x00022be0


	//   ....[245]....
        /*0d6c*/ 	.word	0x00022c10


	//   ....[246]....
        /*0d70*/ 	.word	0x00022c40


	//   ....[247]....
        /*0d74*/ 	.word	0x00022d00


	//   ....[248]....
        /*0d78*/ 	.word	0x00022d20


	//   ....[249]....
        /*0d7c*/ 	.word	0x00022d90


	//   ....[250]....
        /*0d80*/ 	.word	0x00023450


	//   ....[251]....
        /*0d84*/ 	.word	0x000237f0


	//   ....[252]....
        /*0d88*/ 	.word	0x00023880


	//   ....[253]....
        /*0d8c*/ 	.word	0x00023910


	//   ....[254]....
        /*0d90*/ 	.word	0x000239a0


	//   ....[255]....
        /*0d94*/ 	.word	0x00023a30


	//   ....[0]....
        /*0d98*/ 	.word	0x00023ac0


	//   ....[1]....
        /*0d9c*/ 	.word	0x00023ba0


	//   ....[2]....
        /*0da0*/ 	.word	0x00023c30


	//   ....[3]....
        /*0da4*/ 	.word	0x00023cd0


	//   ....[4]....
        /*0da8*/ 	.word	0x00023d60


	//   ....[5]....
        /*0dac*/ 	.word	0x00023df0


	//   ....[6]....
        /*0db0*/ 	.word	0x00023e80


	//   ....[7]....
        /*0db4*/ 	.word	0x00023f60


	//   ....[8]....
        /*0db8*/ 	.word	0x00023ff0


	//   ....[9]....
        /*0dbc*/ 	.word	0x00024080


	//   ....[10]....
        /*0dc0*/ 	.word	0x00024110


	//   ....[11]....
        /*0dc4*/ 	.word	0x000241a0


	//   ....[12]....
        /*0dc8*/ 	.word	0x00024230


	//   ....[13]....
        /*0dcc*/ 	.word	0x00024360


	//   ....[14]....
        /*0dd0*/ 	.word	0x00024410


	//   ....[15]....
        /*0dd4*/ 	.word	0x000244a0


	//   ....[16]....
        /*0dd8*/ 	.word	0x000244f0


	//   ....[17]....
        /*0ddc*/ 	.word	0x00024540


	//   ....[18]....
        /*0de0*/ 	.word	0x000245d0


	//   ....[19]....
        /*0de4*/ 	.word	0x00024660


	//   ....[20]....
        /*0de8*/ 	.word	0x000246b0


	//   ....[21]....
        /*0dec*/ 	.word	0x00024700


	//   ....[22]....
        /*0df0*/ 	.word	0x000247f0


	//   ....[23]....
        /*0df4*/ 	.word	0x000248a0


	//   ....[24]....
        /*0df8*/ 	.word	0x00024900


	//   ....[25]....
        /*0dfc*/ 	.word	0x00024980


	//   ....[26]....
        /*0e00*/ 	.word	0x00024a70


	//   ....[27]....
        /*0e04*/ 	.word	0x00024ac0


	//   ....[28]....
        /*0e08*/ 	.word	0x00024b10


	//   ....[29]....
        /*0e0c*/ 	.word	0x00024b60


	//   ....[30]....
        /*0e10*/ 	.word	0x00024ed0


	//   ....[31]....
        /*0e14*/ 	.word	0x00024ff0


	//   ....[32]....
        /*0e18*/ 	.word	0x00025120


	//   ....[33]....
        /*0e1c*/ 	.word	0x000251b0


	//   ....[34]....
        /*0e20*/ 	.word	0x00025210


	//   ....[35]....
        /*0e24*/ 	.word	0x00025290


	//   ....[36]....
        /*0e28*/ 	.word	0x000252f0


	//   ....[37]....
        /*0e2c*/ 	.word	0x00025370


	//   ....[38]....
        /*0e30*/ 	.word	0x000253d0


	//   ....[39]....
        /*0e34*/ 	.word	0x00025450


	//   ....[40]....
        /*0e38*/ 	.word	0x000254b0


	//   ....[41]....
        /*0e3c*/ 	.word	0x00025530


	//   ....[42]....
        /*0e40*/ 	.word	0x00025590


	//   ....[43]....
        /*0e44*/ 	.word	0x00025610


	//   ....[44]....
        /*0e48*/ 	.word	0x00025670


	//   ....[45]....
        /*0e4c*/ 	.word	0x000256d0


	//   ....[46]....
        /*0e50*/ 	.word	0x00025730


	//   ....[47]....
        /*0e54*/ 	.word	0x000257c0


	//   ....[48]....
        /*0e58*/ 	.word	0x00025820


	//   ....[49]....
        /*0e5c*/ 	.word	0x000258a0


	//   ....[50]....
        /*0e60*/ 	.word	0x00025900


	//   ....[51]....
        /*0e64*/ 	.word	0x00025970


	//   ....[52]....
        /*0e68*/ 	.word	0x000259d0


	//   ....[53]....
        /*0e6c*/ 	.word	0x00025a50


	//   ....[54]....
        /*0e70*/ 	.word	0x00025ab0


	//   ....[55]....
        /*0e74*/ 	.word	0x00025b30


	//   ....[56]....
        /*0e78*/ 	.word	0x00025b90


	//   ....[57]....
        /*0e7c*/ 	.word	0x00025c10


	//   ....[58]....
        /*0e80*/ 	.word	0x00025c70


	//   ....[59]....
        /*0e84*/ 	.word	0x00025ce0


	//   ....[60]....
        /*0e88*/ 	.word	0x00025d40


	//   ....[61]....
        /*0e8c*/ 	.word	0x00025da0


	//   ....[62]....
        /*0e90*/ 	.word	0x00025e90


	//   ....[63]....
        /*0e94*/ 	.word	0x00025ee0


	//   ....[64]....
        /*0e98*/ 	.word	0x00025f70


	//   ....[65]....
        /*0e9c*/ 	.word	0x00026000


	//   ....[66]....
        /*0ea0*/ 	.word	0x00026090


	//   ....[67]....
        /*0ea4*/ 	.word	0x00026120


	//   ....[68]....
        /*0ea8*/ 	.word	0x000261b0


	//   ....[69]....
        /*0eac*/ 	.word	0x00026240


	//   ....[70]....
        /*0eb0*/ 	.word	0x00026300


	//   ....[71]....
        /*0eb4*/ 	.word	0x000265e0


	//   ....[72]....
        /*0eb8*/ 	.word	0x000266e0


	//   ....[73]....
        /*0ebc*/ 	.word	0x000267c0


	//   ....[74]....
        /*0ec0*/ 	.word	0x00026840


	//   ....[75]....
        /*0ec4*/ 	.word	0x000268f0


	//   ....[76]....
        /*0ec8*/ 	.word	0x00026970


	//   ....[77]....
        /*0ecc*/ 	.word	0x00026a10


	//   ....[78]....
        /*0ed0*/ 	.word	0x00026a90


	//   ....[79]....
        /*0ed4*/ 	.word	0x00026b30


	//   ....[80]....
        /*0ed8*/ 	.word	0x00026bb0


	//   ....[81]....
        /*0edc*/ 	.word	0x00026c50


	//   ....[82]....
        /*0ee0*/ 	.word	0x00026cd0


	//   ....[83]....
        /*0ee4*/ 	.word	0x00026d70


	//   ....[84]....
        /*0ee8*/ 	.word	0x00026df0


	//   ....[85]....
        /*0eec*/ 	.word	0x00026e90


	//   ....[86]....
        /*0ef0*/ 	.word	0x00026f10


	//   ....[87]....
        /*0ef4*/ 	.word	0x00026fb0


	//   ....[88]....
        /*0ef8*/ 	.word	0x00027010


	//   ....[89]....
        /*0efc*/ 	.word	0x000270d0


	//   ....[90]....
        /*0f00*/ 	.word	0x00027160


	//   ....[91]....
        /*0f04*/ 	.word	0x00027210


	//   ....[92]....
        /*0f08*/ 	.word	0x000273d0


	//   ....[93]....
        /*0f0c*/ 	.word	0x00027460


	//   ....[94]....
        /*0f10*/ 	.word	0x00027560


	//   ....[95]....
        /*0f14*/ 	.word	0x000275b0


	//   ....[96]....
        /*0f18*/ 	.word	0x000276b0


	//   ....[97]....
        /*0f1c*/ 	.word	0x00027700


	//   ....[98]....
        /*0f20*/ 	.word	0x00027800


	//   ....[99]....
        /*0f24*/ 	.word	0x00027850


	//   ....[100]....
        /*0f28*/ 	.word	0x000278b0


	//   ....[101]....
        /*0f2c*/ 	.word	0x000279a0


	//   ....[102]....
        /*0f30*/ 	.word	0x00027aa0


	//   ....[103]....
        /*0f34*/ 	.word	0x00027af0


	//   ....[104]....
        /*0f38*/ 	.word	0x00027b50


	//   ....[105]....
        /*0f3c*/ 	.word	0x00027c30


	//   ....[106]....
        /*0f40*/ 	.word	0x00027c90


	//   ....[107]....
        /*0f44*/ 	.word	0x00027d30


	//   ....[108]....
        /*0f48*/ 	.word	0x00027dd0


	//   ....[109]....
        /*0f4c*/ 	.word	0x00027e80


	//   ....[110]....
        /*0f50*/ 	.word	0x00027ee0


	//   ....[111]....
        /*0f54*/ 	.word	0x00027f90


	//   ....[112]....
        /*0f58*/ 	.word	0x00028040


	//   ....[113]....
        /*0f5c*/ 	.word	0x000280b0


	//   ....[114]....
        /*0f60*/ 	.word	0x00028110


	//   ....[115]....
        /*0f64*/ 	.word	0x000281f0


	//   ....[116]....
        /*0f68*/ 	.word	0x00028250


	//   ....[117]....
        /*0f6c*/ 	.word	0x00028350


	//   ....[118]....
        /*0f70*/ 	.word	0x000283b0


	//   ....[119]....
        /*0f74*/ 	.word	0x000284b0


	//   ....[120]....
        /*0f78*/ 	.word	0x00028510


	//   ....[121]....
        /*0f7c*/ 	.word	0x00028610


	//   ....[122]....
        /*0f80*/ 	.word	0x00028670


	//   ....[123]....
        /*0f84*/ 	.word	0x00028770


	//   ....[124]....
        /*0f88*/ 	.word	0x000287d0


	//   ....[125]....
        /*0f8c*/ 	.word	0x000288c0


	//   ....[126]....
        /*0f90*/ 	.word	0x00028920


	//   ....[127]....
        /*0f94*/ 	.word	0x00028a00


	//   ....[128]....
        /*0f98*/ 	.word	0x00028b30


	//   ....[129]....
        /*0f9c*/ 	.word	0x00028bd0


	//   ....[130]....
        /*0fa0*/ 	.word	0x00028c30


	//   ....[131]....
        /*0fa4*/ 	.word	0x00028ce0


	//   ....[132]....
        /*0fa8*/ 	.word	0x00028d70


	//   ....[133]....
        /*0fac*/ 	.word	0x00028e00


	//   ....[134]....
        /*0fb0*/ 	.word	0x00028e60


	//   ....[135]....
        /*0fb4*/ 	.word	0x00028f10


	//   ....[136]....
        /*0fb8*/ 	.word	0x00028f70


	//   ....[137]....
        /*0fbc*/ 	.word	0x00029020


	//   ....[138]....
        /*0fc0*/ 	.word	0x00029080


	//   ....[139]....
        /*0fc4*/ 	.word	0x00029130


	//   ....[140]....
        /*0fc8*/ 	.word	0x00029190


	//   ....[141]....
        /*0fcc*/ 	.word	0x00029240


	//   ....[142]....
        /*0fd0*/ 	.word	0x000292a0


	//   ....[143]....
        /*0fd4*/ 	.word	0x00029350


	//   ....[144]....
        /*0fd8*/ 	.word	0x000293e0


	//   ....[145]....
        /*0fdc*/ 	.word	0x00029470


	//   ....[146]....
        /*0fe0*/ 	.word	0x000294f0


	//   ....[147]....
        /*0fe4*/ 	.word	0x00029580


	//   ....[148]....
        /*0fe8*/ 	.word	0x00029670


	//   ....[149]....
        /*0fec*/ 	.word	0x00029700


	//   ....[150]....
        /*0ff0*/ 	.word	0x00029760


	//   ....[151]....
        /*0ff4*/ 	.word	0x00029810


	//   ....[152]....
        /*0ff8*/ 	.word	0x00029870


	//   ....[153]....
        /*0ffc*/ 	.word	0x00029920


	//   ....[154]....
        /*1000*/ 	.word	0x00029980


	//   ....[155]....
        /*1004*/ 	.word	0x00029a30


	//   ....[156]....
        /*1008*/ 	.word	0x00029a90


	//   ....[157]....
        /*100c*/ 	.word	0x00029b40


	//   ....[158]....
        /*1010*/ 	.word	0x00029ba0


	//   ....[159]....
        /*1014*/ 	.word	0x00029c50


	//   ....[160]....
        /*1018*/ 	.word	0x00029cb0


	//   ....[161]....
        /*101c*/ 	.word	0x00029d60


	//   ....[162]....
        /*1020*/ 	.word	0x00029dc0


	//   ....[163]....
        /*1024*/ 	.word	0x00029e70


	//   ....[164]....
        /*1028*/ 	.word	0x00029ed0


	//   ....[165]....
        /*102c*/ 	.word	0x00029f80


	//   ....[166]....
        /*1030*/ 	.word	0x00029fe0


	//   ....[167]....
        /*1034*/ 	.word	0x0002a090


	//   ....[168]....
        /*1038*/ 	.word	0x0002a270


	//   ....[169]....
        /*103c*/ 	.word	0x0002a310


	//   ....[170]....
        /*1040*/ 	.word	0x0002a430


	//   ....[171]....
        /*1044*/ 	.word	0x0002a4a0


	//   ....[172]....
        /*1048*/ 	.word	0x0002a510


	//   ....[173]....
        /*104c*/ 	.word	0x0002a580


	//   ....[174]....
        /*1050*/ 	.word	0x0002a5f0


	//   ....[175]....
        /*1054*/ 	.word	0x0002a670


	//   ....[176]....
        /*1058*/ 	.word	0x0002a700


	//   ....[177]....
        /*105c*/ 	.word	0x0002a790


	//   ....[178]....
        /*1060*/ 	.word	0x0002a800


	//   ....[179]....
        /*1064*/ 	.word	0x0002a870


	//   ....[180]....
        /*1068*/ 	.word	0x0002a8e0


	//   ....[181]....
        /*106c*/ 	.word	0x0002a960


	//   ....[182]....
        /*1070*/ 	.word	0x0002a9d0


	//   ....[183]....
        /*1074*/ 	.word	0x0002aa70


	//   ....[184]....
        /*1078*/ 	.word	0x0002ab00


	//   ....[185]....
        /*107c*/ 	.word	0x0002ac20


	//----- nvinfo : EIATTR_REG_RECONFIG
	.align		4
.L_323:
        /*1080*/ 	.byte	0x01, 0x54
	.zero		2


	//----- nvinfo : EIATTR_SYSCALL_OFFSETS
	.align		4
        /*1084*/ 	.byte	0x04, 0x46
        /*1086*/ 	.short	(.L_325 - .L_324)


	//   ....[0]....
.L_324:
        /*1088*/ 	.word	0x00001870


	//   ....[1]....
        /*108c*/ 	.word	0x000019c0


	//   ....[2]....
        /*1090*/ 	.word	0x00009d60


	//   ....[3]....
        /*1094*/ 	.word	0x0000a070


	//   ....[4]....
        /*1098*/ 	.word	0x0001de10


	//   ....[5]....
        /*109c*/ 	.word	0x0001df80


	//   ....[6]....
        /*10a0*/ 	.word	0x0001e0d0


	//   ....[7]....
        /*10a4*/ 	.word	0x0001e210


	//   ....[8]....
        /*10a8*/ 	.word	0x0001fc80


	//----- nvinfo : EIATTR_MBARRIER_INSTR_OFFSETS
	.align		4
.L_325:
        /*10ac*/ 	.byte	0x04, 0x39
        /*10ae*/ 	.short	(.L_327 - .L_326)


	//   ....[0]....
.L_326:
        /*10b0*/ 	.word	0x00000250
        /*10b4*/ 	.word	0x000000ff
        /*10b8*/ 	.word	0x00022800
        /*10bc*/ 	.short	0x0100
        /*10be*/ 	.byte	0x08
	.zero		1


	//   ....[1]....
        /*10c0*/ 	.word	0x00000260
        /*10c4*/ 	.word	0x000000ff
        /*10c8*/ 	.word	0x00022820
        /*10cc*/ 	.short	0x0100
        /*10ce*/ 	.byte	0x08
	.zero		1


	//   ....[2]....
        /*10d0*/ 	.word	0x00000350
        /*10d4*/ 	.word	0x000000ff
        /*10d8*/ 	.word	0x00022830
        /*10dc*/ 	.short	0x0100
        /*10de*/ 	.byte	0x08
	.zero		1


	//   ....[3]....
        /*10e0*/ 	.word	0x00000360
        /*10e4*/ 	.word	0x000000ff
        /*10e8*/ 	.word	0x00022840
        /*10ec*/ 	.short	0x0100
        /*10ee*/ 	.byte	0x08
	.zero		1


	//   ....[4]....
        /*10f0*/ 	.word	0x00000370
        /*10f4*/ 	.word	0x000000ff
        /*10f8*/ 	.word	0x00022838
        /*10fc*/ 	.short	0x0100
        /*10fe*/ 	.byte	0x08
	.zero		1


	//   ....[5]....
        /*1100*/ 	.word	0x00000380
        /*1104*/ 	.word	0x000000ff
        /*1108*/ 	.word	0x00022848
        /*110c*/ 	.short	0x0100
        /*110e*/ 	.byte	0x08
	.zero		1


	//   ....[6]....
        /*1110*/ 	.word	0x000004b0
        /*1114*/ 	.word	0x000000ff
        /*1118*/ 	.word	0x00022850
        /*111c*/ 	.short	0x0100
        /*111e*/ 	.byte	0x08
	.zero		1


	//   ....[7]....
        /*1120*/ 	.word	0x000004c0
        /*1124*/ 	.word	0x000000ff
        /*1128*/ 	.word	0x00022860
        /*112c*/ 	.short	0x0100
        /*112e*/ 	.byte	0x08
	.zero		1


	//   ....[8]....
        /*1130*/ 	.word	0x000004d0
        /*1134*/ 	.word	0x000000ff
        /*1138*/ 	.word	0x00022858
        /*113c*/ 	.short	0x0100
        /*113e*/ 	.byte	0x08
	.zero		1


	//   ....[9]....
        /*1140*/ 	.word	0x000004e0
        /*1144*/ 	.word	0x000000ff
        /*1148*/ 	.word	0x00022868
        /*114c*/ 	.short	0x0100
        /*114e*/ 	.byte	0x08
	.zero		1


	//   ....[10]....
        /*1150*/ 	.word	0x000005d0
        /*1154*/ 	.word	0x000000ff
        /*1158*/ 	.word	0x00022870
        /*115c*/ 	.short	0x0100
        /*115e*/ 	.byte	0x06
	.zero		1


	//   ....[11]....
        /*1160*/ 	.word	0x000005e0
        /*1164*/ 	.word	0x000000ff
        /*1168*/ 	.word	0x00022880
        /*116c*/ 	.short	0x0100
        /*116e*/ 	.byte	0x06
	.zero		1


	//   ....[12]....
        /*1170*/ 	.word	0x000005f0
        /*1174*/ 	.word	0x000000ff
        /*1178*/ 	.word	0x00022878
        /*117c*/ 	.short	0x0100
        /*117e*/ 	.byte	0x06
	.zero		1


	//   ....[13]....
        /*1180*/ 	.word	0x00000600
        /*1184*/ 	.word	0x000000ff
        /*1188*/ 	.word	0x00022888
        /*118c*/ 	.short	0x0100
        /*118e*/ 	.byte	0x06
	.zero		1


	//   ....[14]....
        /*1190*/ 	.word	0x00000730
        /*1194*/ 	.word	0x000000ff
        /*1198*/ 	.word	0x00022890
        /*119c*/ 	.short	0x0100
        /*119e*/ 	.byte	0x08
	.zero		1


	//   ....[15]....
        /*11a0*/ 	.word	0x00000740
        /*11a4*/ 	.word	0x000000ff
        /*11a8*/ 	.word	0x000228a0
        /*11ac*/ 	.short	0x0100
        /*11ae*/ 	.byte	0x08
	.zero		1


	//   ....[16]....
        /*11b0*/ 	.word	0x00000750
        /*11b4*/ 	.word	0x000000ff
        /*11b8*/ 	.word	0x00022898
        /*11bc*/ 	.short	0x0100
        /*11be*/ 	.byte	0x08
	.zero		1


	//   ....[17]....
        /*11c0*/ 	.word	0x00000760
        /*11c4*/ 	.word	0x000000ff
        /*11c8*/ 	.word	0x000228a8
        /*11cc*/ 	.short	0x0100
        /*11ce*/ 	.byte	0x08
	.zero		1


	//   ....[18]....
        /*11d0*/ 	.word	0x000008a0
        /*11d4*/ 	.word	0x000000ff
        /*11d8*/ 	.word	0x000228b0
        /*11dc*/ 	.short	0x0100
        /*11de*/ 	.byte	0x08
	.zero		1


	//   ....[19]....
        /*11e0*/ 	.word	0x000008b0
        /*11e4*/ 	.word	0x000000ff
        /*11e8*/ 	.word	0x000228c0
        /*11ec*/ 	.short	0x0100
        /*11ee*/ 	.byte	0x08
	.zero		1


	//   ....[20]....
        /*11f0*/ 	.word	0x000008c0
        /*11f4*/ 	.word	0x000000ff
        /*11f8*/ 	.word	0x000228b8
        /*11fc*/ 	.short	0x0100
        /*11fe*/ 	.byte	0x08
	.zero		1


	//   ....[21]....
        /*1200*/ 	.word	0x000008d0
        /*1204*/ 	.word	0x000000ff
        /*1208*/ 	.word	0x000228c8
        /*120c*/ 	.short	0x0100
        /*120e*/ 	.byte	0x08
	.zero		1


	//   ....[22]....
        /*1210*/ 	.word	0x00002a30
        /*1214*/ 	.word	0x00000058
        /*1218*/ 	.word	0x00022890
        /*121c*/ 	.short	0x010a
        /*121e*/ 	.byte	0x3f
	.zero		1


	//   ....[23]....
        /*1220*/ 	.word	0x00005b30
        /*1224*/ 	.word	0x00000058
        /*1228*/ 	.word	0x00022890
        /*122c*/ 	.short	0x010a
        /*122e*/ 	.byte	0x3f
	.zero		1


	//   ....[24]....
        /*1230*/ 	.word	0x00008980
        /*1234*/ 	.word	0x00000058
        /*1238*/ 	.word	0x00022890
        /*123c*/ 	.short	0x010a
        /*123e*/ 	.byte	0x3f
	.zero		1


	//   ....[25]....
        /*1240*/ 	.word	0x00008f50
        /*1244*/ 	.word	0x00000004
        /*1248*/ 	.word	0x00000000
        /*124c*/ 	.short	0x0101
        /*124e*/ 	.byte	0x3f
	.zero		1


	//   ....[26]....
        /*1250*/ 	.word	0x00008f90
        /*1254*/ 	.word	0x00000058
        /*1258*/ 	.word	0x000228b0
        /*125c*/ 	.short	0x010a
        /*125e*/ 	.byte	0x3f
	.zero		1


	//   ....[27]....
        /*1260*/ 	.word	0x000094d0
        /*1264*/ 	.word	0x00000058
        /*1268*/ 	.word	0x00000000
        /*126c*/ 	.short	0x0101
        /*126e*/ 	.byte	0x3f
	.zero		1


	//   ....[28]....
        /*1270*/ 	.word	0x00009df0
        /*1274*/ 	.word	0x00000012
        /*1278*/ 	.word	0x00022800
        /*127c*/ 	.short	0x010a
        /*127e*/ 	.byte	0x3f
	.zero		1


	//   ....[29]....
        /*1280*/ 	.word	0x00009e40
        /*1284*/ 	.word	0x00000012
        /*1288*/ 	.word	0x00022800
        /*128c*/ 	.short	0x010a
        /*128e*/ 	.byte	0x3f
	.zero		1


	//   ....[30]....
        /*1290*/ 	.word	0x0000a720
        /*1294*/ 	.word	0x00000012
        /*1298*/ 	.word	0x00022800
        /*129c*/ 	.short	0x010a
        /*129e*/ 	.byte	0x3f
	.zero		1


	//   ....[31]....
        /*12a0*/ 	.word	0x0000ccb0
        /*12a4*/ 	.word	0x00000012
        /*12a8*/ 	.word	0x00022800
        /*12ac*/ 	.short	0x010a
        /*12ae*/ 	.byte	0x3f
	.zero		1


	//   ....[32]....
        /*12b0*/ 	.word	0x0000ed50
        /*12b4*/ 	.word	0x00000000
        /*12b8*/ 	.word	0x00022830
        /*12bc*/ 	.short	0x010a
        /*12be*/ 	.byte	0x3f
	.zero		1


	//   ....[33]....
        /*12c0*/ 	.word	0x0000ede0
        /*12c4*/ 	.word	0x00000000
        /*12c8*/ 	.word	0x00022830
        /*12cc*/ 	.short	0x010a
        /*12ce*/ 	.byte	0x3f
	.zero		1


	//   ....[34]....
        /*12d0*/ 	.word	0x00011320
        /*12d4*/ 	.word	0x00000045
        /*12d8*/ 	.word	0x00000000
        /*12dc*/ 	.short	0x0101
        /*12de*/ 	.byte	0x3f
	.zero		1


	//   ....[35]....
        /*12e0*/ 	.word	0x00012020
        /*12e4*/ 	.word	0x00000003
        /*12e8*/ 	.word	0x00022830
        /*12ec*/ 	.short	0x010a
        /*12ee*/ 	.byte	0x3f
	.zero		1


	//   ....[36]....
        /*12f0*/ 	.word	0x00012070
        /*12f4*/ 	.word	0x00000003
        /*12f8*/ 	.word	0x00022830
        /*12fc*/ 	.short	0x010a
        /*12fe*/ 	.byte	0x3f
	.zero		1


	//   ....[37]....
        /*1300*/ 	.word	0x00012d10
        /*1304*/ 	.word	0x0000000c
        /*1308*/ 	.word	0x00022850
        /*130c*/ 	.short	0x010a
        /*130e*/ 	.byte	0x3f
	.zero		1


	//   ....[38]....
        /*1310*/ 	.word	0x00012d50
        /*1314*/ 	.word	0x0000000c
        /*1318*/ 	.word	0x00022850
        /*131c*/ 	.short	0x010a
        /*131e*/ 	.byte	0x3f
	.zero		1


	//   ....[39]....
        /*1320*/ 	.word	0x00014710
        /*1324*/ 	.word	0x0000009e
        /*1328*/ 	.word	0x00000000
        /*132c*/ 	.short	0x0101
        /*132e*/ 	.byte	0x3f
	.zero		1


	//   ....[40]....
        /*1330*/ 	.word	0x00015210
        /*1334*/ 	.word	0x00000015
        /*1338*/ 	.word	0x00000000
        /*133c*/ 	.short	0x0101
        /*133e*/ 	.byte	0x3f
	.zero		1


	//   ....[41]....
        /*1340*/ 	.word	0x00015950
        /*1344*/ 	.word	0x00000003
        /*1348*/ 	.word	0x00022830
        /*134c*/ 	.short	0x010a
        /*134e*/ 	.byte	0x3f
	.zero		1


	//   ....[42]....
        /*1350*/ 	.word	0x000159a0
        /*1354*/ 	.word	0x00000003
        /*1358*/ 	.word	0x00022830
        /*135c*/ 	.short	0x010a
        /*135e*/ 	.byte	0x3f
	.zero		1


	//   ....[43]....
        /*1360*/ 	.word	0x00016620
        /*1364*/ 	.word	0x0000000c
        /*1368*/ 	.word	0x00022850
        /*136c*/ 	.short	0x010a
        /*136e*/ 	.byte	0x3f
	.zero		1


	//   ....[44]....
        /*1370*/ 	.word	0x00016660
        /*1374*/ 	.word	0x0000000c
        /*1378*/ 	.word	0x00022850
        /*137c*/ 	.short	0x010a
        /*137e*/ 	.byte	0x3f
	.zero		1


	//   ....[45]....
        /*1380*/ 	.word	0x00017310
        /*1384*/ 	.word	0x000000a7
        /*1388*/ 	.word	0x00000000
        /*138c*/ 	.short	0x0101
        /*138e*/ 	.byte	0x3f
	.zero		1


	//   ....[46]....
        /*1390*/ 	.word	0x00017fb0
        /*1394*/ 	.word	0x00000015
        /*1398*/ 	.word	0x00000000
        /*139c*/ 	.short	0x0101
        /*139e*/ 	.byte	0x3f
	.zero		1


	//   ....[47]....
        /*13a0*/ 	.word	0x00018650
        /*13a4*/ 	.word	0x0000000f
        /*13a8*/ 	.word	0x00022850
        /*13ac*/ 	.short	0x010a
        /*13ae*/ 	.byte	0x3f
	.zero		1


	//   ....[48]....
        /*13b0*/ 	.word	0x000186d0
        /*13b4*/ 	.word	0x0000000f
        /*13b8*/ 	.word	0x00022850
        /*13bc*/ 	.short	0x010a
        /*13be*/ 	.byte	0x3f
	.zero		1


	//   ....[49]....
        /*13c0*/ 	.word	0x00018ce0
        /*13c4*/ 	.word	0x00000003
        /*13c8*/ 	.word	0x00000000
        /*13cc*/ 	.short	0x0101
        /*13ce*/ 	.byte	0x3f
	.zero		1


	//   ....[50]....
        /*13d0*/ 	.word	0x0001a8f0
        /*13d4*/ 	.word	0x00000000
        /*13d8*/ 	.word	0x00000000
        /*13dc*/ 	.short	0x0101
        /*13de*/ 	.byte	0x3f
	.zero		1


	//   ....[51]....
        /*13e0*/ 	.word	0x0001cfc0
        /*13e4*/ 	.word	0x00000016
        /*13e8*/ 	.word	0x00022820
        /*13ec*/ 	.short	0x010a
        /*13ee*/ 	.byte	0x3f
	.zero		1


	//   ....[52]....
        /*13f0*/ 	.word	0x0001d070
        /*13f4*/ 	.word	0x00000006
        /*13f8*/ 	.word	0x000228a0
        /*13fc*/ 	.short	0x010a
        /*13fe*/ 	.byte	0x3f
	.zero		1


	//   ....[53]....
        /*1400*/ 	.word	0x0001d2a0
        /*1404*/ 	.word	0x00000006
        /*1408*/ 	.word	0x000228c0
        /*140c*/ 	.short	0x010a
        /*140e*/ 	.byte	0x3f
	.zero		1


	//   ....[54]....
        /*1410*/ 	.word	0x0001d5f0
        /*1414*/ 	.word	0x00000006
        /*1418*/ 	.word	0x000228a0
        /*141c*/ 	.short	0x010a
        /*141e*/ 	.byte	0x3f
	.zero		1


	//   ....[55]....
        /*1420*/ 	.word	0x0001d810
        /*1424*/ 	.word	0x00000006
        /*1428*/ 	.word	0x000228c0
        /*142c*/ 	.short	0x010a
        /*142e*/ 	.byte	0x3f
	.zero		1


	//   ....[56]....
        /*1430*/ 	.word	0x0001e790
        /*1434*/ 	.word	0x00000006
        /*1438*/ 	.word	0x00022880
        /*143c*/ 	.short	0x010a
        /*143e*/ 	.byte	0x3f
	.zero		1


	//   ....[57]....
        /*1440*/ 	.word	0x0001f060
        /*1444*/ 	.word	0x00000006
        /*1448*/ 	.word	0x00022870
        /*144c*/ 	.short	0x0107
        /*144e*/ 	.byte	0x3f
	.zero		1


	//   ....[58]....
        /*1450*/ 	.word	0x0001f120
        /*1454*/ 	.word	0x00000006
        /*1458*/ 	.word	0x00022870
        /*145c*/ 	.short	0x0101
        /*145e*/ 	.byte	0x3f
	.zero		1


	//   ....[59]....
        /*1460*/ 	.word	0x0001f170
        /*1464*/ 	.word	0x00000006
        /*1468*/ 	.word	0x00022840
        /*146c*/ 	.short	0x010a
        /*146e*/ 	.byte	0x3f
	.zero		1


	//   ....[60]....
        /*1470*/ 	.word	0x0001f9a0
        /*1474*/ 	.word	0x00000006
        /*1478*/ 	.word	0x00022830
        /*147c*/ 	.short	0x0107
        /*147e*/ 	.byte	0x3f
	.zero		1


	//   ....[61]....
        /*1480*/ 	.word	0x0001fa90
        /*1484*/ 	.word	0x00000006
        /*1488*/ 	.word	0x00022830
        /*148c*/ 	.short	0x0101
        /*148e*/ 	.byte	0x3f
	.zero		1


	//   ....[62]....
        /*1490*/ 	.word	0x000204c0
        /*1494*/ 	.word	0x00000016
        /*1498*/ 	.word	0x00022800
        /*149c*/ 	.short	0x0107
        /*149e*/ 	.byte	0x3f
	.zero		1


	//   ....[63]....
        /*14a0*/ 	.word	0x000205b0
        /*14a4*/ 	.word	0x00000016
        /*14a8*/ 	.word	0x00022800
        /*14ac*/ 	.short	0x0101
        /*14ae*/ 	.byte	0x3f
	.zero		1


	//   ....[64]....
        /*14b0*/ 	.word	0x000205e0
        /*14b4*/ 	.word	0x00000016
        /*14b8*/ 	.word	0x00022820
        /*14bc*/ 	.short	0x010a
        /*14be*/ 	.byte	0x3f
	.zero		1


	//   ....[65]....
        /*14c0*/ 	.word	0x00020a90
        /*14c4*/ 	.word	0x00000000
        /*14c8*/ 	.word	0x00022880
        /*14cc*/ 	.short	0x010a
        /*14ce*/ 	.byte	0x3f
	.zero		1


	//   ....[66]....
        /*14d0*/ 	.word	0x00021080
        /*14d4*/ 	.word	0x00000000
        /*14d8*/ 	.word	0x00022870
        /*14dc*/ 	.short	0x0107
        /*14de*/ 	.byte	0x3f
	.zero		1


	//   ....[67]....
        /*14e0*/ 	.word	0x00021140
        /*14e4*/ 	.word	0x00000000
        /*14e8*/ 	.word	0x00022870
        /*14ec*/ 	.short	0x0101
        /*14ee*/ 	.byte	0x3f
	.zero		1


	//   ....[68]....
        /*14f0*/ 	.word	0x00021170
        /*14f4*/ 	.word	0x00000000
        /*14f8*/ 	.word	0x00022840
        /*14fc*/ 	.short	0x010a
        /*14fe*/ 	.byte	0x3f
	.zero		1


	//   ....[69]....
        /*1500*/ 	.word	0x00021730
        /*1504*/ 	.word	0x00000000
        /*1508*/ 	.word	0x00022830
        /*150c*/ 	.short	0x0107
        /*150e*/ 	.byte	0x3f
	.zero		1


	//   ....[70]....
        /*1510*/ 	.word	0x00021800
        /*1514*/ 	.word	0x00000000
        /*1518*/ 	.word	0x00022830
        /*151c*/ 	.short	0x0101
        /*151e*/ 	.byte	0x3f
	.zero		1


	//   ....[71]....
        /*1520*/ 	.word	0x00021880
        /*1524*/ 	.word	0x00000000
        /*1528*/ 	.word	0x00022870
        /*152c*/ 	.short	0x010a
        /*152e*/ 	.byte	0x3f
	.zero		1


	//   ....[72]....
        /*1530*/ 	.word	0x00021910
        /*1534*/ 	.word	0x00000000
        /*1538*/ 	.word	0x00022860
        /*153c*/ 	.short	0x010a
        /*153e*/ 	.byte	0x3f
	.zero		1


	//   ....[73]....
        /*1540*/ 	.word	0x00021e20
        /*1544*/ 	.word	0x00000000
        /*1548*/ 	.word	0x00022850
        /*154c*/ 	.short	0x0101
        /*154e*/ 	.byte	0x3f
	.zero		1


	//   ....[74]....
        /*1550*/ 	.word	0x00021eb0
        /*1554*/ 	.word	0x00000000
        /*1558*/ 	.word	0x00000000
        /*155c*/ 	.short	0x0101
        /*155e*/ 	.byte	0x3f
	.zero		1


	//   ....[75]....
        /*1560*/ 	.word	0x00022070
        /*1564*/ 	.word	0x00000011
        /*1568*/ 	.word	0x00022870
        /*156c*/ 	.short	0x010a
        /*156e*/ 	.byte	0x3f
	.zero		1


	//   ....[76]....
        /*1570*/ 	.word	0x000220f0
        /*1574*/ 	.word	0x00000011
        /*1578*/ 	.word	0x00022860
        /*157c*/ 	.short	0x010a
        /*157e*/ 	.byte	0x3f
	.zero		1


	//   ....[77]....
        /*1580*/ 	.word	0x00022610
        /*1584*/ 	.word	0x00000011
        /*1588*/ 	.word	0x00022850
        /*158c*/ 	.short	0x0101
        /*158e*/ 	.byte	0x3f
	.zero		1


	//   ....[78]....
        /*1590*/ 	.word	0x000226d0
        /*1594*/ 	.word	0x00000011
        /*1598*/ 	.word	0x00000000
        /*159c*/ 	.short	0x0101
        /*159e*/ 	.byte	0x3f
	.zero		1


	//   ....[79]....
        /*15a0*/ 	.word	0x000233d0
        /*15a4*/ 	.word	0x00000007
        /*15a8*/ 	.word	0x00022820
        /*15ac*/ 	.short	0x010a
        /*15ae*/ 	.byte	0x3f
	.zero		1


	//   ....[80]....
        /*15b0*/ 	.word	0x00023540
        /*15b4*/ 	.word	0x00000005
        /*15b8*/ 	.word	0x00022840
        /*15bc*/ 	.short	0x010a
        /*15be*/ 	.byte	0x3f
	.zero		1


	//   ....[81]....
        /*15c0*/ 	.word	0x000235e0
        /*15c4*/ 	.word	0x00000003
        /*15c8*/ 	.word	0x00022840
        /*15cc*/ 	.short	0x010a
        /*15ce*/ 	.byte	0x3f
	.zero		1


	//   ....[82]....
        /*15d0*/ 	.word	0x00023620
        /*15d4*/ 	.word	0x00000005
        /*15d8*/ 	.word	0x00022860
        /*15dc*/ 	.short	0x010a
        /*15de*/ 	.byte	0x3f
	.zero		1


	//   ....[83]....
        /*15e0*/ 	.word	0x00023660
        /*15e4*/ 	.word	0x00000003
        /*15e8*/ 	.word	0x00022860
        /*15ec*/ 	.short	0x010a
        /*15ee*/ 	.byte	0x3f
	.zero		1


	//   ....[84]....
        /*15f0*/ 	.word	0x000236a0
        /*15f4*/ 	.word	0x00000005
        /*15f8*/ 	.word	0x00022880
        /*15fc*/ 	.short	0x010a
        /*15fe*/ 	.byte	0x3f
	.zero		1


	//   ....[85]....
        /*1600*/ 	.word	0x000236e0
        /*1604*/ 	.word	0x00000003
        /*1608*/ 	.word	0x00022880
        /*160c*/ 	.short	0x010a
        /*160e*/ 	.byte	0x3f
	.zero		1


	//   ....[86]....
        /*1610*/ 	.word	0x00023740
        /*1614*/ 	.word	0x00000058
        /*1618*/ 	.word	0x00022890
        /*161c*/ 	.short	0x010a
        /*161e*/ 	.byte	0x3f
	.zero		1


	//   ....[87]....
        /*1620*/ 	.word	0x00023af0
        /*1624*/ 	.word	0x00000058
        /*1628*/ 	.word	0x00022890
        /*162c*/ 	.short	0x010a
        /*162e*/ 	.byte	0x3f
	.zero		1


	//   ....[88]....
        /*1630*/ 	.word	0x00023eb0
        /*1634*/ 	.word	0x00000058
        /*1638*/ 	.word	0x00022890
        /*163c*/ 	.short	0x010a
        /*163e*/ 	.byte	0x3f
	.zero		1


	//   ....[89]....
        /*1640*/ 	.word	0x00024260
        /*1644*/ 	.word	0x00000058
        /*1648*/ 	.word	0x000228b0
        /*164c*/ 	.short	0x010a
        /*164e*/ 	.byte	0x3f
	.zero		1


	//   ....[90]....
        /*1650*/ 	.word	0x00024730
        /*1654*/ 	.word	0x00000012
        /*1658*/ 	.word	0x00022800
        /*165c*/ 	.short	0x010a
        /*165e*/ 	.byte	0x3f
	.zero		1


	//   ....[91]....
        /*1660*/ 	.word	0x00024c20
        /*1664*/ 	.word	0x00000012
        /*1668*/ 	.word	0x00022800
        /*166c*/ 	.short	0x010a
        /*166e*/ 	.byte	0x3f
	.zero		1


	//   ....[92]....
        /*1670*/ 	.word	0x00024c70
        /*1674*/ 	.word	0x00000000
        /*1678*/ 	.word	0x00022830
        /*167c*/ 	.short	0x010a
        /*167e*/ 	.byte	0x3f
	.zero		1


	//   ....[93]....
        /*1680*/ 	.word	0x00024cc0
        /*1684*/ 	.word	0x00000003
        /*1688*/ 	.word	0x00022830
        /*168c*/ 	.short	0x010a
        /*168e*/ 	.byte	0x3f
	.zero		1


	//   ....[94]....
        /*1690*/ 	.word	0x00024d10
        /*1694*/ 	.word	0x0000000c
        /*1698*/ 	.word	0x00022850
        /*169c*/ 	.short	0x010a
        /*169e*/ 	.byte	0x3f
	.zero		1


	//   ....[95]....
        /*16a0*/ 	.word	0x00024d60
        /*16a4*/ 	.word	0x00000003
        /*16a8*/ 	.word	0x00022830
        /*16ac*/ 	.short	0x010a
        /*16ae*/ 	.byte	0x3f
	.zero		1


	//   ....[96]....
        /*16b0*/ 	.word	0x00024db0
        /*16b4*/ 	.word	0x0000000c
        /*16b8*/ 	.word	0x00022850
        /*16bc*/ 	.short	0x010a
        /*16be*/ 	.byte	0x3f
	.zero		1


	//   ....[97]....
        /*16c0*/ 	.word	0x00024e00
        /*16c4*/ 	.word	0x0000000f
        /*16c8*/ 	.word	0x00022850
        /*16cc*/ 	.short	0x010a
        /*16ce*/ 	.byte	0x3f
	.zero		1


	//   ....[98]....
        /*16d0*/ 	.word	0x000263c0
        /*16d4*/ 	.word	0x00000016
        /*16d8*/ 	.word	0x00022820
        /*16dc*/ 	.short	0x010a
        /*16de*/ 	.byte	0x3f
	.zero		1


	//   ....[99]....
        /*16e0*/ 	.word	0x00026410
        /*16e4*/ 	.word	0x00000006
        /*16e8*/ 	.word	0x000228a0
        /*16ec*/ 	.short	0x010a
        /*16ee*/ 	.byte	0x3f
	.zero		1


	//   ....[100]....
        /*16f0*/ 	.word	0x00026460
        /*16f4*/ 	.word	0x00000006
        /*16f8*/ 	.word	0x000228c0
        /*16fc*/ 	.short	0x010a
        /*16fe*/ 	.byte	0x3f
	.zero		1


	//   ....[101]....
        /*1700*/ 	.word	0x000264b0
        /*1704*/ 	.word	0x00000006
        /*1708*/ 	.word	0x000228a0
        /*170c*/ 	.short	0x010a
        /*170e*/ 	.byte	0x3f
	.zero		1


	//   ....[102]....
        /*1710*/ 	.word	0x00026500
        /*1714*/ 	.word	0x00000006
        /*1718*/ 	.word	0x000228c0
        /*171c*/ 	.short	0x010a
        /*171e*/ 	.byte	0x3f
	.zero		1


	//   ....[103]....
        /*1720*/ 	.word	0x00026630
        /*1724*/ 	.word	0x00000006
        /*1728*/ 	.word	0x00022880
        /*172c*/ 	.short	0x010a
        /*172e*/ 	.byte	0x3f
	.zero		1


	//   ....[104]....
        /*1730*/ 	.word	0x00027320
        /*1734*/ 	.word	0x00000006
        /*1738*/ 	.word	0x00022840
        /*173c*/ 	.short	0x010a
        /*173e*/ 	.byte	0x3f
	.zero		1


	//   ....[105]....
        /*1740*/ 	.word	0x00028a30
        /*1744*/ 	.word	0x00000016
        /*1748*/ 	.word	0x00022820
        /*174c*/ 	.short	0x010a
        /*174e*/ 	.byte	0x3f
	.zero		1


	//   ....[106]....
        /*1750*/ 	.word	0x00028a80
        /*1754*/ 	.word	0x00000000
        /*1758*/ 	.word	0x00022880
        /*175c*/ 	.short	0x010a
        /*175e*/ 	.byte	0x3f
	.zero		1


	//   ....[107]....
        /*1760*/ 	.word	0x000295c0
        /*1764*/ 	.word	0x00000000
        /*1768*/ 	.word	0x00022840
        /*176c*/ 	.short	0x010a
        /*176e*/ 	.byte	0x3f
	.zero		1


	//   ....[108]....
        /*1770*/ 	.word	0x0002a0d0
        /*1774*/ 	.word	0x00000000
        /*1778*/ 	.word	0x00022870
        /*177c*/ 	.short	0x010a
        /*177e*/ 	.byte	0x3f
	.zero		1


	//   ....[109]....
        /*1780*/ 	.word	0x0002a120
        /*1784*/ 	.word	0x00000000
        /*1788*/ 	.word	0x00022860
        /*178c*/ 	.short	0x010a
        /*178e*/ 	.byte	0x3f
	.zero		1


	//   ....[110]....
        /*1790*/ 	.word	0x0002a170
        /*1794*/ 	.word	0x00000011
        /*1798*/ 	.word	0x00022870
        /*179c*/ 	.short	0x010a
        /*179e*/ 	.byte	0x3f
	.zero		1


	//   ....[111]....
        /*17a0*/ 	.word	0x0002a1c0
        /*17a4*/ 	.word	0x00000011
        /*17a8*/ 	.word	0x00022860
        /*17ac*/ 	.short	0x010a
        /*17ae*/ 	.byte	0x3f
	.zero		1


	//   ....[112]....
        /*17b0*/ 	.word	0x0002ab40
        /*17b4*/ 	.word	0x00000007
        /*17b8*/ 	.word	0x00022820
        /*17bc*/ 	.short	0x010a
        /*17be*/ 	.byte	0x3f
	.zero		1


	//   ....[113]....
        /*17c0*/ 	.word	0x0002ace0
        /*17c4*/ 	.word	0x00000005
        /*17c8*/ 	.word	0x00022840
        /*17cc*/ 	.short	0x010a
        /*17ce*/ 	.byte	0x3f
	.zero		1


	//   ....[114]....
        /*17d0*/ 	.word	0x0002ad30
        /*17d4*/ 	.word	0x00000003
        /*17d8*/ 	.word	0x00022840
        /*17dc*/ 	.short	0x010a
        /*17de*/ 	.byte	0x3f
	.zero		1


	//   ....[115]....
        /*17e0*/ 	.word	0x0002ad80
        /*17e4*/ 	.word	0x00000005
        /*17e8*/ 	.word	0x00022860
        /*17ec*/ 	.short	0x010a
        /*17ee*/ 	.byte	0x3f
	.zero		1


	//   ....[116]....
        /*17f0*/ 	.word	0x0002add0
        /*17f4*/ 	.word	0x00000003
        /*17f8*/ 	.word	0x00022860
        /*17fc*/ 	.short	0x010a
        /*17fe*/ 	.byte	0x3f
	.zero		1


	//   ....[117]....
        /*1800*/ 	.word	0x0002ae20
        /*1804*/ 	.word	0x00000005
        /*1808*/ 	.word	0x00022880
        /*180c*/ 	.short	0x010a
        /*180e*/ 	.byte	0x3f
	.zero		1


	//----- nvinfo : EIATTR_NUM_MBARRIERS
	.align		4
.L_327:
        /*1810*/ 	.byte	0x03, 0x38
        /*1812*/ 	.short	0x0016


	//----- nvinfo : EIATTR_EXIT_INSTR_OFFSETS
	.align		4
        /*1814*/ 	.byte	0x04, 0x1c
        /*1816*/ 	.short	(.L_329 - .L_328)


	//   ....[0]....
.L_328:
        /*1818*/ 	.word	0x00023730


	//----- nvinfo : EIATTR_MAX_THREADS
	.align		4
.L_329:
        /*181c*/ 	.byte	0x04, 0x05
        /*181e*/ 	.short	(.L_331 - .L_330)
.L_330:
        /*1820*/ 	.word	0x00000180
        /*1824*/ 	.word	0x00000001
        /*1828*/ 	.word	0x00000001


	//----- nvinfo : EIATTR_CRS_STACK_SIZE
	.align		4
.L_331:
        /*182c*/ 	.byte	0x04, 0x1e
        /*182e*/ 	.short	(.L_333 - .L_332)
.L_332:
        /*1830*/ 	.word	0x00000000


	//----- nvinfo : EIATTR_CBANK_PARAM_SIZE
	.align		4
.L_333:
        /*1834*/ 	.byte	0x03, 0x19
        /*1836*/ 	.short	0x0af0


	//----- nvinfo : EIATTR_PARAM_CBANK
	.align		4
        /*1838*/ 	.byte	0x04, 0x0a
        /*183a*/ 	.short	(.L_335 - .L_334)
	.align		4
.L_334:
        /*183c*/ 	.word	index@(.nv.constant0._ZN7cutlass13device_kernelIN5flash11enable_sm90INS1_16FlashAttnFwdSm90INS1_25CollectiveMainloopFwdSm90ILi2EN4cute5tupleIJNS5_1CILi1EEES8_S8_EEENS6_IJNS7_ILi128EEENS7_ILi160EEESA_EEELi128ENS_12float_e4m3_tEfNS_4arch4Sm90ELb1ELb0ELb0ELb1ELb1ELb1ELb0ELb1ELb1ELb1ELb0ELb0EEENS1_21CollectiveEpilogueFwdINS6_IJSA_SA_SB_EEES9_NS_10bfloat16_tESF_Li256ELb1ELb1ELb0ELb1EEENS1_36VarlenDynamicPersistentTileSchedulerILi128ELi160ELi256ELi128ELb0ELb1ELb1ELb1ELb1ELb1EEEEEEEEEvNT_6ParamsE)
        /*1840*/ 	.short	0x0210
        /*1842*/ 	.short	0x0af0


	//----- nvinfo : EIATTR_SW_WAR
	.align		4
.L_335:
        /*1844*/ 	.byte	0x04, 0x36
        /*1846*/ 	.short	(.L_337 - .L_336)
.L_336:
        /*1848*/ 	.word	0x00000008
.L_337:


//--------------------- .nv.callgraph             --------------------------
	.section	.nv.callgraph,"",@"SHT_CUDA_CALLGRAPH"
	.align	4
	.sectionentsize	8
	.align		4
        /*0000*/ 	.word	0x00000000
	.align		4
        /*0004*/ 	.word	0xffffffff
	.align		4
        /*0008*/ 	.word	index@(_ZN7cutlass13device_kernelIN5flash11enable_sm90INS1_16FlashAttnFwdSm90INS1_25CollectiveMainloopFwdSm90ILi2EN4cute5tupleIJNS5_1CILi1EEES8_S8_EEENS6_IJNS7_ILi128EEENS7_ILi160EEESA_EEELi128ENS_12float_e4m3_tEfNS_4arch4Sm90ELb0ELb0ELb0ELb0ELb1ELb0ELb0ELb1ELb1ELb1ELb0ELb0EEENS1_21CollectiveEpilogueFwdINS6_IJSA_SA_SB_EEES9_NS_10bfloat16_tESF_Li256ELb0ELb1ELb0ELb1EEENS1_29StaticPersistentTileSchedulerILb0EEEEEEEEEvNT_6ParamsE)
	.align		4
        /*000c*/ 	.word	index@(__assertfail)
	.align		4
        /*0010*/ 	.word	index@(_ZN7cutlass13device_kernelIN5flash11enable_sm90INS1_16FlashAttnFwdSm90INS1_25CollectiveMainloopFwdSm90ILi2EN4cute5tupleIJNS5_1CILi1EEES8_S8_EEENS6_IJNS7_ILi128EEENS7_ILi160EEESA_EEELi128ENS_12float_e4m3_tEfNS_4arch4Sm90ELb0ELb0ELb0ELb1ELb1ELb0ELb0ELb1ELb1ELb1ELb0ELb0EEENS1_21CollectiveEpilogueFwdINS6_IJSA_SA_SB_EEES9_NS_10bfloat16_tESF_Li256ELb1ELb1ELb0ELb1EEENS1_36VarlenDynamicPersistentTileSchedulerILi128ELi160ELi256ELi128ELb0ELb1ELb1ELb0ELb1ELb1EEEEEEEEEvNT_6ParamsE)
	.align		4
        /*0014*/ 	.word	index@(__assertfail)
	.align		4
        /*0018*/ 	.word	index@(_ZN7cutlass13device_kernelIN5flash11enable_sm90INS1_16FlashAttnFwdSm90INS1_25CollectiveMainloopFwdSm90ILi2EN4cute5tupleIJNS5_1CILi1EEES8_S8_EEENS6_IJNS7_ILi128EEENS7_ILi160EEESA_EEELi128ENS_12float_e4m3_tEfNS_4arch4Sm90ELb0ELb0ELb0ELb1ELb1ELb1ELb0ELb1ELb1ELb1ELb0ELb0EEENS1_21CollectiveEpilogueFwdINS6_IJSA_SA_SB_EEES9_NS_10bfloat16_tESF_Li256ELb1ELb1ELb0ELb1EEENS1_36VarlenDynamicPersistentTileSchedulerILi128ELi160ELi256ELi128ELb0ELb1ELb1ELb0ELb1ELb1EEEEEEEEEvNT_6ParamsE)
	.align		4
        /*001c*/ 	.word	index@(__assertfail)
	.align		4
        /*0020*/ 	.word	index@(_ZN7cutlass13device_kernelIN5flash11enable_sm90INS1_16FlashAttnFwdSm90INS1_25CollectiveMainloopFwdSm90ILi2EN4cute5tupleIJNS5_1CILi1EEES8_S8_EEENS6_IJNS7_ILi128EEENS7_ILi160EEESA_EEELi128ENS_12float_e4m3_tEfNS_4arch4Sm90ELb0ELb1ELb0ELb0ELb1ELb0ELb0ELb1ELb1ELb1ELb0ELb0EEENS1_21CollectiveEpilogueFwdINS6_IJSA_SA_SB_EEES9_NS_10bfloat16_tESF_Li256ELb0ELb1ELb0ELb1EEENS1_30DynamicPersistentTileSchedulerILi256ELi128ELb0ELb1ELb1EEEEEEEEEvNT_6ParamsE)
	.align		4
        /*0024*/ 	.word	index@(__assertfail)
	.align		4
        /*0028*/ 	.word	index@(_ZN7cutlass13device_kernelIN5flash11enable_sm90INS1_16FlashAttnFwdSm90INS1_25CollectiveMainloopFwdSm90ILi2EN4cute5tupleIJNS5_1CILi1EEES8_S8_EEENS6_IJNS7_ILi128EEENS7_ILi160EEESA_EEELi128ENS_12float_e4m3_tEfNS_4arch4Sm90ELb0ELb1ELb0ELb1ELb1ELb0ELb0ELb1ELb1ELb1ELb0ELb0EEENS1_21CollectiveEpilogueFwdINS6_IJSA_SA_SB_EEES9_NS_10bfloat16_tESF_Li256ELb1ELb1ELb0ELb1EEENS1_36VarlenDynamicPersistentTileSchedulerILi128ELi160ELi256ELi128ELb0ELb1ELb1ELb1ELb0ELb1EEEEEEEEEvNT_6ParamsE)
	.align		4
        /*002c*/ 	.word	index@(__assertfail)
	.align		4
        /*0030*/ 	.word	index@(_ZN7cutlass13device_kernelIN5flash11enable_sm90INS1_16FlashAttnFwdSm90INS1_25CollectiveMainloopFwdSm90ILi2EN4cute5tupleIJNS5_1CILi1EEES8_S8_EEENS6_IJNS7_ILi128EEENS7_ILi160EEESA_EEELi128ENS_12float_e4m3_tEfNS_4arch4Sm90ELb0ELb1ELb0ELb1ELb1ELb1ELb0ELb1ELb1ELb1ELb0ELb0EEENS1_21CollectiveEpilogueFwdINS6_IJSA_SA_SB_EEES9_NS_10bfloat16_tESF_Li256ELb1ELb1ELb0ELb1EEENS1_36VarlenDynamicPersistentTileSchedulerILi128ELi160ELi256ELi128ELb0ELb1ELb1ELb1ELb0ELb1EEEEEEEEEvNT_6ParamsE)
	.align		4
        /*0034*/ 	.word	index@(__assertfail)
	.align		4
        /*0038*/ 	.word	index@(_ZN7cutlass13device_kernelIN5flash11enable_sm90INS1_16FlashAttnFwdSm90INS1_25CollectiveMainloopFwdSm90ILi2EN4cute5tupleIJNS5_1CILi1EEES8_S8_EEENS6_IJNS7_ILi128EEENS7_ILi160EEESA_EEELi128ENS_12float_e4m3_tEfNS_4arch4Sm90ELb1ELb0ELb0ELb0ELb1ELb0ELb0ELb1ELb1ELb1ELb0ELb0EEENS1_21CollectiveEpilogueFwdINS6_IJSA_SA_SB_EEES9_NS_10bfloat16_tESF_Li256ELb0ELb1ELb0ELb1EEENS1_30DynamicPersistentTileSchedulerILi256ELi128ELb0ELb1ELb1EEEEEEEEEvNT_6ParamsE)
	.align		4
        /*003c*/ 	.word	index@(__assertfail)
	.align		4
        /*0040*/ 	.word	index@(_ZN7cutlass13device_kernelIN5flash11enable_sm90INS1_16FlashAttnFwdSm90INS1_25CollectiveMainloopFwdSm90ILi2EN4cute5tupleIJNS5_1CILi1EEES8_S8_EEENS6_IJNS7_ILi128EEENS7_ILi160EEESA_EEELi128ENS_12float_e4m3_tEfNS_4arch4Sm90ELb1ELb0ELb0ELb1ELb1ELb0ELb0ELb1ELb1ELb1ELb0ELb0EEENS1_21CollectiveEpilogueFwdINS6_IJSA_SA_SB_EEES9_NS_10bfloat16_tESF_Li256ELb1ELb1ELb0ELb1EEENS1_36VarlenDynamicPersistentTileSchedulerILi128ELi160ELi256ELi128ELb0ELb1ELb1ELb1ELb1ELb1EEEEEEEEEvNT_6ParamsE)
	.align		4
        /*0044*/ 	.word	index@(__assertfail)
	.align		4
        /*0048*/ 	.word	index@(_ZN7cutlass13device_kernelIN5flash11enable_sm90INS1_16FlashAttnFwdSm90INS1_25CollectiveMainloopFwdSm90ILi2EN4cute5tupleIJNS5_1CILi1EEES8_S8_EEENS6_IJNS7_ILi128EEENS7_ILi160EEESA_EEELi128ENS_12float_e4m3_tEfNS_4arch4Sm90ELb1ELb0ELb0ELb1ELb1ELb1ELb0ELb1ELb1ELb1ELb0ELb0EEENS1_21CollectiveEpilogueFwdINS6_IJSA_SA_SB_EEES9_NS_10bfloat16_tESF_Li256ELb1ELb1ELb0ELb1EEENS1_36VarlenDynamicPersistentTileSchedulerILi128ELi160ELi256ELi128ELb0ELb1ELb1ELb1ELb1ELb1EEEEEEEEEvNT_6ParamsE)
	.align		4
        /*004c*/ 	.word	index@(__assertfail)
	.align		4
        /*0050*/ 	.word	0x00000000
	.align		4
        /*0054*/ 	.word	0xfffffffe
	.align		4
        /*0058*/ 	.word	0x00000000
	.align		4
        /*005c*/ 	.word	0xfffffffd
	.align		4
        /*0060*/ 	.word	0x00000000
	.align		4
        /*0064*/ 	.word	0xfffffffc


//--------------------- .nv.constant4             --------------------------
	.section	.nv.constant4,"a",@progbits
	.align	8
	.align		8
.nv.constant4:
        /*0000*/ 	.dword	__assertfail
	.align		8
        /*0008*/ 	.dword	__unnamed_1
	.align		8
        /*0010*/ 	.dword	__unnamed_2
	.align		8
        /*0018*/ 	.dword	__unnamed_3
	.align		8
        /*0020*/ 	.dword	__unnamed_4
	.align		8
        /*0028*/ 	.dword	__unnamed_5
	.align		8
        /*0030*/ 	.dword	__unnamed_6
	.align		8
        /*0038*/ 	.dword	_ZZN5flash28permute_output_fp8_VcolmajorIN4cute6TensorINS1_11ArrayEngineIN7cutlass10bfloat16_tELm64EEENS1_6LayoutINS1_5tupleIJNS8_IJNS1_1CILi2EEESA_NS9_ILi16EEEEEENS9_ILi1EEESD_EEENS8_IJNS8_IJSD_SA_NS9_ILi4EEEEEENS9_ILi0EEESH_EEEEEEEEEvRT_E9upper_map
	.align		8
        /*0040*/ 	.dword	_ZN72_INTERNAL_ad1e3db0_36_flash_fwd_hdim128_e4m3_paged_sm90_cu_ceb34e2a_30074cuda3std3__45__cpo5beginE
	.align		8
        /*0048*/ 	.dword	_ZN72_INTERNAL_ad1e3db0_36_flash_fwd_hdim128_e4m3_paged_sm90_cu_ceb34e2a_30074cuda3std3__45__cpo3endE
	.align		8
        /*0050*/ 	.dword	_ZN72_INTERNAL_ad1e3db0_36_flash_fwd_hdim128_e4m3_paged_sm90_cu_ceb34e2a_30074cuda3std3__45__cpo6cbeginE
	.align		8
        /*0058*/ 	.dword	_ZN72_INTERNAL_ad1e3db0_36_flash_fwd_hdim128_e4m3_paged_sm90_cu_ceb34e2a_30074cuda3std3__45__cpo4cendE
	.align		8
        /*0060*/ 	.dword	_ZN72_INTERNAL_ad1e3db0_36_flash_fwd_hdim128_e4m3_paged_sm90_cu_ceb34e2a_30074cuda3std3__474_GLOBAL__N__ad1e3db0_36_flash_fwd_hdim128_e4m3_paged_sm90_cu_ceb34e2a_30076ignoreE
	.align		8
        /*0068*/ 	.dword	_ZN72_INTERNAL_ad1e3db0_36_flash_fwd_hdim128_e4m3_paged_sm90_cu_ceb34e2a_30074cuda3std3__419piecewise_constructE
	.align		8
        /*0070*/ 	.dword	_ZN72_INTERNAL_ad1e3db0_36_flash_fwd_hdim128_e4m3_paged_sm90_cu_ceb34e2a_30074cuda3std3__48in_placeE
	.align		8
        /*0078*/ 	.dword	_ZN72_INTERNAL_ad1e3db0_36_flash_fwd_hdim128_e4m3_paged_sm90_cu_ceb34e2a_30074cuda3std6ranges3__45__cpo4swapE
	.align		8
        /*0080*/ 	.dword	_ZN72_INTERNAL_ad1e3db0_36_flash_fwd_hdim128_e4m3_paged_sm90_cu_ceb34e2a_30074cuda3std6ranges3__45__cpo9iter_moveE
	.align		8
        /*0088*/ 	.dword	_ZN72_INTERNAL_ad1e3db0_36_flash_fwd_hdim128_e4m3_paged_sm90_cu_ceb34e2a_30074cute7productE
	.align		8
        /*0090*/ 	.dword	_ZN72_INTERNAL_ad1e3db0_36_flash_fwd_hdim128_e4m3_paged_sm90_cu_ceb34e2a_30074cute1_E
	.align		8
        /*0098*/ 	.dword	$str$23
	.align		8
        /*00a0*/ 	.dword	$str$24


//--------------------- .text._ZN7cutlass13device_kernelIN5flash11enable_sm90INS1_16FlashAttnFwdSm90INS1_25CollectiveMainloopFwdSm90ILi2EN4cute5tupleIJNS5_1CILi1EEES8_S8_EEENS6_IJNS7_ILi128EEENS7_ILi160EEESA_EEELi128ENS_12float_e4m3_tEfNS_4arch4Sm90ELb0ELb0ELb0ELb0ELb1ELb0ELb0ELb1ELb1ELb1ELb0ELb0EEENS1_21CollectiveEpilogueFwdINS6_IJSA_SA_SB_EEES9_NS_10bfloat16_tESF_Li256ELb0ELb1ELb0ELb1EEENS1_29StaticPersistentTileSchedulerILb0EEEEEEEEEvNT_6ParamsE --------------------------
	.section	.text._ZN7cutlass13device_kernelIN5flash11enable_sm90INS1_16FlashAttnFwdSm90INS1_25CollectiveMainloopFwdSm90ILi2EN4cute5tupleIJNS5_1CILi1EEES8_S8_EEENS6_IJNS7_ILi128EEENS7_ILi160EEESA_EEELi128ENS_12float_e4m3_tEfNS_4arch4Sm90ELb0ELb0ELb0ELb0ELb1ELb0ELb0ELb1ELb1ELb1ELb0ELb0EEENS1_21CollectiveEpilogueFwdINS6_IJSA_SA_SB_EEES9_NS_10bfloat16_tESF_Li256ELb0ELb1ELb0ELb1EEENS1_29StaticPersistentTileSchedulerILb0EEEEEEEEEvNT_6ParamsE,"ax",@progbits
	.align	128
.text._ZN7cutlass13device_kernelIN5flash11enable_sm90INS1_16FlashAttnFwdSm90INS1_25CollectiveMainloopFwdSm90ILi2EN4cute5tupleIJNS5_1CILi1EEES8_S8_EEENS6_IJNS7_ILi128EEENS7_ILi160EEESA_EEELi128ENS_12float_e4m3_tEfNS_4arch4Sm90ELb0ELb0ELb0ELb0ELb1ELb0ELb0ELb1ELb1ELb1ELb0ELb0EEENS1_21CollectiveEpilogueFwdINS6_IJSA_SA_SB_EEES9_NS_10bfloat16_tESF_Li256ELb0ELb1ELb0ELb1EEENS1_29StaticPersistentTileSchedulerILb0EEEEEEEEEvNT_6ParamsE:
        .type           _ZN7cutlass13device_kernelIN5flash11enable_sm90INS1_16FlashAttnFwdSm90INS1_25CollectiveMainloopFwdSm90ILi2EN4cute5tupleIJNS5_1CILi1EEES8_S8_EEENS6_IJNS7_ILi128EEENS7_ILi160EEESA_EEELi128ENS_12float_e4m3_tEfNS_4arch4Sm90ELb0ELb0ELb0ELb0ELb1ELb0ELb0ELb1ELb1ELb1ELb0ELb0EEENS1_21CollectiveEpilogueFwdINS6_IJSA_SA_SB_EEES9_NS_10bfloat16_tESF_Li256ELb0ELb1ELb0ELb1EEENS1_29StaticPersistentTileSchedulerILb0EEEEEEEEEvNT_6ParamsE,@function
        .size           _ZN7cutlass13device_kernelIN5flash11enable_sm90INS1_16FlashAttnFwdSm90INS1_25CollectiveMainloopFwdSm90ILi2EN4cute5tupleIJNS5_1CILi1EEES8_S8_EEENS6_IJNS7_ILi128EEENS7_ILi160EEESA_EEELi128ENS_12float_e4m3_tEfNS_4arch4Sm90ELb0ELb0ELb0ELb0ELb1ELb0ELb0ELb1ELb1ELb1ELb0ELb0EEENS1_21CollectiveEpilogueFwdINS6_IJSA_SA_SB_EEES9_NS_10bfloat16_tESF_Li256ELb0ELb1ELb0ELb1EEENS1_29StaticPersistentTileSchedulerILb0EEEEEEEEEvNT_6ParamsE,(.L_x_3622 - _ZN7cutlass13device_kernelIN5flash11enable_sm90INS1_16FlashAttnFwdSm90INS1_25CollectiveMainloopFwdSm90ILi2EN4cute5tupleIJNS5_1CILi1EEES8_S8_EEENS6_IJNS7_ILi128EEENS7_ILi160EEESA_EEELi128ENS_12float_e4m3_tEfNS_4arch4Sm90ELb0ELb0ELb0ELb0ELb1ELb0ELb0ELb1ELb1ELb1ELb0ELb0EEENS1_21CollectiveEpilogueFwdINS6_IJSA_SA_SB_EEES9_NS_10bfloat16_tESF_Li256ELb0ELb1ELb0ELb1EEENS1_29StaticPersistentTileSchedulerILb0EEEEEEEEEvNT_6ParamsE)
        .other          _ZN7cutlass13device_kernelIN5flash11enable_sm90INS1_16FlashAttnFwdSm90INS1_25CollectiveMainloopFwdSm90ILi2EN4cute5tupleIJNS5_1CILi1EEES8_S8_EEENS6_IJNS7_ILi128EEENS7_ILi160EEESA_EEELi128ENS_12float_e4m3_tEfNS_4arch4Sm90ELb0ELb0ELb0ELb0ELb1ELb0ELb0ELb1ELb1ELb1ELb0ELb0EEENS1_21CollectiveEpilogueFwdINS6_IJSA_SA_SB_EEES9_NS_10bfloat16_tESF_Li256ELb0ELb1ELb0ELb1EEENS1_29StaticPersistentTileSchedulerILb0EEEEEEEEEvNT_6ParamsE,@"STO_CUDA_ENTRY STV_DEFAULT"
_ZN7cutlass13device_kernelIN5flash11enable_sm90INS1_16FlashAttnFwdSm90INS1_25CollectiveMainloopFwdSm90ILi2EN4cute5tupleIJNS5_1CILi1EEES8_S8_EEENS6_IJNS7_ILi128EEENS7_ILi160EEESA_EEELi128ENS_12float_e4m3_tEfNS_4arch4Sm90ELb0ELb0ELb0ELb0ELb1ELb0ELb0ELb1ELb1ELb1ELb0ELb0EEENS1_21CollectiveEpilogueFwdINS6_IJSA_SA_SB_EEES9_NS_10bfloat16_tESF_Li256ELb0ELb1ELb0ELb1EEENS1_29StaticPersistentTileSchedulerILb0EEEEEEEEEvNT_6ParamsE:
[----:B------:R-:W0:Y:S02]  /*0000*/  LDC R1, c[0x0][0x28] ;  /* 0x00000a00ff017b82 */ /* 0x000e240000000800 */
[----:B0-----:R-:W-:Y:S01]  /*0010*/  VIADD R1, R1, 0xffffffd0 ;  /* 0xffffffd001017836 */ /* 0x001fe20000000000 */
[----:B------:R-:W0:Y:S01]  /*0020*/  S2R R3, SR_TID.X ;  /* 0x0000000000037919 */ /* 0x000e220000002100 */
[----:B------:R-:W-:Y:S01]  /*0030*/  ELECT P0, URZ, PT ;  /* 0x00000000003f782f */ /* 0x000fe20003800000 */
[----:B------:R-:W-:Y:S01]  /*0040*/  UMOV UR4, 0x80 ;  /* 0x0000008000047882 */ /* 0x000fe20000000000 */
[----:B------:R-:W-:Y:S01]  /*0050*/  UMOV UR7, 0x100 ;  /* 0x0000010000077882 */ /* 0x000fe20000000000 */
[--C-:B0-----:R-:W-:Y:S02]  /*0060*/  SHF.R.U32.HI R0, RZ, 0x5, R3.reuse ;  /* 0x00000005ff007819 */ /* 0x101fe40000011603 */
[----:B------:R-:W-:-:S03]  /*0070*/  SHF.R.U32.HI R22, RZ, 0x7, R3 ;  /* 0x00000007ff167819 */ /* 0x000fc60000011603 */
[----:B------:R-:W0:Y:S04]  /*0080*/  SHFL.IDX PT, R2, R0, RZ, 0x1f ;  /* 0x00001fff00027589 */ /* 0x000e2800000e0000 */
[----:B------:R1:W2:Y:S01]  /*0090*/  SHFL.IDX PT, R3, R22, RZ, 0x1f ;  /* 0x00001fff16037589 */ /* 0x0002a200000e0000 */
[C---:B0-----:R-:W-:Y:S02]  /*00a0*/  ISETP.NE.OR P0, PT, R2.reuse, RZ, !P0 ;  /* 0x000000ff0200720c */ /* 0x041fe40004705670 */
[----:B------:R-:W-:-:S11]  /*00b0*/  ISETP.NE.AND P1, PT, R2, RZ, PT ;  /* 0x000000ff0200720c */ /* 0x000fd60003f25270 */
[----:B------:R-:W-:Y:S01]  /*00c0*/  VOTEU.ALL UP0, P0 ;  /* 0x00000000003f7886 */ /* 0x000fe20000000000 */
[----:B------:R-:W-:-:S04]  /*00d0*/  VOTEU.ALL UP1, P0 ;  /* 0x00000000003f7886 */ /* 0x000fc80000020000 */
[----:B------:R-:W0:Y:S01]  /*00e0*/  @!UP0 S2UR UR8, SR_CgaCtaId ;  /* 0x00000000000889c3 */ /* 0x000e220000008800 */
[----:B------:R-:W-:Y:S01]  /*00f0*/  @!UP0 UMOV UR6, 0x400 ;  /* 0x0000040000068882 */ /* 0x000fe20000000000 */
[----:B------:R-:W-:-:S04]  /*0100*/  @!UP0 UIADD3 UR4, -UR4, 0x100000, URZ ;  /* 0x0010000004048890 */ /* 0x000fc8000fffe13f */
[----:B------:R-:W-:Y:S02]  /*0110*/  @!UP0 USHF.L.U32 UR5, UR4, 0xb, URZ ;  /* 0x0000000b04058899 */ /* 0x000fe4000800063f */
[----:B------:R-:W-:Y:S02]  /*0120*/  @!UP0 USHF.L.U32 UR4, UR4, 0x1, URZ ;  /* 0x0000000104048899 */ /* 0x000fe4000800063f */
[----:B0-----:R-:W-:Y:S02]  /*0130*/  @!UP0 ULEA UR8, UR8, UR6, 0x18 ;  /* 0x0000000608088291 */ /* 0x001fe4000f8ec03f */
[----:B------:R-:W-:-:S04]  /*0140*/  @!UP0 UIADD3 UR6, -UR7, 0x100000, URZ ;  /* 0x0010000007068890 */ /* 0x000fc8000fffe13f */
[----:B------:R-:W-:Y:S02]  /*0150*/  @!UP0 USHF.L.U32 UR7, UR6, 0xb, URZ ;  /* 0x0000000b06078899 */ /* 0x000fe4000800063f */
[----:B------:R-:W-:Y:S01]  /*0160*/  @!UP0 USHF.L.U32 UR6, UR6, 0x1, URZ ;  /* 0x0000000106068899 */ /* 0x000fe2000800063f */
[----:B------:R-:W-:-:S05]  /*0170*/  VOTEU.ALL UP0, P0 ;  /* 0x00000000003f7886 */ /* 0x000fca0000000000 */
[----:B------:R1:W0:Y:S06]  /*0180*/  @!UP0 SYNCS.EXCH.64 URZ, [UR8+0x22800], UR4 ;  /* 0x02280004083f85b2 */ /* 0x00022c0008000100 */
[----:B------:R1:W3:Y:S02]  /*0190*/  @!UP1 SYNCS.EXCH.64 URZ, [UR8+0x22820], UR6 ;  /* 0x02282006083f95b2 */ /* 0x0002e40008000100 */
[----:B-12---:R-:W-:Y:S05]  /*01a0*/  @P1 BRA `(.L_x_0) ;  /* 0x0000000000481947 */ /* 0x006fea0003800000 */
[----:B------:R-:W1:Y:S01]  /*01b0*/  S2UR UR5, SR_CgaCtaId ;  /* 0x00000000000579c3 */ /* 0x000e620000008800 */
[----:B------:R-:W-:Y:S01]  /*01c0*/  UMOV UR4, 0x400 ;  /* 0x0000040000047882 */ /* 0x000fe20000000000 */
[----:B------:R-:W-:Y:S01]  /*01d0*/  UMOV UR6, 0x80 ;  /* 0x0000008000067882 */ /* 0x000fe20000000000 */
[----:B------:R-:W-:Y:S01]  /*01e0*/  UMOV UR7, 0x100 ;  /* 0x0000010000077882 */ /* 0x000fe20000000000 */
[----:B------:R-:W-:Y:S01]  /*01f0*/  ELECT P0, URZ, PT ;  /* 0x00000000003f782f */ /* 0x000fe20003800000 */
[----:B-1----:R-:W-:Y:S02]  /*0200*/  ULEA UR8, UR5, UR4, 0x18 ;  /* 0x0000000405087291 */ /* 0x002fe4000f8ec03f */
[----:B------:R-:W-:-:S04]  /*0210*/  UIADD3 UR4, -UR6, 0x100000, URZ ;  /* 0x0010000006047890 */ /* 0x000fc8000fffe13f */
[----:B------:R-:W-:Y:S02]  /*0220*/  USHF.L.U32 UR5, UR4, 0xb, URZ ;  /* 0x0000000b04057899 */ /* 0x000fe4000800063f */
[----:B------:R-:W-:Y:S02]  /*0230*/  USHF.L.U32 UR4, UR4, 0x1, URZ ;  /* 0x0000000104047899 */ /* 0x000fe4000800063f */
[----:B------:R-:W-:-:S04]  /*0240*/  UIADD3 UR6, -UR7, 0x100000, URZ ;  /* 0x0010000007067890 */ /* 0x000fc8000fffe13f */
[----:B------:R-:W-:Y:S02]  /*0250*/  USHF.L.U32 UR7, UR6, 0xb, URZ ;  /* 0x0000000b06077899 */ /* 0x000fe4000800063f */
[----:B------:R-:W-:Y:S01]  /*0260*/  USHF.L.U32 UR6, UR6, 0x1, URZ ;  /* 0x0000000106067899 */ /* 0x000fe2000800063f */
[----:B------:R-:W1:Y:S03]  /*0270*/  FENCE.VIEW.ASYNC.S ;  /* 0x00000000000073c6 */ /* 0x000e660000000000 */
[----:B-1----:R1:W2:Y:S08]  /*0280*/  SYNCS.EXCH.64 URZ, [UR8+0x22830], UR4 ;  /* 0x02283004083f75b2 */ /* 0x0022b00008000100 */
[----:B------:R1:W4:Y:S01]  /*0290*/  SYNCS.EXCH.64 URZ, [UR8+0x22840], UR6 ;  /* 0x02284006083f75b2 */ /* 0x0003220008000100 */
[----:B------:R1:W0:Y:S01]  /*02a0*/  SYNCS.EXCH.64 URZ, [UR8+0x22838], UR4 ;  /* 0x02283804083f75b2 */ /* 0x0002220008000100 */
[----:B------:R1:W0:Y:S01]  /*02b0*/  SYNCS.EXCH.64 URZ, [UR8+0x22848], UR6 ;  /* 0x02284806083f75b2 */ /* 0x0002220008000100 */
[----:B------:R-:W-:Y:S01]  /*02c0*/  NOP ;  /* 0x0000000000007918 */ /* 0x000fe20000000000 */
.L_x_0:
[----:B------:R-:W5:Y:S01]  /*02d0*/  SHFL.IDX PT, R2, R0, RZ, 0x1f ;  /* 0x00001fff00027589 */ /* 0x000f6200000e0000 */
[----:B------:R-:W-:Y:S01]  /*02e0*/  NOP ;  /* 0x0000000000007918 */ /* 0x000fe20000000000 */
[----:B-----5:R-:W-:-:S13]  /*02f0*/  ISETP.NE.AND P0, PT, R2, RZ, PT ;  /* 0x000000ff0200720c */ /* 0x020fda0003f05270 */
[----:B------:R-:W-:Y:S05]  /*0300*/  @P0 BRA `(.L_x_1) ;  /* 0x0000000000480947 */ /* 0x000fea0003800000 */
[----:B-1----:R-:W1:Y:S01]  /*0310*/  S2UR UR5, SR_CgaCtaId ;  /* 0x00000000000579c3 */ /* 0x002e620000008800 */
        /* <DEDUP_REMOVED lines=12> */
[----:B-1----:R1:W0:Y:S08]  /*03e0*/  SYNCS.EXCH.64 URZ, [UR8+0x22850], UR4 ;  /* 0x02285004083f75b2 */ /* 0x0022300008000100 */
[----:B------:R1:W0:Y:S01]  /*03f0*/  SYNCS.EXCH.64 URZ, [UR8+0x22860], UR6 ;  /* 0x02286006083f75b2 */ /* 0x0002220008000100 */
[----:B------:R1:W0:Y:S01]  /*0400*/  SYNCS.EXCH.64 URZ, [UR8+0x22858], UR4 ;  /* 0x02285804083f75b2 */ /* 0x0002220008000100 */
[----:B------:R1:W0:Y:S01]  /*0410*/  SYNCS.EXCH.64 URZ, [UR8+0x22868], UR6 ;  /* 0x02286806083f75b2 */ /* 0x0002220008000100 */
[----:B------:R-:W-:Y:S01]  /*0420*/  NOP ;  /* 0x0000000000007918 */ /* 0x000fe20000000000 */
.L_x_1:
[----:B------:R-:W5:Y:S01]  /*0430*/  SHFL.IDX PT, R2, R0, RZ, 0x1f ;  /* 0x00001fff00027589 */ /* 0x000f6200000e0000 */
[----:B------:R-:W-:Y:S01]  /*0440*/  NOP ;  /* 0x0000000000007918 */ /* 0x000fe20000000000 */
[----:B-----5:R-:W-:-:S13]  /*0450*/  ISETP.NE.AND P0, PT, R2, RZ, PT ;  /* 0x000000ff0200720c */ /* 0x020fda0003f05270 */
[----:B------:R-:W-:Y:S05]  /*0460*/  @P0 BRA `(.L_x_2) ;  /* 0x0000000000380947 */ /* 0x000fea0003800000 */
[----:B-1----:R-:W1:Y:S01]  /*0470*/  S2UR UR5, SR_CgaCtaId ;  /* 0x00000000000579c3 */ /* 0x002e620000008800 */
[----:B------:R-:W-:Y:S01]  /*0480*/  UMOV UR4, 0x400 ;  /* 0x0000040000047882 */ /* 0x000fe20000000000 */
[----:B------:R-:W-:Y:S01]  /*0490*/  UMOV UR7, 0x80 ;  /* 0x0000008000077882 */ /* 0x000fe20000000000 */
[----:B------:R-:W-:Y:S01]  /*04a0*/  ELECT P0, URZ, PT ;  /* 0x00000000003f782f */ /* 0x000fe20003800000 */
[----:B-1----:R-:W-:Y:S02]  /*04b0*/  ULEA UR6, UR5, UR4, 0x18 ;  /* 0x0000000405067291 */ /* 0x002fe4000f8ec03f */
[----:B------:R-:W-:-:S04]  /*04c0*/  UIADD3 UR4, -UR7, 0x100000, URZ ;  /* 0x0010000007047890 */ /* 0x000fc8000fffe13f */
[----:B------:R-:W-:Y:S02]  /*04d0*/  USHF.L.U32 UR5, UR4, 0xb, URZ ;  /* 0x0000000b04057899 */ /* 0x000fe4000800063f */
[----:B------:R-:W-:Y:S01]  /*04e0*/  USHF.L.U32 UR4, UR4, 0x1, URZ ;  /* 0x0000000104047899 */ /* 0x000fe2000800063f */
[----:B------:R-:W1:Y:S11]  /*04f0*/  FENCE.VIEW.ASYNC.S ;  /* 0x00000000000073c6 */ /* 0x000e760000000000 */
[----:B-1----:R1:W0:Y:S01]  /*0500*/  SYNCS.EXCH.64 URZ, [UR6+0x22870], UR4 ;  /* 0x02287004063f75b2 */ /* 0x0022220008000100 */
[----:B------:R1:W0:Y:S01]  /*0510*/  SYNCS.EXCH.64 URZ, [UR6+0x22880], UR4 ;  /* 0x02288004063f75b2 */ /* 0x0002220008000100 */
[----:B------:R1:W0:Y:S01]  /*0520*/  SYNCS.EXCH.64 URZ, [UR6+0x22878], UR4 ;  /* 0x02287804063f75b2 */ /* 0x0002220008000100 */
[----:B------:R1:W0:Y:S01]  /*0530*/  SYNCS.EXCH.64 URZ, [UR6+0x22888], UR4 ;  /* 0x02288804063f75b2 */ /* 0x0002220008000100 */
[----:B------:R-:W-:Y:S01]  /*0540*/  NOP ;  /* 0x0000000000007918 */ /* 0x000fe20000000000 */
.L_x_2:
        /* <DEDUP_REMOVED lines=22> */
.L_x_3:
[----:B------:R-:W5:Y:S01]  /*06b0*/  SHFL.IDX PT, R2, R0, RZ, 0x1f ;  /* 0x00001fff00027589 */ /* 0x000f6200000e0000 */
[----:B------:R-:W0:Y:S01]  /*06c0*/  S2UR UR46, SR_CgaCtaId ;  /* 0x00000000002e79c3 */ /* 0x000e220000008800 */
[----:B------:R-:W-:Y:S01]  /*06d0*/  R2UR UR9, R3 ;  /* 0x00000000030972ca */ /* 0x000fe200000e0000 */
[----:B------:R-:W-:Y:S01]  /*06e0*/  NOP ;  /* 0x0000000000007918 */ /* 0x000fe20000000000 */
[----:B-----5:R-:W-:-:S13]  /*06f0*/  ISETP.NE.AND P0, PT, R2, RZ, PT ;  /* 0x000000ff0200720c */ /* 0x020fda0003f05270 */
[----:B0-----:R-:W-:Y:S05]  /*0700*/  @P0 BRA `(.L_x_4) ;  /* 0x0000000000480947 */ /* 0x001fea0003800000 */
[----:B-1----:R-:W0:Y:S01]  /*0710*/  S2UR UR5, SR_CgaCtaId ;  /* 0x00000000000579c3 */ /* 0x002e220000008800 */
[----:B------:R-:W-:Y:S01]  /*0720*/  UMOV UR4, 0x400 ;  /* 0x0000040000047882 */ /* 0x000fe20000000000 */
[----:B------:R-:W-:Y:S01]  /*0730*/  UMOV UR6, 0x1 ;  /* 0x0000000100067882 */ /* 0x000fe20000000000 */
[----:B------:R-:W-:Y:S01]  /*0740*/  UMOV UR7, 0x2 ;  /* 0x0000000200077882 */ /* 0x000fe20000000000 */
[----:B------:R-:W-:Y:S01]  /*0750*/  ELECT P0, URZ, PT ;  /* 0x00000000003f782f */ /* 0x000fe20003800000 */
[----:B0-----:R-:W-:Y:S02]  /*0760*/  ULEA UR8, UR5, UR4, 0x18 ;  /* 0x0000000405087291 */ /* 0x001fe4000f8ec03f */
[----:B------:R-:W-:-:S04]  /*0770*/  UIADD3 UR4, -UR6, 0x100000, URZ ;  /* 0x0010000006047890 */ /* 0x000fc8000fffe13f */
[----:B------:R-:W-:Y:S02]  /*0780*/  USHF.L.U32 UR5, UR4, 0xb, URZ ;  /* 0x0000000b04057899 */ /* 0x000fe4000800063f */
[----:B------:R-:W-:Y:S02]  /*0790*/  USHF.L.U32 UR4, UR4, 0x1, URZ ;  /* 0x0000000104047899 */ /* 0x000fe4000800063f */
[----:B------:R-:W-:-:S04]  /*07a0*/  UIADD3 UR6, -UR7, 0x100000, URZ ;  /* 0x0010000007067890 */ /* 0x000fc8000fffe13f */
[----:B------:R-:W-:Y:S02]  /*07b0*/  USHF.L.U32 UR7, UR6, 0xb, URZ ;  /* 0x0000000b06077899 */ /* 0x000fe4000800063f */
[----:B------:R-:W-:Y:S01]  /*07c0*/  USHF.L.U32 UR6, UR6, 0x1, URZ ;  /* 0x0000000106067899 */ /* 0x000fe2000800063f */
[----:B------:R-:W0:Y:S03]  /*07d0*/  FENCE.VIEW.ASYNC.S ;  /* 0x00000000000073c6 */ /* 0x000e260000000000 */
[----:B0-----:R0:W1:Y:S08]  /*07e0*/  SYNCS.EXCH.64 URZ, [UR8+0x228b0], UR4 ;  /* 0x0228b004083f75b2 */ /* 0x0010700008000100 */
[----:B------:R0:W0:Y:S01]  /*07f0*/  SYNCS.EXCH.64 URZ, [UR8+0x228c0], UR6 ;  /* 0x0228c006083f75b2 */ /* 0x0000220008000100 */
[----:B------:R0:W0:Y:S01]  /*0800*/  SYNCS.EXCH.64 URZ, [UR8+0x228b8], UR4 ;  /* 0x0228b804083f75b2 */ /* 0x0000220008000100 */
[----:B------:R0:W0:Y:S01]  /*0810*/  SYNCS.EXCH.64 URZ, [UR8+0x228c8], UR6 ;  /* 0x0228c806083f75b2 */ /* 0x0000220008000100 */
[----:B------:R-:W-:Y:S01]  /*0820*/  NOP ;  /* 0x0000000000007918 */ /* 0x000fe20000000000 */
.L_x_4:
[----:B------:R-:W-:Y:S01]  /*0830*/  UISETP.NE.AND UP0, UPT, UR9, URZ, UPT ;  /* 0x0000003f0900728c */ /* 0x000fe2000bf05270 */
[----:B------:R-:W-:Y:S01]  /*0840*/  NOP ;  /* 0x0000000000007918 */ /* 0x000fe20000000000 */
[----:B------:R-:W-:Y:S01]  /*0850*/  UMOV UR36, 0x1 ;  /* 0x0000000100247882 */ /* 0x000fe20000000000 */
[----:B------:R-:W-:Y:S01]  /*0860*/  ULDC.64 UR48, c[0x0][0x208] ;  /* 0x0000820000307ab9 */ /* 0x000fe20000000a00 */
[----:B------:R-:W-:Y:S01]  /*0870*/  USEL UR36, UR36, 0x2, !UP0 ;  /* 0x0000000224247887 */ /* 0x000fe2000c000000 */
[----:B01234-:R-:W-:Y:S01]  /*0880*/  BAR.SYNC.DEFER_BLOCKING 0x0 ;  /* 0x0000000000007b1d */ /* 0x01ffe20000010000 */
[----:B------:R-:W-:-:S13]  /*0890*/  PLOP3.LUT P0, PT, PT, PT, UP0, 0x80, 0x0 ;  /* 0x000000000000781c */ /* 0x000fda0003f0f008 */
[----:B------:R-:W-:Y:S05]  /*08a0*/  @!P0 BRA `(.L_x_5) ;  /* 0x0000008800208947 */ /* 0x000fea0003800000 */
.L_x_6:
[----:B------:R-:W-:-:S08]  /*08b0*/  NOP ;  /* 0x0000000000007918 */ /* 0x000fd00000000000 */
[----:B------:R-:W0:Y:S02]  /*08c0*/  USETMAXREG.TRY_ALLOC.CTAPOOL UP0, 0xe8 ;  /* 0x000000e8000079c8 */ /* 0x000e240008000600 */
[----:B0-----:R-:W-:-:S13]  /*08d0*/  PLOP3.LUT P0, PT, PT, PT, UP0, 0x80, 0x0 ;  /* 0x000000000000781c */ /* 0x001fda0003f0f008 */
[----:B------:R-:W-:Y:S05]  /*08e0*/  @!P0 BRA `(.L_x_6) ;  /* 0xfffffffc00f08947 */ /* 0x000fea000383ffff */
[----:B------:R-:W0:Y:S01]  /*08f0*/  S2R R2, SR_TID.X ;  /* 0x0000000000027919 */ /* 0x000e220000002100 */
[----:B------:R-:W1:Y:S08]  /*0900*/  S2UR UR43, SR_CTAID.X ;  /* 0x00000000002b79c3 */ /* 0x000e700000002500 */
[----:B------:R-:W-:Y:S06]  /*0910*/  BAR.ARV 0x8, 0x180 ;  /* 0x0206000000007b1d */ /* 0x000fec0000002000 */
[----:B0-----:R-:W-:-:S04]  /*0920*/  LOP3.LUT R0, R2, 0xffffff80, RZ, 0xc0, !PT ;  /* 0xffffff8002007812 */ /* 0x001fc800078ec0ff */
[----:B------:R-:W-:Y:S02]  /*0930*/  ISETP.NE.AND P0, PT, R0, 0x80, PT ;  /* 0x000000800000780c */ /* 0x000fe40003f05270 */
[----:B------:R-:W1:Y:S11]  /*0940*/  LDC R0, c[0x0][0xc34] ;  /* 0x00030d00ff007b82 */ /* 0x000e760000000800 */
[----:B------:R-:W-:Y:S06]  /*0950*/  @!P0 BAR.ARV 0x9, 0x100 ;  /* 0x0244000000008b1d */ /* 0x000fec0000002000 */
[----:B-1----:R-:W-:-:S13]  /*0960*/  ISETP.LE.AND P0, PT, R0, UR43, PT ;  /* 0x0000002b00007c0c */ /* 0x002fda000bf03270 */
[----:B------:R-:W-:Y:S05]  /*0970*/  @P0 EXIT ;  /* 0x000000000000094d */ /* 0x000fea0003800000 */
[----:B------:R-:W-:Y:S01]  /*0980*/  VIADD R17, R2, 0xffffff80 ;  /* 0xffffff8002117836 */ /* 0x000fe20000000000 */
[----:B------:R-:W-:Y:S01]  /*0990*/  ULOP3.LUT UR47, UR36, 0x1, URZ, 0xfc, !UPT ;  /* 0x00000001242f7892 */ /* 0x000fe2000f8efc3f */
[----:B------:R-:W-:Y:S01]  /*09a0*/  IMAD.MOV.U32 R171, RZ, RZ, -0x2 ;  /* 0xfffffffeffab7424 */ /* 0x000fe200078e00ff */
[----:B------:R-:W-:Y:S01]  /*09b0*/  UMOV UR46, URZ ;  /* 0x0000003f002e7c82 */ /* 0x000fe20008000000 */
[----:B------:R-:W-:Y:S01]  /*09c0*/  UMOV UR45, URZ ;  /* 0x0000003f002d7c82 */ /* 0x000fe20008000000 */
[----:B------:R-:W-:Y:S01]  /*09d0*/  SHF.R.S32.HI R0, RZ, 0x1f, R17 ;  /* 0x0000001fff007819 */ /* 0x000fe20000011411 */
[----:B------:R-:W-:-:S03]  /*09e0*/  UMOV UR44, URZ ;  /* 0x0000003f002c7c82 */ /* 0x000fc60008000000 */
[CC--:B------:R-:W-:Y:S02]  /*09f0*/  LEA.HI R2, R0.reuse, R17.reuse, RZ, 0x7 ;  /* 0x0000001100027211 */ /* 0x0c0fe400078f38ff */
[-C--:B------:R-:W-:Y:S02]  /*0a00*/  LEA.HI R3, R0, R17.reuse, RZ, 0x5 ;  /* 0x0000001100037211 */ /* 0x080fe400078f28ff */
[----:B------:R-:W-:Y:S02]  /*0a10*/  LOP3.LUT R4, R2, 0xffffff80, RZ, 0xc0, !PT ;  /* 0xffffff8002047812 */ /* 0x000fe400078ec0ff */
[CC--:B------:R-:W-:Y:S01]  /*0a20*/  LEA.HI R5, R0.reuse, R17.reuse, RZ, 0x4 ;  /* 0x0000001100057211 */ /* 0x0c0fe200078f20ff */
[----:B------:R-:W-:Y:S01]  /*0a30*/  IMAD.SHL.U32 R3, R3, 0x20, RZ ;  /* 0x0000002003037824 */ /* 0x000fe200078e00ff */
[----:B------:R-:W-:Y:S01]  /*0a40*/  LEA.HI R9, R0, R17, RZ, 0x2 ;  /* 0x0000001100097211 */ /* 0x000fe200078f10ff */
[----:B------:R-:W-:Y:S01]  /*0a50*/  IMAD.IADD R19, R17, 0x1, -R4 ;  /* 0x0000000111137824 */ /* 0x000fe200078e0a04 */
[----:B------:R-:W-:-:S02]  /*0a60*/  LOP3.LUT R6, R5, 0x3fffff0, RZ, 0xc0, !PT ;  /* 0x03fffff005067812 */ /* 0x000fc400078ec0ff */
[----:B------:R-:W-:Y:S02]  /*0a70*/  LOP3.LUT R7, R3, 0xfffffc00, RZ, 0xc0, !PT ;  /* 0xfffffc0003077812 */ /* 0x000fe400078ec0ff */
[----:B------:R-:W-:Y:S01]  /*0a80*/  SHF.R.S32.HI R4, RZ, 0x1f, R19 ;  /* 0x0000001fff047819 */ /* 0x000fe20000011413 */
[----:B------:R-:W-:Y:S01]  /*0a90*/  IMAD.IADD R6, R17, 0x1, -R6 ;  /* 0x0000000111067824 */ /* 0x000fe200078e0a06 */
[----:B------:R-:W-:Y:S02]  /*0aa0*/  SHF.R.S32.HI R8, RZ, 0x4, R5 ;  /* 0x00000004ff087819 */ /* 0x000fe40000011405 */
[----:B------:R-:W-:Y:S01]  /*0ab0*/  LEA.HI R3, R4, R19, RZ, 0x2 ;  /* 0x0000001304037211 */ /* 0x000fe200078f10ff */
[----:B------:R-:W-:Y:S01]  /*0ac0*/  IMAD R6, R6, 0x40, R7 ;  /* 0x0000004006067824 */ /* 0x000fe200078e0207 */
[----:B------:R-:W-:Y:S02]  /*0ad0*/  LEA.HI R5, R5, R8, RZ, 0x1 ;  /* 0x0000000805057211 */ /* 0x000fe400078f08ff */
[----:B------:R-:W-:-:S02]  /*0ae0*/  SHF.R.S32.HI R7, RZ, 0x2, R3 ;  /* 0x00000002ff077819 */ /* 0x000fc40000011403 */
[----:B------:R-:W-:Y:S02]  /*0af0*/  SHF.R.S32.HI R10, RZ, 0x1f, R3 ;  /* 0x0000001fff0a7819 */ /* 0x000fe40000011403 */
[----:B------:R-:W-:Y:S02]  /*0b00*/  LEA.HI R18, R0, R17, RZ, 0x3 ;  /* 0x0000001100127211 */ /* 0x000fe400078f18ff */
[----:B------:R-:W-:Y:S02]  /*0b10*/  LOP3.LUT R5, R5, 0x1ffffffe, RZ, 0xc0, !PT ;  /* 0x1ffffffe05057812 */ /* 0x000fe400078ec0ff */
[----:B------:R-:W-:Y:S02]  /*0b20*/  LOP3.LUT R0, R9, 0xfffffffc, RZ, 0xc0, !PT ;  /* 0xfffffffc09007812 */ /* 0x000fe400078ec0ff */
[----:B------:R-:W-:Y:S01]  /*0b30*/  LEA.HI R10, R10, R7, RZ, 0x3 ;  /* 0x000000070a0a7211 */ /* 0x000fe200078f18ff */
[----:B------:R-:W-:Y:S01]  /*0b40*/  IMAD.IADD R5, R8, 0x1, -R5 ;  /* 0x0000000108057824 */ /* 0x000fe200078e0a05 */
[----:B------:R-:W-:Y:S01]  /*0b50*/  SHF.R.S32.HI R23, RZ, 0x7, R2 ;  /* 0x00000007ff177819 */ /* 0x000fe20000011402 */
[----:B------:R-:W-:Y:S01]  /*0b60*/  IMAD.IADD R8, R17, 0x1, -R0 ;  /* 0x0000000111087824 */ /* 0x000fe200078e0a00 */
[----:B------:R-:W-:Y:S01]  /*0b70*/  LOP3.LUT R10, R10, 0xfffffff8, RZ, 0xc0, !PT ;  /* 0xfffffff80a0a7812 */ /* 0x000fe200078ec0ff */
[----:B------:R-:W-:Y:S01]  /*0b80*/  IMAD R170, R5, 0x8, R6 ;  /* 0x0000000805aa7824 */ /* 0x000fe200078e0206 */
[----:B------:R-:W-:-:S02]  /*0b90*/  LEA.HI R2, R2, R23, RZ, 0x1 ;  /* 0x0000001702027211 */ /* 0x000fc400078f08ff */
[----:B------:R-:W-:Y:S01]  /*0ba0*/  LOP3.LUT R12, R18, 0xfffffff8, RZ, 0xc0, !PT ;  /* 0xfffffff8120c7812 */ /* 0x000fe200078ec0ff */
[----:B------:R-:W-:Y:S01]  /*0bb0*/  IMAD.IADD R7, R7, 0x1, -R10 ;  /* 0x0000000107077824 */ /* 0x000fe200078e0a0a */
[----:B------:R-:W-:Y:S02]  /*0bc0*/  LEA.HI R4, R4, R19, RZ, 0x5 ;  /* 0x0000001304047211 */ /* 0x000fe400078f28ff */
[----:B------:R-:W-:Y:S01]  /*0bd0*/  LOP3.LUT R2, R2, 0x3fffffe, RZ, 0xc0, !PT ;  /* 0x03fffffe02027812 */ /* 0x000fe200078ec0ff */
[----:B------:R-:W-:Y:S01]  /*0be0*/  IMAD.IADD R17, R17, 0x1, -R12 ;  /* 0x0000000111117824 */ /* 0x000fe200078e0a0c */
[----:B------:R-:W-:Y:S02]  /*0bf0*/  LEA.HI R5, R8, R8, RZ, 0x1 ;  /* 0x0000000808057211 */ /* 0x000fe400078f08ff */
[----:B------:R-:W-:Y:S01]  /*0c00*/  SHF.R.S32.HI R4, RZ, 0x5, R4 ;  /* 0x00000005ff047819 */ /* 0x000fe20000011404 */
[----:B------:R-:W-:Y:S01]  /*0c10*/  IMAD.IADD R168, R23, 0x1, -R2 ;  /* 0x0000000117a87824 */ /* 0x000fe200078e0a02 */
[----:B------:R-:W-:Y:S01]  /*0c20*/  LOP3.LUT R0, R3, 0x7ffffffc, RZ, 0xc0, !PT ;  /* 0x7ffffffc03007812 */ /* 0x000fe200078ec0ff */
[----:B------:R-:W-:Y:S01]  /*0c30*/  IMAD.SHL.U32 R2, R17, 0x8, RZ ;  /* 0x0000000811027824 */ /* 0x000fe200078e00ff */
[----:B------:R-:W-:-:S02]  /*0c40*/  LOP3.LUT R5, R5, 0x1ffffffe, RZ, 0xc0, !PT ;  /* 0x1ffffffe05057812 */ /* 0x000fc400078ec0ff */
[----:B------:R-:W-:Y:S01]  /*0c50*/  LEA R7, R4, R7, 0x4 ;  /* 0x0000000704077211 */ /* 0x000fe200078e20ff */
[----:B------:R-:W-:Y:S01]  /*0c60*/  VIADD R16, R2, 0x40 ;  /* 0x0000004002107836 */ /* 0x000fe20000000000 */
[----:B------:R-:W-:Y:S01]  /*0c70*/  SHF.R.S32.HI R18, RZ, 0x3, R18 ;  /* 0x00000003ff127819 */ /* 0x000fe20000011412 */
[----:B------:R-:W-:Y:S02]  /*0c80*/  IMAD.IADD R0, R19, 0x1, -R0 ;  /* 0x0000000113007824 */ /* 0x000fe400078e0a00 */
[----:B------:R-:W-:Y:S01]  /*0c90*/  IMAD.IADD R5, R8, 0x1, -R5 ;  /* 0x0000000108057824 */ /* 0x000fe200078e0a05 */
[----:B------:R-:W-:Y:S01]  /*0ca0*/  SHF.R.S32.HI R192, RZ, 0x1f, R16 ;  /* 0x0000001fffc07819 */ /* 0x000fe20000011410 */
[----:B------:R-:W-:Y:S02]  /*0cb0*/  IMAD R168, R168, 0x40, R7 ;  /* 0x00000040a8a87824 */ /* 0x000fe400078e0207 */
[----:B------:R-:W-:Y:S02]  /*0cc0*/  IMAD R171, R0, R171, 0xa0 ;  /* 0x000000a000ab7424 */ /* 0x000fe400078e02ab */
[----:B------:R-:W-:-:S07]  /*0cd0*/  IMAD R169, R5, 0x8, R168 ;  /* 0x0000000805a97824 */ /* 0x000fce00078e02a8 */
.L_x_39:
[----:B------:R-:W-:Y:S01]  /*0ce0*/  ULDC UR4, c[0x0][0xc38] ;  /* 0x00030e0000047ab9 */ /* 0x000fe20000000800 */
[----:B------:R-:W-:Y:S01]  /*0cf0*/  ULDC UR15, c[0x0][0xc44] ;  /* 0x00031100000f7ab9 */ /* 0x000fe20000000800 */
[----:B------:R-:W-:Y:S01]  /*0d00*/  UISETP.NE.AND UP3, UPT, UR4, 0x1, UPT ;  /* 0x000000010400788c */ /* 0x000fe2000bf65270 */
[----:B------:R-:W-:Y:S01]  /*0d10*/  IMAD.MOV.U32 R3, RZ, RZ, 0x3f800000 ;  /* 0x3f800000ff037424 */ /* 0x000fe200078e00ff */
[----:B------:R-:W-:Y:S01]  /*0d20*/  UISETP.NE.AND UP2, UPT, UR15, 0x1, UPT ;  /* 0x000000010f00788c */ /* 0x000fe2000bf45270 */
[----:B------:R-:W-:Y:S01]  /*0d30*/  IMAD.MOV.U32 R0, RZ, RZ, 0x3f800000 ;  /* 0x3f800000ff007424 */ /* 0x000fe200078e00ff */
[----:B------:R-:W-:Y:S01]  /*0d40*/  ULDC.64 UR6, c[0x0][0x990] ;  /* 0x0002640000067ab9 */ /* 0x000fe20000000a00 */
[----:B------:R-:W-:Y:S01]  /*0d50*/  ULDC.64 UR4, c[0x0][0x998] ;  /* 0x0002660000047ab9 */ /* 0x000fe20000000a00 */
[----:B------:R-:W-:Y:S02]  /*0d60*/  UISETP.NE.U32.AND UP0, UPT, UR6, URZ, UPT ;  /* 0x0000003f0600728c */ /* 0x000fe4000bf05070 */
[----:B------:R-:W-:Y:S01]  /*0d70*/  UISETP.NE.U32.AND UP1, UPT, UR4, URZ, UPT ;  /* 0x0000003f0400728c */ /* 0x000fe2000bf25070 */
[----:B------:R-:W-:-:S02]  /*0d80*/  UMOV UR37, UR43 ;  /* 0x0000002b00257c82 */ /* 0x000fc40008000000 */
[----:B------:R-:W-:Y:S01]  /*0d90*/  @UP3 ULDC UR8, c[0x0][0xc3c] ;  /* 0x00030f0000083ab9 */ /* 0x000fe20000000800 */
[----:B------:R-:W-:Y:S01]  /*0da0*/  @UP3 ULDC UR10, c[0x0][0xc40] ;  /* 0x00031000000a3ab9 */ /* 0x000fe20000000800 */
[----:B------:R-:W-:Y:S02]  /*0db0*/  UIMAD.WIDE.U32 UR8, UR43, UR8, URZ ;  /* 0x000000082b0872a5 */ /* 0x000fe4000f8e003f */
[----:B------:R-:W-:Y:S02]  /*0dc0*/  UISETP.NE.AND.EX UP0, UPT, UR7, URZ, UPT, UP0 ;  /* 0x0000003f0700728c */ /* 0x000fe4000bf05300 */
[----:B------:R-:W-:Y:S02]  /*0dd0*/  @UP3 USHF.R.U32.HI UR37, URZ, UR10, UR9 ;  /* 0x0000000a3f253299 */ /* 0x000fe40008011609 */
[----:B------:R-:W-:Y:S01]  /*0de0*/  UISETP.NE.AND.EX UP1, UPT, UR5, URZ, UPT, UP1 ;  /* 0x0000003f0500728c */ /* 0x000fe2000bf25310 */
[----:B------:R-:W-:Y:S01]  /*0df0*/  @UP2 ULDC.64 UR10, c[0x0][0xc48] ;  /* 0x00031200000a2ab9 */ /* 0x000fe20000000a00 */
[----:B------:R-:W-:Y:S01]  /*0e00*/  PLOP3.LUT P0, PT, PT, PT, UP0, 0x80, 0x0 ;  /* 0x000000000000781c */ /* 0x000fe20003f0f008 */
[----:B------:R-:W-:-:S02]  /*0e10*/  UIMAD.WIDE.U32 UR8, UR37, UR10, URZ ;  /* 0x0000000a250872a5 */ /* 0x000fc4000f8e003f */
[----:B------:R-:W-:Y:S02]  /*0e20*/  UMOV UR38, UR37 ;  /* 0x0000002500267c82 */ /* 0x000fe40008000000 */
[----:B------:R-:W-:Y:S01]  /*0e30*/  @UP0 ULDC.64 UR12, c[0x0][0x9a8] ;  /* 0x00026a00000c0ab9 */ /* 0x000fe20000000a00 */
[----:B------:R-:W-:Y:S01]  /*0e40*/  @UP2 USHF.R.U32.HI UR38, URZ, UR11, UR9 ;  /* 0x0000000b3f262299 */ /* 0x000fe20008011609 */
[----:B------:R-:W-:Y:S01]  /*0e50*/  PLOP3.LUT P1, PT, PT, PT, UP1, 0x80, 0x0 ;  /* 0x000000000000781c */ /* 0x000fe20003f2f018 */
[----:B0-----:R-:W0:Y:S01]  /*0e60*/  SHFL.IDX PT, R8, R23, RZ, 0x1f ;  /* 0x00001fff17087589 */ /* 0x001e2200000e0000 */
[----:B------:R-:W-:Y:S01]  /*0e70*/  @UP1 ULDC.64 UR18, c[0x0][0x9b8] ;  /* 0x00026e0000121ab9 */ /* 0x000fe20000000a00 */
[----:B------:R-:W-:Y:S02]  /*0e80*/  @UP0 USHF.R.S32.HI UR10, URZ, 0x1f, UR38 ;  /* 0x0000001f3f0a0899 */ /* 0x000fe40008011426 */
[----:B------:R-:W-:Y:S02]  /*0e90*/  @UP1 USHF.R.S32.HI UR11, URZ, 0x1f, UR38 ;  /* 0x0000001f3f0b1899 */ /* 0x000fe40008011426 */
[----:B------:R-:W-:-:S02]  /*0ea0*/  @UP0 UIADD3 UR14, -UR38, URZ, URZ ;  /* 0x0000003f260e0290 */ /* 0x000fc4000fffe13f */
[----:B------:R-:W-:Y:S02]  /*0eb0*/  @UP1 UIADD3 UR20, -UR38, URZ, URZ ;  /* 0x0000003f26141290 */ /* 0x000fe4000fffe13f */
[----:B------:R-:W-:Y:S02]  /*0ec0*/  @UP0 UIMAD.WIDE.U32 UR8, UR38, UR12, URZ ;  /* 0x0000000c260802a5 */ /* 0x000fe4000f8e003f */
[----:B------:R-:W-:Y:S02]  /*0ed0*/  @UP0 UIMAD UR10, UR10, UR12, URZ ;  /* 0x0000000c0a0a02a4 */ /* 0x000fe4000f8e023f */
[----:B------:R-:W-:Y:S02]  /*0ee0*/  @UP1 UIMAD UR12, UR11, UR18, URZ ;  /* 0x000000120b0c12a4 */ /* 0x000fe4000f8e023f */
[----:B------:R-:W-:Y:S02]  /*0ef0*/  @UP0 UIMAD UR14, UR15, UR14, UR37 ;  /* 0x0000000e0f0e02a4 */ /* 0x000fe4000f8e0225 */
[----:B------:R-:W-:-:S02]  /*0f00*/  @UP1 UIMAD UR20, UR15, UR20, UR37 ;  /* 0x000000140f1412a4 */ /* 0x000fc4000f8e0225 */
[----:B------:R-:W-:Y:S02]  /*0f10*/  @UP0 UIMAD UR16, UR38, UR13, UR10 ;  /* 0x0000000d261002a4 */ /* 0x000fe4000f8e020a */
[----:B------:R-:W-:Y:S02]  /*0f20*/  @UP0 USHF.R.S32.HI UR15, URZ, 0x1f, UR14 ;  /* 0x0000001f3f0f0899 */ /* 0x000fe4000801140e */
[----:B------:R-:W-:Y:S02]  /*0f30*/  @UP1 USHF.R.S32.HI UR21, URZ, 0x1f, UR20 ;  /* 0x0000001f3f151899 */ /* 0x000fe40008011414 */
[----:B------:R-:W-:Y:S02]  /*0f40*/  @UP1 UIMAD.WIDE.U32 UR10, UR38, UR18, URZ ;  /* 0x00000012260a12a5 */ /* 0x000fe4000f8e003f */
[----:B------:R-:W-:Y:S02]  /*0f50*/  @UP1 UIMAD UR17, UR38, UR19, UR12 ;  /* 0x00000013261112a4 */ /* 0x000fe4000f8e020c */
[----:B------:R-:W-:Y:S01]  /*0f60*/  @UP0 UIADD3 UR9, UR9, UR16, URZ ;  /* 0x0000001009090290 */ /* 0x000fe2000fffe03f */
[----:B------:R-:W-:Y:S01]  /*0f70*/  @UP0 ULDC.64 UR18, c[0x0][0x9b0] ;  /* 0x00026c0000120ab9 */ /* 0x000fe20000000a00 */
[----:B------:R-:W-:Y:S01]  /*0f80*/  @UP1 ULDC.64 UR12, c[0x0][0x9c0] ;  /* 0x00027000000c1ab9 */ /* 0x000fe20000000a00 */
[----:B------:R-:W-:-:S02]  /*0f90*/  @UP0 UIMAD UR15, UR15, UR18, URZ ;  /* 0x000000120f0f02a4 */ /* 0x000fc4000f8e023f */
[----:B------:R-:W-:Y:S02]  /*0fa0*/  @UP1 UIMAD UR16, UR21, UR12, URZ ;  /* 0x0000000c151012a4 */ /* 0x000fe4000f8e023f */
[----:B------:R-:W-:Y:S02]  /*0fb0*/  @UP1 UIADD3 UR11, UR11, UR17, URZ ;  /* 0x000000110b0b1290 */ /* 0x000fe4000fffe03f */
[----:B------:R-:W-:Y:S02]  /*0fc0*/  @UP0 UIMAD UR15, UR14, UR19, UR15 ;  /* 0x000000130e0f02a4 */ /* 0x000fe4000f8e020f */
[----:B------:R-:W-:Y:S02]  /*0fd0*/  @UP0 UIMAD.WIDE.U32 UR8, UR14, UR18, UR8 ;  /* 0x000000120e0802a5 */ /* 0x000fe4000f8e0008 */
[----:B------:R-:W-:Y:S02]  /*0fe0*/  @UP1 UIMAD UR16, UR20, UR13, UR16 ;  /* 0x0000000d141012a4 */ /* 0x000fe4000f8e0210 */
[----:B------:R-:W-:-:S02]  /*0ff0*/  @UP1 UIMAD.WIDE.U32 UR12, UR20, UR12, UR10 ;  /* 0x0000000c140c12a5 */ /* 0x000fc4000f8e000a */
[----:B------:R-:W-:Y:S02]  /*1000*/  @UP0 UIADD3 UR10, UR9, UR15, URZ ;  /* 0x0000000f090a0290 */ /* 0x000fe4000fffe03f */
[----:B------:R-:W-:Y:S02]  /*1010*/  @UP0 ULEA UR6, UP2, UR8, UR6, 0x2 ;  /* 0x0000000608060291 */ /* 0x000fe4000f84103f */
[----:B------:R-:W-:Y:S02]  /*1020*/  @UP1 UIADD3 UR9, UR13, UR16, URZ ;  /* 0x000000100d091290 */ /* 0x000fe4000fffe03f */
[----:B------:R-:W-:Y:S02]  /*1030*/  @UP1 ULEA UR4, UP3, UR12, UR4, 0x2 ;  /* 0x000000040c041291 */ /* 0x000fe4000f86103f */
[----:B------:R-:W-:Y:S01]  /*1040*/  @UP0 ULEA.HI.X UR7, UR8, UR7, UR10, 0x2, UP2 ;  /* 0x0000000708070291 */ /* 0x000fe200090f140a */
[----:B-1-3--:R-:W-:Y:S01]  /*1050*/  IMAD.U32 R4, RZ, RZ, UR6 ;  /* 0x00000006ff047e24 */ /* 0x00afe2000f8e00ff */
[----:B------:R-:W-:-:S02]  /*1060*/  @UP1 ULEA.HI.X UR5, UR12, UR5, UR9, 0x2, UP3 ;  /* 0x000000050c051291 */ /* 0x000fc400098f1409 */
[----:B------:R-:W-:Y:S01]  /*1070*/  IMAD.U32 R6, RZ, RZ, UR4 ;  /* 0x00000004ff067e24 */ /* 0x000fe2000f8e00ff */
[----:B------:R-:W1:Y:S01]  /*1080*/  S2UR UR39, SR_CgaCtaId ;  /* 0x00000000002779c3 */ /* 0x000e620000008800 */
[----:B------:R-:W-:Y:S01]  /*1090*/  IMAD.U32 R5, RZ, RZ, UR7 ;  /* 0x00000007ff057e24 */ /* 0x000fe2000f8e00ff */
[----:B0-----:R-:W-:Y:S01]  /*10a0*/  R2UR UR40, R8 ;  /* 0x00000000082872ca */ /* 0x001fe200000e0000 */
[----:B------:R-:W-:Y:S01]  /*10b0*/  IMAD.U32 R7, RZ, RZ, UR5 ;  /* 0x00000005ff077e24 */ /* 0x000fe2000f8e00ff */
[----:B------:R-:W-:Y:S01]  /*10c0*/  ULDC.64 UR4, c[0x0][0x418] ;  /* 0x0001060000047ab9 */ /* 0x000fe20000000a00 */
[----:B------:R-:W-:Y:S01]  /*10d0*/  UMOV UR41, 0x400 ;  /* 0x0000040000297882 */ /* 0x000fe20000000000 */
[----:B------:R-:W2:Y:S01]  /*10e0*/  @P0 LDG.E R3, desc[UR48][R4.64] ;  /* 0x0000003004030981 */ /* 0x000ea2000c1e1900 */
[----:B------:R-:W-:Y:S01]  /*10f0*/  ULDC UR51, c[0x0][0x424] ;  /* 0x0001090000337ab9 */ /* 0x000fe20000000800 */
[----:B------:R-:W-:Y:S02]  /*1100*/  ULDC UR8, c[0x0][0x988] ;  /* 0x0002620000087ab9 */ /* 0x000fe40000000800 */
[----:B------:R-:W2:Y:S01]  /*1110*/  @P1 LDG.E R0, desc[UR48][R6.64] ;  /* 0x0000003006001981 */ /* 0x000ea2000c1e1900 */
[----:B------:R-:W-:-:S04]  /*1120*/  UISETP.NE.U32.AND UP0, UPT, UR4, URZ, UPT ;  /* 0x0000003f0400728c */ /* 0x000fc8000bf05070 */
[----:B------:R-:W-:Y:S02]  /*1130*/  UISETP.NE.AND.EX UP0, UPT, UR5, URZ, UPT, UP0 ;  /* 0x0000003f0500728c */ /* 0x000fe4000bf05300 */
[----:B------:R-:W-:Y:S02]  /*1140*/  ULEA.HI UR4, UR40, UR40, URZ, 0x1 ;  /* 0x0000002828047291 */ /* 0x000fe4000f8f083f */
[----:B------:R-:W-:Y:S01]  /*1150*/  USEL UR51, UR51, 0x1, UP0 ;  /* 0x0000000133337887 */ /* 0x000fe20008000000 */
[----:B------:R-:W-:Y:S01]  /*1160*/  ULDC UR5, c[0x0][0x2f0] ;  /* 0x0000bc0000057ab9 */ /* 0x000fe20000000800 */
[----:B------:R-:W-:Y:S02]  /*1170*/  ULOP3.LUT UR4, UR4, 0x1e, URZ, 0xc0, !UPT ;  /* 0x0000001e04047892 */ /* 0x000fe4000f8ec03f */
[----:B-1----:R-:W-:Y:S02]  /*1180*/  ULEA UR41, UR39, UR41, 0x18 ;  /* 0x0000002927297291 */ /* 0x002fe4000f8ec03f */
[----:B------:R-:W-:-:S02]  /*1190*/  UIMAD UR51, UR51, UR5, URZ ;  /* 0x00000005333372a4 */ /* 0x000fc4000f8e023f */
[----:B------:R-:W-:Y:S02]  /*11a0*/  UIADD3 UR7, UR41, 0x14400, URZ ;  /* 0x0001440029077890 */ /* 0x000fe4000fffe03f */
[----:B------:R-:W-:Y:S02]  /*11b0*/  UIADD3 UR4, UR40, -UR4, URZ ;  /* 0x8000000428047290 */ /* 0x000fe4000fffe03f */
[----:B------:R-:W-:Y:S02]  /*11c0*/  ULOP3.LUT UP0, URZ, UR7, 0x9f, URZ, 0xc0, !UPT ;  /* 0x0000009f073f7892 */ /* 0x000fe4000f80c03f */
[----:B------:R-:W-:Y:S02]  /*11d0*/  UIADD3 UR5, UR51, 0x9f, URZ ;  /* 0x0000009f33057890 */ /* 0x000fe4000fffe03f */
[----:B------:R-:W-:Y:S02]  /*11e0*/  ULEA UR6, UR4, UR7, 0xd ;  /* 0x0000000704067291 */ /* 0x000fe4000f8e683f */
[----:B------:R-:W-:Y:S01]  /*11f0*/  PLOP3.LUT P0, PT, PT, PT, UP0, 0x80, 0x0 ;  /* 0x000000000000781c */ /* 0x000fe20003f0f008 */
[----:B------:R-:W-:-:S02]  /*1200*/  UIMAD.WIDE UR4, UR5, 0x66666667, URZ ;  /* 0x66666667050478a5 */ /* 0x000fc4000f8e023f */
[----:B------:R-:W-:Y:S02]  /*1210*/  USHF.R.U32.HI UR6, URZ, 0x4, UR6 ;  /* 0x000000043f067899 */ /* 0x000fe40008011606 */
[----:B------:R-:W-:Y:S02]  /*1220*/  USHF.R.U32.HI UR50, URZ, 0x1f, UR5 ;  /* 0x0000001f3f327899 */ /* 0x000fe40008011605 */
[----:B------:R-:W-:Y:S02]  /*1230*/  ULOP3.LUT UR52, UR6, 0x3fff, URZ, 0xc0, !UPT ;  /* 0x00003fff06347892 */ /* 0x000fe4000f8ec03f */
[----:B------:R-:W-:Y:S01]  /*1240*/  ULEA.HI.SX32 UR50, UR5, UR50, 0x1a ;  /* 0x0000003205327291 */ /* 0x000fe2000f8fd23f */
[----:B--2---:R-:W-:-:S04]  /*1250*/  FMUL.FTZ R0, R3, R0 ;  /* 0x0000000003007220 */ /* 0x004fc80000410000 */
[----:B------:R-:W-:-:S05]  /*1260*/  FMUL.FTZ R0, R0, UR8 ;  /* 0x0000000800007c20 */ /* 0x000fca0008410000 */
[----:B------:R-:W-:Y:S01]  /*1270*/  R2UR UR42, R0 ;  /* 0x00000000002a72ca */ /* 0x000fe200000e0000 */
[----:B-----5:R-:W-:-:S14]  /*1280*/  @!P0 BRA `(.L_x_7) ;  /* 0x0000000000408947 */ /* 0x020fdc0003800000 */
[----:B------:R-:W-:Y:S01]  /*1290*/  MOV R0, 0x0 ;  /* 0x0000000000007802 */ /* 0x000fe20000000f00 */
[----:B------:R-:W-:Y:S01]  /*12a0*/  ULDC.64 UR4, c[0x4][0x98] ;  /* 0x0100260000047ab9 */ /* 0x000fe20000000a00 */
[----:B------:R-:W-:Y:S01]  /*12b0*/  ULDC.64 UR6, c[0x4][0x30] ;  /* 0x01000c0000067ab9 */ /* 0x000fe20000000a00 */
[----:B------:R-:W-:Y:S01]  /*12c0*/  IMAD.U32 R4, RZ, RZ, UR4 ;  /* 0x00000004ff047e24 */ /* 0x000fe2000f8e00ff */
[----:B------:R0:W1:Y:S01]  /*12d0*/  LDC.64 R14, c[0x4][R0] ;  /* 0x01000000000e7b82 */ /* 0x0000620000000a00 */
[----:B------:R-:W-:Y:S01]  /*12e0*/  MOV R5, UR5 ;  /* 0x0000000500057c02 */ /* 0x000fe20008000f00 */
[----:B------:R-:W-:Y:S01]  /*12f0*/  ULDC.64 UR4, c[0x4][0xa0] ;  /* 0x0100280000047ab9 */ /* 0x000fe20000000a00 */
[----:B------:R-:W-:Y:S02]  /*1300*/  IMAD.U32 R10, RZ, RZ, UR6 ;  /* 0x00000006ff0a7e24 */ /* 0x000fe4000f8e00ff */
[----:B------:R-:W-:Y:S02]  /*1310*/  IMAD.U32 R6, RZ, RZ, UR4 ;  /* 0x00000004ff067e24 */ /* 0x000fe4000f8e00ff */
[----:B------:R-:W-:-:S02]  /*1320*/  IMAD.U32 R7, RZ, RZ, UR5 ;  /* 0x00000005ff077e24 */ /* 0x000fc4000f8e00ff */
[----:B------:R-:W-:Y:S02]  /*1330*/  IMAD.U32 R11, RZ, RZ, UR7 ;  /* 0x00000007ff0b7e24 */ /* 0x000fe4000f8e00ff */
[----:B------:R-:W-:Y:S02]  /*1340*/  IMAD.MOV.U32 R8, RZ, RZ, 0x70 ;  /* 0x00000070ff087424 */ /* 0x000fe400078e00ff */
[----:B------:R-:W-:Y:S02]  /*1350*/  IMAD.MOV.U32 R12, RZ, RZ, 0x1 ;  /* 0x00000001ff0c7424 */ /* 0x000fe400078e00ff */
[----:B0-----:R-:W-:-:S07]  /*1360*/  IMAD.MOV.U32 R13, RZ, RZ, RZ ;  /* 0x000000ffff0d7224 */ /* 0x001fce00078e00ff */
[----:B------:R-:W-:-:S07]  /*1370*/  LEPC R20, `(.L_x_7) ;  /* 0x000000001014794e */ /* 0x000fce0000000000 */
[----:B-1----:R-:W-:Y:S05]  /*1380*/  CALL.ABS.NOINC R14 ;  /* 0x000000000e007343 */ /* 0x002fea0003c00000 */
.L_x_7:
[----:B------:R-:W-:Y:S01]  /*1390*/  ULOP3.LUT UR4, UR46, 0x1, URZ, 0xc0, !UPT ;  /* 0x000000012e047892 */ /* 0x000fe2000f8ec03f */
[----:B------:R-:W-:-:S05]  /*13a0*/  IMAD.U32 R3, RZ, RZ, UR47 ;  /* 0x0000002fff037e24 */ /* 0x000fca000f8e00ff */
[----:B------:R-:W-:Y:S01]  /*13b0*/  IMAD.U32 R0, RZ, RZ, UR4 ;  /* 0x00000004ff007e24 */ /* 0x000fe2000f8e00ff */
[----:B------:R-:W-:-:S04]  /*13c0*/  ISETP.NE.AND P0, PT, R3, 0x3, PT ;  /* 0x000000030300780c */ /* 0x000fc80003f05270 */
[----:B------:R-:W-:-:S04]  /*13d0*/  SHF.L.U32 R0, R0, 0x1f, RZ ;  /* 0x0000001f00007819 */ /* 0x000fc800000006ff */
[----:B------:R-:W0:Y:S02]  /*13e0*/  SYNCS.PHASECHK.TRANS64.TRYWAIT P1, [UR41+0x22800], R0 ;  /* 0x02280000ff0075a7 */ /* 0x000e240008020169 */
[----:B0-----:R-:W-:Y:S05]  /*13f0*/  @!P1 BRA `(.L_x_8) ;  /* 0x000000d000349947 */ /* 0x001fea0003800000 */
.L_x_105:
[----:B------:R-:W-:Y:S05]  /*1400*/  @!P0 BRA `(.L_x_9) ;  /* 0x0000000000048947 */ /* 0x000fea0003800000 */
[----:B------:R-:W-:Y:S01]  /*1410*/  BPT.TRAP 0x1 ;  /* 0x000000040000795c */ /* 0x000fe20000300000 */
.L_x_9:
[----:B------:R-:W-:Y:S02]  /*1420*/  IMAD.U32 R5, RZ, RZ, UR44 ;  /* 0x0000002cff057e24 */ /* 0x000fe4000f8e00ff */
[----:B0-----:R-:W-:-:S03]  /*1430*/  IMAD.U32 R0, RZ, RZ, UR45 ;  /* 0x0000002dff007e24 */ /* 0x001fc6000f8e00ff */
[----:B------:R-:W-:Y:S02]  /*1440*/  LEA R5, R5, UR41, 0x3 ;  /* 0x0000002905057c11 */ /* 0x000fe4000f8e18ff */
[----:B------:R-:W-:-:S04]  /*1450*/  SHF.L.U32 R0, R0, 0x1f, RZ ;  /* 0x0000001f00007819 */ /* 0x000fc800000006ff */
[----:B------:R0:W1:Y:S01]  /*1460*/  SYNCS.PHASECHK.TRANS64.TRYWAIT P1, [R5+URZ+0x22830], R0 ;  /* 0x02283000050075a7 */ /* 0x000062000802017f */
[----:B------:R-:W-:Y:S05]  /*1470*/  @!P0 BRA `(.L_x_10) ;  /* 0x0000000000048947 */ /* 0x000fea0003800000 */
[----:B------:R-:W-:Y:S01]  /*1480*/  BPT.TRAP 0x1 ;  /* 0x000000040000795c */ /* 0x000fe20000300000 */
.L_x_10:
[----:B-1----:R-:W-:Y:S05]  /*1490*/  @P1 BRA `(.L_x_11) ;  /* 0x0000000000081947 */ /* 0x002fea0003800000 */
[----:B------:R-:W1:Y:S02]  /*14a0*/  SYNCS.PHASECHK.TRANS64.TRYWAIT P1, [R5+URZ+0x22830], R0 ;  /* 0x02283000050075a7 */ /* 0x000e64000802017f */
[----:B-1----:R-:W-:Y:S05]  /*14b0*/  @!P1 BRA `(.L_x_12) ;  /* 0x000000d0001c9947 */ /* 0x002fea0003800000 */
.L_x_11:
[----:B------:R-:W-:Y:S01]  /*14c0*/  UIADD3 UR4, UR41, 0x18400, URZ ;  /* 0x0001840029047890 */ /* 0x000fe2000fffe03f */
[----:B------:R-:W-:-:S03]  /*14d0*/  IMAD.MOV.U32 R87, RZ, RZ, RZ ;  /* 0x000000ffff577224 */ /* 0x000fc600078e00ff */
[----:B------:R-:W-:-:S04]  /*14e0*/  USHF.R.U32.HI UR4, URZ, 0x4, UR4 ;  /* 0x000000043f047899 */ /* 0x000fc80008011604 */
[----:B------:R-:W-:-:S06]  /*14f0*/  ULOP3.LUT UR4, UR4, 0x3fff, URZ, 0xc0, !UPT ;  /* 0x00003fff04047892 */ /* 0x000fcc000f8ec03f */
[----:B01----:R-:W-:Y:S01]  /*1500*/  IMAD.U32 R0, RZ, RZ, UR4 ;  /* 0x00000004ff007e24 */ /* 0x003fe2000f8e00ff */
[----:B------:R-:W-:Y:S05]  /*1510*/  WARPSYNC.ALL ;  /* 0x0000000000007948 */ /* 0x000fea0003800000 */
[----:B------:R-:W-:-:S04]  /*1520*/  LOP3.LUT R0, R0, 0x10000, RZ, 0xfc, !PT ;  /* 0x0001000000007812 */ /* 0x000fc800078efcff */
[----:B------:R-:W-:Y:S01]  /*1530*/  R2UR UR20, R0 ;  /* 0x00000000001472ca */ /* 0x000fe200000e0000 */
[----:B------:R-:W-:Y:S01]  /*1540*/  ULOP3.LUT UR12, UR52, 0x10000, URZ, 0xfc, !UPT ;  /* 0x00010000340c7892 */ /* 0x000fe2000f8efc3f */
[----:B------:R-:W-:Y:S01]  /*1550*/  WARPGROUP.ARRIVE ;  /* 0x00000000000079c5 */ /* 0x000fe20000000000 */
[----:B------:R-:W-:Y:S01]  /*1560*/  UMOV UR17, 0x40000040 ;  /* 0x4000004000117882 */ /* 0x000fe20000000000 */
[----:B------:R-:W-:Y:S01]  /*1570*/  UMOV UR19, 0x40000040 ;  /* 0x4000004000137882 */ /* 0x000fe20000000000 */
[----:B------:R-:W-:Y:S01]  /*1580*/  UMOV UR7, 0x40000040 ;  /* 0x4000004000077882 */ /* 0x000fe20000000000 */
[----:B------:R-:W-:Y:S01]  /*1590*/  UMOV UR11, 0x40000040 ;  /* 0x40000040000b7882 */ /* 0x000fe20000000000 */
[----:B------:R-:W-:Y:S01]  /*15a0*/  UMOV UR15, 0x40000040 ;  /* 0x40000040000f7882 */ /* 0x000fe20000000000 */
[----:B------:R-:W-:-:S05]  /*15b0*/  UMOV UR16, UR12 ;  /* 0x0000000c00107c82 */ /* 0x000fca0008000000 */
[----:B------:R-:W-:-:S04]  /*15c0*/  UIMAD UR20, UR44, 0x500, UR20 ;  /* 0x000005002c1478a4 */ /* 0x000fc8000f8e0214 */
[----:B------:R-:W-:Y:S02]  /*15d0*/  UIADD3 UR4, UR20, 0x100, URZ ;  /* 0x0000010014047890 */ /* 0x000fe4000fffe03f */
[----:B------:R-:W-:Y:S02]  /*15e0*/  UIADD3 UR5, UR20, 0x200, URZ ;  /* 0x0000020014057890 */ /* 0x000fe4000fffe03f */
[----:B------:R-:W-:Y:S01]  /*15f0*/  UMOV UR18, UR20 ;  /* 0x0000001400127c82 */ /* 0x000fe20008000000 */
[----:B------:R-:W-:Y:S01]  /*1600*/  UIADD3 UR6, UR20, 0x300, URZ ;  /* 0x0000030014067890 */ /* 0x000fe2000fffe03f */
[----:B------:R-:W-:Y:S01]  /*1610*/  QGMMA.64x32x32.F32.E4M3.E4M3 R104, gdesc[UR16], RZ, !UPT, gsb0 ;  /* 0x00600000106879f3 */ /* 0x000fe2000c0008ff */
[----:B------:R-:W-:Y:S01]  /*1620*/  UMOV UR18, UR4 ;  /* 0x0000000400127c82 */ /* 0x000fe20008000000 */
[----:B------:R-:W-:Y:S01]  /*1630*/  UMOV UR19, 0x40000040 ;  /* 0x4000004000137882 */ /* 0x000fe20000000000 */
[----:B------:R-:W-:Y:S02]  /*1640*/  UIADD3 UR4, UR20, 0x400, URZ ;  /* 0x0000040014047890 */ /* 0x000fe4000fffe03f */
[----:B------:R-:W-:-:S02]  /*1650*/  UIADD3 UR8, UR20, 0x102, URZ ;  /* 0x0000010214087890 */ /* 0x000fc4000fffe03f */
[----:B------:R-:W-:Y:S02]  /*1660*/  UIADD3 UR9, UR20, 0x202, URZ ;  /* 0x0000020214097890 */ /* 0x000fe4000fffe03f */
[----:B------:R-:W-:Y:S02]  /*1670*/  UIADD3 UR10, UR20, 0x302, URZ ;  /* 0x00000302140a7890 */ /* 0x000fe4000fffe03f */
[----:B------:R-:W-:Y:S02]  /*1680*/  UIADD3 UR13, UR20, 0x304, URZ ;  /* 0x00000304140d7890 */ /* 0x000fe4000fffe03f */
[----:B------:R-:W-:Y:S01]  /*1690*/  UIADD3 UR14, UR20, 0x6, URZ ;  /* 0x00000006140e7890 */ /* 0x000fe2000fffe03f */
[----:B------:R-:W-:Y:S02]  /*16a0*/  WARPGROUP.DEPBAR.LE gsb0, 0x0 ;  /* 0x00008000000079c5 */ /* 0x000fe40000010000 */
[----:B------:R-:W-:-:S06]  /*16b0*/  WARPGROUP.ARRIVE ;  /* 0x00000000000079c5 */ /* 0x000fcc0000000000 */
[----:B------:R-:W-:Y:S01]  /*16c0*/  QGMMA.64x32x32.F32.E4M3.E4M3 R88, gdesc[UR16], RZ, !UPT, gsb0 ;  /* 0x00600000105879f3 */ /* 0x000fe2000c0008ff */
[----:B------:R-:W-:Y:S01]  /*16d0*/  UMOV UR18, UR5 ;  /* 0x0000000500127c82 */ /* 0x000fe20008000000 */
[----:B------:R-:W-:Y:S01]  /*16e0*/  UMOV UR19, 0x40000040 ;  /* 0x4000004000137882 */ /* 0x000fe20000000000 */
[----:B------:R-:W-:Y:S01]  /*16f0*/  UMOV UR5, 0x40000040 ;  /* 0x4000004000057882 */ /* 0x000fe20000000000 */
[----:B------:R-:W-:Y:S02]  /*1700*/  WARPGROUP.DEPBAR.LE gsb0, 0x0 ;  /* 0x00008000000079c5 */ /* 0x000fe40000010000 */
[----:B------:R-:W-:-:S06]  /*1710*/  WARPGROUP.ARRIVE ;  /* 0x00000000000079c5 */ /* 0x000fcc0000000000 */
[----:B------:R-:W-:Y:S01]  /*1720*/  QGMMA.64x32x32.F32.E4M3.E4M3 R56, gdesc[UR16], RZ, !UPT, gsb0 ;  /* 0x00600000103879f3 */ /* 0x000fe2000c0008ff */
[----:B------:R-:W-:Y:S01]  /*1730*/  UMOV UR18, UR6 ;  /* 0x0000000600127c82 */ /* 0x000fe20008000000 */
[----:B------:R-:W-:Y:S01]  /*1740*/  UMOV UR19, 0x40000040 ;  /* 0x4000004000137882 */ /* 0x000fe20000000000 */
[----:B------:R-:W-:Y:S01]  /*1750*/  UIADD3 UR6, UR20, 0x2, URZ ;  /* 0x0000000214067890 */ /* 0x000fe2000fffe03f */
        /* <DEDUP_REMOVED lines=8> */
[----:B------:R-:W-:Y:S03]  /*17e0*/  QGMMA.64x32x32.F32.E4M3.E4M3 R24, gdesc[UR16], RZ, !UPT, gsb0 ;  /* 0x00600000101879f3 */ /* 0x000fe6000c0008ff */
[----:B------:R-:W-:Y:S02]  /*17f0*/  WARPGROUP.DEPBAR.LE gsb0, 0x0 ;  /* 0x00008000000079c5 */ /* 0x000fe40000010000 */
[----:B------:R-:W-:-:S06]  /*1800*/  WARPGROUP.ARRIVE ;  /* 0x00000000000079c5 */ /* 0x000fcc0000000000 */
[----:B------:R-:W-:Y:S01]  /*1810*/  QGMMA.64x32x32.F32.E4M3.E4M3 R104, gdesc[UR4], R104, gsb0 ;  /* 0x00600000046879f3 */ /* 0x000fe20008000868 */
[----:B------:R-:W-:Y:S01]  /*1820*/  UMOV UR6, UR8 ;  /* 0x0000000800067c82 */ /* 0x000fe20008000000 */
[----:B------:R-:W-:Y:S01]  /*1830*/  UMOV UR7, 0x40000040 ;  /* 0x4000004000077882 */ /* 0x000fe20000000000 */
[----:B------:R-:W-:Y:S01]  /*1840*/  UIADD3 UR8, UR20, 0x402, URZ ;  /* 0x0000040214087890 */ /* 0x000fe2000fffe03f */
[----:B------:R-:W-:Y:S02]  /*1850*/  WARPGROUP.DEPBAR.LE gsb0, 0x0 ;  /* 0x00008000000079c5 */ /* 0x000fe40000010000 */
[----:B------:R-:W-:-:S06]  /*1860*/  WARPGROUP.ARRIVE ;  /* 0x00000000000079c5 */ /* 0x000fcc0000000000 */
[----:B------:R-:W-:Y:S01]  /*1870*/  QGMMA.64x32x32.F32.E4M3.E4M3 R88, gdesc[UR4], R88, gsb0 ;  /* 0x00600000045879f3 */ /* 0x000fe20008000858 */
[----:B------:R-:W-:Y:S01]  /*1880*/  UMOV UR6, UR9 ;  /* 0x0000000900067c82 */ /* 0x000fe20008000000 */
[----:B------:R-:W-:Y:S01]  /*1890*/  UMOV UR7, 0x40000040 ;  /* 0x4000004000077882 */ /* 0x000fe20000000000 */
[----:B------:R-:W-:Y:S01]  /*18a0*/  UMOV UR9, 0x40000040 ;  /* 0x4000004000097882 */ /* 0x000fe20000000000 */
        /* <DEDUP_REMOVED lines=11> */
[----:B------:R-:W-:Y:S02]  /*1960*/  UIADD3 UR8, UR12, 0x4, URZ ;  /* 0x000000040c087890 */ /* 0x000fe4000fffe03f */
[----:B------:R-:W-:Y:S01]  /*1970*/  UIADD3 UR12, UR12, 0x6, URZ ;  /* 0x000000060c0c7890 */ /* 0x000fe2000fffe03f */
[----:B------:R-:W-:Y:S02]  /*1980*/  WARPGROUP.DEPBAR.LE gsb0, 0x0 ;  /* 0x00008000000079c5 */ /* 0x000fe40000010000 */
[----:B------:R-:W-:-:S06]  /*1990*/  WARPGROUP.ARRIVE ;  /* 0x00000000000079c5 */ /* 0x000fcc0000000000 */
[----:B------:R-:W-:Y:S01]  /*19a0*/  QGMMA.64x32x32.F32.E4M3.E4M3 R24, gdesc[UR4], R24, gsb0 ;  /* 0x00600000041879f3 */ /* 0x000fe20008000818 */
[----:B------:R-:W-:Y:S02]  /*19b0*/  UIADD3 UR6, UR20, 0x104, URZ ;  /* 0x0000010414067890 */ /* 0x000fe4000fffe03f */
[----:B------:R-:W-:Y:S01]  /*19c0*/  UIADD3 UR7, UR20, 0x204, URZ ;  /* 0x0000020414077890 */ /* 0x000fe2000fffe03f */
        /* <DEDUP_REMOVED lines=51> */
[----:B------:R-:W-:Y:S03]  /*1d00*/  QGMMA.64x32x32.F32.E4M3.E4M3 R24, gdesc[UR12], R24, gsb0 ;  /* 0x006000000c1879f3 */ /* 0x000fe60008000818 */
[----:B------:R-:W-:Y:S02]  /*1d10*/  WARPGROUP.DEPBAR.LE gsb0, 0x0 ;  /* 0x00008000000079c5 */ /* 0x000fe40000010000 */
[----:B------:R-:W-:Y:S05]  /*1d20*/  @!P0 BRA `(.L_x_13) ;  /* 0x0000000000048947 */ /* 0x000fea0003800000 */
[----:B------:R-:W-:Y:S01]  /*1d30*/  BPT.TRAP 0x1 ;  /* 0x000000040000795c */ /* 0x000fe20000300000 */
.L_x_13:
[----:B------:R-:W-:Y:S01]  /*1d40*/  IADD3 R3, R171, UR51, RZ ;  /* 0x00000033ab037c10 */ /* 0x000fe2000fffe0ff */
[----:B------:R-:W-:Y:S01]  /*1d50*/  IMAD.U32 R4, RZ, RZ, UR50 ;  /* 0x00000032ff047e24 */ /* 0x000fe2000f8e00ff */
[----:B------:R-:W-:Y:S01]  /*1d60*/  P2R R72, PR, RZ, 0x1 ;  /* 0x00000001ff487803 */ /* 0x000fe20000000000 */
[----:B------:R-:W-:Y:S01]  /*1d70*/  UISETP.GE.AND UP0, UPT, UR51, 0xa1, UPT ;  /* 0x000000a13300788c */ /* 0x000fe2000bf06270 */
[----:B------:R-:W-:Y:S01]  /*1d80*/  R2UR UR6, R5 ;  /* 0x00000000050672ca */ /* 0x000fe200000e0000 */
[----:B------:R-:W-:-:S05]  /*1d90*/  IMAD R4, R4, -0xa0, R3 ;  /* 0xffffff6004047824 */ /* 0x000fca00078e0203 */
[C---:B------:R-:W-:Y:S02]  /*1da0*/  ISETP.GT.AND P6, PT, R4.reuse, RZ, PT ;  /* 0x000000ff0400720c */ /* 0x040fe40003fc4270 */
[C---:B------:R-:W-:Y:S02]  /*1db0*/  ISETP.GT.AND P5, PT, R4.reuse, 0x1, PT ;  /* 0x000000010400780c */ /* 0x040fe40003fa4270 */
[----:B------:R-:W-:Y:S02]  /*1dc0*/  ISETP.GT.AND P4, PT, R4, 0x8, PT ;  /* 0x000000080400780c */ /* 0x000fe40003f84270 */
[----:B------:R-:W-:Y:S01]  /*1dd0*/  FSEL R7, R106, -INF , P6 ;  /* 0xff8000006a077808 */ /* 0x000fe20003000000 */
[----:B------:R-:W-:Y:S01]  /*1de0*/  UIADD3 UR6, UR6, 0x22840, URZ ;  /* 0x0002284006067890 */ /* 0x000fe2000fffe03f */
[----:B------:R-:W-:Y:S02]  /*1df0*/  FSEL R9, R107, -INF , P5 ;  /* 0xff8000006b097808 */ /* 0x000fe40002800000 */
[----:B------:R-:W-:Y:S01]  /*1e00*/  ISETP.GT.AND P3, PT, R4, 0x9, PT ;  /* 0x000000090400780c */ /* 0x000fe20003f64270 */
[----:B------:R-:W-:Y:S01]  /*1e10*/  UPRMT UR6, UR39, 0x654, UR6 ;  /* 0x0000065427067896 */ /* 0x000fe20008000006 */
[----:B------:R-:W-:-:S02]  /*1e20*/  FSEL R11, R110, -INF , P4 ;  /* 0xff8000006e0b7808 */ /* 0x000fc40002000000 */
[----:B------:R-:W-:Y:S02]  /*1e30*/  FMNMX.FTZ R6, R7, R9, !PT ;  /* 0x0000000907067209 */ /* 0x000fe40007810000 */
[C---:B------:R-:W-:Y:S02]  /*1e40*/  ISETP.GT.AND P1, PT, R4.reuse, 0x10, PT ;  /* 0x000000100400780c */ /* 0x040fe40003f24270 */
[----:B------:R-:W-:Y:S02]  /*1e50*/  FSEL R13, R111, -INF , P3 ;  /* 0xff8000006f0d7808 */ /* 0x000fe40001800000 */
[----:B------:R-:W-:Y:S01]  /*1e60*/  FMNMX.FTZ R6, R11, R6, !PT ;  /* 0x000000060b067209 */ /* 0x000fe20007810000 */
[----:B------:R-:W-:Y:S01]  /*1e70*/  SYNCS.ARRIVE.TRANS64.RED.A1T0 RZ, [UR6], RZ ;  /* 0x000000ffffff79a7 */ /* 0x000fe20008100406 */
[----:B------:R-:W-:Y:S02]  /*1e80*/  ISETP.GT.AND P2, PT, R4, 0x11, PT ;  /* 0x000000110400780c */ /* 0x000fe40003f44270 */
[----:B------:R-:W-:-:S02]  /*1e90*/  FSEL R15, R114, -INF , P1 ;  /* 0xff800000720f7808 */ /* 0x000fc40000800000 */
[----:B------:R-:W-:Y:S02]  /*1ea0*/  FMNMX.FTZ R6, R13, R6, !PT ;  /* 0x000000060d067209 */ /* 0x000fe40007810000 */
[----:B------:R-:W-:Y:S02]  /*1eb0*/  FSEL R104, R104, -INF , P6 ;  /* 0xff80000068687808 */ /* 0x000fe40003000000 */
[----:B------:R-:W-:Y:S02]  /*1ec0*/  ISETP.GT.AND P6, PT, R4, 0x18, PT ;  /* 0x000000180400780c */ /* 0x000fe40003fc4270 */
[----:B------:R-:W-:Y:S02]  /*1ed0*/  FSEL R21, R115, -INF , P2 ;  /* 0xff80000073157808 */ /* 0x000fe40001000000 */
[----:B------:R-:W-:Y:S02]  /*1ee0*/  FMNMX.FTZ R6, R15, R6, !PT ;  /* 0x000000060f067209 */ /* 0x000fe40007810000 */
[----:B------:R-:W-:-:S02]  /*1ef0*/  FSEL R105, R105, -INF , P5 ;  /* 0xff80000069697808 */ /* 0x000fc40002800000 */
[----:B------:R-:W-:Y:S02]  /*1f00*/  ISETP.GT.AND P5, PT, R4, 0x19, PT ;  /* 0x000000190400780c */ /* 0x000fe40003fa4270 */
[----:B------:R-:W-:Y:S02]  /*1f10*/  FSEL R127, R118, -INF , P6 ;  /* 0xff800000767f7808 */ /* 0x000fe40003000000 */
[----:B------:R-:W-:Y:S02]  /*1f20*/  FMNMX.FTZ R6, R21, R6, !PT ;  /* 0x0000000615067209 */ /* 0x000fe40007810000 */
[----:B------:R-:W-:Y:S02]  /*1f30*/  FSEL R108, R108, -INF , P4 ;  /* 0xff8000006c6c7808 */ /* 0x000fe40002000000 */
        /* <DEDUP_REMOVED lines=8> */
[C---:B------:R-:W-:Y:S02]  /*1fc0*/  ISETP.GT.AND P1, PT, R4.reuse, 0x28, PT ;  /* 0x000000280400780c */ /* 0x040fe40003f24270 */
        /* <DEDUP_REMOVED lines=79> */
[C---:B------:R-:W-:Y:S02]  /*24c0*/  ISETP.GT.AND P6, PT, R4.reuse, 0x78, PT ;  /* 0x000000780400780c */ /* 0x040fe40003fc4270 */
[----:B------:R-:W-:Y:S02]  /*24d0*/  FSEL R51, R51, -INF , P2 ;  /* 0xff80000033337808 */ /* 0x000fe40001000000 */
[----:B------:R-:W-:Y:S02]  /*24e0*/  FMNMX.FTZ R6, R73, R6, !PT ;  /* 0x0000000649067209 */ /* 0x000fe40007810000 */
[----:B------:R-:W-:-:S02]  /*24f0*/  ISETP.GT.AND P0, PT, R4, 0x79, PT ;  /* 0x000000790400780c */ /* 0x000fc40003f04270 */
[----:B------:R-:W-:Y:S02]  /*2500*/  FSEL R81, R54, -INF , P6 ;  /* 0xff80000036517808 */ /* 0x000fe40003000000 */
[----:B------:R-:W-:Y:S02]  /*2510*/  FMNMX.FTZ R6, R51, R6, !PT ;  /* 0x0000000633067209 */ /* 0x000fe40007810000 */
[----:B------:R-:W-:Y:S02]  /*2520*/  FSEL R41, R41, -INF , P5 ;  /* 0xff80000029297808 */ /* 0x000fe40002800000 */
[----:B------:R-:W-:Y:S02]  /*2530*/  ISETP.GT.AND P5, PT, R4, 0x80, PT ;  /* 0x000000800400780c */ /* 0x000fe40003fa4270 */
[----:B------:R-:W-:Y:S02]  /*2540*/  FSEL R55, R55, -INF , P0 ;  /* 0xff80000037377808 */ /* 0x000fe40000000000 */
[----:B------:R-:W-:-:S02]  /*2550*/  FMNMX.FTZ R6, R81, R6, !PT ;  /* 0x0000000651067209 */ /* 0x000fc40007810000 */
        /* <DEDUP_REMOVED lines=12> */
[----:B------:R-:W-:Y:S02]  /*2620*/  FSEL R95, R31, -INF , P2 ;  /* 0xff8000001f5f7808 */ /* 0x000fe40001000000 */
[----:B------:R-:W-:Y:S02]  /*2630*/  FMNMX.FTZ R6, R91, R6, !PT ;  /* 0x000000065b067209 */ /* 0x000fe40007810000 */
[----:B------:R-:W-:Y:S02]  /*2640*/  ISETP.GT.AND P3, PT, R4, 0x90, PT ;  /* 0x000000900400780c */ /* 0x000fe40003f64270 */
[----:B------:R-:W-:Y:S02]  /*2650*/  FSEL R44, R44, -INF , P4 ;  /* 0xff8000002c2c7808 */ /* 0x000fe40002000000 */
[----:B------:R-:W-:Y:S02]  /*2660*/  FSEL R107, R34, -INF , P3 ;  /* 0xff800000226b7808 */ /* 0x000fe40001800000 */
[----:B------:R-:W-:-:S02]  /*2670*/  FMNMX.FTZ R6, R95, R6, !PT ;  /* 0x000000065f067209 */ /* 0x000fc40007810000 */
[C---:B------:R-:W-:Y:S02]  /*2680*/  ISETP.GT.AND P4, PT, R4.reuse, 0x91, PT ;  /* 0x000000910400780c */ /* 0x040fe40003f84270 */
[----:B------:R-:W-:Y:S02]  /*2690*/  FMNMX.FTZ R6, R107, R6, !PT ;  /* 0x000000066b067209 */ /* 0x000fe40007810000 */
[----:B------:R-:W-:Y:S02]  /*26a0*/  FSEL R103, R35, -INF , P4 ;  /* 0xff80000023677808 */ /* 0x000fe40002000000 */
[----:B------:R-:W-:Y:S02]  /*26b0*/  ISETP.GT.AND P5, PT, R4, 0x98, PT ;  /* 0x000000980400780c */ /* 0x000fe40003fa4270 */
[----:B------:R-:W-:Y:S02]  /*26c0*/  FMNMX.FTZ R6, R103, R6, !PT ;  /* 0x0000000667067209 */ /* 0x000fe40007810000 */
[----:B------:R-:W-:-:S02]  /*26d0*/  FSEL R99, R38, -INF , P5 ;  /* 0xff80000026637808 */ /* 0x000fc40002800000 */
[----:B------:R-:W-:Y:S02]  /*26e0*/  ISETP.GT.AND P6, PT, R4, 0x99, PT ;  /* 0x000000990400780c */ /* 0x000fe40003fc4270 */
[----:B------:R-:W-:Y:S02]  /*26f0*/  FMNMX.FTZ R6, R99, R6, !PT ;  /* 0x0000000663067209 */ /* 0x000fe40007810000 */
[----:B------:R-:W-:Y:S02]  /*2700*/  FSEL R39, R39, -INF , P6 ;  /* 0xff80000027277808 */ /* 0x000fe40003000000 */
[----:B------:R-:W-:Y:S02]  /*2710*/  P2R R12, PR, RZ, 0x8 ;  /* 0x00000008ff0c7803 */ /* 0x000fe40000000000 */
[----:B------:R-:W-:Y:S01]  /*2720*/  FMNMX.FTZ R8, R39, R6, !PT ;  /* 0x0000000627087209 */ /* 0x000fe20007810000 */
[----:B------:R-:W-:Y:S01]  /*2730*/  IMAD.U32 R6, RZ, RZ, UR42 ;  /* 0x0000002aff067e24 */ /* 0x000fe2000f8e00ff */
[----:B------:R-:W-:-:S02]  /*2740*/  P2R R26, PR, RZ, 0x1 ;  /* 0x00000001ff1a7803 */ /* 0x000fc40000000000 */
[----:B------:R-:W-:Y:S01]  /*2750*/  P2R R20, PR, RZ, 0x2 ;  /* 0x00000002ff147803 */ /* 0x000fe20000000000 */
[----:B------:R-:W0:Y:S01]  /*2760*/  SHFL.BFLY PT, R3, R8, 0x2, 0x1f ;  /* 0x0c401f0008037f89 */ /* 0x000e2200000e0000 */
[----:B------:R-:W-:Y:S02]  /*2770*/  P2R R14, PR, RZ, 0x4 ;  /* 0x00000004ff0e7803 */ /* 0x000fe40000000000 */
[C---:B------:R-:W-:Y:S02]  /*2780*/  ISETP.GT.AND P2, PT, R4.reuse, 0x78, PT ;  /* 0x000000780400780c */ /* 0x040fe40003f44270 */
[C---:B------:R-:W-:Y:S02]  /*2790*/  ISETP.GT.AND P1, PT, R4.reuse, 0x79, PT ;  /* 0x000000790400780c */ /* 0x040fe40003f24270 */
[----:B------:R-:W-:Y:S02]  /*27a0*/  ISETP.GT.AND P0, PT, R4, 0x80, PT ;  /* 0x000000800400780c */ /* 0x000fe40003f04270 */
[----:B------:R-:W-:-:S02]  /*27b0*/  FSEL R52, R52, -INF , P2 ;  /* 0xff80000034347808 */ /* 0x000fc40001000000 */
[----:B------:R-:W-:Y:S02]  /*27c0*/  FSEL R53, R53, -INF , P1 ;  /* 0xff80000035357808 */ /* 0x000fe40000800000 */
[----:B------:R-:W-:Y:S02]  /*27d0*/  FSEL R24, R24, -INF , P0 ;  /* 0xff80000018187808 */ /* 0x000fe40000000000 */
[----:B------:R-:W-:Y:S02]  /*27e0*/  ISETP.NE.AND P0, PT, R26, RZ, PT ;  /* 0x000000ff1a00720c */ /* 0x000fe40003f05270 */
[----:B------:R-:W-:Y:S02]  /*27f0*/  ISETP.NE.AND P1, PT, R20, RZ, PT ;  /* 0x000000ff1400720c */ /* 0x000fe40003f25270 */
[----:B------:R-:W-:Y:S02]  /*2800*/  FSEL R25, R25, -INF , P0 ;  /* 0xff80000019197808 */ /* 0x000fe40000000000 */
[----:B------:R-:W-:-:S02]  /*2810*/  ISETP.NE.AND P2, PT, R14, RZ, PT ;  /* 0x000000ff0e00720c */ /* 0x000fc40003f45270 */
[----:B------:R-:W-:Y:S02]  /*2820*/  FSEL R50, R28, -INF , P1 ;  /* 0xff8000001c327808 */ /* 0x000fe40000800000 */
[----:B0-----:R-:W-:Y:S02]  /*2830*/  FMNMX.FTZ R10, R8, R3, !PT ;  /* 0x00000003080a7209 */ /* 0x001fe40007810000 */
[----:B------:R-:W-:Y:S02]  /*2840*/  FSEL R54, R29, -INF , P2 ;  /* 0xff8000001d367808 */ /* 0x000fe40001000000 */
[----:B------:R-:W-:Y:S01]  /*2850*/  FSEL R62, R36, -INF , P5 ;  /* 0xff800000243e7808 */ /* 0x000fe20002800000 */
[----:B------:R-:W0:Y:S01]  /*2860*/  SHFL.BFLY PT, R3, R10, 0x1, 0x1f ;  /* 0x0c201f000a037f89 */ /* 0x000e2200000e0000 */
[----:B------:R-:W-:Y:S02]  /*2870*/  FSEL R37, R37, -INF , P6 ;  /* 0xff80000025257808 */ /* 0x000fe40003000000 */
[----:B------:R-:W-:-:S02]  /*2880*/  ISETP.NE.AND P0, PT, R72, RZ, PT ;  /* 0x000000ff4800720c */ /* 0x000fc40003f05270 */
[----:B0-----:R-:W-:-:S04]  /*2890*/  FMNMX.FTZ R3, R10, R3, !PT ;  /* 0x000000030a037209 */ /* 0x001fc80007810000 */
[C---:B------:R-:W-:Y:S01]  /*28a0*/  FSETP.NEU.FTZ.AND P3, PT, R3.reuse, -INF , PT ;  /* 0xff8000000300780b */ /* 0x040fe20003f7d000 */
[----:B------:R-:W-:-:S05]  /*28b0*/  FFMA.FTZ R6, R3, R6, -8 ;  /* 0xc100000003067423 */ /* 0x000fca0000010006 */
[----:B------:R-:W-:Y:S02]  /*28c0*/  FSEL R6, R6, RZ, P3 ;  /* 0x000000ff06067208 */ /* 0x000fe40001800000 */
[----:B------:R-:W-:-:S03]  /*28d0*/  ISETP.NE.AND P3, PT, R12, RZ, PT ;  /* 0x000000ff0c00720c */ /* 0x000fc60003f65270 */
[--C-:B------:R-:W-:Y:S01]  /*28e0*/  FFMA.FTZ R10, R13, UR42, -R6.reuse ;  /* 0x0000002a0d0a7c23 */ /* 0x100fe20008010806 */
[----:B------:R-:W-:Y:S01]  /*28f0*/  FMNMX.FTZ R13, R104, R105, !PT ;  /* 0x00000069680d7209 */ /* 0x000fe20007810000 */
[--C-:B------:R-:W-:Y:S01]  /*2900*/  FFMA.FTZ R8, R9, UR42, -R6.reuse ;  /* 0x0000002a09087c23 */ /* 0x100fe20008010806 */
[----:B------:R-:W-:-:S01]  /*2910*/  FFMA.FTZ R9, R11, UR42, -R6 ;  /* 0x0000002a0b097c23 */ /* 0x000fc20008010806 */
[--C-:B------:R-:W-:Y:S01]  /*2920*/  FFMA.FTZ R11, R15, UR42, -R6.reuse ;  /* 0x0000002a0f0b7c23 */ /* 0x100fe20008010806 */
[----:B------:R-:W-:Y:S01]  /*2930*/  FMNMX.FTZ R4, R108, R13, !PT ;  /* 0x0000000d6c047209 */ /* 0x000fe20007810000 */
[--C-:B------:R-:W-:Y:S01]  /*2940*/  FFMA.FTZ R12, R21, UR42, -R6.reuse ;  /* 0x0000002a150c7c23 */ /* 0x100fe20008010806 */
[----:B------:R-:W-:-:S01]  /*2950*/  FFMA.FTZ R46, R115, UR42, -R6 ;  /* 0x0000002a732e7c23 */ /* 0x000fc20008010806 */
[--C-:B------:R-:W-:Y:S01]  /*2960*/  FFMA.FTZ R42, R111, UR42, -R6.reuse ;  /* 0x0000002a6f2a7c23 */ /* 0x100fe20008010806 */
[----:B------:R-:W-:Y:S01]  /*2970*/  FMNMX.FTZ R15, R109, R4, !PT ;  /* 0x000000046d0f7209 */ /* 0x000fe20007810000 */
[--C-:B------:R-:W-:Y:S01]  /*2980*/  FFMA.FTZ R58, R77, UR42, -R6.reuse ;  /* 0x0000002a4d3a7c23 */ /* 0x100fe20008010806 */
[----:B------:R-:W-:Y:S01]  /*2990*/  FSEL R32, R32, -INF , P3 ;  /* 0xff80000020207808 */ /* 0x000fe20001800000 */
[--C-:B------:R-:W-:Y:S01]  /*29a0*/  FFMA.FTZ R36, R43, UR42, -R6.reuse ;  /* 0x0000002a2b247c23 */ /* 0x100fe20008010806 */
[----:B------:R-:W-:Y:S01]  /*29b0*/  FMNMX.FTZ R4, R112, R15, !PT ;  /* 0x0000000f70047209 */ /* 0x000fe20007810000 */
[--C-:B------:R-:W-:Y:S01]  /*29c0*/  FFMA.FTZ R43, R63, UR42, -R6.reuse ;  /* 0x0000002a3f2b7c23 */ /* 0x100fe20008010806 */
[----:B------:R-:W-:-:S01]  /*29d0*/  FFMA.FTZ R28, R67, UR42, -R6 ;  /* 0x0000002a431c7c23 */ /* 0x000fc20008010806 */
[----:B------:R-:W-:Y:S01]  /*29e0*/  IMAD.U32 R67, RZ, RZ, UR42 ;  /* 0x0000002aff437e24 */ /* 0x000fe2000f8e00ff */
[----:B------:R-:W-:Y:S01]  /*29f0*/  FMNMX.FTZ R15, R113, R4, !PT ;  /* 0x00000004710f7209 */ /* 0x000fe20007810000 */
[--C-:B------:R-:W-:Y:S01]  /*2a00*/  FFMA.FTZ R72, R55, UR42, -R6.reuse ;  /* 0x0000002a37487c23 */ /* 0x100fe20008010806 */
[----:B------:R-:W-:-:S01]  /*2a10*/  FFMA.FTZ R55, R83, UR42, -R6 ;  /* 0x0000002a53377c23 */ /* 0x000fc20008010806 */
[--C-:B------:R-:W-:Y:S01]  /*2a20*/  FFMA.FTZ R7, R7, UR42, -R6.reuse ;  /* 0x0000002a07077c23 */ /* 0x100fe20008010806 */
[----:B------:R-:W-:Y:S01]  /*2a30*/  FMNMX.FTZ R4, R116, R15, !PT ;  /* 0x0000000f74047209 */ /* 0x000fe20007810000 */
[--C-:B------:R-:W-:Y:S01]  /*2a40*/  FFMA.FTZ R29, R71, UR42, -R6.reuse ;  /* 0x0000002a471d7c23 */ /* 0x100fe20008010806 */
[----:B------:R-:W-:Y:S01]  /*2a50*/  MUFU.EX2 R8, R8 ;  /* 0x0000000800087308 */ /* 0x000fe20000000800 */
[----:B------:R-:W-:-:S01]  /*2a60*/  FFMA.FTZ R66, R47, UR42, -R6 ;  /* 0x0000002a2f427c23 */ /* 0x000fc20008010806 */
[----:B------:R-:W-:Y:S01]  /*2a70*/  FMNMX.FTZ R21, R117, R4, !PT ;  /* 0x0000000475157209 */ /* 0x000fe20007810000 */
[----:B------:R-:W-:-:S01]  /*2a80*/  FFMA.FTZ R47, R73, UR42, -R6 ;  /* 0x0000002a492f7c23 */ /* 0x000fc20008010806 */
[--C-:B------:R-:W-:Y:S01]  /*2a90*/  FFMA.FTZ R74, R85, UR42, -R6.reuse ;  /* 0x0000002a554a7c23 */ /* 0x100fe20008010806 */
[----:B------:R-:W-:-:S01]  /*2aa0*/  FFMA.FTZ R127, R127, UR42, -R6 ;  /* 0x0000002a7f7f7c23 */ /* 0x000fc20008010806 */
[----:B------:R-:W-:Y:S01]  /*2ab0*/  FMNMX.FTZ R4, R88, R21, !PT ;  /* 0x0000001558047209 */ /* 0x000fe20007810000 */
[----:B------:R-:W-:-:S01]  /*2ac0*/  FFMA.FTZ R14, R129, UR42, -R6 ;  /* 0x0000002a810e7c23 */ /* 0x000fc20008010806 */
[----:B------:R-:W0:Y:S01]  /*2ad0*/  MUFU.EX2 R7, R7 ;  /* 0x0000000700077308 */ /* 0x000e220000000800 */
[----:B------:R-:W-:-:S01]  /*2ae0*/  FFMA.FTZ R131, R131, UR42, -R6 ;  /* 0x0000002a83837c23 */ /* 0x000fc20008010806 */
[----:B------:R-:W-:Y:S01]  /*2af0*/  FMNMX.FTZ R21, R89, R4, !PT ;  /* 0x0000000459157209 */ /* 0x000fe20007810000 */
[----:B------:R-:W-:-:S01]  /*2b00*/  FFMA.FTZ R20, R133, UR42, -R6 ;  /* 0x0000002a85147c23 */ /* 0x000fc20008010806 */
[--C-:B------:R-:W-:Y:S01]  /*2b10*/  FFMA.FTZ R135, R135, UR42, -R6.reuse ;  /* 0x0000002a87877c23 */ /* 0x100fe20008010806 */
[----:B------:R-:W-:-:S01]  /*2b20*/  FFMA.FTZ R26, R137, UR42, -R6 ;  /* 0x0000002a891a7c23 */ /* 0x000fc20008010806 */
[----:B------:R-:W-:Y:S01]  /*2b30*/  FMNMX.FTZ R4, R92, R21, !PT ;  /* 0x000000155c047209 */ /* 0x000fe20007810000 */
[----:B------:R-:W-:-:S01]  /*2b40*/  FFMA.FTZ R70, R51, UR42, -R6 ;  /* 0x0000002a33467c23 */ /* 0x000fc20008010806 */
[----:B------:R-:W1:Y:S01]  /*2b50*/  MUFU.EX2 R9, R9 ;  /* 0x0000000900097308 */ /* 0x000e620000000800 */
[----:B------:R-:W-:-:S01]  /*2b60*/  FFMA.FTZ R139, R139, UR42, -R6 ;  /* 0x0000002a8b8b7c23 */ /* 0x000fc20008010806 */
[----:B------:R-:W-:Y:S01]  /*2b70*/  FMNMX.FTZ R27, R93, R4, !PT ;  /* 0x000000045d1b7209 */ /* 0x000fe20007810000 */
[----:B------:R-:W-:-:S01]  /*2b80*/  FFMA.FTZ R30, R125, UR42, -R6 ;  /* 0x0000002a7d1e7c23 */ /* 0x000fc20008010806 */
[--C-:B------:R-:W-:Y:S01]  /*2b90*/  FFMA.FTZ R123, R123, UR42, -R6.reuse ;  /* 0x0000002a7b7b7c23 */ /* 0x100fe20008010806 */
[----:B------:R-:W-:-:S01]  /*2ba0*/  FFMA.FTZ R38, R121, UR42, -R6 ;  /* 0x0000002a79267c23 */ /* 0x000fc20008010806 */
[----:B------:R-:W-:Y:S01]  /*2bb0*/  FMNMX.FTZ R4, R96, R27, !PT ;  /* 0x0000001b60047209 */ /* 0x000fe20007810000 */
[----:B------:R-:W-:-:S01]  /*2bc0*/  FFMA.FTZ R34, R119, UR42, -R6 ;  /* 0x0000002a77227c23 */ /* 0x000fc20008010806 */
[----:B------:R-:W2:Y:S01]  /*2bd0*/  MUFU.EX2 R10, R10 ;  /* 0x0000000a000a7308 */ /* 0x000ea20000000800 */
[----:B------:R-:W-:-:S01]  /*2be0*/  FFMA.FTZ R79, R79, UR42, -R6 ;  /* 0x0000002a4f4f7c23 */ /* 0x000fc20008010806 */
[----:B------:R-:W-:Y:S01]  /*2bf0*/  FMNMX.FTZ R27, R97, R4, !PT ;  /* 0x00000004611b7209 */ /* 0x000fe20007810000 */
[----:B------:R-:W-:-:S01]  /*2c00*/  FFMA.FTZ R75, R75, UR42, -R6 ;  /* 0x0000002a4b4b7c23 */ /* 0x000fc20008010806 */
[--C-:B------:R-:W-:Y:S01]  /*2c10*/  FFMA.FTZ R51, R81, UR42, -R6.reuse ;  /* 0x0000002a51337c23 */ /* 0x100fe20008010806 */
[----:B------:R-:W-:-:S01]  /*2c20*/  FFMA.FTZ R76, R95, UR42, -R6 ;  /* 0x0000002a5f4c7c23 */ /* 0x000fc20008010806 */
[----:B------:R-:W-:Y:S01]  /*2c30*/  FMNMX.FTZ R4, R100, R27, !PT ;  /* 0x0000001b64047209 */ /* 0x000fe20007810000 */
[----:B------:R-:W-:-:S01]  /*2c40*/  FFMA.FTZ R78, R103, UR42, -R6 ;  /* 0x0000002a674e7c23 */ /* 0x000fc20008010806 */
[----:B------:R-:W-:Y:S02]  /*2c50*/  MUFU.EX2 R11, R11 ;  /* 0x0000000b000b7308 */ /* 0x000fe40000000800 */
[----:B------:R-:W-:-:S04]  /*2c60*/  FMNMX.FTZ R31, R101, R4, !PT ;  /* 0x00000004651f7209 */ /* 0x000fc80007810000 */
[----:B------:R-:W-:Y:S02]  /*2c70*/  FMNMX.FTZ R4, R56, R31, !PT ;  /* 0x0000001f38047209 */ /* 0x000fe40007810000 */
        /* <DEDUP_REMOVED lines=15> */
[----:B------:R3:W-:Y:S02]  /*2d70*/  MUFU.EX2 R46, R58 ;  /* 0x0000003a002e7308 */ /* 0x0007e40000000800 */
[----:B------:R-:W-:-:S04]  /*2d80*/  FMNMX.FTZ R111, R45, R4, !PT ;  /* 0x000000042d6f7209 */ /* 0x000fc80007810000 */
[----:B------:R-:W-:Y:S02]  /*2d90*/  FMNMX.FTZ R4, R48, R111, !PT ;  /* 0x0000006f30047209 */ /* 0x000fe40007810000 */
[----:B------:R-:W-:Y:S01]  /*2da0*/  MUFU.EX2 R20, R20 ;  /* 0x0000001400147308 */ /* 0x000fe20000000800 */
[----:B---3--:R-:W-:Y:S01]  /*2db0*/  FSEL R58, R33, -INF , P4 ;  /* 0xff800000213a7808 */ /* 0x008fe20002000000 */
[----:B------:R-:W-:Y:S01]  /*2dc0*/  FFMA.FTZ R33, R59, UR42, -R6 ;  /* 0x0000002a3b217c23 */ /* 0x000fe20008010806 */
[----:B------:R-:W-:-:S04]  /*2dd0*/  FMNMX.FTZ R111, R49, R4, !PT ;  /* 0x00000004316f7209 */ /* 0x000fc80007810000 */
[----:B------:R-:W-:Y:S01]  /*2de0*/  FMNMX.FTZ R4, R52, R111, !PT ;  /* 0x0000006f34047209 */ /* 0x000fe20007810000 */
[----:B------:R-:W-:Y:S03]  /*2df0*/  MUFU.EX2 R21, R135 ;  /* 0x0000008700157308 */ /* 0x000fe60000000800 */
        /* <DEDUP_REMOVED lines=12> */
[----:B------:R-:W-:-:S05]  /*2ec0*/  FMNMX.FTZ R4, R37, R4, !PT ;  /* 0x0000000425047209 */ /* 0x000fca0007810000 */
[----:B------:R-:W3:Y:S01]  /*2ed0*/  SHFL.BFLY PT, R59, R4, 0x2, 0x1f ;  /* 0x0c401f00043b7f89 */ /* 0x000ee200000e0000 */
[----:B------:R-:W-:Y:S08]  /*2ee0*/  MUFU.EX2 R38, R38 ;  /* 0x0000002600267308 */ /* 0x000ff00000000800 */
[----:B------:R-:W-:Y:S08]  /*2ef0*/  MUFU.EX2 R34, R34 ;  /* 0x0000002200227308 */ /* 0x000ff00000000800 */
[----:B------:R-:W-:Y:S01]  /*2f00*/  MUFU.EX2 R42, R42 ;  /* 0x0000002a002a7308 */ /* 0x000fe20000000800 */
[----:B---3--:R-:W-:Y:S01]  /*2f10*/  FMNMX.FTZ R63, R4, R59, !PT ;  /* 0x0000003b043f7209 */ /* 0x008fe20007810000 */
[----:B------:R-:W-:-:S06]  /*2f20*/  FFMA.FTZ R59, R91, UR42, -R6 ;  /* 0x0000002a5b3b7c23 */ /* 0x000fcc0008010806 */
[----:B------:R-:W-:Y:S01]  /*2f30*/  MUFU.EX2 R79, R79 ;  /* 0x0000004f004f7308 */ /* 0x000fe20000000800 */
[----:B------:R-:W3:Y:S07]  /*2f40*/  SHFL.BFLY PT, R4, R63, 0x1, 0x1f ;  /* 0x0c201f003f047f89 */ /* 0x000eee00000e0000 */
[----:B------:R-:W-:Y:S08]  /*2f50*/  MUFU.EX2 R75, R75 ;  /* 0x0000004b004b7308 */ /* 0x000ff00000000800 */
[----:B------:R-:W-:Y:S08]  /*2f60*/  MUFU.EX2 R28, R28 ;  /* 0x0000001c001c7308 */ /* 0x000ff00000000800 */
[----:B------:R-:W-:Y:S01]  /*2f70*/  MUFU.EX2 R29, R29 ;  /* 0x0000001d001d7308 */ /* 0x000fe20000000800 */
[----:B---3--:R-:W-:Y:S01]  /*2f80*/  FMNMX.FTZ R4, R63, R4, !PT ;  /* 0x000000043f047209 */ /* 0x008fe20007810000 */
[----:B------:R-:W-:-:S03]  /*2f90*/  FFMA.FTZ R63, R107, UR42, -R6 ;  /* 0x0000002a6b3f7c23 */ /* 0x000fc60008010806 */
[C---:B------:R-:W-:Y:S01]  /*2fa0*/  FSETP.NEU.FTZ.AND P1, PT, R4.reuse, -INF , PT ;  /* 0xff8000000400780b */ /* 0x040fe20003f3d000 */
[----:B------:R-:W-:-:S02]  /*2fb0*/  FFMA.FTZ R67, R4, R67, -8 ;  /* 0xc100000004437423 */ /* 0x000fc40000010043 */
[----:B------:R-:W-:Y:S03]  /*2fc0*/  MUFU.EX2 R33, R33 ;  /* 0x0000002100217308 */ /* 0x000fe60000000800 */
[----:B------:R-:W-:Y:S01]  /*2fd0*/  FSEL R83, R67, RZ, P1 ;  /* 0x000000ff43537208 */ /* 0x000fe20000800000 */
[--C-:B------:R-:W-:Y:S01]  /*2fe0*/  FFMA.FTZ R67, R99, UR42, -R6.reuse ;  /* 0x0000002a63437c23 */ /* 0x100fe20008010806 */
[----:B------:R-:W-:-:S01]  /*2ff0*/  FFMA.FTZ R6, R39, UR42, -R6 ;  /* 0x0000002a27067c23 */ /* 0x000fc20008010806 */
[----:B------:R-:W-:Y:S02]  /*3000*/  PLOP3.LUT P1, PT, PT, PT, UP0, 0x80, 0x0 ;  /* 0x000000000000781c */ /* 0x000fe40003f2f008 */
[----:B------:R-:W-:Y:S01]  /*3010*/  MUFU.EX2 R36, R36 ;  /* 0x0000002400247308 */ /* 0x000fe20000000800 */
[----:B------:R-:W-:-:S01]  /*3020*/  FFMA.FTZ R71, R104, UR42, -R83 ;  /* 0x0000002a68477c23 */ /* 0x000fc20008010853 */
[--C-:B------:R-:W-:Y:S01]  /*3030*/  FFMA.FTZ R80, R105, UR42, -R83.reuse ;  /* 0x0000002a69507c23 */ /* 0x100fe20008010853 */
[----:B------:R-:W-:-:S01]  /*3040*/  FFMA.FTZ R108, R108, UR42, -R83 ;  /* 0x0000002a6c6c7c23 */ /* 0x000fc20008010853 */
[--C-:B------:R-:W-:Y:S01]  /*3050*/  FFMA.FTZ R109, R109, UR42, -R83.reuse ;  /* 0x0000002a6d6d7c23 */ /* 0x100fe20008010853 */
[----:B------:R-:W-:-:S01]  /*3060*/  FFMA.FTZ R73, R112, UR42, -R83 ;  /* 0x0000002a70497c23 */ /* 0x000fc20008010853 */
[--C-:B------:R-:W-:Y:S01]  /*3070*/  FFMA.FTZ R82, R113, UR42, -R83.reuse ;  /* 0x0000002a71527c23 */ /* 0x100fe20008010853 */
[----:B------:R-:W-:-:S01]  /*3080*/  FFMA.FTZ R116, R116, UR42, -R83 ;  /* 0x0000002a74747c23 */ /* 0x000fc20008010853 */
[----:B------:R-:W-:Y:S01]  /*3090*/  MUFU.EX2 R71, R71 ;  /* 0x0000004700477308 */ /* 0x000fe20000000800 */
[----:B------:R-:W-:-:S01]  /*30a0*/  FFMA.FTZ R77, R88, UR42, -R83 ;  /* 0x0000002a584d7c23 */ /* 0x000fc20008010853 */
[--C-:B------:R-:W-:Y:S01]  /*30b0*/  FFMA.FTZ R85, R60, UR42, -R83.reuse ;  /* 0x0000002a3c557c23 */ /* 0x100fe20008010853 */
[----:B------:R-:W-:-:S01]  /*30c0*/  FFMA.FTZ R88, R61, UR42, -R83 ;  /* 0x0000002a3d587c23 */ /* 0x000fc20008010853 */
[--C-:B------:R-:W-:Y:S01]  /*30d0*/  FFMA.FTZ R60, R64, UR42, -R83.reuse ;  /* 0x0000002a403c7c23 */ /* 0x100fe20008010853 */
[----:B------:R-:W-:-:S01]  /*30e0*/  FFMA.FTZ R61, R65, UR42, -R83 ;  /* 0x0000002a413d7c23 */ /* 0x000fc20008010853 */
[----:B0-----:R-:W-:Y:S01]  /*30f0*/  FADD.FTZ R64, R7, R8 ;  /* 0x0000000807407221 */ /* 0x001fe20000010000 */
[----:B------:R-:W-:-:S01]  /*3100*/  FFMA.FTZ R117, R117, UR42, -R83 ;  /* 0x0000002a75757c23 */ /* 0x000fc20008010853 */
[----:B------:R-:W0:Y:S01]  /*3110*/  MUFU.EX2 R80, R80 ;  /* 0x0000005000507308 */ /* 0x000e220000000800 */
[----:B------:R-:W-:-:S01]  /*3120*/  FFMA.FTZ R84, R89, UR42, -R83 ;  /* 0x0000002a59547c23 */ /* 0x000fc20008010853 */
[----:B-1----:R-:W-:Y:S01]  /*3130*/  FADD.FTZ R89, R9, R64 ;  /* 0x0000004009597221 */ /* 0x002fe20000010000 */
[----:B------:R-:W-:-:S01]  /*3140*/  FFMA.FTZ R92, R92, UR42, -R83 ;  /* 0x0000002a5c5c7c23 */ /* 0x000fc20008010853 */
[--C-:B------:R-:W-:Y:S01]  /*3150*/  FFMA.FTZ R93, R93, UR42, -R83.reuse ;  /* 0x0000002a5d5d7c23 */ /* 0x100fe20008010853 */
[----:B------:R-:W-:-:S01]  /*3160*/  FFMA.FTZ R81, R96, UR42, -R83 ;  /* 0x0000002a60517c23 */ /* 0x000fc20008010853 */
[----:B--2---:R-:W-:Y:S01]  /*3170*/  FADD.FTZ R90, R10, R89 ;  /* 0x000000590a5a7221 */ /* 0x004fe20000010000 */
[----:B------:R-:W-:-:S01]  /*3180*/  FFMA.FTZ R86, R97, UR42, -R83 ;  /* 0x0000002a61567c23 */ /* 0x000fc20008010853 */
[----:B------:R-:W1:Y:S01]  /*3190*/  MUFU.EX2 R108, R108 ;  /* 0x0000006c006c7308 */ /* 0x000e620000000800 */
[----:B------:R-:W-:-:S01]  /*31a0*/  FFMA.FTZ R100, R100, UR42, -R83 ;  /* 0x0000002a64647c23 */ /* 0x000fc20008010853 */
[--C-:B------:R-:W-:Y:S01]  /*31b0*/  FFMA.FTZ R101, R101, UR42, -R83.reuse ;  /* 0x0000002a65657c23 */ /* 0x100fe20008010853 */
[----:B------:R-:W-:-:S01]  /*31c0*/  FFMA.FTZ R56, R56, UR42, -R83 ;  /* 0x0000002a38387c23 */ /* 0x000fc20008010853 */
[--C-:B------:R-:W-:Y:S01]  /*31d0*/  FFMA.FTZ R57, R57, UR42, -R83.reuse ;  /* 0x0000002a39397c23 */ /* 0x100fe20008010853 */
[----:B------:R-:W-:-:S01]  /*31e0*/  FFMA.FTZ R68, R68, UR42, -R83 ;  /* 0x0000002a44447c23 */ /* 0x000fc20008010853 */
[--C-:B------:R-:W-:Y:S01]  /*31f0*/  FFMA.FTZ R69, R69, UR42, -R83.reuse ;  /* 0x0000002a45457c23 */ /* 0x100fe20008010853 */
[----:B------:R-:W-:-:S01]  /*3200*/  FFMA.FTZ R40, R40, UR42, -R83 ;  /* 0x0000002a28287c23 */ /* 0x000fc20008010853 */
[----:B------:R-:W2:Y:S01]  /*3210*/  MUFU.EX2 R109, R109 ;  /* 0x0000006d006d7308 */ /* 0x000ea20000000800 */
[----:B0-----:R-:W-:-:S01]  /*3220*/  FADD.FTZ R65, R71, R80 ;  /* 0x0000005047417221 */ /* 0x001fc20000010000 */
[--C-:B------:R-:W-:Y:S01]  /*3230*/  FFMA.FTZ R41, R41, UR42, -R83.reuse ;  /* 0x0000002a29297c23 */ /* 0x100fe20008010853 */
[----:B------:R-:W-:-:S01]  /*3240*/  FFMA.FTZ R44, R44, UR42, -R83 ;  /* 0x0000002a2c2c7c23 */ /* 0x000fc20008010853 */
[--C-:B------:R-:W-:Y:S01]  /*3250*/  FFMA.FTZ R45, R45, UR42, -R83.reuse ;  /* 0x0000002a2d2d7c23 */ /* 0x100fe20008010853 */
[----:B------:R-:W-:-:S01]  /*3260*/  FFMA.FTZ R48, R48, UR42, -R83 ;  /* 0x0000002a30307c23 */ /* 0x000fc20008010853 */
[--C-:B------:R-:W-:Y:S01]  /*3270*/  FFMA.FTZ R49, R49, UR42, -R83.reuse ;  /* 0x0000002a31317c23 */ /* 0x100fe20008010853 */
[----:B------:R-:W-:-:S01]  /*3280*/  FFMA.FTZ R52, R52, UR42, -R83 ;  /* 0x0000002a34347c23 */ /* 0x000fc20008010853 */
[----:B------:R-:W0:Y:S01]  /*3290*/  MUFU.EX2 R73, R73 ;  /* 0x0000004900497308 */ /* 0x000e220000000800 */
[----:B-1----:R-:W-:-:S01]  /*32a0*/  FADD.FTZ R64, R108, R65 ;  /* 0x000000416c407221 */ /* 0x002fc20000010000 */
[----:B------:R-:W-:Y:S01]  /*32b0*/  FADD.FTZ R65, R11, R90 ;  /* 0x0000005a0b417221 */ /* 0x000fe20000010000 */
[----:B------:R-:W-:-:S01]  /*32c0*/  FFMA.FTZ R53, R53, UR42, -R83 ;  /* 0x0000002a35357c23 */ /* 0x000fc20008010853 */
[--C-:B------:R-:W-:Y:S01]  /*32d0*/  FFMA.FTZ R24, R24, UR42, -R83.reuse ;  /* 0x0000002a18187c23 */ /* 0x100fe20008010853 */
[----:B------:R-:W-:-:S01]  /*32e0*/  FFMA.FTZ R25, R25, UR42, -R83 ;  /* 0x0000002a19197c23 */ /* 0x000fc20008010853 */
[--C-:B------:R-:W-:Y:S01]  /*32f0*/  FFMA.FTZ R50, R50, UR42, -R83.reuse ;  /* 0x0000002a32327c23 */ /* 0x100fe20008010853 */
[----:B------:R-:W-:-:S01]  /*3300*/  FFMA.FTZ R54, R54, UR42, -R83 ;  /* 0x0000002a36367c23 */ /* 0x000fc20008010853 */
[----:B------:R-:W1:Y:S01]  /*3310*/  MUFU.EX2 R82, R82 ;  /* 0x0000005200527308 */ /* 0x000e620000000800 */
[----:B--2---:R-:W-:-:S01]  /*3320*/  FADD.FTZ R64, R109, R64 ;  /* 0x000000406d407221 */ /* 0x004fc20000010000 */
[--C-:B------:R-:W-:Y:S01]  /*3330*/  FFMA.FTZ R32, R32, UR42, -R83.reuse ;  /* 0x0000002a20207c23 */ /* 0x100fe20008010853 */
[----:B------:R-:W-:-:S01]  /*3340*/  FFMA.FTZ R58, R58, UR42, -R83 ;  /* 0x0000002a3a3a7c23 */ /* 0x000fc20008010853 */
[--C-:B------:R-:W-:Y:S01]  /*3350*/  FFMA.FTZ R62, R62, UR42, -R83.reuse ;  /* 0x0000002a3e3e7c23 */ /* 0x100fe20008010853 */
[----:B------:R-:W-:-:S01]  /*3360*/  FFMA.FTZ R37, R37, UR42, -R83 ;  /* 0x0000002a25257c23 */ /* 0x000fc20008010853 */
[----:B------:R-:W-:Y:S01]  /*3370*/  F2FP.SATFINITE.E4M3.F32.PACK_AB_MERGE_C R108, R109, R108, RZ ;  /* 0x0000006c6d6c723e */ /* 0x000fe200048070ff */
[----:B------:R-:W-:Y:S01]  /*3380*/  IMAD.MOV.U32 R83, RZ, RZ, R87 ;  /* 0x000000ffff537224 */ /* 0x000fe200078e0057 */
[----:B------:R-:W2:Y:S01]  /*3390*/  MUFU.EX2 R116, R116 ;  /* 0x0000007400747308 */ /* 0x000ea20000000800 */
[----:B0-----:R-:W-:-:S01]  /*33a0*/  FADD.FTZ R5, R73, R64 ;  /* 0x0000004049057221 */ /* 0x001fc20000010000 */
[----:B------:R-:W-:Y:S01]  /*33b0*/  FADD.FTZ R64, R12, R65 ;  /* 0x000000410c407221 */ /* 0x000fe20000010000 */
[----:B------:R-:W-:-:S02]  /*33c0*/  F2FP.SATFINITE.E4M3.F32.PACK_AB_MERGE_C R65, R10, R9, RZ ;  /* 0x000000090a41723e */ /* 0x000fc400048070ff */
[----:B------:R-:W-:Y:S01]  /*33d0*/  F2FP.SATFINITE.E4M3.F32.PACK_AB_MERGE_C R172, R80, R71, R108 ;  /* 0x0000004750ac723e */ /* 0x000fe2000480706c */
[----:B------:R-:W-:-:S01]  /*33e0*/  FADD.FTZ R39, R13, R64 ;  /* 0x000000400d277221 */ /* 0x000fc20000010000 */
[----:B------:R-:W-:Y:S01]  /*33f0*/  F2FP.SATFINITE.E4M3.F32.PACK_AB_MERGE_C R13, R14, R13, RZ ;  /* 0x0000000d0e0d723e */ /* 0x000fe200048070ff */
[----:B------:R-:W0:Y:S01]  /*3400*/  MUFU.EX2 R117, R117 ;  /* 0x0000007500757308 */ /* 0x000e220000000800 */
[----:B-1----:R-:W-:-:S01]  /*3410*/  FADD.FTZ R5, R82, R5 ;  /* 0x0000000552057221 */ /* 0x002fc20000010000 */
[----:B------:R-:W-:Y:S01]  /*3420*/  FADD.FTZ R90, R14, R39 ;  /* 0x000000270e5a7221 */ /* 0x000fe20000010000 */
[----:B------:R-:W-:Y:S01]  /*3430*/  F2FP.SATFINITE.E4M3.F32.PACK_AB_MERGE_C R173, R8, R7, R65 ;  /* 0x0000000708ad723e */ /* 0x000fe20004807041 */
[----:B------:R-:W-:Y:S01]  /*3440*/  IMAD.MOV.U32 R80, RZ, RZ, R87 ;  /* 0x000000ffff507224 */ /* 0x000fe200078e0057 */
[----:B------:R-:W-:Y:S01]  /*3450*/  F2FP.SATFINITE.E4M3.F32.PACK_AB_MERGE_C R175, R12, R11, R13 ;  /* 0x0000000b0caf723e */ /* 0x000fe2000480700d */
[----:B------:R-:W-:Y:S01]  /*3460*/  FADD.FTZ R39, R15, R90 ;  /* 0x0000005a0f277221 */ /* 0x000fe20000010000 */
[----:B------:R-:W-:Y:S01]  /*3470*/  IMAD.MOV.U32 R71, RZ, RZ, R87 ;  /* 0x000000ffff477224 */ /* 0x000fe200078e0057 */
[----:B------:R-:W1:Y:S01]  /*3480*/  MUFU.EX2 R77, R77 ;  /* 0x0000004d004d7308 */ /* 0x000e620000000800 */
[----:B--2---:R-:W-:-:S01]  /*3490*/  FADD.FTZ R64, R116, R5 ;  /* 0x0000000574407221 */ /* 0x004fc20000010000 */
[----:B------:R-:W-:-:S06]  /*34a0*/  IMAD.MOV.U32 R65, RZ, RZ, R87 ;  /* 0x000000ffff417224 */ /* 0x000fcc00078e0057 */
[----:B------:R-:W2:Y:S01]  /*34b0*/  MUFU.EX2 R84, R84 ;  /* 0x0000005400547308 */ /* 0x000ea20000000800 */
[----:B0-----:R-:W-:-:S01]  /*34c0*/  FADD.FTZ R64, R117, R64 ;  /* 0x0000004075407221 */ /* 0x001fc20000010000 */
[----:B------:R-:W-:-:S04]  /*34d0*/  F2FP.SATFINITE.E4M3.F32.PACK_AB_MERGE_C R116, R117, R116, RZ ;  /* 0x000000747574723e */ /* 0x000fc800048070ff */
[----:B------:R-:W-:Y:S01]  /*34e0*/  F2FP.SATFINITE.E4M3.F32.PACK_AB_MERGE_C R174, R82, R73, R116 ;  /* 0x0000004952ae723e */ /* 0x000fe20004807074 */
[----:B------:R-:W-:Y:S01]  /*34f0*/  IMAD.MOV.U32 R82, RZ, RZ, R87 ;  /* 0x000000ffff527224 */ /* 0x000fe200078e0057 */
[----:B------:R-:W0:Y:S01]  /*3500*/  MUFU.EX2 R92, R92 ;  /* 0x0000005c005c7308 */ /* 0x000e220000000800 */
[----:B-1----:R-:W-:-:S01]  /*3510*/  FADD.FTZ R5, R77, R64 ;  /* 0x000000404d057221 */ /* 0x002fc20000010000 */
[----:B------:R-:W-:Y:S01]  /*3520*/  FADD.FTZ R64, R20, R39 ;  /* 0x0000002714407221 */ /* 0x000fe20000010000 */
[----:B------:R-:W-:-:S03]  /*3530*/  IMAD.MOV.U32 R73, RZ, RZ, R87 ;  /* 0x000000ffff497224 */ /* 0x000fc600078e0057 */
[----:B------:R-:W-:Y:S01]  /*3540*/  FADD.FTZ R39, R21, R64 ;  /* 0x0000004015277221 */ /* 0x000fe20000010000 */
[----:B------:R-:W-:Y:S01]  /*3550*/  F2FP.SATFINITE.E4M3.F32.PACK_AB_MERGE_C R21, R26, R21, RZ ;  /* 0x000000151a15723e */ /* 0x000fe200048070ff */
[----:B------:R-:W1:Y:S01]  /*3560*/  MUFU.EX2 R93, R93 ;  /* 0x0000005d005d7308 */ /* 0x000e620000000800 */
[----:B--2---:R-:W-:-:S01]  /*3570*/  FADD.FTZ R5, R84, R5 ;  /* 0x0000000554057221 */ /* 0x004fc20000010000 */
[----:B------:R-:W-:Y:S01]  /*3580*/  FADD.FTZ R90, R26, R39 ;  /* 0x000000271a5a7221 */ /* 0x000fe20000010000 */
[----:B------:R-:W-:Y:S01]  /*3590*/  F2FP.SATFINITE.E4M3.F32.PACK_AB_MERGE_C R177, R20, R15, R21 ;  /* 0x0000000f14b1723e */ /* 0x000fe20004807015 */
[----:B------:R-:W-:Y:S02]  /*35a0*/  IMAD.MOV.U32 R26, RZ, RZ, R87 ;  /* 0x000000ffff1a7224 */ /* 0x000fe400078e0057 */
[----:B------:R-:W-:-:S02]  /*35b0*/  FADD.FTZ R39, R27, R90 ;  /* 0x0000005a1b277221 */ /* 0x000fc40000010000 */
[----:B------:R-:W2:Y:S01]  /*35c0*/  MUFU.EX2 R81, R81 ;  /* 0x0000005100517308 */ /* 0x000ea20000000800 */
[----:B0-----:R-:W-:-:S07]  /*35d0*/  FADD.FTZ R64, R92, R5 ;  /* 0x000000055c407221 */ /* 0x001fce0000010000 */
[----:B------:R-:W0:Y:S01]  /*35e0*/  MUFU.EX2 R86, R86 ;  /* 0x0000005600567308 */ /* 0x000e220000000800 */
[----:B-1----:R-:W-:-:S01]  /*35f0*/  FADD.FTZ R64, R93, R64 ;  /* 0x000000405d407221 */ /* 0x002fc20000010000 */
[----:B------:R-:W-:-:S04]  /*3600*/  F2FP.SATFINITE.E4M3.F32.PACK_AB_MERGE_C R92, R93, R92, RZ ;  /* 0x0000005c5d5c723e */ /* 0x000fc800048070ff */
[----:B------:R-:W-:Y:S01]  /*3610*/  F2FP.SATFINITE.E4M3.F32.PACK_AB_MERGE_C R176, R84, R77, R92 ;  /* 0x0000004d54b0723e */ /* 0x000fe2000480705c */
[----:B------:R-:W-:Y:S01]  /*3620*/  IMAD.MOV.U32 R84, RZ, RZ, R87 ;  /* 0x000000ffff547224 */ /* 0x000fe200078e0057 */
[----:B------:R-:W1:Y:S01]  /*3630*/  MUFU.EX2 R100, R100 ;  /* 0x0000006400647308 */ /* 0x000e620000000800 */
[----:B--2---:R-:W-:-:S01]  /*3640*/  FADD.FTZ R5, R81, R64 ;  /* 0x0000004051057221 */ /* 0x004fc20000010000 */
[----:B------:R-:W-:Y:S01]  /*3650*/  FADD.FTZ R64, R30, R39 ;  /* 0x000000271e407221 */ /* 0x000fe20000010000 */
[----:B------:R-:W-:-:S03]  /*3660*/  IMAD.MOV.U32 R77, RZ, RZ, R87 ;  /* 0x000000ffff4d7224 */ /* 0x000fc600078e0057 */
[----:B------:R-:W-:Y:S01]  /*3670*/  FADD.FTZ R39, R31, R64 ;  /* 0x000000401f277221 */ /* 0x000fe20000010000 */
[----:B------:R-:W-:Y:S01]  /*3680*/  F2FP.SATFINITE.E4M3.F32.PACK_AB_MERGE_C R31, R38, R31, RZ ;  /* 0x0000001f261f723e */ /* 0x000fe200048070ff */
[----:B------:R-:W2:Y:S01]  /*3690*/  MUFU.EX2 R101, R101 ;  /* 0x0000006500657308 */ /* 0x000ea20000000800 */
[----:B0-----:R-:W-:-:S01]  /*36a0*/  FADD.FTZ R5, R86, R5 ;  /* 0x0000000556057221 */ /* 0x001fc20000010000 */
[----:B------:R-:W-:Y:S01]  /*36b0*/  FADD.FTZ R39, R38, R39 ;  /* 0x0000002726277221 */ /* 0x000fe20000010000 */
[----:B------:R-:W-:Y:S01]  /*36c0*/  F2FP.SATFINITE.E4M3.F32.PACK_AB_MERGE_C R179, R30, R27, R31 ;  /* 0x0000001b1eb3723e */ /* 0x000fe2000480701f */
[----:B------:R-:W-:Y:S02]  /*36d0*/  IMAD.MOV.U32 R38, RZ, RZ, R87 ;  /* 0x000000ffff267224 */ /* 0x000fe400078e0057 */
[----:B------:R-:W-:-:S01]  /*36e0*/  FADD.FTZ R14, R34, R39 ;  /* 0x00000027220e7221 */ /* 0x000fc20000010000 */
[----:B------:R-:W-:Y:S01]  /*36f0*/  IMAD.MOV.U32 R39, RZ, RZ, R87 ;  /* 0x000000ffff277224 */ /* 0x000fe200078e0057 */
[----:B------:R-:W0:Y:S01]  /*3700*/  MUFU.EX2 R56, R56 ;  /* 0x0000003800387308 */ /* 0x000e220000000800 */
[----:B-1----:R-:W-:-:S01]  /*3710*/  FADD.FTZ R64, R100, R5 ;  /* 0x0000000564407221 */ /* 0x002fc20000010000 */
[----:B------:R-:W-:-:S02]  /*3720*/  IMAD.MOV.U32 R31, RZ, RZ, R87 ;  /* 0x000000ffff1f7224 */ /* 0x000fc400078e0057 */
[--C-:B------:R-:W-:Y:S02]  /*3730*/  IMAD.MOV.U32 R30, RZ, RZ, R87.reuse ;  /* 0x000000ffff1e7224 */ /* 0x100fe400078e0057 */
[----:B------:R-:W-:Y:S02]  /*3740*/  IMAD.MOV.U32 R27, RZ, RZ, R87 ;  /* 0x000000ffff1b7224 */ /* 0x000fe400078e0057 */
[----:B------:R-:W1:Y:S01]  /*3750*/  MUFU.EX2 R57, R57 ;  /* 0x0000003900397308 */ /* 0x000e620000000800 */
[----:B--2---:R-:W-:-:S01]  /*3760*/  FADD.FTZ R5, R101, R64 ;  /* 0x0000004065057221 */ /* 0x004fc20000010000 */
[----:B------:R-:W-:Y:S01]  /*3770*/  F2FP.SATFINITE.E4M3.F32.PACK_AB_MERGE_C R100, R101, R100, RZ ;  /* 0x000000646564723e */ /* 0x000fe200048070ff */
[----:B------:R-:W-:-:S03]  /*3780*/  IMAD.MOV.U32 R64, RZ, RZ, R87 ;  /* 0x000000ffff407224 */ /* 0x000fc600078e0057 */
[----:B------:R-:W-:Y:S01]  /*3790*/  F2FP.SATFINITE.E4M3.F32.PACK_AB_MERGE_C R178, R86, R81, R100 ;  /* 0x0000005156b2723e */ /* 0x000fe20004807064 */
[----:B------:R-:W-:Y:S01]  /*37a0*/  IMAD.MOV.U32 R86, RZ, RZ, R87 ;  /* 0x000000ffff567224 */ /* 0x000fe200078e0057 */
[----:B------:R-:W2:Y:S01]  /*37b0*/  MUFU.EX2 R85, R85 ;  /* 0x0000005500557308 */ /* 0x000ea20000000800 */
[----:B0-----:R-:W-:-:S01]  /*37c0*/  FADD.FTZ R10, R56, R5 ;  /* 0x00000005380a7221 */ /* 0x001fc20000010000 */
[----:B------:R-:W-:Y:S01]  /*37d0*/  FADD.FTZ R5, R35, R14 ;  /* 0x0000000e23057221 */ /* 0x000fe20000010000 */
[----:B------:R-:W-:-:S03]  /*37e0*/  IMAD.MOV.U32 R81, RZ, RZ, R87 ;  /* 0x000000ffff517224 */ /* 0x000fc600078e0057 */
[----:B------:R-:W-:Y:S01]  /*37f0*/  FADD.FTZ R14, R42, R5 ;  /* 0x000000052a0e7221 */ /* 0x000fe20000010000 */
[----:B------:R-:W-:Y:S01]  /*3800*/  F2FP.SATFINITE.E4M3.F32.PACK_AB_MERGE_C R42, R79, R42, RZ ;  /* 0x0000002a4f2a723e */ /* 0x000fe200048070ff */
[----:B------:R-:W0:Y:S01]  /*3810*/  MUFU.EX2 R88, R88 ;  /* 0x0000005800587308 */ /* 0x000e220000000800 */
[----:B-1----:R-:W-:-:S01]  /*3820*/  FADD.FTZ R10, R57, R10 ;  /* 0x0000000a390a7221 */ /* 0x002fc20000010000 */
[----:B------:R-:W-:Y:S01]  /*3830*/  FADD.FTZ R79, R79, R14 ;  /* 0x0000000e4f4f7221 */ /* 0x000fe20000010000 */
[----:B------:R-:W-:Y:S01]  /*3840*/  F2FP.SATFINITE.E4M3.F32.PACK_AB_MERGE_C R181, R35, R34, R42 ;  /* 0x0000002223b5723e */ /* 0x000fe2000480702a */
[----:B------:R-:W-:Y:S01]  /*3850*/  IMAD.MOV.U32 R42, RZ, RZ, R87 ;  /* 0x000000ffff2a7224 */ /* 0x000fe200078e0057 */
[----:B------:R-:W-:Y:S01]  /*3860*/  MOV R34, R87 ;  /* 0x0000005700227202 */ /* 0x000fe20000000f00 */
[----:B------:R-:W-:Y:S01]  /*3870*/  FADD.FTZ R14, R46, R79 ;  /* 0x0000004f2e0e7221 */ /* 0x000fe20000010000 */
[----:B------:R-:W-:Y:S01]  /*3880*/  IMAD.MOV.U32 R79, RZ, RZ, R87 ;  /* 0x000000ffff4f7224 */ /* 0x000fe200078e0057 */
[----:B------:R-:W1:Y:S01]  /*3890*/  MUFU.EX2 R60, R60 ;  /* 0x0000003c003c7308 */ /* 0x000e620000000800 */
[----:B--2---:R-:W-:-:S01]  /*38a0*/  FADD.FTZ R5, R85, R10 ;  /* 0x0000000a55057221 */ /* 0x004fc20000010000 */
[----:B------:R-:W-:Y:S01]  /*38b0*/  FADD.FTZ R9, R75, R14 ;  /* 0x0000000e4b097221 */ /* 0x000fe20000010000 */
[----:B------:R-:W-:-:S05]  /*38c0*/  IMAD.MOV.U32 R35, RZ, RZ, R87 ;  /* 0x000000ffff237224 */ /* 0x000fca00078e0057 */
[----:B------:R-:W2:Y:S01]  /*38d0*/  MUFU.EX2 R61, R61 ;  /* 0x0000003d003d7308 */ /* 0x000ea20000000800 */
[----:B0-----:R-:W-:-:S01]  /*38e0*/  FADD.FTZ R5, R88, R5 ;  /* 0x0000000558057221 */ /* 0x001fc20000010000 */
[----:B------:R-:W-:-:S04]  /*38f0*/  F2FP.SATFINITE.E4M3.F32.PACK_AB_MERGE_C R85, R88, R85, RZ ;  /* 0x000000555855723e */ /* 0x000fc800048070ff */
[----:B------:R-:W-:Y:S01]  /*3900*/  F2FP.SATFINITE.E4M3.F32.PACK_AB_MERGE_C R180, R57, R56, R85 ;  /* 0x0000003839b4723e */ /* 0x000fe20004807055 */
[----:B------:R-:W-:Y:S01]  /*3910*/  IMAD.MOV.U32 R85, RZ, RZ, R87 ;  /* 0x000000ffff557224 */ /* 0x000fe200078e0057 */
[----:B------:R-:W0:Y:S01]  /*3920*/  MUFU.EX2 R68, R68 ;  /* 0x0000004400447308 */ /* 0x000e220000000800 */
[----:B-1----:R-:W-:-:S01]  /*3930*/  FADD.FTZ R10, R60, R5 ;  /* 0x000000053c0a7221 */ /* 0x002fc20000010000 */
[--C-:B------:R-:W-:Y:S02]  /*3940*/  IMAD.MOV.U32 R57, RZ, RZ, R87.reuse ;  /* 0x000000ffff397224 */ /* 0x100fe400078e0057 */
[----:B------:R-:W-:-:S04]  /*3950*/  IMAD.MOV.U32 R56, RZ, RZ, R87 ;  /* 0x000000ffff387224 */ /* 0x000fc800078e0057 */
[----:B------:R-:W1:Y:S01]  /*3960*/  MUFU.EX2 R69, R69 ;  /* 0x0000004500457308 */ /* 0x000e620000000800 */
[----:B--2---:R-:W-:-:S01]  /*3970*/  FADD.FTZ R5, R61, R10 ;  /* 0x0000000a3d057221 */ /* 0x004fc20000010000 */
[----:B------:R-:W-:Y:S01]  /*3980*/  FADD.FTZ R10, R28, R9 ;  /* 0x000000091c0a7221 */ /* 0x000fe20000010000 */
[----:B------:R-:W-:-:S03]  /*3990*/  F2FP.SATFINITE.E4M3.F32.PACK_AB_MERGE_C R28, R29, R28, RZ ;  /* 0x0000001c1d1c723e */ /* 0x000fc600048070ff */
[----:B------:R-:W-:Y:S01]  /*39a0*/  FADD.FTZ R10, R29, R10 ;  /* 0x0000000a1d0a7221 */ /* 0x000fe20000010000 */
[----:B------:R-:W-:Y:S01]  /*39b0*/  F2FP.SATFINITE.E4M3.F32.PACK_AB_MERGE_C R183, R75, R46, R28 ;  /* 0x0000002e4bb7723e */ /* 0x000fe2000480701c */
[----:B------:R-:W2:Y:S01]  /*39c0*/  MUFU.EX2 R40, R40 ;  /* 0x0000002800287308 */ /* 0x000ea20000000800 */
[----:B0-----:R-:W-:-:S01]  /*39d0*/  FADD.FTZ R8, R68, R5 ;  /* 0x0000000544087221 */ /* 0x001fc20000010000 */
[----:B------:R-:W-:Y:S01]  /*39e0*/  FADD.FTZ R7, R33, R10 ;  /* 0x0000000a21077221 */ /* 0x000fe20000010000 */
[--C-:B------:R-:W-:Y:S02]  /*39f0*/  IMAD.MOV.U32 R75, RZ, RZ, R87.reuse ;  /* 0x000000ffff4b7224 */ /* 0x100fe400078e0057 */
[----:B------:R-:W-:Y:S02]  /*3a00*/  IMAD.MOV.U32 R46, RZ, RZ, R87 ;  /* 0x000000ffff2e7224 */ /* 0x000fe400078e0057 */
[----:B------:R-:W-:-:S01]  /*3a10*/  FADD.FTZ R10, R36, R7 ;  /* 0x00000007240a7221 */ /* 0x000fc20000010000 */
[--C-:B------:R-:W-:Y:S01]  /*3a20*/  IMAD.MOV.U32 R29, RZ, RZ, R87.reuse ;  /* 0x000000ffff1d7224 */ /* 0x100fe200078e0057 */
[----:B------:R-:W0:Y:S01]  /*3a30*/  MUFU.EX2 R41, R41 ;  /* 0x0000002900297308 */ /* 0x000e220000000800 */
[C---:B-1----:R-:W-:Y:S01]  /*3a40*/  F2FP.SATFINITE.E4M3.F32.PACK_AB_MERGE_C R68, R69.reuse, R68, RZ ;  /* 0x000000444544723e */ /* 0x042fe200048070ff */
[----:B------:R-:W-:Y:S01]  /*3a50*/  FADD.FTZ R69, R69, R8 ;  /* 0x0000000845457221 */ /* 0x000fe20000010000 */
[----:B------:R-:W-:-:S02]  /*3a60*/  IMAD.MOV.U32 R28, RZ, RZ, R87 ;  /* 0x000000ffff1c7224 */ /* 0x000fc400078e0057 */
[----:B------:R-:W-:Y:S01]  /*3a70*/  F2FP.SATFINITE.E4M3.F32.PACK_AB_MERGE_C R182, R61, R60, R68 ;  /* 0x0000003c3db6723e */ /* 0x000fe20004807044 */
[----:B------:R-:W-:Y:S02]  /*3a80*/  IMAD.MOV.U32 R68, RZ, RZ, R87 ;  /* 0x000000ffff447224 */ /* 0x000fe400078e0057 */
[----:B------:R-:W1:Y:S01]  /*3a90*/  MUFU.EX2 R43, R43 ;  /* 0x0000002b002b7308 */ /* 0x000e620000000800 */
[----:B--2---:R-:W-:-:S01]  /*3aa0*/  FADD.FTZ R8, R40, R69 ;  /* 0x0000004528087221 */ /* 0x004fc20000010000 */
[--C-:B------:R-:W-:Y:S02]  /*3ab0*/  IMAD.MOV.U32 R69, RZ, RZ, R87.reuse ;  /* 0x000000ffff457224 */ /* 0x100fe400078e0057 */
[--C-:B------:R-:W-:Y:S02]  /*3ac0*/  IMAD.MOV.U32 R61, RZ, RZ, R87.reuse ;  /* 0x000000ffff3d7224 */ /* 0x100fe400078e0057 */
[----:B------:R-:W-:Y:S02]  /*3ad0*/  IMAD.MOV.U32 R60, RZ, RZ, R87 ;  /* 0x000000ffff3c7224 */ /* 0x000fe400078e0057 */
[----:B------:R-:W2:Y:S01]  /*3ae0*/  MUFU.EX2 R44, R44 ;  /* 0x0000002c002c7308 */ /* 0x000ea20000000800 */
[----:B0-----:R-:W-:-:S07]  /*3af0*/  FADD.FTZ R7, R41, R8 ;  /* 0x0000000829077221 */ /* 0x001fce0000010000 */
[----:B------:R-:W0:Y:S01]  /*3b00*/  MUFU.EX2 R66, R66 ;  /* 0x0000004200427308 */ /* 0x000e220000000800 */
[----:B-1----:R-:W-:-:S07]  /*3b10*/  FADD.FTZ R9, R43, R10 ;  /* 0x0000000a2b097221 */ /* 0x002fce0000010000 */
[----:B------:R-:W1:Y:S01]  /*3b20*/  MUFU.EX2 R45, R45 ;  /* 0x0000002d002d7308 */ /* 0x000e620000000800 */
[----:B--2---:R-:W-:-:S07]  /*3b30*/  FADD.FTZ R8, R44, R7 ;  /* 0x000000072c087221 */ /* 0x004fce0000010000 */
[----:B------:R-:W2:Y:S01]  /*3b40*/  MUFU.EX2 R47, R47 ;  /* 0x0000002f002f7308 */ /* 0x000ea20000000800 */
[C---:B0-----:R-:W-:Y:S01]  /*3b50*/  F2FP.SATFINITE.E4M3.F32.PACK_AB_MERGE_C R43, R66.reuse, R43, RZ ;  /* 0x0000002b422b723e */ /* 0x041fe200048070ff */
[----:B------:R-:W-:-:S03]  /*3b60*/  FADD.FTZ R66, R66, R9 ;  /* 0x0000000942427221 */ /* 0x000fc60000010000 */
[----:B------:R-:W-:Y:S01]  /*3b70*/  F2FP.SATFINITE.E4M3.F32.PACK_AB_MERGE_C R185, R36, R33, R43 ;  /* 0x0000002124b9723e */ /* 0x000fe2000480702b */
[--C-:B------:R-:W-:Y:S02]  /*3b80*/  IMAD.MOV.U32 R43, RZ, RZ, R87.reuse ;  /* 0x000000ffff2b7224 */ /* 0x100fe400078e0057 */
[----:B------:R-:W0:Y:S01]  /*3b90*/  MUFU.EX2 R48, R48 ;  /* 0x0000003000307308 */ /* 0x000e220000000800 */
[C---:B-1----:R-:W-:Y:S01]  /*3ba0*/  F2FP.SATFINITE.E4M3.F32.PACK_AB_MERGE_C R44, R45.reuse, R44, RZ ;  /* 0x0000002c2d2c723e */ /* 0x042fe200048070ff */
[----:B------:R-:W-:Y:S01]  /*3bb0*/  FADD.FTZ R45, R45, R8 ;  /* 0x000000082d2d7221 */ /* 0x000fe20000010000 */
[--C-:B------:R-:W-:Y:S02]  /*3bc0*/  IMAD.MOV.U32 R36, RZ, RZ, R87.reuse ;  /* 0x000000ffff247224 */ /* 0x100fe400078e0057 */
[----:B------:R-:W-:Y:S01]  /*3bd0*/  F2FP.SATFINITE.E4M3.F32.PACK_AB_MERGE_C R184, R41, R40, R44 ;  /* 0x0000002829b8723e */ /* 0x000fe2000480702c */
[----:B------:R-:W-:Y:S02]  /*3be0*/  IMAD.MOV.U32 R44, RZ, RZ, R87 ;  /* 0x000000ffff2c7224 */ /* 0x000fe400078e0057 */
[----:B------:R-:W1:Y:S01]  /*3bf0*/  MUFU.EX2 R70, R70 ;  /* 0x0000004600467308 */ /* 0x000e620000000800 */
[----:B--2---:R-:W-:-:S01]  /*3c00*/  FADD.FTZ R9, R47, R66 ;  /* 0x000000422f097221 */ /* 0x004fc20000010000 */
[----:B------:R-:W-:-:S02]  /*3c10*/  IMAD.MOV.U32 R66, RZ, RZ, R87 ;  /* 0x000000ffff427224 */ /* 0x000fc400078e0057 */
[--C-:B------:R-:W-:Y:S02]  /*3c20*/  IMAD.MOV.U32 R41, RZ, RZ, R87.reuse ;  /* 0x000000ffff297224 */ /* 0x100fe400078e0057 */
[----:B------:R-:W-:Y:S02]  /*3c30*/  IMAD.MOV.U32 R40, RZ, RZ, R87 ;  /* 0x000000ffff287224 */ /* 0x000fe400078e0057 */
[----:B------:R-:W2:Y:S01]  /*3c40*/  MUFU.EX2 R49, R49 ;  /* 0x0000003100317308 */ /* 0x000ea20000000800 */
[----:B0-----:R-:W-:-:S01]  /*3c50*/  FADD.FTZ R8, R48, R45 ;  /* 0x0000002d30087221 */ /* 0x001fc20000010000 */
[--C-:B------:R-:W-:Y:S02]  /*3c60*/  IMAD.MOV.U32 R45, RZ, RZ, R87.reuse ;  /* 0x000000ffff2d7224 */ /* 0x100fe400078e0057 */
[----:B------:R-:W-:-:S04]  /*3c70*/  IMAD.MOV.U32 R33, RZ, RZ, R87 ;  /* 0x000000ffff217224 */ /* 0x000fc800078e0057 */
[----:B------:R-:W-:Y:S01]  /*3c80*/  MUFU.EX2 R51, R51 ;  /* 0x0000003300337308 */ /* 0x000fe20000000800 */
[----:B-1----:R-:W-:-:S07]  /*3c90*/  FADD.FTZ R10, R70, R9 ;  /* 0x00000009460a7221 */ /* 0x002fce0000010000 */
[----:B------:R-:W0:Y:S01]  /*3ca0*/  MUFU.EX2 R72, R72 ;  /* 0x0000004800487308 */ /* 0x000e220000000800 */
[----:B--2---:R-:W-:-:S07]  /*3cb0*/  FADD.FTZ R9, R49, R8 ;  /* 0x0000000831097221 */ /* 0x004fce0000010000 */
[----:B------:R-:W1:Y:S08]  /*3cc0*/  MUFU.EX2 R52, R52 ;  /* 0x0000003400347308 */ /* 0x000e700000000800 */
[----:B------:R-:W2:Y:S01]  /*3cd0*/  MUFU.EX2 R53, R53 ;  /* 0x0000003500357308 */ /* 0x000ea20000000800 */
[----:B0-----:R-:W-:Y:S01]  /*3ce0*/  F2FP.SATFINITE.E4M3.F32.PACK_AB_MERGE_C R11, R72, R51, RZ ;  /* 0x00000033480b723e */ /* 0x001fe200048070ff */
[----:B------:R-:W-:-:S03]  /*3cf0*/  FADD.FTZ R51, R51, R10 ;  /* 0x0000000a33337221 */ /* 0x000fc60000010000 */
[----:B------:R-:W-:Y:S01]  /*3d00*/  F2FP.SATFINITE.E4M3.F32.PACK_AB_MERGE_C R187, R70, R47, R11 ;  /* 0x0000002f46bb723e */ /* 0x000fe2000480700b */
[----:B------:R-:W-:-:S01]  /*3d10*/  FADD.FTZ R72, R72, R51 ;  /* 0x0000003348487221 */ /* 0x000fc20000010000 */
[----:B------:R-:W-:Y:S01]  /*3d20*/  IMAD.MOV.U32 R70, RZ, RZ, R87 ;  /* 0x000000ffff467224 */ /* 0x000fe200078e0057 */
[----:B------:R-:W0:Y:S01]  /*3d30*/  MUFU.EX2 R55, R55 ;  /* 0x0000003700377308 */ /* 0x000e220000000800 */
[----:B-1----:R-:W-:-:S01]  /*3d40*/  FADD.FTZ R8, R52, R9 ;  /* 0x0000000934087221 */ /* 0x002fc20000010000 */
[--C-:B------:R-:W-:Y:S02]  /*3d50*/  IMAD.MOV.U32 R51, RZ, RZ, R87.reuse ;  /* 0x000000ffff337224 */ /* 0x100fe400078e0057 */
[----:B------:R-:W-:-:S04]  /*3d60*/  IMAD.MOV.U32 R47, RZ, RZ, R87 ;  /* 0x000000ffff2f7224 */ /* 0x000fc800078e0057 */
[----:B------:R-:W1:Y:S01]  /*3d70*/  MUFU.EX2 R24, R24 ;  /* 0x0000001800187308 */ /* 0x000e620000000800 */
[C---:B--2---:R-:W-:Y:S01]  /*3d80*/  F2FP.SATFINITE.E4M3.F32.PACK_AB_MERGE_C R52, R53.reuse, R52, RZ ;  /* 0x000000343534723e */ /* 0x044fe200048070ff */
[----:B------:R-:W-:-:S03]  /*3d90*/  FADD.FTZ R53, R53, R8 ;  /* 0x0000000835357221 */ /* 0x000fc60000010000 */
[----:B------:R-:W-:Y:S01]  /*3da0*/  F2FP.SATFINITE.E4M3.F32.PACK_AB_MERGE_C R186, R49, R48, R52 ;  /* 0x0000003031ba723e */ /* 0x000fe20004807034 */
[----:B------:R-:W-:Y:S01]  /*3db0*/  IMAD.MOV.U32 R52, RZ, RZ, R87 ;  /* 0x000000ffff347224 */ /* 0x000fe200078e0057 */
[----:B------:R-:W-:Y:S01]  /*3dc0*/  MOV R48, R87 ;  /* 0x0000005700307202 */ /* 0x000fe20000000f00 */
[----:B------:R-:W2:Y:S01]  /*3dd0*/  MUFU.EX2 R74, R74 ;  /* 0x0000004a004a7308 */ /* 0x000ea20000000800 */
[----:B0-----:R-:W-:-:S01]  /*3de0*/  FADD.FTZ R9, R55, R72 ;  /* 0x0000004837097221 */ /* 0x001fc20000010000 */
[--C-:B------:R-:W-:Y:S02]  /*3df0*/  IMAD.MOV.U32 R72, RZ, RZ, R87.reuse ;  /* 0x000000ffff487224 */ /* 0x100fe400078e0057 */
[----:B------:R-:W-:-:S04]  /*3e00*/  IMAD.MOV.U32 R49, RZ, RZ, R87 ;  /* 0x000000ffff317224 */ /* 0x000fc800078e0057 */
[----:B------:R-:W0:Y:S01]  /*3e10*/  MUFU.EX2 R25, R25 ;  /* 0x0000001900197308 */ /* 0x000e220000000800 */
[----:B-1----:R-:W-:-:S01]  /*3e20*/  FADD.FTZ R8, R24, R53 ;  /* 0x0000003518087221 */ /* 0x002fc20000010000 */
[----:B------:R-:W-:-:S06]  /*3e30*/  IMAD.MOV.U32 R53, RZ, RZ, R87 ;  /* 0x000000ffff357224 */ /* 0x000fcc00078e0057 */
[----:B------:R-:W1:Y:S01]  /*3e40*/  MUFU.EX2 R59, R59 ;  /* 0x0000003b003b7308 */ /* 0x000e620000000800 */
[----:B--2---:R-:W-:-:S07]  /*3e50*/  FADD.FTZ R10, R74, R9 ;  /* 0x000000094a0a7221 */ /* 0x004fce0000010000 */
[----:B------:R-:W2:Y:S01]  /*3e60*/  MUFU.EX2 R50, R50 ;  /* 0x0000003200327308 */ /* 0x000ea20000000800 */
[----:B0-----:R-:W-:-:S07]  /*3e70*/  FADD.FTZ R9, R25, R8 ;  /* 0x0000000819097221 */ /* 0x001fce0000010000 */
[----:B------:R-:W0:Y:S01]  /*3e80*/  MUFU.EX2 R76, R76 ;  /* 0x0000004c004c7308 */ /* 0x000e220000000800 */
[----:B-1----:R-:W-:-:S07]  /*3e90*/  FADD.FTZ R11, R59, R10 ;  /* 0x0000000a3b0b7221 */ /* 0x002fce0000010000 */
[----:B------:R1:W3:Y:S01]  /*3ea0*/  MUFU.EX2 R5, R54 ;  /* 0x0000003600057308 */ /* 0x0002e20000000800 */
[----:B--2---:R-:W-:-:S07]  /*3eb0*/  FADD.FTZ R8, R50, R9 ;  /* 0x0000000932087221 */ /* 0x004fce0000010000 */
[----:B------:R-:W2:Y:S01]  /*3ec0*/  MUFU.EX2 R63, R63 ;  /* 0x0000003f003f7308 */ /* 0x000ea20000000800 */
[C---:B0-----:R-:W-:Y:S01]  /*3ed0*/  F2FP.SATFINITE.E4M3.F32.PACK_AB_MERGE_C R59, R76.reuse, R59, RZ ;  /* 0x0000003b4c3b723e */ /* 0x041fe200048070ff */
[----:B------:R-:W-:Y:S01]  /*3ee0*/  FADD.FTZ R76, R76, R11 ;  /* 0x0000000b4c4c7221 */ /* 0x000fe20000010000 */
[----:B-1----:R-:W-:Y:S02]  /*3ef0*/  IMAD.MOV.U32 R54, RZ, RZ, R87 ;  /* 0x000000ffff367224 */ /* 0x002fe400078e0057 */
[----:B------:R-:W-:Y:S01]  /*3f00*/  F2FP.SATFINITE.E4M3.F32.PACK_AB_MERGE_C R189, R74, R55, R59 ;  /* 0x000000374abd723e */ /* 0x000fe2000480703b */
[--C-:B------:R-:W-:Y:S02]  /*3f10*/  IMAD.MOV.U32 R74, RZ, RZ, R87.reuse ;  /* 0x000000ffff4a7224 */ /* 0x100fe400078e0057 */
[----:B------:R-:W0:Y:S01]  /*3f20*/  MUFU.EX2 R32, R32 ;  /* 0x0000002000207308 */ /* 0x000e220000000800 */
[C---:B---3--:R-:W-:Y:S01]  /*3f30*/  F2FP.SATFINITE.E4M3.F32.PACK_AB_MERGE_C R50, R5.reuse, R50, RZ ;  /* 0x000000320532723e */ /* 0x048fe200048070ff */
[----:B------:R-:W-:Y:S01]  /*3f40*/  FADD.FTZ R5, R5, R8 ;  /* 0x0000000805057221 */ /* 0x000fe20000010000 */
[----:B------:R-:W-:-:S02]  /*3f50*/  IMAD.MOV.U32 R59, RZ, RZ, R87 ;  /* 0x000000ffff3b7224 */ /* 0x000fc400078e0057 */
[----:B------:R-:W-:Y:S01]  /*3f60*/  F2FP.SATFINITE.E4M3.F32.PACK_AB_MERGE_C R188, R25, R24, R50 ;  /* 0x0000001819bc723e */ /* 0x000fe20004807032 */
[----:B------:R-:W-:Y:S02]  /*3f70*/  IMAD.MOV.U32 R55, RZ, RZ, R87 ;  /* 0x000000ffff377224 */ /* 0x000fe400078e0057 */
[----:B------:R-:W1:Y:S01]  /*3f80*/  MUFU.EX2 R78, R78 ;  /* 0x0000004e004e7308 */ /* 0x000e620000000800 */
[----:B--2---:R-:W-:-:S01]  /*3f90*/  FADD.FTZ R9, R63, R76 ;  /* 0x0000004c3f097221 */ /* 0x004fc20000010000 */
[----:B------:R-:W-:Y:S01]  /*3fa0*/  MOV R76, R87 ;  /* 0x00000057004c7202 */ /* 0x000fe20000000f00 */
[--C-:B------:R-:W-:Y:S02]  /*3fb0*/  IMAD.MOV.U32 R50, RZ, RZ, R87.reuse ;  /* 0x000000ffff327224 */ /* 0x100fe400078e0057 */
[--C-:B------:R-:W-:Y:S02]  /*3fc0*/  IMAD.MOV.U32 R25, RZ, RZ, R87.reuse ;  /* 0x000000ffff197224 */ /* 0x100fe400078e0057 */
[----:B------:R-:W-:Y:S01]  /*3fd0*/  IMAD.MOV.U32 R24, RZ, RZ, R87 ;  /* 0x000000ffff187224 */ /* 0x000fe200078e0057 */
[----:B------:R2:W3:Y:S01]  /*3fe0*/  MUFU.EX2 R7, R58 ;  /* 0x0000003a00077308 */ /* 0x0004e20000000800 */
[----:B0-----:R-:W-:-:S07]  /*3ff0*/  FADD.FTZ R8, R32, R5 ;  /* 0x0000000520087221 */ /* 0x001fce0000010000 */
[----:B------:R-:W-:Y:S01]  /*4000*/  MUFU.EX2 R67, R67 ;  /* 0x0000004300437308 */ /* 0x000fe20000000800 */
[----:B-1----:R-:W-:-:S01]  /*4010*/  FADD.FTZ R10, R78, R9 ;  /* 0x000000094e0a7221 */ /* 0x002fc20000010000 */
[----:B--2---:R-:W-:-:S06]  /*4020*/  IMAD.MOV.U32 R58, RZ, RZ, R87 ;  /* 0x000000ffff3a7224 */ /* 0x004fcc00078e0057 */
[----:B------:R-:W-:Y:S01]  /*4030*/  MUFU.EX2 R62, R62 ;  /* 0x0000003e003e7308 */ /* 0x000fe20000000800 */
[----:B---3--:R-:W-:-:S07]  /*4040*/  FADD.FTZ R5, R7, R8 ;  /* 0x0000000807057221 */ /* 0x008fce0000010000 */
[----:B------:R-:W0:Y:S08]  /*4050*/  MUFU.EX2 R37, R37 ;  /* 0x0000002500257308 */ /* 0x000e300000000800 */
[----:B------:R-:W1:Y:S01]  /*4060*/  MUFU.EX2 R6, R6 ;  /* 0x0000000600067308 */ /* 0x000e620000000800 */
[----:B0-----:R-:W-:Y:S01]  /*4070*/  F2FP.SATFINITE.E4M3.F32.PACK_AB_MERGE_C R8, R37, R62, RZ ;  /* 0x0000003e2508723e */ /* 0x001fe200048070ff */
[----:B------:R-:W-:-:S03]  /*4080*/  FADD.FTZ R62, R62, R5 ;  /* 0x000000053e3e7221 */ /* 0x000fc60000010000 */
[----:B------:R-:W-:Y:S01]  /*4090*/  F2FP.SATFINITE.E4M3.F32.PACK_AB_MERGE_C R190, R7, R32, R8 ;  /* 0x0000002007be723e */ /* 0x000fe20004807008 */
[----:B------:R-:W-:-:S01]  /*40a0*/  FADD.FTZ R5, R37, R62 ;  /* 0x0000003e25057221 */ /* 0x000fc20000010000 */
[----:B------:R-:W-:Y:S01]  /*40b0*/  MOV R62, R87 ;  /* 0x00000057003e7202 */ /* 0x000fe20000000f00 */
[----:B------:R-:W-:Y:S01]  /*40c0*/  IMAD.MOV.U32 R37, RZ, RZ, R87 ;  /* 0x000000ffff257224 */ /* 0x000fe200078e0057 */
[----:B-1----:R-:W-:Y:S01]  /*40d0*/  F2FP.SATFINITE.E4M3.F32.PACK_AB_MERGE_C R9, R6, R67, RZ ;  /* 0x000000430609723e */ /* 0x002fe200048070ff */
[----:B------:R-:W-:-:S01]  /*40e0*/  FADD.FTZ R67, R67, R10 ;  /* 0x0000000a43437221 */ /* 0x000fc20000010000 */
[----:B------:R-:W-:Y:S02]  /*40f0*/  IMAD.MOV.U32 R32, RZ, RZ, R87 ;  /* 0x000000ffff207224 */ /* 0x000fe400078e0057 */
[----:B------:R-:W-:Y:S01]  /*4100*/  F2FP.SATFINITE.E4M3.F32.PACK_AB_MERGE_C R191, R78, R63, R9 ;  /* 0x0000003f4ebf723e */ /* 0x000fe20004807009 */
[----:B------:R-:W-:Y:S01]  /*4110*/  FADD.FTZ R6, R6, R67 ;  /* 0x0000004306067221 */ /* 0x000fe20000010000 */
[----:B------:R-:W-:-:S02]  /*4120*/  IMAD.MOV.U32 R78, RZ, RZ, R87 ;  /* 0x000000ffff4e7224 */ /* 0x000fc400078e0057 */
[--C-:B------:R-:W-:Y:S02]  /*4130*/  IMAD.MOV.U32 R67, RZ, RZ, R87.reuse ;  /* 0x000000ffff437224 */ /* 0x100fe400078e0057 */
[----:B------:R-:W-:Y:S01]  /*4140*/  IMAD.MOV.U32 R63, RZ, RZ, R87 ;  /* 0x000000ffff3f7224 */ /* 0x000fe200078e0057 */
[----:B------:R-:W-:Y:S06]  /*4150*/  @!P1 BRA `(.L_x_14) ;  /* 0x0000002800c49947 */ /* 0x000fec0003800000 */
[----:B------:R-:W-:Y:S01]  /*4160*/  IMAD.MOV.U32 R8, RZ, RZ, R3 ;  /* 0x000000ffff087224 */ /* 0x000fe200078e0003 */
[----:B------:R-:W-:Y:S01]  /*4170*/  CS2R R86, SRZ ;  /* 0x0000000000567805 */ /* 0x000fe2000001ff00 */
[----:B------:R-:W-:Y:S01]  /*4180*/  IMAD.MOV.U32 R7, RZ, RZ, R4 ;  /* 0x000000ffff077224 */ /* 0x000fe200078e0004 */
[----:B------:R-:W-:Y:S02]  /*4190*/  CS2R R84, SRZ ;  /* 0x0000000000547805 */ /* 0x000fe4000001ff00 */
[----:B------:R-:W-:Y:S02]  /*41a0*/  CS2R R82, SRZ ;  /* 0x0000000000527805 */ /* 0x000fe4000001ff00 */
[----:B------:R-:W-:Y:S02]  /*41b0*/  CS2R R80, SRZ ;  /* 0x0000000000507805 */ /* 0x000fe4000001ff00 */
[----:B------:R-:W-:Y:S02]  /*41c0*/  CS2R R78, SRZ ;  /* 0x00000000004e7805 */ /* 0x000fe4000001ff00 */
[----:B------:R-:W-:-:S02]  /*41d0*/  CS2R R76, SRZ ;  /* 0x00000000004c7805 */ /* 0x000fc4000001ff00 */
[----:B------:R-:W-:Y:S02]  /*41e0*/  CS2R R74, SRZ ;  /* 0x00000000004a7805 */ /* 0x000fe4000001ff00 */
        /* <DEDUP_REMOVED lines=24> */
[----:B------:R-:W-:Y:S01]  /*4370*/  CS2R R24, SRZ ;  /* 0x0000000000187805 */ /* 0x000fe2000001ff00 */
[----:B------:R-:W-:Y:S01]  /*4380*/  UIADD3 UR50, UR50, -0x2, URZ ;  /* 0xfffffffe32327890 */ /* 0x000fe2000fffe03f */
[----:B------:R-:W-:Y:S01]  /*4390*/  UMOV UR29, UR45 ;  /* 0x0000002d001d7c82 */ /* 0x000fe20008000000 */
[----:B------:R-:W-:-:S10]  /*43a0*/  UMOV UR28, UR44 ;  /* 0x0000002c001c7c82 */ /* 0x000fd40008000000 */
.L_x_25:
[----:B------:R-:W-:Y:S01]  /*43b0*/  ISETP.NE.AND P2, PT, RZ, UR40, PT ;  /* 0x00000028ff007c0c */ /* 0x000fe2000bf45270 */
[----:B------:R-:W-:-:S04]  /*43c0*/  UISETP.NE.AND UP0, UPT, UR28, 0x1, UPT ;  /* 0x000000011c00788c */ /* 0x000fc8000bf05270 */
[----:B------:R-:W-:-:S04]  /*43d0*/  USEL UR45, URZ, 0x1, UP0 ;  /* 0x000000013f2d7887 */ /* 0x000fc80008000000 */
[----:B------:R-:W-:-:S04]  /*43e0*/  ULOP3.LUT UR45, UR29, UR45, URZ, 0x3c, !UPT ;  /* 0x0000002d1d2d7292 */ /* 0x000fc8000f8e3c3f */
[----:B------:R-:W-:Y:S08]  /*43f0*/  @P2 BRA `(.L_x_15) ;  /* 0x0000000000382947 */ /* 0x000ff00003800000 */
[----:B------:R-:W-:Y:S05]  /*4400*/  @!P0 BRA `(.L_x_16) ;  /* 0x0000000000048947 */ /* 0x000fea0003800000 */
[----:B------:R-:W-:Y:S01]  /*4410*/  BPT.TRAP 0x1 ;  /* 0x000000040000795c */ /* 0x000fe20000300000 */
.L_x_16:
[----:B------:R-:W-:Y:S01]  /*4420*/  UIADD3 UR6, UR28, 0x1, URZ ;  /* 0x000000011c067890 */ /* 0x000fe2000fffe03f */
[----:B------:R-:W-:-:S03]  /*4430*/  IMAD.U32 R3, RZ, RZ, UR45 ;  /* 0x0000002dff037e24 */ /* 0x000fc6000f8e00ff */
[----:B------:R-:W-:Y:S02]  /*4440*/  UISETP.NE.AND UP0, UPT, UR6, 0x2, UPT ;  /* 0x000000020600788c */ /* 0x000fe4000bf05270 */
[----:B------:R-:W-:Y:S02]  /*4450*/  SHF.L.U32 R3, R3, 0x1f, RZ ;  /* 0x0000001f03037819 */ /* 0x000fe400000006ff */
[----:B------:R-:W-:-:S04]  /*4460*/  USEL UR6, UR6, URZ, UP0 ;  /* 0x0000003f06067287 */ /* 0x000fc80008000000 */
[----:B------:R-:W-:-:S09]  /*4470*/  ULEA UR6, UR6, UR41, 0x3 ;  /* 0x0000002906067291 */ /* 0x000fd2000f8e183f */
[----:B------:R0:W1:Y:S01]  /*4480*/  SYNCS.PHASECHK.TRANS64.TRYWAIT P1, [UR6+0x22830], R3 ;  /* 0x02283003ff0075a7 */ /* 0x0000620008020146 */
[----:B------:R-:W-:Y:S05]  /*4490*/  @!P0 BRA `(.L_x_17) ;  /* 0x0000000000048947 */ /* 0x000fea0003800000 */
[----:B------:R-:W-:Y:S01]  /*44a0*/  BPT.TRAP 0x1 ;  /* 0x000000040000795c */ /* 0x000fe20000300000 */
.L_x_17:
[----:B-1----:R-:W-:Y:S05]  /*44b0*/  @P1 BRA `(.L_x_15) ;  /* 0x0000000000081947 */ /* 0x002fea0003800000 */
[----:B------:R-:W1:Y:S02]  /*44c0*/  SYNCS.PHASECHK.TRANS64.TRYWAIT P1, [UR6+0x22830], R3 ;  /* 0x02283003ff0075a7 */ /* 0x000e640008020146 */
[----:B-1----:R-:W-:Y:S05]  /*44d0*/  @!P1 BRA `(.L_x_18) ;  /* 0x000000a000289947 */ /* 0x002fea0003800000 */
.L_x_15:
[----:B01----:R-:W-:Y:S01]  /*44e0*/  IADD3 R3, R22, 0x8, RZ ;  /* 0x0000000816037810 */ /* 0x003fe20007ffe0ff */
[----:B------:R-:W-:Y:S01]  /*44f0*/  UIADD3 UR44, UR28, 0x1, URZ ;  /* 0x000000011c2c7890 */ /* 0x000fe2000fffe03f */
[----:B------:R-:W-:Y:S01]  /*4500*/  R2UR UR30, R0 ;  /* 0x00000000001e72ca */ /* 0x000fe200000e0000 */
[----:B------:R-:W-:Y:S01]  /*4510*/  UMOV UR19, 0x40000040 ;  /* 0x4000004000137882 */ /* 0x000fe20000000000 */
[----:B------:R-:W-:Y:S01]  /*4520*/  UMOV UR20, UR16 ;  /* 0x0000001000147c82 */ /* 0x000fe20008000000 */
[----:B------:R0:W-:Y:S01]  /*4530*/  BAR.SYNC.DEFER_BLOCKING R3, 0x100 ;  /* 0x000400030000751d */ /* 0x0001e20000010000 */
[----:B------:R-:W-:-:S04]  /*4540*/  UISETP.NE.AND UP0, UPT, UR44, 0x2, UPT ;  /* 0x000000022c00788c */ /* 0x000fc8000bf05270 */
[----:B------:R-:W-:Y:S01]  /*4550*/  USEL UR44, UR44, URZ, UP0 ;  /* 0x0000003f2c2c7287 */ /* 0x000fe20008000000 */
[----:B------:R-:W-:Y:S01]  /*4560*/  UMOV UR21, UR17 ;  /* 0x0000001100157c82 */ /* 0x000fe20008000000 */
[----:B------:R-:W-:Y:S01]  /*4570*/  UMOV UR23, 0x40000040 ;  /* 0x4000004000177882 */ /* 0x000fe20000000000 */
[----:B------:R-:W-:Y:S02]  /*4580*/  UMOV UR24, UR16 ;  /* 0x0000001000187c82 */ /* 0x000fe40008000000 */
[----:B------:R-:W-:Y:S01]  /*4590*/  UIMAD UR30, UR44, 0x500, UR30 ;  /* 0x000005002c1e78a4 */ /* 0x000fe2000f8e021e */
[----:B------:R-:W-:Y:S01]  /*45a0*/  UMOV UR25, UR17 ;  /* 0x0000001100197c82 */ /* 0x000fe20008000000 */
[----:B------:R-:W-:Y:S02]  /*45b0*/  UMOV UR27, 0x40000040 ;  /* 0x40000040001b7882 */ /* 0x000fe40000000000 */
[----:B------:R-:W-:Y:S02]  /*45c0*/  UIADD3 UR22, UR30, 0x100, URZ ;  /* 0x000001001e167890 */ /* 0x000fe4000fffe03f */
[----:B------:R-:W-:-:S02]  /*45d0*/  UIADD3 UR26, UR30, 0x200, URZ ;  /* 0x000002001e1a7890 */ /* 0x000fc4000fffe03f */
[----:B------:R-:W-:Y:S01]  /*45e0*/  UMOV UR18, UR30 ;  /* 0x0000001e00127c82 */ /* 0x000fe20008000000 */
[----:B------:R-:W-:Y:S01]  /*45f0*/  UIADD3 UR6, UR30, 0x400, URZ ;  /* 0x000004001e067890 */ /* 0x000fe2000fffe03f */
[----:B------:R-:W-:Y:S01]  /*4600*/  UMOV UR7, 0x40000040 ;  /* 0x4000004000077882 */ /* 0x000fe20000000000 */
[----:B------:R-:W-:Y:S01]  /*4610*/  UIADD3 UR10, UR30, 0x402, URZ ;  /* 0x000004021e0a7890 */ /* 0x000fe2000fffe03f */
[----:B------:R-:W-:Y:S01]  /*4620*/  WARPGROUP.ARRIVE ;  /* 0x00000000000079c5 */ /* 0x000fe20000000000 */
[----:B------:R-:W-:Y:S01]  /*4630*/  UMOV UR11, 0x40000040 ;  /* 0x40000040000b7882 */ /* 0x000fe20000000000 */
[----:B------:R-:W-:Y:S01]  /*4640*/  UIADD3 UR14, UR30, 0x6, URZ ;  /* 0x000000061e0e7890 */ /* 0x000fe2000fffe03f */
[----:B------:R-:W-:-:S03]  /*4650*/  UMOV UR15, 0x40000040 ;  /* 0x40000040000f7882 */ /* 0x000fc60000000000 */
[----:B------:R-:W-:Y:S01]  /*4660*/  QGMMA.64x32x32.F32.E4M3.E4M3 R152, gdesc[UR16], RZ, !UPT, gsb0 ;  /* 0x00600000109879f3 */ /* 0x000fe2000c0008ff */
[----:B------:R-:W-:Y:S01]  /*4670*/  UIADD3 UR18, UR30, 0x300, URZ ;  /* 0x000003001e127890 */ /* 0x000fe2000fffe03f */
[----:B------:R-:W-:Y:S01]  /*4680*/  UMOV UR19, 0x40000040 ;  /* 0x4000004000137882 */ /* 0x000fe20000000000 */
[----:B------:R-:W-:Y:S02]  /*4690*/  WARPGROUP.DEPBAR.LE gsb0, 0x0 ;  /* 0x00008000000079c5 */ /* 0x000fe40000010000 */
[----:B------:R-:W-:-:S06]  /*46a0*/  WARPGROUP.ARRIVE ;  /* 0x00000000000079c5 */ /* 0x000fcc0000000000 */
[----:B------:R-:W-:Y:S01]  /*46b0*/  QGMMA.64x32x32.F32.E4M3.E4M3 R136, gdesc[UR20], RZ, !UPT, gsb0 ;  /* 0x00600000148879f3 */ /* 0x000fe2000c0008ff */
[----:B------:R-:W-:Y:S01]  /*46c0*/  UIADD3 UR22, UR30, 0x102, URZ ;  /* 0x000001021e167890 */ /* 0x000fe2000fffe03f */
[----:B------:R-:W-:Y:S01]  /*46d0*/  UMOV UR20, UR4 ;  /* 0x0000000400147c82 */ /* 0x000fe20008000000 */
[----:B------:R-:W-:Y:S01]  /*46e0*/  UMOV UR21, UR5 ;  /* 0x0000000500157c82 */ /* 0x000fe20008000000 */
        /* <DEDUP_REMOVED lines=20> */
[----:B------:R-:W-:Y:S01]  /*4830*/  UIADD3 UR6, UR30, 0x302, URZ ;  /* 0x000003021e067890 */ /* 0x000fe2000fffe03f */
[----:B------:R-:W-:Y:S01]  /*4840*/  UMOV UR7, 0x40000040 ;  /* 0x4000004000077882 */ /* 0x000fe20000000000 */
[----:B------:R-:W-:Y:S02]  /*4850*/  WARPGROUP.DEPBAR.LE gsb0, 0x0 ;  /* 0x00008000000079c5 */ /* 0x000fe40000010000 */
[----:B------:R-:W-:-:S06]  /*4860*/  WARPGROUP.ARRIVE ;  /* 0x00000000000079c5 */ /* 0x000fcc0000000000 */
[----:B------:R-:W-:Y:S01]  /*4870*/  QGMMA.64x32x32.F32.E4M3.E4M3 R136, gdesc[UR20], R136, gsb0 ;  /* 0x00600000148879f3 */ /* 0x000fe20008000888 */
[----:B------:R-:W-:Y:S01]  /*4880*/  UIADD3 UR22, UR30, 0x104, URZ ;  /* 0x000001041e167890 */ /* 0x000fe2000fffe03f */
[----:B------:R-:W-:Y:S01]  /*4890*/  UMOV UR20, UR8 ;  /* 0x0000000800147c82 */ /* 0x000fe20008000000 */
[----:B------:R-:W-:Y:S01]  /*48a0*/  UMOV UR21, UR9 ;  /* 0x0000000900157c82 */ /* 0x000fe20008000000 */
        /* <DEDUP_REMOVED lines=46> */
[----:B------:R-:W-:-:S06]  /*4b90*/  WARPGROUP.ARRIVE ;  /* 0x00000000000079c5 */ /* 0x000fcc0000000000 */
[----:B------:R-:W-:Y:S01]  /*4ba0*/  QGMMA.64x32x32.F32.E4M3.E4M3 R152, gdesc[UR12], R152, gsb0 ;  /* 0x006000000c9879f3 */ /* 0x000fe20008000898 */
[----:B------:R-:W-:Y:S01]  /*4bb0*/  UIADD3 UR14, UR30, 0x306, URZ ;  /* 0x000003061e0e7890 */ /* 0x000fe2000fffe03f */
[----:B------:R-:W-:Y:S01]  /*4bc0*/  UMOV UR15, 0x40000040 ;  /* 0x40000040000f7882 */ /* 0x000fe20000000000 */
[----:B------:R-:W-:Y:S01]  /*4bd0*/  UIADD3 UR30, UR30, 0x406, URZ ;  /* 0x000004061e1e7890 */ /* 0x000fe2000fffe03f */
[----:B------:R-:W-:Y:S02]  /*4be0*/  WARPGROUP.DEPBAR.LE gsb0, 0x0 ;  /* 0x00008000000079c5 */ /* 0x000fe40000010000 */
[----:B------:R-:W-:-:S06]  /*4bf0*/  WARPGROUP.ARRIVE ;  /* 0x00000000000079c5 */ /* 0x000fcc0000000000 */
[----:B------:R-:W-:Y:S03]  /*4c00*/  QGMMA.64x32x32.F32.E4M3.E4M3 R136, gdesc[UR20], R136, gsb0 ;  /* 0x00600000148879f3 */ /* 0x000fe60008000888 */
[----:B------:R-:W-:Y:S02]  /*4c10*/  WARPGROUP.DEPBAR.LE gsb0, 0x0 ;  /* 0x00008000000079c5 */ /* 0x000fe40000010000 */
[----:B------:R-:W-:-:S06]  /*4c20*/  WARPGROUP.ARRIVE ;  /* 0x00000000000079c5 */ /* 0x000fcc0000000000 */
[----:B------:R-:W-:Y:S03]  /*4c30*/  QGMMA.64x32x32.F32.E4M3.E4M3 R120, gdesc[UR24], R120, gsb0 ;  /* 0x00600000187879f3 */ /* 0x000fe60008000878 */
        /* <DEDUP_REMOVED lines=9> */
[----:B0-----:R-:W-:Y:S05]  /*4cd0*/  @P2 BRA `(.L_x_19) ;  /* 0x00000000002c2947 */ /* 0x001fea0003800000 */
[----:B------:R-:W-:Y:S05]  /*4ce0*/  @!P0 BRA `(.L_x_20) ;  /* 0x0000000000048947 */ /* 0x000fea0003800000 */
[----:B------:R-:W-:Y:S01]  /*4cf0*/  BPT.TRAP 0x1 ;  /* 0x000000040000795c */ /* 0x000fe20000300000 */
.L_x_20:
[----:B------:R-:W-:Y:S01]  /*4d00*/  ULEA UR6, UR28, UR41, 0x3 ;  /* 0x000000291c067291 */ /* 0x000fe2000f8e183f */
[----:B------:R-:W-:-:S05]  /*4d10*/  IMAD.U32 R3, RZ, RZ, UR29 ;  /* 0x0000001dff037e24 */ /* 0x000fca000f8e00ff */
[----:B------:R-:W-:-:S04]  /*4d20*/  SHF.L.U32 R3, R3, 0x1f, RZ ;  /* 0x0000001f03037819 */ /* 0x000fc800000006ff */
[----:B------:R0:W1:Y:S01]  /*4d30*/  SYNCS.PHASECHK.TRANS64.TRYWAIT P1, [UR6+0x22850], R3 ;  /* 0x02285003ff0075a7 */ /* 0x0000620008020146 */
[----:B------:R-:W-:Y:S05]  /*4d40*/  @!P0 BRA `(.L_x_21) ;  /* 0x0000000000048947 */ /* 0x000fea0003800000 */
[----:B------:R-:W-:Y:S01]  /*4d50*/  BPT.TRAP 0x1 ;  /* 0x000000040000795c */ /* 0x000fe20000300000 */
.L_x_21:
[----:B-1----:R-:W-:Y:S05]  /*4d60*/  @P1 BRA `(.L_x_19) ;  /* 0x0000000000081947 */ /* 0x002fea0003800000 */
[----:B------:R-:W1:Y:S02]  /*4d70*/  SYNCS.PHASECHK.TRANS64.TRYWAIT P1, [UR6+0x22850], R3 ;  /* 0x02285003ff0075a7 */ /* 0x000e640008020146 */
[----:B-1----:R-:W-:Y:S05]  /*4d80*/  @!P1 BRA `(.L_x_22) ;  /* 0x0000009800149947 */ /* 0x002fea0003800000 */
.L_x_19:
[----:B------:R-:W-:Y:S01]  /*4d90*/  UIADD3 UR6, UR41, 0x400, URZ ;  /* 0x0000040029067890 */ /* 0x000fe2000fffe03f */
[----:B------:R-:W-:Y:S01]  /*4da0*/  WARPGROUP.ARRIVE ;  /* 0x00000000000079c5 */ /* 0x000fe20000000000 */
[----:B------:R-:W-:Y:S01]  /*4db0*/  UMOV UR7, 0xc0000010 ;  /* 0xc000001000077882 */ /* 0x000fe20000000000 */
[----:B01----:R-:W-:Y:S01]  /*4dc0*/  IADD3 R3, -R22, 0xb, RZ ;  /* 0x0000000b16037810 */ /* 0x003fe20007ffe1ff */
[----:B------:R-:W-:-:S04]  /*4dd0*/  USHF.R.U32.HI UR6, URZ, 0x4, UR6 ;  /* 0x000000043f067899 */ /* 0x000fc80008011606 */
[----:B------:R-:W-:-:S04]  /*4de0*/  ULOP3.LUT UR6, UR6, 0x3fff, URZ, 0xc0, !UPT ;  /* 0x00003fff06067892 */ /* 0x000fc8000f8ec03f */
[----:B------:R-:W-:-:S04]  /*4df0*/  ULOP3.LUT UR6, UR6, 0x10000, URZ, 0xfc, !UPT ;  /* 0x0001000006067892 */ /* 0x000fc8000f8efc3f */
[----:B------:R-:W-:-:S07]  /*4e00*/  UIMAD UR10, UR28, 0x500, UR6 ;  /* 0x000005001c0a78a4 */ /* 0x000fce000f8e0206 */
[----:B------:R-:W-:Y:S02]  /*4e10*/  UMOV UR6, UR10 ;  /* 0x0000000a00067c82 */ /* 0x000fe40008000000 */
[----:B------:R-:W-:Y:S01]  /*4e20*/  QGMMA.64x128x32.F32.E4M3.E4M3 R24, R172, gdesc[UR4], R24, gsb0 ;  /* 0x01e00004ac187df3 */ /* 0x000fe20008000818 */
[----:B------:R-:W-:Y:S01]  /*4e30*/  UIADD3 UR6, UR10, 0x100, URZ ;  /* 0x000001000a067890 */ /* 0x000fe2000fffe03f */
[----:B------:R-:W-:Y:S01]  /*4e40*/  UMOV UR7, 0xc0000010 ;  /* 0xc000001000077882 */ /* 0x000fe20000000000 */
[----:B------:R-:W-:Y:S02]  /*4e50*/  WARPGROUP.DEPBAR.LE gsb0, 0x0 ;  /* 0x00008000000079c5 */ /* 0x000fe40000010000 */
[----:B------:R-:W-:-:S07]  /*4e60*/  WARPGROUP.ARRIVE ;  /* 0x00000000000079c5 */ /* 0x000fce0000000000 */
        /* <DEDUP_REMOVED lines=15> */
[----:B------:R-:W-:Y:S03]  /*4f60*/  QGMMA.64x128x32.F32.E4M3.E4M3 R24, R188, gdesc[UR4], R24, gsb0 ;  /* 0x01e00004bc187df3 */ /* 0x000fe60008000818 */
[----:B------:R-:W-:Y:S02]  /*4f70*/  WARPGROUP.DEPBAR.LE gsb0, 0x0 ;  /* 0x00008000000079c5 */ /* 0x000fe40000010000 */
[----:B------:R0:W-:Y:S06]  /*4f80*/  BAR.ARV R3, 0x100 ;  /* 0x000400030000751d */ /* 0x0001ec0000002000 */
[----:B------:R-:W-:Y:S05]  /*4f90*/  @!P0 BRA `(.L_x_23) ;  /* 0x0000000000048947 */ /* 0x000fea0003800000 */
[----:B------:R-:W-:Y:S01]  /*4fa0*/  BPT.TRAP 0x1 ;  /* 0x000000040000795c */ /* 0x000fe20000300000 */
.L_x_23:
[----:B------:R-:W-:Y:S01]  /*4fb0*/  FMNMX.FTZ R4, R152, R7, !PT ;  /* 0x0000000798047209 */ /* 0x000fe20007810000 */
[----:B------:R-:W-:Y:S01]  /*4fc0*/  IMAD.U32 R15, RZ, RZ, UR42 ;  /* 0x0000002aff0f7e24 */ /* 0x000fe2000f8e00ff */
[----:B------:R-:W-:Y:S01]  /*4fd0*/  FMNMX.FTZ R10, R154, R8, !PT ;  /* 0x000000089a0a7209 */ /* 0x000fe20007810000 */
[----:B------:R-:W-:Y:S01]  /*4fe0*/  ULEA UR6, UR44, UR41, 0x3 ;  /* 0x000000292c067291 */ /* 0x000fe2000f8e183f */
[----:B0-----:R-:W-:Y:S02]  /*4ff0*/  FMNMX.FTZ R3, R153, R4, !PT ;  /* 0x0000000499037209 */ /* 0x001fe40007810000 */
[----:B------:R-:W-:Y:S01]  /*5000*/  FMNMX.FTZ R9, R155, R10, !PT ;  /* 0x0000000a9b097209 */ /* 0x000fe20007810000 */
[----:B------:R-:W-:Y:S01]  /*5010*/  UIADD3 UR6, UR6, 0x22840, URZ ;  /* 0x0002284006067890 */ /* 0x000fe2000fffe03f */
[----:B------:R-:W-:Y:S02]  /*5020*/  FMNMX.FTZ R4, R156, R3, !PT ;  /* 0x000000039c047209 */ /* 0x000fe40007810000 */
[----:B------:R-:W-:Y:S01]  /*5030*/  FMNMX.FTZ R10, R158, R9, !PT ;  /* 0x000000099e0a7209 */ /* 0x000fe20007810000 */
[----:B------:R-:W-:Y:S01]  /*5040*/  UPRMT UR6, UR39, 0x654, UR6 ;  /* 0x0000065427067896 */ /* 0x000fe20008000006 */
[----:B------:R-:W-:-:S02]  /*5050*/  FMNMX.FTZ R3, R157, R4, !PT ;  /* 0x000000049d037209 */ /* 0x000fc40007810000 */
[----:B------:R-:W-:Y:S02]  /*5060*/  FMNMX.FTZ R9, R159, R10, !PT ;  /* 0x0000000a9f097209 */ /* 0x000fe40007810000 */
[----:B------:R-:W-:Y:S02]  /*5070*/  FMNMX.FTZ R4, R160, R3, !PT ;  /* 0x00000003a0047209 */ /* 0x000fe40007810000 */
[----:B------:R-:W-:Y:S02]  /*5080*/  FMNMX.FTZ R10, R162, R9, !PT ;  /* 0x00000009a20a7209 */ /* 0x000fe40007810000 */
[----:B------:R-:W-:Y:S01]  /*5090*/  FMNMX.FTZ R3, R161, R4, !PT ;  /* 0x00000004a1037209 */ /* 0x000fe20007810000 */
[----:B------:R-:W-:Y:S01]  /*50a0*/  SYNCS.ARRIVE.TRANS64.RED.A1T0 RZ, [UR6], RZ ;  /* 0x000000ffffff79a7 */ /* 0x000fe20008100406 */
[----:B------:R-:W-:Y:S02]  /*50b0*/  FMNMX.FTZ R9, R163, R10, !PT ;  /* 0x0000000aa3097209 */ /* 0x000fe40007810000 */
[----:B------:R-:W-:-:S02]  /*50c0*/  FMNMX.FTZ R4, R164, R3, !PT ;  /* 0x00000003a4047209 */ /* 0x000fc40007810000 */
[----:B------:R-:W-:Y:S02]  /*50d0*/  FMNMX.FTZ R10, R166, R9, !PT ;  /* 0x00000009a60a7209 */ /* 0x000fe40007810000 */
[----:B------:R-:W-:Y:S02]  /*50e0*/  FMNMX.FTZ R3, R165, R4, !PT ;  /* 0x00000004a5037209 */ /* 0x000fe40007810000 */
[----:B------:R-:W-:Y:S02]  /*50f0*/  FMNMX.FTZ R9, R167, R10, !PT ;  /* 0x0000000aa7097209 */ /* 0x000fe40007810000 */
[----:B------:R-:W-:Y:S02]  /*5100*/  FMNMX.FTZ R4, R136, R3, !PT ;  /* 0x0000000388047209 */ /* 0x000fe40007810000 */
        /* <DEDUP_REMOVED lines=62> */
[----:B------:R-:W-:-:S03]  /*54f0*/  FMNMX.FTZ R10, R103, R10, !PT ;  /* 0x0000000a670a7209 */ /* 0x000fc60007810000 */
[----:B------:R-:W0:Y:S04]  /*5500*/  SHFL.BFLY PT, R4, R9, 0x2, 0x1f ;  /* 0x0c401f0009047f89 */ /* 0x000e2800000e0000 */
[----:B------:R-:W1:Y:S01]  /*5510*/  SHFL.BFLY PT, R3, R10, 0x2, 0x1f ;  /* 0x0c401f000a037f89 */ /* 0x000e6200000e0000 */
[----:B0-----:R-:W-:Y:S02]  /*5520*/  FMNMX.FTZ R11, R9, R4, !PT ;  /* 0x00000004090b7209 */ /* 0x001fe40007810000 */
[----:B-1----:R-:W-:-:S03]  /*5530*/  FMNMX.FTZ R12, R10, R3, !PT ;  /* 0x000000030a0c7209 */ /* 0x002fc60007810000 */
[----:B------:R-:W0:Y:S04]  /*5540*/  SHFL.BFLY PT, R4, R11, 0x1, 0x1f ;  /* 0x0c201f000b047f89 */ /* 0x000e2800000e0000 */
[----:B------:R-:W1:Y:S01]  /*5550*/  SHFL.BFLY PT, R3, R12, 0x1, 0x1f ;  /* 0x0c201f000c037f89 */ /* 0x000e6200000e0000 */
[----:B0-----:R-:W-:Y:S02]  /*5560*/  FMNMX.FTZ R4, R11, R4, !PT ;  /* 0x000000040b047209 */ /* 0x001fe40007810000 */
[----:B-1----:R-:W-:-:S03]  /*5570*/  FMNMX.FTZ R3, R12, R3, !PT ;  /* 0x000000030c037209 */ /* 0x002fc60007810000 */
[C---:B------:R-:W-:Y:S01]  /*5580*/  FFMA.FTZ R172, R4.reuse, R15, -8 ;  /* 0xc100000004ac7423 */ /* 0x040fe2000001000f */
[----:B------:R-:W-:-:S03]  /*5590*/  FADD.FTZ R7, -R4, R7 ;  /* 0x0000000704077221 */ /* 0x000fc60000010100 */
[--C-:B------:R-:W-:Y:S01]  /*55a0*/  FFMA.FTZ R21, R136, UR42, -R172.reuse ;  /* 0x0000002a88157c23 */ /* 0x100fe200080108ac */
[----:B------:R-:W-:-:S01]  /*55b0*/  FFMA.FTZ R136, R137, UR42, -R172 ;  /* 0x0000002a89887c23 */ /* 0x000fc200080108ac */
[--C-:B------:R-:W-:Y:S01]  /*55c0*/  FFMA.FTZ R137, R140, UR42, -R172.reuse ;  /* 0x0000002a8c897c23 */ /* 0x100fe200080108ac */
[----:B------:R-:W-:-:S01]  /*55d0*/  FFMA.FTZ R140, R141, UR42, -R172 ;  /* 0x0000002a8d8c7c23 */ /* 0x000fc200080108ac */
[--C-:B------:R-:W-:Y:S01]  /*55e0*/  FFMA.FTZ R9, R152, UR42, -R172.reuse ;  /* 0x0000002a98097c23 */ /* 0x100fe200080108ac */
[----:B------:R-:W-:-:S01]  /*55f0*/  FFMA.FTZ R141, R144, UR42, -R172 ;  /* 0x0000002a908d7c23 */ /* 0x000fc200080108ac */
[--C-:B------:R-:W-:Y:S01]  /*5600*/  FFMA.FTZ R144, R145, UR42, -R172.reuse ;  /* 0x0000002a91907c23 */ /* 0x100fe200080108ac */
[----:B------:R-:W-:Y:S02]  /*5610*/  IMAD.U32 R152, RZ, RZ, UR42 ;  /* 0x0000002aff987e24 */ /* 0x000fe4000f8e00ff */
[--C-:B------:R-:W-:Y:S01]  /*5620*/  FFMA.FTZ R145, R148, UR42, -R172.reuse ;  /* 0x0000002a94917c23 */ /* 0x100fe200080108ac */
[----:B------:R-:W-:-:S01]  /*5630*/  FFMA.FTZ R148, R149, UR42, -R172 ;  /* 0x0000002a95947c23 */ /* 0x000fc200080108ac */
[----:B------:R-:W-:Y:S01]  /*5640*/  FMUL.FTZ R13, R7, UR42 ;  /* 0x0000002a070d7c20 */ /* 0x000fe20008410000 */
[----:B------:R-:W-:-:S01]  /*5650*/  FFMA.FTZ R149, R101, UR42, -R172 ;  /* 0x0000002a65957c23 */ /* 0x000fc200080108ac */
[C---:B------:R-:W-:Y:S01]  /*5660*/  FADD.FTZ R7, -R3.reuse, R8 ;  /* 0x0000000803077221 */ /* 0x040fe20000010100 */
[----:B------:R-:W-:-:S01]  /*5670*/  FFMA.FTZ R101, R3, R152, -8 ;  /* 0xc100000003657423 */ /* 0x000fc20000010098 */
[----:B------:R-:W-:Y:S01]  /*5680*/  FFMA.FTZ R10, R153, UR42, -R172 ;  /* 0x0000002a990a7c23 */ /* 0x000fe200080108ac */
[----:B------:R0:W-:Y:S01]  /*5690*/  MUFU.EX2 R8, R13 ;  /* 0x0000000d00087308 */ /* 0x0001e20000000800 */
[----:B------:R-:W-:Y:S01]  /*56a0*/  FMUL.FTZ R7, R7, UR42 ;  /* 0x0000002a07077c20 */ /* 0x000fe20008410000 */
[--C-:B------:R-:W-:Y:S01]  /*56b0*/  FFMA.FTZ R152, R154, UR42, -R101.reuse ;  /* 0x0000002a9a987c23 */ /* 0x100fe20008010865 */
[----:B------:R-:W-:-:S01]  /*56c0*/  FFMA.FTZ R153, R155, UR42, -R101 ;  /* 0x0000002a9b997c23 */ /* 0x000fc20008010865 */
[----:B------:R-:W-:Y:S01]  /*56d0*/  FFMA.FTZ R11, R156, UR42, -R172 ;  /* 0x0000002a9c0b7c23 */ /* 0x000fe200080108ac */
[----:B------:R-:W-:-:S01]  /*56e0*/  FFMA.FTZ R154, R158, UR42, -R101 ;  /* 0x0000002a9e9a7c23 */ /* 0x000fc20008010865 */
[----:B------:R-:W-:Y:S01]  /*56f0*/  FFMA.FTZ R12, R157, UR42, -R172 ;  /* 0x0000002a9d0c7c23 */ /* 0x000fe200080108ac */
[----:B------:R-:W-:-:S01]  /*5700*/  FFMA.FTZ R155, R159, UR42, -R101 ;  /* 0x0000002a9f9b7c23 */ /* 0x000fc20008010865 */
[----:B------:R-:W1:Y:S01]  /*5710*/  MUFU.EX2 R9, R9 ;  /* 0x0000000900097308 */ /* 0x000e620000000800 */
[----:B0-----:R-:W-:-:S01]  /*5720*/  FFMA.FTZ R13, R160, UR42, -R172 ;  /* 0x0000002aa00d7c23 */ /* 0x001fc200080108ac */
[----:B------:R-:W-:Y:S01]  /*5730*/  FFMA.FTZ R156, R162, UR42, -R101 ;  /* 0x0000002aa29c7c23 */ /* 0x000fe20008010865 */
[----:B------:R-:W-:-:S01]  /*5740*/  FFMA.FTZ R14, R161, UR42, -R172 ;  /* 0x0000002aa10e7c23 */ /* 0x000fc200080108ac */
[----:B------:R-:W-:Y:S01]  /*5750*/  FFMA.FTZ R157, R163, UR42, -R101 ;  /* 0x0000002aa39d7c23 */ /* 0x000fe20008010865 */
[----:B------:R-:W-:-:S01]  /*5760*/  FFMA.FTZ R15, R164, UR42, -R172 ;  /* 0x0000002aa40f7c23 */ /* 0x000fc200080108ac */
[----:B------:R-:W-:Y:S01]  /*5770*/  FFMA.FTZ R158, R166, UR42, -R101 ;  /* 0x0000002aa69e7c23 */ /* 0x000fe20008010865 */
[----:B------:R-:W-:-:S01]  /*5780*/  FFMA.FTZ R20, R165, UR42, -R172 ;  /* 0x0000002aa5147c23 */ /* 0x000fc200080108ac */
        /* <DEDUP_REMOVED lines=8> */
[----:B------:R-:W0:Y:S01]  /*5810*/  MUFU.EX2 R152, R152 ;  /* 0x0000009800987308 */ /* 0x000e220000000800 */
[----:B-1----:R-:W-:-:S01]  /*5820*/  FFMA.FTZ R5, R8, R5, R9 ;  /* 0x0000000508057223 */ /* 0x002fc20000010009 */
[--C-:B------:R-:W-:Y:S01]  /*5830*/  FFMA.FTZ R150, R150, UR42, -R101.reuse ;  /* 0x0000002a96967c23 */ /* 0x100fe20008010865 */
[----:B------:R-:W-:-:S01]  /*5840*/  FFMA.FTZ R151, R151, UR42, -R101 ;  /* 0x0000002a97977c23 */ /* 0x000fc20008010865 */
[----:B------:R-:W-:Y:S01]  /*5850*/  FFMA.FTZ R120, R120, UR42, -R172 ;  /* 0x0000002a78787c23 */ /* 0x000fe200080108ac */
[----:B------:R-:W-:-:S01]  /*5860*/  FFMA.FTZ R122, R122, UR42, -R101 ;  /* 0x0000002a7a7a7c23 */ /* 0x000fc20008010865 */
[----:B------:R-:W-:Y:S01]  /*5870*/  FFMA.FTZ R121, R121, UR42, -R172 ;  /* 0x0000002a79797c23 */ /* 0x000fe200080108ac */
[----:B------:R-:W-:-:S01]  /*5880*/  FFMA.FTZ R123, R123, UR42, -R101 ;  /* 0x0000002a7b7b7c23 */ /* 0x000fc20008010865 */
[----:B------:R-:W1:Y:S01]  /*5890*/  MUFU.EX2 R10, R10 ;  /* 0x0000000a000a7308 */ /* 0x000e620000000800 */
[----:B------:R-:W-:-:S01]  /*58a0*/  FFMA.FTZ R124, R124, UR42, -R172 ;  /* 0x0000002a7c7c7c23 */ /* 0x000fc200080108ac */
[----:B------:R-:W-:Y:S01]  /*58b0*/  FFMA.FTZ R126, R126, UR42, -R101 ;  /* 0x0000002a7e7e7c23 */ /* 0x000fe20008010865 */
[----:B------:R-:W-:-:S01]  /*58c0*/  FFMA.FTZ R125, R125, UR42, -R172 ;  /* 0x0000002a7d7d7c23 */ /* 0x000fc200080108ac */
[----:B------:R-:W-:Y:S01]  /*58d0*/  FFMA.FTZ R127, R127, UR42, -R101 ;  /* 0x0000002a7f7f7c23 */ /* 0x000fe20008010865 */
[----:B------:R-:W-:-:S01]  /*58e0*/  FFMA.FTZ R128, R128, UR42, -R172 ;  /* 0x0000002a80807c23 */ /* 0x000fc200080108ac */
[----:B------:R-:W-:Y:S01]  /*58f0*/  FFMA.FTZ R130, R130, UR42, -R101 ;  /* 0x0000002a82827c23 */ /* 0x000fe20008010865 */
[----:B------:R-:W-:-:S01]  /*5900*/  FFMA.FTZ R129, R129, UR42, -R172 ;  /* 0x0000002a81817c23 */ /* 0x000fc200080108ac */
[----:B------:R-:W2:Y:S01]  /*5910*/  MUFU.EX2 R153, R153 ;  /* 0x0000009900997308 */ /* 0x000ea20000000800 */
[----:B0-----:R-:W-:-:S01]  /*5920*/  FFMA.FTZ R6, R7, R6, R152 ;  /* 0x0000000607067223 */ /* 0x001fc20000010098 */
[----:B------:R-:W-:Y:S01]  /*5930*/  FFMA.FTZ R131, R131, UR42, -R101 ;  /* 0x0000002a83837c23 */ /* 0x000fe20008010865 */
[----:B------:R-:W-:-:S01]  /*5940*/  FFMA.FTZ R132, R132, UR42, -R172 ;  /* 0x0000002a84847c23 */ /* 0x000fc200080108ac */
[----:B------:R-:W-:Y:S01]  /*5950*/  FFMA.FTZ R134, R134, UR42, -R101 ;  /* 0x0000002a86867c23 */ /* 0x000fe20008010865 */
[----:B------:R-:W-:-:S01]  /*5960*/  FFMA.FTZ R133, R133, UR42, -R172 ;  /* 0x0000002a85857c23 */ /* 0x000fc200080108ac */
[----:B------:R-:W-:Y:S01]  /*5970*/  FFMA.FTZ R135, R135, UR42, -R101 ;  /* 0x0000002a87877c23 */ /* 0x000fe20008010865 */
[----:B------:R-:W-:-:S01]  /*5980*/  FFMA.FTZ R104, R104, UR42, -R172 ;  /* 0x0000002a68687c23 */ /* 0x000fc200080108ac */
[----:B------:R-:W0:Y:S01]  /*5990*/  MUFU.EX2 R11, R11 ;  /* 0x0000000b000b7308 */ /* 0x000e220000000800 */
[----:B-1----:R-:W-:-:S01]  /*59a0*/  FADD.FTZ R160, R10, R5 ;  /* 0x000000050aa07221 */ /* 0x002fc20000010000 */
[----:B------:R-:W-:Y:S01]  /*59b0*/  FFMA.FTZ R106, R106, UR42, -R101 ;  /* 0x0000002a6a6a7c23 */ /* 0x000fe20008010865 */
[----:B------:R-:W-:-:S01]  /*59c0*/  FFMA.FTZ R105, R105, UR42, -R172 ;  /* 0x0000002a69697c23 */ /* 0x000fc200080108ac */
[----:B------:R-:W-:Y:S01]  /*59d0*/  FFMA.FTZ R107, R107, UR42, -R101 ;  /* 0x0000002a6b6b7c23 */ /* 0x000fe20008010865 */
[----:B------:R-:W-:-:S01]  /*59e0*/  FFMA.FTZ R108, R108, UR42, -R172 ;  /* 0x0000002a6c6c7c23 */ /* 0x000fc200080108ac */
[----:B------:R-:W-:Y:S01]  /*59f0*/  FFMA.FTZ R110, R110, UR42, -R101 ;  /* 0x0000002a6e6e7c23 */ /* 0x000fe20008010865 */
[----:B------:R-:W-:-:S01]  /*5a00*/  FFMA.FTZ R109, R109, UR42, -R172 ;  /* 0x0000002a6d6d7c23 */ /* 0x000fc200080108ac */
[----:B------:R-:W1:Y:S01]  /*5a10*/  MUFU.EX2 R154, R154 ;  /* 0x0000009a009a7308 */ /* 0x000e620000000800 */
[----:B--2---:R-:W-:-:S01]  /*5a20*/  FADD.FTZ R5, R153, R6 ;  /* 0x0000000699057221 */ /* 0x004fc20000010000 */
[----:B------:R-:W-:Y:S01]  /*5a30*/  FFMA.FTZ R111, R111, UR42, -R101 ;  /* 0x0000002a6f6f7c23 */ /* 0x000fe20008010865 */
[----:B------:R-:W-:-:S01]  /*5a40*/  FFMA.FTZ R112, R112, UR42, -R172 ;  /* 0x0000002a70707c23 */ /* 0x000fc200080108ac */
[----:B------:R-:W-:Y:S01]  /*5a50*/  FFMA.FTZ R114, R114, UR42, -R101 ;  /* 0x0000002a72727c23 */ /* 0x000fe20008010865 */
[----:B------:R-:W-:-:S01]  /*5a60*/  FFMA.FTZ R113, R113, UR42, -R172 ;  /* 0x0000002a71717c23 */ /* 0x000fc200080108ac */
[----:B------:R-:W-:Y:S01]  /*5a70*/  FFMA.FTZ R115, R115, UR42, -R101 ;  /* 0x0000002a73737c23 */ /* 0x000fe20008010865 */
[----:B------:R-:W-:-:S01]  /*5a80*/  FFMA.FTZ R116, R116, UR42, -R172 ;  /* 0x0000002a74747c23 */ /* 0x000fc200080108ac */
[----:B------:R-:W2:Y:S01]  /*5a90*/  MUFU.EX2 R12, R12 ;  /* 0x0000000c000c7308 */ /* 0x000ea20000000800 */
[----:B0-----:R-:W-:-:S01]  /*5aa0*/  FADD.FTZ R161, R11, R160 ;  /* 0x000000a00ba17221 */ /* 0x001fc20000010000 */
        /* <DEDUP_REMOVED lines=20> */
[--C-:B------:R-:W-:Y:S01]  /*5bf0*/  FFMA.FTZ R102, R102, UR42, -R101.reuse ;  /* 0x0000002a66667c23 */ /* 0x100fe20008010865 */
[----:B------:R-:W-:-:S01]  /*5c00*/  FFMA.FTZ R101, R103, UR42, -R101 ;  /* 0x0000002a67657c23 */ /* 0x000fc20008010865 */
[----:B------:R-:W2:Y:S01]  /*5c10*/  MUFU.EX2 R156, R156 ;  /* 0x0000009c009c7308 */ /* 0x000ea20000000800 */
[----:B0-----:R-:W-:-:S07]  /*5c20*/  FADD.FTZ R5, R155, R6 ;  /* 0x000000069b057221 */ /* 0x001fce0000010000 */
[----:B------:R-:W0:Y:S01]  /*5c30*/  MUFU.EX2 R14, R14 ;  /* 0x0000000e000e7308 */ /* 0x000e220000000800 */
[----:B-1----:R-:W-:-:S07]  /*5c40*/  FADD.FTZ R161, R13, R160 ;  /* 0x000000a00da17221 */ /* 0x002fce0000010000 */
[----:B------:R-:W1:Y:S01]  /*5c50*/  MUFU.EX2 R157, R157 ;  /* 0x0000009d009d7308 */ /* 0x000e620000000800 */
[----:B--2---:R-:W-:-:S07]  /*5c60*/  FADD.FTZ R6, R156, R5 ;  /* 0x000000059c067221 */ /* 0x004fce0000010000 */
        /* <DEDUP_REMOVED lines=102> */
[----:B------:R-:W-:Y:S01]  /*62d0*/  MUFU.EX2 R119, R119 ;  /* 0x0000007700777308 */ /* 0x000fe20000000800 */
[----:B0-----:R-:W-:-:S07]  /*62e0*/  FADD.FTZ R160, R118, R161 ;  /* 0x000000a176a07221 */ /* 0x001fce0000010000 */
[----:B------:R-:W0:Y:S01]  /*62f0*/  MUFU.EX2 R88, R88 ;  /* 0x0000005800587308 */ /* 0x000e220000000800 */
[----:B-1----:R-:W-:-:S07]  /*6300*/  FADD.FTZ R5, R117, R6 ;  /* 0x0000000675057221 */ /* 0x002fce0000010000 */
[----:B------:R-:W-:Y:S08]  /*6310*/  MUFU.EX2 R90, R90 ;  /* 0x0000005a005a7308 */ /* 0x000ff00000000800 */
[----:B------:R-:W1:Y:S01]  /*6320*/  MUFU.EX2 R89, R89 ;  /* 0x0000005900597308 */ /* 0x000e620000000800 */
[----:B0-----:R-:W-:-:S07]  /*6330*/  FADD.FTZ R6, R88, R5 ;  /* 0x0000000558067221 */ /* 0x001fce0000010000 */
[----:B------:R-:W-:Y:S08]  /*6340*/  MUFU.EX2 R91, R91 ;  /* 0x0000005b005b7308 */ /* 0x000ff00000000800 */
[----:B------:R-:W0:Y:S01]  /*6350*/  MUFU.EX2 R92, R92 ;  /* 0x0000005c005c7308 */ /* 0x000e220000000800 */
[----:B-1----:R-:W-:-:S07]  /*6360*/  FADD.FTZ R5, R89, R6 ;  /* 0x0000000659057221 */ /* 0x002fce0000010000 */
[----:B------:R-:W-:Y:S08]  /*6370*/  MUFU.EX2 R163, R94 ;  /* 0x0000005e00a37308 */ /* 0x000ff00000000800 */
[----:B------:R-:W1:Y:S01]  /*6380*/  MUFU.EX2 R93, R93 ;  /* 0x0000005d005d7308 */ /* 0x000e620000000800 */
[----:B0-----:R-:W-:-:S07]  /*6390*/  FADD.FTZ R6, R92, R5 ;  /* 0x000000055c067221 */ /* 0x001fce0000010000 */
[----:B------:R0:W-:Y:S08]  /*63a0*/  MUFU.EX2 R162, R95 ;  /* 0x0000005f00a27308 */ /* 0x0001f00000000800 */
[----:B------:R-:W2:Y:S01]  /*63b0*/  MUFU.EX2 R96, R96 ;  /* 0x0000006000607308 */ /* 0x000ea20000000800 */
[----:B0-----:R-:W-:-:S01]  /*63c0*/  FADD.FTZ R95, R119, R160 ;  /* 0x000000a0775f7221 */ /* 0x001fc20000010000 */
[----:B-1----:R-:W-:-:S06]  /*63d0*/  FADD.FTZ R5, R93, R6 ;  /* 0x000000065d057221 */ /* 0x002fcc0000010000 */
[----:B------:R0:W1:Y:S08]  /*63e0*/  MUFU.EX2 R94, R98 ;  /* 0x00000062005e7308 */ /* 0x0000700000000800 */
[----:B------:R-:W3:Y:S01]  /*63f0*/  MUFU.EX2 R97, R97 ;  /* 0x0000006100617308 */ /* 0x000ee20000000800 */
[----:B0-----:R-:W-:-:S01]  /*6400*/  FADD.FTZ R98, R90, R95 ;  /* 0x0000005f5a627221 */ /* 0x001fc20000010000 */
[----:B--2---:R-:W-:-:S03]  /*6410*/  FADD.FTZ R6, R96, R5 ;  /* 0x0000000560067221 */ /* 0x004fc60000010000 */
[----:B------:R-:W-:-:S03]  /*6420*/  FADD.FTZ R98, R91, R98 ;  /* 0x000000625b627221 */ /* 0x000fc60000010000 */
[----:B------:R-:W0:Y:S01]  /*6430*/  MUFU.EX2 R164, R99 ;  /* 0x0000006300a47308 */ /* 0x000e220000000800 */
[----:B------:R-:W-:-:S04]  /*6440*/  FADD.FTZ R98, R163, R98 ;  /* 0x00000062a3627221 */ /* 0x000fc80000010000 */
[----:B------:R-:W-:-:S03]  /*6450*/  FADD.FTZ R95, R162, R98 ;  /* 0x00000062a25f7221 */ /* 0x000fc60000010000 */
[----:B------:R-:W2:Y:S01]  /*6460*/  MUFU.EX2 R100, R100 ;  /* 0x0000006400647308 */ /* 0x000ea20000000800 */
[----:B-1----:R-:W-:-:S01]  /*6470*/  FADD.FTZ R95, R94, R95 ;  /* 0x0000005f5e5f7221 */ /* 0x002fc20000010000 */
[----:B---3--:R-:W-:-:S06]  /*6480*/  FADD.FTZ R5, R97, R6 ;  /* 0x0000000661057221 */ /* 0x008fcc0000010000 */
[----:B------:R-:W1:Y:S01]  /*6490*/  MUFU.EX2 R102, R102 ;  /* 0x0000006600667308 */ /* 0x000e620000000800 */
[----:B0-----:R-:W-:-:S07]  /*64a0*/  FADD.FTZ R95, R164, R95 ;  /* 0x0000005fa45f7221 */ /* 0x001fce0000010000 */
[----:B------:R-:W0:Y:S01]  /*64b0*/  MUFU.EX2 R149, R149 ;  /* 0x0000009500957308 */ /* 0x000e220000000800 */
[----:B--2---:R-:W-:-:S07]  /*64c0*/  FADD.FTZ R6, R100, R5 ;  /* 0x0000000564067221 */ /* 0x004fce0000010000 */
[----:B------:R-:W2:Y:S01]  /*64d0*/  MUFU.EX2 R101, R101 ;  /* 0x0000006500657308 */ /* 0x000ea20000000800 */
[----:B-1----:R-:W-:-:S01]  /*64e0*/  FADD.FTZ R95, R102, R95 ;  /* 0x0000005f665f7221 */ /* 0x002fc20000010000 */
[----:B0-----:R-:W-:-:S03]  /*64f0*/  FADD.FTZ R5, R149, R6 ;  /* 0x0000000695057221 */ /* 0x001fc60000010000 */
[----:B--2---:R-:W-:Y:S01]  /*6500*/  FADD.FTZ R6, R101, R95 ;  /* 0x0000005f65067221 */ /* 0x004fe20000010000 */
[----:B------:R-:W-:Y:S06]  /*6510*/  @!P0 BRA `(.L_x_24) ;  /* 0x0000000000048947 */ /* 0x000fec0003800000 */
[----:B------:R-:W-:Y:S01]  /*6520*/  BPT.TRAP 0x1 ;  /* 0x000000040000795c */ /* 0x000fe20000300000 */
.L_x_24:
[----:B------:R-:W-:Y:S01]  /*6530*/  ULEA UR6, UR28, UR41, 0x3 ;  /* 0x000000291c067291 */ /* 0x000fe2000f8e183f */
[----:B------:R-:W-:Y:S01]  /*6540*/  ISETP.LT.AND P1, PT, RZ, UR50, PT ;  /* 0x00000032ff007c0c */ /* 0x000fe2000bf21270 */
[----:B------:R-:W-:Y:S01]  /*6550*/  UIADD3 UR7, UR50, -0x1, URZ ;  /* 0xffffffff32077890 */ /* 0x000fe2000fffe03f */
[----:B------:R-:W-:Y:S01]  /*6560*/  F2FP.SATFINITE.E4M3.F32.PACK_AB_MERGE_C R11, R12, R11, RZ ;  /* 0x0000000b0c0b723e */ /* 0x000fe200048070ff */
[----:B------:R-:W-:Y:S01]  /*6570*/  UIADD3 UR6, UR6, 0x22860, URZ ;  /* 0x0002286006067890 */ /* 0x000fe2000fffe03f */
[----:B------:R-:W-:Y:S01]  /*6580*/  F2FP.SATFINITE.E4M3.F32.PACK_AB_MERGE_C R92, R93, R92, RZ ;  /* 0x0000005c5d5c723e */ /* 0x000fe200048070ff */
[----:B------:R-:W-:Y:S01]  /*6590*/  UMOV UR29, UR45 ;  /* 0x0000002d001d7c82 */ /* 0x000fe20008000000 */
[----:B------:R-:W-:Y:S01]  /*65a0*/  F2FP.SATFINITE.E4M3.F32.PACK_AB_MERGE_C R154, R155, R154, RZ ;  /* 0x0000009a9b9a723e */ /* 0x000fe200048070ff */
[----:B------:R-:W-:Y:S01]  /*65b0*/  UPRMT UR6, UR39, 0x654, UR6 ;  /* 0x0000065427067896 */ /* 0x000fe20008000006 */
[----:B------:R-:W-:Y:S01]  /*65c0*/  F2FP.SATFINITE.E4M3.F32.PACK_AB_MERGE_C R15, R20, R15, RZ ;  /* 0x0000000f140f723e */ /* 0x000fe200048070ff */
[----:B------:R-:W-:Y:S01]  /*65d0*/  UMOV UR50, UR7 ;  /* 0x0000000700327c82 */ /* 0x000fe20008000000 */
[----:B------:R-:W-:Y:S01]  /*65e0*/  F2FP.SATFINITE.E4M3.F32.PACK_AB_MERGE_C R158, R159, R158, RZ ;  /* 0x0000009e9f9e723e */ /* 0x000fe200048070ff */
[----:B------:R-:W-:Y:S01]  /*65f0*/  UMOV UR28, UR44 ;  /* 0x0000002c001c7c82 */ /* 0x000fe20008000000 */
[----:B------:R-:W-:Y:S01]  /*6600*/  F2FP.SATFINITE.E4M3.F32.PACK_AB_MERGE_C R137, R140, R137, RZ ;  /* 0x000000898c89723e */ /* 0x000fe200048070ff */
[----:B------:R-:W-:Y:S01]  /*6610*/  FMUL.FTZ R24, R24, R8 ;  /* 0x0000000818187220 */ /* 0x000fe20000410000 */
[----:B------:R-:W-:Y:S01]  /*6620*/  F2FP.SATFINITE.E4M3.F32.PACK_AB_MERGE_C R142, R143, R142, RZ ;  /* 0x0000008e8f8e723e */ /* 0x000fe200048070ff */
[----:B------:R-:W-:Y:S01]  /*6630*/  FMUL.FTZ R25, R25, R8 ;  /* 0x0000000819197220 */ /* 0x000fe20000410000 */
[----:B------:R-:W-:Y:S01]  /*6640*/  F2FP.SATFINITE.E4M3.F32.PACK_AB_MERGE_C R145, R148, R145, RZ ;  /* 0x000000919491723e */ /* 0x000fe200048070ff */
[----:B------:R-:W-:Y:S01]  /*6650*/  SYNCS.ARRIVE.TRANS64.RED.A1T0 RZ, [UR6], RZ ;  /* 0x000000ffffff79a7 */ /* 0x000fe20008100406 */
[----:B------:R-:W-:Y:S01]  /*6660*/  F2FP.SATFINITE.E4M3.F32.PACK_AB_MERGE_C R150, R151, R150, RZ ;  /* 0x000000969796723e */ /* 0x000fe200048070ff */
[----:B------:R-:W-:Y:S01]  /*6670*/  FMUL.FTZ R28, R28, R8 ;  /* 0x000000081c1c7220 */ /* 0x000fe20000410000 */
        /* <DEDUP_REMOVED lines=15> */
[-C--:B------:R-:W-:Y:S01]  /*6770*/  FMUL.FTZ R44, R44, R8.reuse ;  /* 0x000000082c2c7220 */ /* 0x080fe20000410000 */
[----:B------:R-:W-:Y:S01]  /*6780*/  F2FP.SATFINITE.E4M3.F32.PACK_AB_MERGE_C R12, R162, R163, RZ ;  /* 0x000000a3a20c723e */ /* 0x000fe200048070ff */
[----:B------:R-:W-:Y:S01]  /*6790*/  FMUL.FTZ R45, R45, R8 ;  /* 0x000000082d2d7220 */ /* 0x000fe20000410000 */
[----:B------:R-:W-:Y:S01]  /*67a0*/  F2FP.SATFINITE.E4M3.F32.PACK_AB_MERGE_C R100, R149, R100, RZ ;  /* 0x000000649564723e */ /* 0x000fe200048070ff */
[----:B------:R-:W-:Y:S01]  /*67b0*/  FMUL.FTZ R48, R48, R8 ;  /* 0x0000000830307220 */ /* 0x000fe20000410000 */
[----:B------:R-:W-:Y:S01]  /*67c0*/  F2FP.SATFINITE.E4M3.F32.PACK_AB_MERGE_C R93, R101, R102, RZ ;  /* 0x00000066655d723e */ /* 0x000fe200048070ff */
[-C--:B------:R-:W-:Y:S01]  /*67d0*/  FMUL.FTZ R49, R49, R8.reuse ;  /* 0x0000000831317220 */ /* 0x080fe20000410000 */
        /* <DEDUP_REMOVED lines=17> */
[----:B------:R-:W-:Y:S01]  /*68f0*/  FMUL.FTZ R85, R85, R8 ;  /* 0x0000000855557220 */ /* 0x000fe20000410000 */
        /* <DEDUP_REMOVED lines=32> */
[----:B------:R-:W-:Y:S01]  /*6b00*/  F2FP.SATFINITE.E4M3.F32.PACK_AB_MERGE_C R172, R10, R9, R11 ;  /* 0x000000090aac723e */ /* 0x000fe2000480700b */
[----:B------:R-:W-:Y:S01]  /*6b10*/  IMAD.MOV.U32 R8, RZ, RZ, R3 ;  /* 0x000000ffff087224 */ /* 0x000fe200078e0003 */
[----:B------:R-:W-:Y:S01]  /*6b20*/  F2FP.SATFINITE.E4M3.F32.PACK_AB_MERGE_C R173, R153, R152, R154 ;  /* 0x0000009899ad723e */ /* 0x000fe2000480709a */
[----:B------:R-:W-:Y:S01]  /*6b30*/  IMAD.MOV.U32 R7, RZ, RZ, R4 ;  /* 0x000000ffff077224 */ /* 0x000fe200078e0004 */
[----:B------:R-:W-:-:S02]  /*6b40*/  F2FP.SATFINITE.E4M3.F32.PACK_AB_MERGE_C R174, R14, R13, R15 ;  /* 0x0000000d0eae723e */ /* 0x000fc4000480700f */
[----:B------:R-:W-:Y:S02]  /*6b50*/  F2FP.SATFINITE.E4M3.F32.PACK_AB_MERGE_C R175, R157, R156, R158 ;  /* 0x0000009c9daf723e */ /* 0x000fe4000480709e */
[----:B------:R-:W-:Y:S02]  /*6b60*/  F2FP.SATFINITE.E4M3.F32.PACK_AB_MERGE_C R176, R136, R21, R137 ;  /* 0x0000001588b0723e */ /* 0x000fe40004807089 */
[----:B------:R-:W-:Y:S02]  /*6b70*/  F2FP.SATFINITE.E4M3.F32.PACK_AB_MERGE_C R177, R139, R138, R142 ;  /* 0x0000008a8bb1723e */ /* 0x000fe4000480708e */
[----:B------:R-:W-:Y:S02]  /*6b80*/  F2FP.SATFINITE.E4M3.F32.PACK_AB_MERGE_C R178, R144, R141, R145 ;  /* 0x0000008d90b2723e */ /* 0x000fe40004807091 */
[----:B------:R-:W-:Y:S02]  /*6b90*/  F2FP.SATFINITE.E4M3.F32.PACK_AB_MERGE_C R179, R147, R146, R150 ;  /* 0x0000009293b3723e */ /* 0x000fe40004807096 */
        /* <DEDUP_REMOVED lines=11> */
[----:B------:R-:W-:Y:S01]  /*6c50*/  F2FP.SATFINITE.E4M3.F32.PACK_AB_MERGE_C R191, R164, R94, R93 ;  /* 0x0000005ea4bf723e */ /* 0x000fe2000480705d */
[----:B------:R-:W-:Y:S06]  /*6c60*/  @P1 BRA `(.L_x_25) ;  /* 0xffffffd400d01947 */ /* 0x000fec000383ffff */
.L_x_14:
[----:B------:R-:W-:Y:S06]  /*6c70*/  BAR.ARV 0x8, 0x180 ;  /* 0x0206000000007b1d */ /* 0x000fec0000002000 */
[----:B------:R-:W-:Y:S05]  /*6c80*/  @!P0 BRA `(.L_x_26) ;  /* 0x0000000000048947 */ /* 0x000fea0003800000 */
[----:B------:R-:W-:Y:S01]  /*6c90*/  BPT.TRAP 0x1 ;  /* 0x000000040000795c */ /* 0x000fe20000300000 */
.L_x_26:
[----:B------:R-:W-:Y:S01]  /*6ca0*/  ULEA UR4, UR44, UR41, 0x3 ;  /* 0x000000292c047291 */ /* 0x000fe2000f8e183f */
[----:B------:R-:W-:-:S05]  /*6cb0*/  IMAD.U32 R0, RZ, RZ, UR45 ;  /* 0x0000002dff007e24 */ /* 0x000fca000f8e00ff */
[----:B------:R-:W-:-:S04]  /*6cc0*/  SHF.L.U32 R0, R0, 0x1f, RZ ;  /* 0x0000001f00007819 */ /* 0x000fc800000006ff */
[----:B------:R0:W1:Y:S01]  /*6cd0*/  SYNCS.PHASECHK.TRANS64.TRYWAIT P1, [UR4+0x22850], R0 ;  /* 0x02285000ff0075a7 */ /* 0x0000620008020144 */
[----:B------:R-:W-:Y:S05]  /*6ce0*/  @!P0 BRA `(.L_x_27) ;  /* 0x0000000000048947 */ /* 0x000fea0003800000 */
[----:B------:R-:W-:Y:S01]  /*6cf0*/  BPT.TRAP 0x1 ;  /* 0x000000040000795c */ /* 0x000fe20000300000 */
.L_x_27:
[----:B-1----:R-:W-:Y:S05]  /*6d00*/  @P1 BRA `(.L_x_28) ;  /* 0x0000000000081947 */ /* 0x002fea0003800000 */
[----:B------:R-:W1:Y:S02]  /*6d10*/  SYNCS.PHASECHK.TRANS64.TRYWAIT P1, [UR4+0x22850], R0 ;  /* 0x02285000ff0075a7 */ /* 0x000e640008020144 */
[----:B-1----:R-:W-:Y:S05]  /*6d20*/  @!P1 BRA `(.L_x_29) ;  /* 0x0000007800449947 */ /* 0x002fea0003800000 */
.L_x_28:
[----:B------:R-:W-:Y:S01]  /*6d30*/  UIADD3 UR5, UR41, 0x400, URZ ;  /* 0x0000040029057890 */ /* 0x000fe2000fffe03f */
[----:B------:R-:W-:Y:S01]  /*6d40*/  WARPGROUP.ARRIVE ;  /* 0x00000000000079c5 */ /* 0x000fe20000000000 */
[----:B------:R-:W-:Y:S01]  /*6d50*/  UMOV UR7, 0xc0000010 ;  /* 0xc000001000077882 */ /* 0x000fe20000000000 */
[----:B-1----:R-:W-:Y:S01]  /*6d60*/  IMAD.MOV.U32 R7, RZ, RZ, 0x3f800000 ;  /* 0x3f800000ff077424 */ /* 0x002fe200078e00ff */
        /* <DEDUP_REMOVED lines=11> */
[----:B------:R-:W-:Y:S02]  /*6e20*/  ULDC.64 UR6, c[0x0][0x9a0] ;  /* 0x0002680000067ab9 */ /* 0x000fe40000000a00 */
[----:B------:R-:W-:-:S04]  /*6e30*/  UISETP.NE.U32.AND UP0, UPT, UR6, URZ, UPT ;  /* 0x0000003f0600728c */ /* 0x000fc8000bf05070 */
[----:B------:R-:W-:-:S06]  /*6e40*/  UISETP.NE.AND.EX UP0, UPT, UR7, URZ, UPT, UP0 ;  /* 0x0000003f0700728c */ /* 0x000fcc000bf05300 */
[----:B------:R-:W-:-:S05]  /*6e50*/  PLOP3.LUT P1, PT, PT, PT, UP0, 0x80, 0x0 ;  /* 0x000000000000781c */ /* 0x000fca0003f2f008 */
[----:B------:R-:W-:Y:S01]  /*6e60*/  @UP0 USHF.R.S32.HI UR10, URZ, 0x1f, UR38 ;  /* 0x0000001f3f0a0899 */ /* 0x000fe20008011426 */
[----:B------:R-:W-:Y:S01]  /*6e70*/  @UP0 ULDC.64 UR12, c[0x0][0x9c8] ;  /* 0x00027200000c0ab9 */ /* 0x000fe20000000a00 */
[----:B------:R-:W-:Y:S02]  /*6e80*/  @UP0 UIADD3 UR8, -UR38, URZ, URZ ;  /* 0x0000003f26080290 */ /* 0x000fe4000fffe13f */
[----:B------:R-:W-:Y:S01]  /*6e90*/  @UP0 UIMAD UR10, UR10, UR12, URZ ;  /* 0x0000000c0a0a02a4 */ /* 0x000fe2000f8e023f */
[----:B------:R-:W-:Y:S02]  /*6ea0*/  @UP0 ULDC UR9, c[0x0][0xc44] ;  /* 0x0003110000090ab9 */ /* 0x000fe40000000800 */
[----:B------:R-:W-:Y:S02]  /*6eb0*/  @UP0 UIMAD UR11, UR9, UR8, UR37 ;  /* 0x00000008090b02a4 */ /* 0x000fe4000f8e0225 */
[----:B------:R-:W-:Y:S02]  /*6ec0*/  @UP0 UIMAD.WIDE.U32 UR8, UR38, UR12, URZ ;  /* 0x0000000c260802a5 */ /* 0x000fe4000f8e003f */
[----:B------:R-:W-:-:S02]  /*6ed0*/  @UP0 UIMAD UR10, UR38, UR13, UR10 ;  /* 0x0000000d260a02a4 */ /* 0x000fc4000f8e020a */
[----:B------:R-:W-:Y:S02]  /*6ee0*/  @UP0 USHF.R.S32.HI UR14, URZ, 0x1f, UR11 ;  /* 0x0000001f3f0e0899 */ /* 0x000fe4000801140b */
[----:B------:R-:W-:Y:S01]  /*6ef0*/  @UP0 UIADD3 UR9, UR9, UR10, URZ ;  /* 0x0000000a09090290 */ /* 0x000fe2000fffe03f */
[----:B------:R-:W-:Y:S02]  /*6f00*/  @UP0 ULDC.64 UR12, c[0x0][0x9d0] ;  /* 0x00027400000c0ab9 */ /* 0x000fe40000000a00 */
[----:B------:R-:W-:Y:S02]  /*6f10*/  @UP0 UIMAD UR10, UR14, UR12, URZ ;  /* 0x0000000c0e0a02a4 */ /* 0x000fe4000f8e023f */
[----:B------:R-:W-:Y:S02]  /*6f20*/  @UP0 UIMAD.WIDE.U32 UR8, UR11, UR12, UR8 ;  /* 0x0000000c0b0802a5 */ /* 0x000fe4000f8e0008 */
[----:B------:R-:W-:Y:S02]  /*6f30*/  @UP0 UIMAD UR10, UR11, UR13, UR10 ;  /* 0x0000000d0b0a02a4 */ /* 0x000fe4000f8e020a */
[----:B------:R-:W-:-:S02]  /*6f40*/  @UP0 ULEA UR6, UP1, UR8, UR6, 0x2 ;  /* 0x0000000608060291 */ /* 0x000fc4000f82103f */
[----:B------:R-:W-:-:S04]  /*6f50*/  @UP0 UIADD3 UR9, UR9, UR10, URZ ;  /* 0x0000000a09090290 */ /* 0x000fc8000fffe03f */
[----:B------:R-:W-:Y:S01]  /*6f60*/  IMAD.U32 R8, RZ, RZ, UR6 ;  /* 0x00000006ff087e24 */ /* 0x000fe2000f8e00ff */
[----:B------:R-:W-:Y:S02]  /*6f70*/  @UP0 ULEA.HI.X UR7, UR8, UR7, UR9, 0x2, UP1 ;  /* 0x0000000708070291 */ /* 0x000fe400088f1409 */
[----:B------:R-:W-:-:S04]  /*6f80*/  UIADD3 UR6, UR5, 0x200, URZ ;  /* 0x0000020005067890 */ /* 0x000fc8000fffe03f */
[----:B------:R-:W-:Y:S01]  /*6f90*/  IMAD.U32 R9, RZ, RZ, UR7 ;  /* 0x00000007ff097e24 */ /* 0x000fe2000f8e00ff */
[----:B------:R-:W-:-:S04]  /*6fa0*/  UMOV UR7, 0xc0000010 ;  /* 0xc000001000077882 */ /* 0x000fc80000000000 */
[----:B------:R1:W2:Y:S01]  /*6fb0*/  @P1 LDG.E R7, desc[UR48][R8.64] ;  /* 0x0000003008071981 */ /* 0x0002a2000c1e1900 */
[----:B------:R-:W-:Y:S02]  /*6fc0*/  WARPGROUP.DEPBAR.LE gsb0, 0x0 ;  /* 0x00008000000079c5 */ /* 0x000fe40000010000 */
[----:B------:R-:W-:-:S06]  /*6fd0*/  WARPGROUP.ARRIVE ;  /* 0x00000000000079c5 */ /* 0x000fcc0000000000 */
[----:B------:R-:W-:Y:S01]  /*6fe0*/  QGMMA.64x128x32.F32.E4M3.E4M3 R24, R180, gdesc[UR4], R24, gsb0 ;  /* 0x01e00004b4187df3 */ /* 0x000fe20008000818 */
[----:B------:R-:W-:Y:S01]  /*6ff0*/  UIADD3 UR6, UR5, 0x300, URZ ;  /* 0x0000030005067890 */ /* 0x000fe2000fffe03f */
[----:B------:R-:W-:Y:S01]  /*7000*/  UMOV UR7, 0xc0000010 ;  /* 0xc000001000077882 */ /* 0x000fe20000000000 */
[----:B0-----:R-:W0:Y:S04]  /*7010*/  SHFL.BFLY PT, R0, R5, 0x2, 0x1f ;  /* 0x0c401f0005007f89 */ /* 0x001e2800000e0000 */
[----:B------:R-:W3:Y:S01]  /*7020*/  SHFL.BFLY PT, R11, R6, 0x2, 0x1f ;  /* 0x0c401f00060b7f89 */ /* 0x000ee200000e0000 */
[----:B------:R-:W-:Y:S02]  /*7030*/  WARPGROUP.DEPBAR.LE gsb0, 0x0 ;  /* 0x00008000000079c5 */ /* 0x000fe40000010000 */
[----:B------:R-:W-:-:S06]  /*7040*/  WARPGROUP.ARRIVE ;  /* 0x00000000000079c5 */ /* 0x000fcc0000000000 */
[----:B------:R-:W-:Y:S01]  /*7050*/  QGMMA.64x128x32.F32.E4M3.E4M3 R24, R184, gdesc[UR4], R24, gsb0 ;  /* 0x01e00004b8187df3 */ /* 0x000fe20008000818 */
[----:B------:R-:W-:Y:S01]  /*7060*/  UIADD3 UR6, UR5, 0x400, URZ ;  /* 0x0000040005067890 */ /* 0x000fe2000fffe03f */
[----:B------:R-:W-:Y:S01]  /*7070*/  UMOV UR7, 0xc0000010 ;  /* 0xc000001000077882 */ /* 0x000fe20000000000 */
[----:B0-----:R-:W-:-:S01]  /*7080*/  FADD.FTZ R0, R0, R5 ;  /* 0x0000000500007221 */ /* 0x001fc20000010000 */
[----:B---3--:R-:W-:-:S04]  /*7090*/  FADD.FTZ R11, R11, R6 ;  /* 0x000000060b0b7221 */ /* 0x008fc80000010000 */
[----:B-1----:R-:W0:Y:S04]  /*70a0*/  SHFL.BFLY PT, R9, R0, 0x1, 0x1f ;  /* 0x0c201f0000097f89 */ /* 0x002e2800000e0000 */
[----:B------:R-:W1:Y:S01]  /*70b0*/  SHFL.BFLY PT, R8, R11, 0x1, 0x1f ;  /* 0x0c201f000b087f89 */ /* 0x000e6200000e0000 */
[----:B------:R-:W-:Y:S02]  /*70c0*/  IMAD.MOV.U32 R6, RZ, RZ, RZ ;  /* 0x000000ffff067224 */ /* 0x000fe400078e00ff */
[----:B0-----:R-:W-:Y:S01]  /*70d0*/  FADD.FTZ R9, R0, R9 ;  /* 0x0000000900097221 */ /* 0x001fe20000010000 */
[----:B-1----:R-:W-:-:S04]  /*70e0*/  FADD.FTZ R13, R11, R8 ;  /* 0x000000080b0d7221 */ /* 0x002fc80000010000 */
[C---:B------:R-:W-:Y:S01]  /*70f0*/  FSETP.NE.FTZ.AND P1, PT, R9.reuse, RZ, PT ;  /* 0x000000ff0900720b */ /* 0x040fe20003f35000 */
[----:B------:R-:W-:Y:S01]  /*7100*/  FMUL.FTZ R12, R9, 0.00390625 ;  /* 0x3b800000090c7820 */ /* 0x000fe20000410000 */
[----:B------:R-:W-:-:S04]  /*7110*/  FMUL.FTZ R14, R13, 0.00390625 ;  /* 0x3b8000000d0e7820 */ /* 0x000fc80000410000 */
[----:B------:R-:W-:Y:S02]  /*7120*/  FSETP.NE.FTZ.AND P2, PT, R12, RZ, PT ;  /* 0x000000ff0c00720b */ /* 0x000fe40003f55000 */
[----:B------:R-:W-:-:S05]  /*7130*/  FSETP.NE.FTZ.AND P3, PT, R14, RZ, PT ;  /* 0x000000ff0e00720b */ /* 0x000fca0003f75000 */
[----:B------:R-:W-:Y:S01]  /*7140*/  @P1 MUFU.RCP R6, R9 ;  /* 0x0000000900061308 */ /* 0x000fe20000001000 */
[----:B------:R-:W-:Y:S01]  /*7150*/  FSETP.NE.FTZ.AND P1, PT, R13, RZ, PT ;  /* 0x000000ff0d00720b */ /* 0x000fe20003f35000 */
[----:B------:R-:W-:Y:S01]  /*7160*/  IMAD.MOV.U32 R10, RZ, RZ, RZ ;  /* 0x000000ffff0a7224 */ /* 0x000fe200078e00ff */
[----:B------:R-:W-:Y:S02]  /*7170*/  WARPGROUP.DEPBAR.LE gsb0, 0x0 ;  /* 0x00008000000079c5 */ /* 0x000fe40000010000 */
[----:B------:R-:W-:-:S06]  /*7180*/  WARPGROUP.ARRIVE ;  /* 0x00000000000079c5 */ /* 0x000fcc0000000000 */
[----:B------:R-:W-:Y:S01]  /*7190*/  QGMMA.64x128x32.F32.E4M3.E4M3 R24, R188, gdesc[UR4], R24, gsb0 ;  /* 0x01e00004bc187df3 */ /* 0x000fe20008000818 */
[----:B------:R-:W0:Y:S08]  /*71a0*/  @P2 MUFU.LG2 R8, R12 ;  /* 0x0000000c00082308 */ /* 0x000e300000000c00 */
[----:B------:R-:W1:Y:S08]  /*71b0*/  @P3 MUFU.LG2 R11, R14 ;  /* 0x0000000e000b3308 */ /* 0x000e700000000c00 */
[----:B------:R2:W3:Y:S01]  /*71c0*/  @P1 MUFU.RCP R10, R13 ;  /* 0x0000000d000a1308 */ /* 0x0004e20000001000 */
[----:B------:R-:W-:-:S02]  /*71d0*/  IMAD.U32 R15, RZ, RZ, UR42 ;  /* 0x0000002aff0f7e24 */ /* 0x000fc4000f8e00ff */
[----:B------:R-:W-:Y:S02]  /*71e0*/  IMAD.U32 R20, RZ, RZ, UR42 ;  /* 0x0000002aff147e24 */ /* 0x000fe4000f8e00ff */
[----:B0-----:R-:W-:Y:S01]  /*71f0*/  @P2 FMUL.FTZ R8, R8, 0.69314718246459960938 ;  /* 0x3f31721808082820 */ /* 0x001fe20000410000 */
[----:B------:R-:W-:Y:S01]  /*7200*/  @P2 FMUL.FTZ R9, R15, 0.69314718246459960938 ;  /* 0x3f3172180f092820 */ /* 0x000fe20000410000 */
[----:B------:R-:W-:Y:S01]  /*7210*/  @P3 FMUL.FTZ R15, R20, 0.69314718246459960938 ;  /* 0x3f317218140f3820 */ /* 0x000fe20000410000 */
[----:B-1----:R-:W-:Y:S01]  /*7220*/  @P3 FMUL.FTZ R12, R11, 0.69314718246459960938 ;  /* 0x3f3172180b0c3820 */ /* 0x002fe20000410000 */
[----:B------:R-:W-:Y:S01]  /*7230*/  MOV R5, 0xff800000 ;  /* 0xff80000000057802 */ /* 0x000fe20000000f00 */
[----:B------:R-:W-:Y:S02]  /*7240*/  IMAD.MOV.U32 R0, RZ, RZ, -0x800000 ;  /* 0xff800000ff007424 */ /* 0x000fe400078e00ff */
[----:B------:R-:W-:-:S01]  /*7250*/  @P2 FFMA.FTZ R5, R9, R4, R8 ;  /* 0x0000000409052223 */ /* 0x000fc20000010008 */
[----:B------:R-:W-:Y:S01]  /*7260*/  @P3 FFMA.FTZ R0, R15, R3, R12 ;  /* 0x000000030f003223 */ /* 0x000fe2000001000c */
[-C--:B--2---:R-:W-:Y:S01]  /*7270*/  FMUL.FTZ R13, R6, R7.reuse ;  /* 0x00000007060d7220 */ /* 0x084fe20000410000 */
[----:B---3--:R-:W-:Y:S01]  /*7280*/  FMUL.FTZ R88, R10, R7 ;  /* 0x000000070a587220 */ /* 0x008fe20000410000 */
[----:B------:R-:W-:-:S02]  /*7290*/  WARPGROUP.DEPBAR.LE gsb0, 0x0 ;  /* 0x00008000000079c5 */ /* 0x000fc40000010000 */
[----:B------:R-:W-:Y:S05]  /*72a0*/  @!P0 BRA `(.L_x_30) ;  /* 0x0000000000048947 */ /* 0x000fea0003800000 */
[----:B------:R-:W-:Y:S01]  /*72b0*/  BPT.TRAP 0x1 ;  /* 0x000000040000795c */ /* 0x000fe20000300000 */
.L_x_30:
[----:B------:R-:W0:Y:S01]  /*72c0*/  S2R R89, SR_TID.X ;  /* 0x0000000000597919 */ /* 0x000e220000002100 */
[----:B------:R-:W-:Y:S01]  /*72d0*/  ULDC.64 UR6, c[0x4][0x38] ;  /* 0x01000e0000067ab9 */ /* 0x000fe20000000a00 */
[----:B------:R-:W1:Y:S01]  /*72e0*/  S2UR UR5, SR_SWINHI ;  /* 0x00000000000579c3 */ /* 0x000e620000002f00 */
        /* <DEDUP_REMOVED lines=10> */
[----:B------:R-:W-:Y:S01]  /*7390*/  FMUL.FTZ R83, R83, R88 ;  /* 0x0000005853537220 */ /* 0x000fe20000410000 */
[----:B------:R-:W-:Y:S01]  /*73a0*/  ULDC.64 UR8, c[0x0][0xb90] ;  /* 0x0002e40000087ab9 */ /* 0x000fe20000000a00 */
[----:B------:R-:W-:Y:S01]  /*73b0*/  USHF.R.S32.HI UR14, URZ, 0x1f, UR38 ;  /* 0x0000001f3f0e7899 */ /* 0x000fe20008011426 */
[----:B------:R-:W-:Y:S01]  /*73c0*/  ULDC.64 UR10, c[0x0][0xb98] ;  /* 0x0002e600000a7ab9 */ /* 0x000fe20000000a00 */
[----:B0-----:R-:W-:-:S05]  /*73d0*/  IMAD.SHL.U32 R3, R89, 0x4, RZ ;  /* 0x0000000459037824 */ /* 0x001fca00078e00ff */
[----:B------:R-:W-:-:S04]  /*73e0*/  LOP3.LUT R3, R3, 0xc, RZ, 0xc0, !PT ;  /* 0x0000000c03037812 */ /* 0x000fc800078ec0ff */
[----:B------:R-:W-:-:S05]  /*73f0*/  IADD3 R6, P0, R3, UR6, RZ ;  /* 0x0000000603067c10 */ /* 0x000fca000ff1e0ff */
[----:B------:R-:W-:-:S05]  /*7400*/  IMAD.X R7, RZ, RZ, UR7, P0 ;  /* 0x00000007ff077e24 */ /* 0x000fca00080e06ff */
[----:B------:R0:W2:Y:S01]  /*7410*/  LDG.E.CONSTANT R3, desc[UR48][R6.64] ;  /* 0x0000003006037981 */ /* 0x0000a2000c1e9900 */
        /* <DEDUP_REMOVED lines=25> */
[-C--:B0-----:R-:W-:Y:S01]  /*75b0*/  FMUL.FTZ R6, R30, R88.reuse ;  /* 0x000000581e067220 */ /* 0x081fe20000410000 */
[-C--:B------:R-:W-:Y:S01]  /*75c0*/  FMUL.FTZ R7, R26, R88.reuse ;  /* 0x000000581a077220 */ /* 0x080fe20000410000 */
[-C--:B------:R-:W-:Y:S01]  /*75d0*/  FMUL.FTZ R13, R27, R88.reuse ;  /* 0x000000581b0d7220 */ /* 0x080fe20000410000 */
[-C--:B------:R-:W-:Y:S01]  /*75e0*/  FMUL.FTZ R24, R39, R88.reuse ;  /* 0x0000005827187220 */ /* 0x080fe20000410000 */
[-C--:B------:R-:W-:Y:S01]  /*75f0*/  FMUL.FTZ R27, R35, R88.reuse ;  /* 0x00000058231b7220 */ /* 0x080fe20000410000 */
[-C--:B------:R-:W-:Y:S01]  /*7600*/  FMUL.FTZ R26, R46, R88.reuse ;  /* 0x000000582e1a7220 */ /* 0x080fe20000410000 */
[-C--:B------:R-:W-:Y:S01]  /*7610*/  FMUL.FTZ R31, R42, R88.reuse ;  /* 0x000000582a1f7220 */ /* 0x080fe20000410000 */
[----:B------:R-:W-:Y:S01]  /*7620*/  F2FP.BF16.F32.PACK_AB R11, R8, R11 ;  /* 0x0000000b080b723e */ /* 0x000fe200000010ff */
[-C--:B------:R-:W-:Y:S01]  /*7630*/  FMUL.FTZ R35, R43, R88.reuse ;  /* 0x000000582b237220 */ /* 0x080fe20000410000 */
[----:B------:R-:W-:Y:S01]  /*7640*/  LOP3.LUT P0, R8, R89, 0x3, RZ, 0xc0, !PT ;  /* 0x0000000359087812 */ /* 0x000fe2000780c0ff */
[----:B------:R-:W-:Y:S01]  /*7650*/  UMOV UR6, UR41 ;  /* 0x0000002900067c82 */ /* 0x000fe20008000000 */
[----:B-1----:R-:W-:Y:S01]  /*7660*/  UMOV UR7, UR5 ;  /* 0x0000000500077c82 */ /* 0x002fe20008000000 */
[----:B------:R-:W-:Y:S01]  /*7670*/  F2FP.BF16.F32.PACK_AB R6, R6, R7 ;  /* 0x000000070606723e */ /* 0x000fe200000010ff */
[-C--:B------:R-:W-:Y:S01]  /*7680*/  FMUL.FTZ R43, R51, R88.reuse ;  /* 0x00000058332b7220 */ /* 0x080fe20000410000 */
        /* <DEDUP_REMOVED lines=8> */
[----:B------:R-:W-:Y:S01]  /*7710*/  ISETP.EQ.OR P0, PT, R8, 0x3, !P0 ;  /* 0x000000030800780c */ /* 0x000fe20004702670 */
[----:B------:R-:W-:Y:S01]  /*7720*/  FMUL.FTZ R51, R59, R88 ;  /* 0x000000583b337220 */ /* 0x000fe20000410000 */
[----:B------:R-:W-:-:S02]  /*7730*/  IMAD.U32 R26, RZ, RZ, UR6 ;  /* 0x00000006ff1a7e24 */ /* 0x000fc4000f8e00ff */
[-C--:B------:R-:W-:Y:S01]  /*7740*/  FMUL.FTZ R42, R62, R88.reuse ;  /* 0x000000583e2a7220 */ /* 0x080fe20000410000 */
[----:B------:R-:W-:Y:S02]  /*7750*/  IMAD.U32 R27, RZ, RZ, UR7 ;  /* 0x00000007ff1b7e24 */ /* 0x000fe4000f8e00ff */
        /* <DEDUP_REMOVED lines=13> */
[----:B------:R-:W-:Y:S01]  /*7830*/  SEL R82, R6, R13, P0 ;  /* 0x0000000d06527207 */ /* 0x000fe20000000000 */
[----:B------:R-:W0:Y:S01]  /*7840*/  LDC R81, c[0x0][0xc38] ;  /* 0x00030e00ff517b82 */ /* 0x000e220000000800 */
[----:B------:R-:W-:Y:S01]  /*7850*/  SEL R84, R13, R6, P0 ;  /* 0x000000060d547207 */ /* 0x000fe20000000000 */
[----:B------:R-:W-:Y:S01]  /*7860*/  UIADD3 UR5, -UR38, URZ, URZ ;  /* 0x0000003f26057290 */ /* 0x000fe2000fffe13f */
[----:B------:R-:W-:Y:S01]  /*7870*/  SEL R86, R14, R7, P0 ;  /* 0x000000070e567207 */ /* 0x000fe20000000000 */
[----:B------:R-:W-:Y:S01]  /*7880*/  ULDC UR6, c[0x0][0xc44] ;  /* 0x0003110000067ab9 */ /* 0x000fe20000000800 */
[----:B------:R-:W-:Y:S01]  /*7890*/  SEL R88, R7, R14, P0 ;  /* 0x0000000e07587207 */ /* 0x000fe20000000000 */
[----:B------:R-:W-:Y:S01]  /*78a0*/  IMAD.WIDE R6, R170, 0x2, R26 ;  /* 0x00000002aa067825 */ /* 0x000fe200078e021a */
[----:B------:R-:W-:Y:S01]  /*78b0*/  F2FP.BF16.F32.PACK_AB R4, R4, R9 ;  /* 0x000000090404723e */ /* 0x000fe200000010ff */
[----:B------:R-:W-:Y:S01]  /*78c0*/  UIMAD UR13, UR6, UR5, UR37 ;  /* 0x00000005060d72a4 */ /* 0x000fe2000f8e0225 */
[----:B------:R-:W-:Y:S01]  /*78d0*/  F2FP.BF16.F32.PACK_AB R30, R30, R35 ;  /* 0x000000231e1e723e */ /* 0x000fe200000010ff */
[----:B------:R-:W-:Y:S01]  /*78e0*/  IMAD R9, R18, 0x40, R2 ;  /* 0x0000004012097824 */ /* 0x000fe200078e0202 */
[----:B------:R-:W-:Y:S01]  /*78f0*/  F2FP.BF16.F32.PACK_AB R34, R34, R39 ;  /* 0x000000272222723e */ /* 0x000fe200000010ff */
[----:B------:R-:W-:Y:S01]  /*7900*/  USHF.R.S32.HI UR12, URZ, 0x1f, UR13 ;  /* 0x0000001f3f0c7899 */ /* 0x000fe2000801140d */
[----:B------:R-:W-:Y:S01]  /*7910*/  F2FP.BF16.F32.PACK_AB R43, R38, R43 ;  /* 0x0000002b262b723e */ /* 0x000fe200000010ff */
[----:B------:R-:W-:Y:S01]  /*7920*/  IMAD.WIDE R26, R9, 0x2, R26 ;  /* 0x00000002091a7825 */ /* 0x000fe200078e021a */
[----:B------:R-:W-:Y:S01]  /*7930*/  IADD3 R35, P6, R6, 0x4060, RZ ;  /* 0x0000406006237810 */ /* 0x000fe20007fde0ff */
[----:B------:R-:W-:Y:S01]  /*7940*/  UIADD3 UR4, UR4, 0x22860, URZ ;  /* 0x0002286004047890 */ /* 0x000fe2000fffe03f */
[----:B------:R-:W-:Y:S01]  /*7950*/  SEL R94, R34, R43, P0 ;  /* 0x0000002b225e7207 */ /* 0x000fe20000000000 */
[----:B------:R-:W-:Y:S01]  /*7960*/  UIMAD UR5, UR12, UR8, URZ ;  /* 0x000000080c0572a4 */ /* 0x000fe2000f8e023f */
[----:B------:R-:W-:Y:S01]  /*7970*/  SEL R96, R43, R34, P0 ;  /* 0x000000222b607207 */ /* 0x000fe20000000000 */
[----:B------:R-:W-:Y:S01]  /*7980*/  UPRMT UR4, UR39, 0x654, UR4 ;  /* 0x0000065427047896 */ /* 0x000fe20008000004 */
[----:B------:R-:W-:Y:S01]  /*7990*/  LOP3.LUT R34, R35, 0x380, RZ, 0xc0, !PT ;  /* 0x0000038023227812 */ /* 0x000fe200078ec0ff */
[----:B------:R-:W-:Y:S01]  /*79a0*/  UIMAD.WIDE.U32 UR6, UR13, UR8, URZ ;  /* 0x000000080d0672a5 */ /* 0x000fe2000f8e003f */
[----:B------:R-:W-:Y:S01]  /*79b0*/  IADD3 R9, P2, R6, 0x20, RZ ;  /* 0x0000002006097810 */ /* 0x000fe20007f5e0ff */
[----:B------:R-:W-:Y:S01]  /*79c0*/  UIMAD UR5, UR13, UR9, UR5 ;  /* 0x000000090d0572a4 */ /* 0x000fe2000f8e0205 */
[----:B------:R-:W-:Y:S01]  /*79d0*/  F2FP.BF16.F32.PACK_AB R49, R48, R49 ;  /* 0x000000313031723e */ /* 0x000fe200000010ff */
[----:B------:R-:W-:Y:S01]  /*79e0*/  UIMAD UR8, UR14, UR10, URZ ;  /* 0x0000000a0e0872a4 */ /* 0x000fe2000f8e023f */
[----:B------:R-:W-:Y:S01]  /*79f0*/  F2FP.BF16.F32.PACK_AB R51, R46, R51 ;  /* 0x000000332e33723e */ /* 0x000fe200000010ff */
[----:B------:R-:W-:Y:S01]  /*7a00*/  UIADD3 UR7, UR7, UR5, URZ ;  /* 0x0000000507077290 */ /* 0x000fe2000fffe03f */
[----:B------:R-:W-:Y:S01]  /*7a10*/  SEL R46, R4, R11, P0 ;  /* 0x0000000b042e7207 */ /* 0x000fe20000000000 */
[----:B------:R-:W-:Y:S01]  /*7a20*/  SYNCS.ARRIVE.TRANS64.RED.A1T0 RZ, [UR4], RZ ;  /* 0x000000ffffff79a7 */ /* 0x000fe20008100404 */
[----:B------:R-:W-:Y:S01]  /*7a30*/  SEL R48, R11, R4, P0 ;  /* 0x000000040b307207 */ /* 0x000fe20000000000 */
[----:B------:R-:W-:Y:S01]  /*7a40*/  UIMAD UR8, UR38, UR11, UR8 ;  /* 0x0000000b260872a4 */ /* 0x000fe2000f8e0208 */
[----:B------:R-:W-:Y:S01]  /*7a50*/  SHF.R.U64 R34, R34, 0x3, RZ ;  /* 0x0000000322227819 */ /* 0x000fe200000012ff */
[----:B------:R-:W-:Y:S01]  /*7a60*/  UIMAD.WIDE.U32 UR6, UR38, UR10, UR6 ;  /* 0x0000000a260672a5 */ /* 0x000fe2000f8e0006 */
[----:B------:R-:W-:Y:S01]  /*7a70*/  LOP3.LUT R4, R9, 0x380, RZ, 0xc0, !PT ;  /* 0x0000038009047812 */ /* 0x000fe200078ec0ff */
[----:B------:R-:W-:Y:S01]  /*7a80*/  ULDC.64 UR4, c[0x0][0xb50] ;  /* 0x0002d40000047ab9 */ /* 0x000fe20000000a00 */
[----:B------:R-:W-:Y:S01]  /*7a90*/  LOP3.LUT R34, R34, R35, RZ, 0x3c, !PT ;  /* 0x0000002322227212 */ /* 0x000fe200078e3cff */
[----:B------:R-:W-:Y:S01]  /*7aa0*/  IMAD.X R35, RZ, RZ, R7, P6 ;  /* 0x000000ffff237224 */ /* 0x000fe200030e0607 */
[----:B------:R-:W-:-:S02]  /*7ab0*/  SHF.R.U64 R4, R4, 0x3, RZ ;  /* 0x0000000304047819 */ /* 0x000fc400000012ff */
[----:B------:R-:W-:Y:S02]  /*7ac0*/  IADD3 R11, P6, R6, 0x40, RZ ;  /* 0x00000040060b7810 */ /* 0x000fe40007fde0ff */
[----:B------:R-:W-:Y:S02]  /*7ad0*/  F2FP.BF16.F32.PACK_AB R33, R32, R33 ;  /* 0x000000212021723e */ /* 0x000fe400000010ff */
[----:B------:R-:W-:Y:S02]  /*7ae0*/  LOP3.LUT R32, R4, R9, RZ, 0x3c, !PT ;  /* 0x0000000904207212 */ /* 0x000fe400078e3cff */
[----:B------:R-:W-:Y:S02]  /*7af0*/  LOP3.LUT R4, R11, 0x380, RZ, 0xc0, !PT ;  /* 0x000003800b047812 */ /* 0x000fe400078ec0ff */
[----:B------:R-:W-:Y:S01]  /*7b00*/  F2FP.BF16.F32.PACK_AB R28, R28, R29 ;  /* 0x0000001d1c1c723e */ /* 0x000fe200000010ff */
[----:B------:R-:W-:Y:S01]  /*7b10*/  IMAD.X R29, RZ, RZ, R7, P6 ;  /* 0x000000ffff1d7224 */ /* 0x000fe200030e0607 */
[----:B------:R-:W-:-:S02]  /*7b20*/  SHF.R.U64 R4, R4, 0x3, RZ ;  /* 0x0000000304047819 */ /* 0x000fc400000012ff */
[----:B------:R-:W-:Y:S02]  /*7b30*/  F2FP.BF16.F32.PACK_AB R65, R64, R65 ;  /* 0x000000414041723e */ /* 0x000fe400000010ff */
[----:B------:R-:W-:Y:S02]  /*7b40*/  F2FP.BF16.F32.PACK_AB R67, R62, R67 ;  /* 0x000000433e43723e */ /* 0x000fe400000010ff */
[----:B------:R-:W-:Y:S02]  /*7b50*/  IADD3 R21, P5, R6, 0x4040, RZ ;  /* 0x0000404006157810 */ /* 0x000fe40007fbe0ff */
[----:B------:R-:W-:Y:S02]  /*7b60*/  SEL R62, R28, R33, P0 ;  /* 0x000000211c3e7207 */ /* 0x000fe40000000000 */
[----:B------:R-:W-:Y:S01]  /*7b70*/  SEL R64, R33, R28, P0 ;  /* 0x0000001c21407207 */ /* 0x000fe20000000000 */
[----:B------:R-:W-:Y:S01]  /*7b80*/  IMAD.X R33, RZ, RZ, R7, P2 ;  /* 0x000000ffff217224 */ /* 0x000fe200010e0607 */
[----:B------:R-:W-:-:S02]  /*7b90*/  LOP3.LUT R28, R4, R11, RZ, 0x3c, !PT ;  /* 0x0000000b041c7212 */ /* 0x000fc400078e3cff */
[----:B------:R-:W1:Y:S01]  /*7ba0*/  LDC R4, c[0x0][0xbe8] ;  /* 0x0002fa00ff047b82 */ /* 0x000e620000000800 */
[----:B------:R-:W-:Y:S02]  /*7bb0*/  LOP3.LUT R10, R21, 0x380, RZ, 0xc0, !PT ;  /* 0x00000380150a7812 */ /* 0x000fe400078ec0ff */
[----:B------:R-:W-:Y:S01]  /*7bc0*/  F2FP.BF16.F32.PACK_AB R36, R36, R37 ;  /* 0x000000252424723e */ /* 0x000fe200000010ff */
[----:B------:R-:W-:Y:S01]  /*7bd0*/  IMAD.X R37, RZ, RZ, R7, P5 ;  /* 0x000000ffff257224 */ /* 0x000fe200028e0607 */
[----:B------:R-:W-:Y:S02]  /*7be0*/  F2FP.BF16.F32.PACK_AB R41, R40, R41 ;  /* 0x000000292829723e */ /* 0x000fe400000010ff */
[----:B------:R-:W-:Y:S02]  /*7bf0*/  SHF.R.U64 R10, R10, 0x3, RZ ;  /* 0x000000030a0a7819 */ /* 0x000fe400000012ff */
[----:B------:R-:W-:Y:S02]  /*7c00*/  F2FP.BF16.F32.PACK_AB R73, R72, R73 ;  /* 0x000000494849723e */ /* 0x000fe400000010ff */
[----:B------:R-:W-:-:S02]  /*7c10*/  F2FP.BF16.F32.PACK_AB R83, R70, R83 ;  /* 0x000000534653723e */ /* 0x000fc400000010ff */
[----:B------:R-:W-:Y:S02]  /*7c20*/  SEL R70, R36, R41, P0 ;  /* 0x0000002924467207 */ /* 0x000fe40000000000 */
[----:B------:R-:W-:Y:S02]  /*7c30*/  SEL R72, R41, R36, P0 ;  /* 0x0000002429487207 */ /* 0x000fe40000000000 */
[----:B------:R-:W-:Y:S02]  /*7c40*/  LOP3.LUT R36, R10, R21, RZ, 0x3c, !PT ;  /* 0x000000150a247212 */ /* 0x000fe400078e3cff */
[----:B------:R-:W-:Y:S02]  /*7c50*/  LOP3.LUT R43, R6, 0x380, RZ, 0xc0, !PT ;  /* 0x00000380062b7812 */ /* 0x000fe400078ec0ff */
[----:B------:R-:W-:Y:S02]  /*7c60*/  IADD3 R21, P2, R26, 0x2000, RZ ;  /* 0x000020001a157810 */ /* 0x000fe40007f5e0ff */
[----:B------:R-:W-:-:S02]  /*7c70*/  F2FP.BF16.F32.PACK_AB R25, R20, R25 ;  /* 0x000000191419723e */ /* 0x000fc400000010ff */
[----:B------:R-:W-:Y:S02]  /*7c80*/  F2FP.BF16.F32.PACK_AB R42, R42, R47 ;  /* 0x0000002f2a2a723e */ /* 0x000fe400000010ff */
[----:B------:R-:W-:Y:S02]  /*7c90*/  F2FP.BF16.F32.PACK_AB R12, R12, R15 ;  /* 0x0000000f0c0c723e */ /* 0x000fe400000010ff */
[----:B------:R-:W-:Y:S02]  /*7ca0*/  SHF.R.U64 R43, R43, 0x3, RZ ;  /* 0x000000032b2b7819 */ /* 0x000fe400000012ff */
[----:B------:R-:W-:Y:S02]  /*7cb0*/  LOP3.LUT R20, R21, 0x380, RZ, 0xc0, !PT ;  /* 0x0000038015147812 */ /* 0x000fe400078ec0ff */
[----:B------:R-:W-:Y:S02]  /*7cc0*/  IADD3 R15, P3, R6, 0x4000, RZ ;  /* 0x00004000060f7810 */ /* 0x000fe40007f7e0ff */
[----:B------:R-:W-:-:S02]  /*7cd0*/  SEL R98, R42, R51, P0 ;  /* 0x000000332a627207 */ /* 0x000fc40000000000 */
[----:B------:R-:W-:Y:S01]  /*7ce0*/  SEL R100, R51, R42, P0 ;  /* 0x0000002a33647207 */ /* 0x000fe20000000000 */
[--C-:B------:R-:W-:Y:S01]  /*7cf0*/  IMAD.X R41, RZ, RZ, R7.reuse, P3 ;  /* 0x000000ffff297224 */ /* 0x100fe200018e0607 */
[C---:B------:R-:W-:Y:S02]  /*7d00*/  IADD3 R8, P4, R6.reuse, 0x4020, RZ ;  /* 0x0000402006087810 */ /* 0x040fe40007f9e0ff */
[----:B------:R-:W-:Y:S02]  /*7d10*/  IADD3 R13, P1, R6, 0x60, RZ ;  /* 0x00000060060d7810 */ /* 0x000fe40007f3e0ff */
[----:B------:R-:W-:Y:S01]  /*7d20*/  LOP3.LUT R42, R43, R6, RZ, 0x3c, !PT ;  /* 0x000000062b2a7212 */ /* 0x000fe200078e3cff */
[----:B------:R-:W-:Y:S01]  /*7d30*/  IMAD.X R39, RZ, RZ, R7, P4 ;  /* 0x000000ffff277224 */ /* 0x000fe200020e0607 */
[----:B------:R-:W-:Y:S02]  /*7d40*/  SHF.R.U64 R20, R20, 0x3, RZ ;  /* 0x0000000314147819 */ /* 0x000fe400000012ff */
[----:B------:R-:W-:-:S02]  /*7d50*/  LOP3.LUT R6, R15, 0x380, RZ, 0xc0, !PT ;  /* 0x000003800f067812 */ /* 0x000fc400078ec0ff */
[----:B------:R-:W-:Y:S01]  /*7d60*/  LOP3.LUT R20, R20, R21, RZ, 0x3c, !PT ;  /* 0x0000001514147212 */ /* 0x000fe200078e3cff */
[----:B------:R-:W-:Y:S01]  /*7d70*/  IMAD.X R21, RZ, RZ, R27, P2 ;  /* 0x000000ffff157224 */ /* 0x000fe200010e061b */
[----:B------:R-:W-:Y:S02]  /*7d80*/  SHF.R.U64 R6, R6, 0x3, RZ ;  /* 0x0000000306067819 */ /* 0x000fe400000012ff */
[----:B-1----:R-:W-:Y:S02]  /*7d90*/  ISETP.NE.AND P2, PT, R4, 0x1, PT ;  /* 0x000000010400780c */ /* 0x002fe40003f45270 */
[----:B------:R-:W-:Y:S02]  /*7da0*/  LOP3.LUT R40, R6, R15, RZ, 0x3c, !PT ;  /* 0x0000000f06287212 */ /* 0x000fe400078e3cff */
[----:B------:R-:W-:Y:S02]  /*7db0*/  LOP3.LUT R6, R13, 0x380, RZ, 0xc0, !PT ;  /* 0x000003800d067812 */ /* 0x000fe400078ec0ff */
[----:B------:R-:W-:-:S02]  /*7dc0*/  F2FP.BF16.F32.PACK_AB R60, R60, R61 ;  /* 0x0000003d3c3c723e */ /* 0x000fc400000010ff */
[----:B------:R-:W-:Y:S02]  /*7dd0*/  SHF.R.U64 R6, R6, 0x3, RZ ;  /* 0x0000000306067819 */ /* 0x000fe400000012ff */
[----:B------:R-:W-:Y:S02]  /*7de0*/  SEL R78, R60, R65, P0 ;  /* 0x000000413c4e7207 */ /* 0x000fe40000000000 */
[----:B------:R-:W-:Y:S02]  /*7df0*/  F2FP.BF16.F32.PACK_AB R68, R68, R69 ;  /* 0x000000454444723e */ /* 0x000fe400000010ff */
[----:B------:R-:W-:Y:S02]  /*7e00*/  SEL R60, R65, R60, P0 ;  /* 0x0000003c413c7207 */ /* 0x000fe40000000000 */
[----:B------:R-:W-:Y:S02]  /*7e10*/  SEL R90, R31, R30, P0 ;  /* 0x0000001e1f5a7207 */ /* 0x000fe40000000000 */
[----:B------:R-:W-:Y:S01]  /*7e20*/  SEL R92, R30, R31, P0 ;  /* 0x0000001f1e5c7207 */ /* 0x000fe20000000000 */
[----:B------:R-:W-:Y:S01]  /*7e30*/  IMAD.X R31, RZ, RZ, R7, P1 ;  /* 0x000000ffff1f7224 */ /* 0x000fe200008e0607 */
[----:B------:R-:W-:-:S02]  /*7e40*/  LOP3.LUT R30, R6, R13, RZ, 0x3c, !PT ;  /* 0x0000000d061e7212 */ /* 0x000fc400078e3cff */
[----:B------:R-:W-:Y:S01]  /*7e50*/  MOV R65, R34 ;  /* 0x0000002200417202 */ /* 0x000fe20000000f00 */
[----:B------:R-:W-:Y:S01]  /*7e60*/  IMAD R34, RZ, RZ, -UR37 ;  /* 0x80000025ff227e24 */ /* 0x000fe2000f8e02ff */
[----:B------:R-:W1:Y:S01]  /*7e70*/  @P2 LDC R35, c[0x0][0xbec] ;  /* 0x0002fb00ff232b82 */ /* 0x000e620000000800 */
[----:B------:R-:W-:Y:S02]  /*7e80*/  SEL R80, R68, R73, P0 ;  /* 0x0000004944507207 */ /* 0x000fe40000000000 */
[----:B------:R-:W-:Y:S01]  /*7e90*/  SEL R68, R73, R68, P0 ;  /* 0x0000004449447207 */ /* 0x000fe20000000000 */
[----:B0-----:R-:W-:Y:S01]  /*7ea0*/  IMAD R81, R81, R34, UR43 ;  /* 0x0000002b51517e24 */ /* 0x001fe2000f8e0222 */
[----:B------:R-:W-:Y:S02]  /*7eb0*/  MOV R73, R30 ;  /* 0x0000001e00497202 */ /* 0x000fe40000000f00 */
[----:B------:R-:W-:Y:S01]  /*7ec0*/  MOV R43, R7 ;  /* 0x00000007002b7202 */ /* 0x000fe20000000f00 */
[----:B------:R-:W0:Y:S01]  /*7ed0*/  @P2 LDC R30, c[0x0][0xbf0] ;  /* 0x0002fc00ff1e2b82 */ /* 0x000e220000000800 */
[----:B------:R-:W-:-:S02]  /*7ee0*/  F2FP.BF16.F32.PACK_AB R57, R56, R57 ;  /* 0x000000393839723e */ /* 0x000fc400000010ff */
[----:B------:R-:W-:Y:S02]  /*7ef0*/  F2FP.BF16.F32.PACK_AB R59, R54, R59 ;  /* 0x0000003b363b723e */ /* 0x000fe400000010ff */
[----:B------:R-:W-:Y:S02]  /*7f00*/  SEL R54, R12, R25, P0 ;  /* 0x000000190c367207 */ /* 0x000fe40000000000 */
[----:B------:R-:W-:Y:S02]  /*7f10*/  SEL R56, R25, R12, P0 ;  /* 0x0000000c19387207 */ /* 0x000fe40000000000 */
[----:B------:R-:W-:Y:S02]  /*7f20*/  IADD3 R25, P6, R26, 0x1000, RZ ;  /* 0x000010001a197810 */ /* 0x000fe40007fde0ff */
[----:B------:R-:W-:Y:S02]  /*7f30*/  MOV R75, R42 ;  /* 0x0000002a004b7202 */ /* 0x000fe40000000f00 */
[----:B------:R-:W-:-:S02]  /*7f40*/  LOP3.LUT R7, R8, 0x380, RZ, 0xc0, !PT ;  /* 0x0000038008077812 */ /* 0x000fc400078ec0ff */
[----:B------:R-:W-:Y:S01]  /*7f50*/  MOV R42, R32 ;  /* 0x00000020002a7202 */ /* 0x000fe20000000f00 */
[----:B------:R-:W-:Y:S01]  /*7f60*/  IMAD R32, R81, 0x80, R169 ;  /* 0x0000008051207824 */ /* 0x000fe200078e02a9 */
[----:B------:R-:W-:Y:S02]  /*7f70*/  F2FP.BF16.F32.PACK_AB R58, R58, R63 ;  /* 0x0000003f3a3a723e */ /* 0x000fe400000010ff */
[----:B------:R-:W-:Y:S02]  /*7f80*/  LOP3.LUT R24, R25, 0x380, RZ, 0xc0, !PT ;  /* 0x0000038019187812 */ /* 0x000fe400078ec0ff */
[----:B------:R-:W-:Y:S02]  /*7f90*/  SHF.R.U64 R7, R7, 0x3, RZ ;  /* 0x0000000307077819 */ /* 0x000fe400000012ff */
[----:B------:R-:W-:Y:S01]  /*7fa0*/  MOV R63, R28 ;  /* 0x0000001c003f7202 */ /* 0x000fe20000000f00 */
[----:B-1----:R-:W-:Y:S01]  /*7fb0*/  @P2 IMAD.HI.U32 R29, R32, R35, RZ ;  /* 0x00000023201d2227 */ /* 0x002fe200078e00ff */
[----:B------:R-:W-:-:S02]  /*7fc0*/  SHF.R.U64 R24, R24, 0x3, RZ ;  /* 0x0000000318187819 */ /* 0x000fc400000012ff */
[----:B------:R-:W-:Y:S01]  /*7fd0*/  LOP3.LUT R38, R7, R8, RZ, 0x3c, !PT ;  /* 0x0000000807267212 */ /* 0x000fe200078e3cff */
[----:B------:R-:W-:Y:S01]  /*7fe0*/  IMAD.MOV.U32 R28, RZ, RZ, R32 ;  /* 0x000000ffff1c7224 */ /* 0x000fe200078e0020 */
[----:B------:R-:W-:Y:S02]  /*7ff0*/  SEL R104, R58, R67, P0 ;  /* 0x000000433a687207 */ /* 0x000fe40000000000 */
[----:B0-----:R-:W-:Y:S02]  /*8000*/  @P2 SHF.R.U32.HI R28, RZ, R30, R29 ;  /* 0x0000001eff1c2219 */ /* 0x001fe4000001161d */
[----:B------:R-:W-:Y:S02]  /*8010*/  SEL R58, R67, R58, P0 ;  /* 0x0000003a433a7207 */ /* 0x000fe40000000000 */
[----:B------:R-:W-:Y:S01]  /*8020*/  LOP3.LUT R24, R24, R25, RZ, 0x3c, !PT ;  /* 0x0000001918187212 */ /* 0x000fe200078e3cff */
[----:B------:R-:W-:Y:S01]  /*8030*/  IMAD.X R25, RZ, RZ, R27, P6 ;  /* 0x000000ffff197224 */ /* 0x000fe200030e061b */
[----:B------:R-:W-:Y:S01]  /*8040*/  IADD3 R15, P1, R26, 0x3000, RZ ;  /* 0x000030001a0f7810 */ /* 0x000fe20007f3e0ff */
[----:B------:R-:W-:Y:S01]  /*8050*/  IMAD.MOV R61, RZ, RZ, -R28 ;  /* 0x000000ffff3d7224 */ /* 0x000fe200078e0a1c */
[----:B------:R-:W-:-:S02]  /*8060*/  F2FP.BF16.F32.PACK_AB R44, R44, R45 ;  /* 0x0000002d2c2c723e */ /* 0x000fc400000010ff */
[----:B------:R-:W-:Y:S01]  /*8070*/  MOV R67, R36 ;  /* 0x0000002400437202 */ /* 0x000fe20000000f00 */
[----:B------:R-:W-:Y:S01]  /*8080*/  IMAD R61, R4, R61, R32 ;  /* 0x0000003d043d7224 */ /* 0x000fe200078e0220 */
[----:B------:R-:W-:Y:S02]  /*8090*/  MOV R69, R38 ;  /* 0x0000002600457202 */ /* 0x000fe40000000f00 */
[----:B------:R-:W-:Y:S02]  /*80a0*/  IADD3 R45, P6, R26, 0x7000, RZ ;  /* 0x000070001a2d7810 */ /* 0x000fe40007fde0ff */
[----:B------:R-:W-:Y:S02]  /*80b0*/  F2FP.BF16.F32.PACK_AB R52, R52, R53 ;  /* 0x000000353434723e */ /* 0x000fe400000010ff */
[----:B------:R-:W-:Y:S02]  /*80c0*/  F2FP.BF16.F32.PACK_AB R50, R50, R55 ;  /* 0x000000373232723e */ /* 0x000fe400000010ff */
[----:B------:R-:W-:-:S02]  /*80d0*/  F2FP.BF16.F32.PACK_AB R66, R66, R71 ;  /* 0x000000474242723e */ /* 0x000fc400000010ff */
[----:B------:R-:W-:Y:S02]  /*80e0*/  LOP3.LUT R14, R15, 0x380, RZ, 0xc0, !PT ;  /* 0x000003800f0e7812 */ /* 0x000fe400078ec0ff */
[----:B------:R-:W-:Y:S02]  /*80f0*/  LOP3.LUT R6, R45, 0x380, RZ, 0xc0, !PT ;  /* 0x000003802d067812 */ /* 0x000fe400078ec0ff */
[----:B------:R-:W-:Y:S02]  /*8100*/  SEL R74, R44, R49, P0 ;  /* 0x000000312c4a7207 */ /* 0x000fe40000000000 */
[----:B------:R-:W-:Y:S02]  /*8110*/  SEL R76, R52, R57, P0 ;  /* 0x00000039344c7207 */ /* 0x000fe40000000000 */
[----:B------:R-:W-:Y:S02]  /*8120*/  SEL R102, R50, R59, P0 ;  /* 0x0000003b32667207 */ /* 0x000fe40000000000 */
[----:B------:R-:W-:-:S02]  /*8130*/  SEL R106, R66, R83, P0 ;  /* 0x00000053426a7207 */ /* 0x000fc40000000000 */
[----:B------:R-:W-:Y:S02]  /*8140*/  SHF.R.U64 R14, R14, 0x3, RZ ;  /* 0x000000030e0e7819 */ /* 0x000fe400000012ff */
[----:B------:R-:W-:Y:S02]  /*8150*/  SEL R44, R49, R44, P0 ;  /* 0x0000002c312c7207 */ /* 0x000fe40000000000 */
[----:B------:R-:W-:Y:S02]  /*8160*/  SEL R52, R57, R52, P0 ;  /* 0x0000003439347207 */ /* 0x000fe40000000000 */
[----:B------:R-:W-:Y:S02]  /*8170*/  SHF.R.U64 R6, R6, 0x3, RZ ;  /* 0x0000000306067819 */ /* 0x000fe400000012ff */
[----:B------:R-:W-:Y:S02]  /*8180*/  SEL R50, R59, R50, P0 ;  /* 0x000000323b327207 */ /* 0x000fe40000000000 */
[----:B------:R-:W-:Y:S01]  /*8190*/  LOP3.LUT R14, R14, R15, RZ, 0x3c, !PT ;  /* 0x0000000f0e0e7212 */ /* 0x000fe200078e3cff */
[----:B------:R-:W-:Y:S01]  /*81a0*/  IMAD.X R15, RZ, RZ, R27, P1 ;  /* 0x000000ffff0f7224 */ /* 0x000fe200008e061b */
[----:B------:R-:W-:Y:S01]  /*81b0*/  MOV R71, R40 ;  /* 0x0000002800477202 */ /* 0x000fe20000000f00 */
[----:B------:R-:W-:Y:S01]  /*81c0*/  IMAD.U32 R41, RZ, RZ, UR8 ;  /* 0x00000008ff297e24 */ /* 0x000fe2000f8e00ff */
[----:B------:R-:W-:Y:S01]  /*81d0*/  SEL R66, R83, R66, P0 ;  /* 0x0000004253427207 */ /* 0x000fe20000000000 */
[----:B------:R-:W-:Y:S01]  /*81e0*/  ULDC.64 UR8, c[0x0][0xae8] ;  /* 0x0002ba0000087ab9 */ /* 0x000fe20000000a00 */
[----:B------:R-:W-:-:S02]  /*81f0*/  LOP3.LUT R6, R6, R45, RZ, 0x3c, !PT ;  /* 0x0000002d06067212 */ /* 0x000fc400078e3cff */
[----:B------:R-:W-:Y:S01]  /*8200*/  SHF.R.S32.HI R30, RZ, 0x1f, R28 ;  /* 0x0000001fff1e7819 */ /* 0x000fe2000001141c */
[----:B--2---:R-:W-:Y:S01]  /*8210*/  SHFL.IDX PT, R46, R46, R3, 0x1c1f ;  /* 0x001c1f032e2e7589 */ /* 0x004fe200000e0000 */
[----:B------:R-:W-:Y:S02]  /*8220*/  LOP3.LUT R33, R3, 0x2, RZ, 0x3c, !PT ;  /* 0x0000000203217812 */ /* 0x000fe400078e3cff */
[----:B------:R-:W-:Y:S01]  /*8230*/  IADD3 R40, P1, R28, UR6, RZ ;  /* 0x000000061c287c10 */ /* 0x000fe2000ff3e0ff */
[----:B------:R-:W-:Y:S01]  /*8240*/  SHFL.IDX PT, R54, R54, R3, 0x1c1f ;  /* 0x001c1f0336367589 */ /* 0x000fe200000e0000 */
[----:B------:R-:W-:Y:S02]  /*8250*/  SHF.R.S32.HI R36, RZ, 0x1f, R61 ;  /* 0x0000001fff247819 */ /* 0x000fe4000001143d */
[----:B------:R-:W-:Y:S01]  /*8260*/  IADD3.X R41, R30, UR7, R41, P1, !PT ;  /* 0x000000071e297c10 */ /* 0x000fe20008ffe429 */
[----:B------:R-:W0:Y:S01]  /*8270*/  SHFL.IDX PT, R29, R48, R33, 0x1c1f ;  /* 0x001c1f21301d7589 */ /* 0x000e2200000e0000 */
[C---:B------:R-:W-:Y:S01]  /*8280*/  IADD3 R11, P4, R26.reuse, 0x5000, RZ ;  /* 0x000050001a0b7810 */ /* 0x040fe20007f9e0ff */
[----:B------:R-:W-:Y:S01]  /*8290*/  ULDC.64 UR6, c[0x0][0xb88] ;  /* 0x0002e20000067ab9 */ /* 0x000fe20000000a00 */
[----:B------:R-:W-:Y:S01]  /*82a0*/  IADD3 R13, P3, R26, 0x4000, RZ ;  /* 0x000040001a0d7810 */ /* 0x000fe20007f7e0ff */
[----:B------:R-:W1:Y:S01]  /*82b0*/  SHFL.IDX PT, R31, R56, R33, 0x1c1f ;  /* 0x001c1f21381f7589 */ /* 0x000e6200000e0000 */
[----:B------:R-:W-:Y:S01]  /*82c0*/  IMAD R36, R36, UR6, RZ ;  /* 0x0000000624247c24 */ /* 0x000fe2000f8e02ff */
[----:B------:R-:W-:Y:S01]  /*82d0*/  LOP3.LUT R10, R11, 0x380, RZ, 0xc0, !PT ;  /* 0x000003800b0a7812 */ /* 0x000fe200078ec0ff */
[----:B------:R-:W-:Y:S01]  /*82e0*/  IMAD.WIDE.U32 R40, R61, UR6, R40 ;  /* 0x000000063d287c25 */ /* 0x000fe2000f8e0028 */
[----:B------:R-:W-:Y:S01]  /*82f0*/  SHFL.IDX PT, R82, R82, R3, 0x1c1f ;  /* 0x001c1f0352527589 */ /* 0x000fe200000e0000 */
[----:B------:R-:W-:Y:S01]  /*8300*/  LOP3.LUT R12, R13, 0x380, RZ, 0xc0, !PT ;  /* 0x000003800d0c7812 */ /* 0x000fe200078ec0ff */
[----:B------:R-:W-:Y:S01]  /*8310*/  ULDC UR6, c[0x0][0xa88] ;  /* 0x0002a20000067ab9 */ /* 0x000fe20000000800 */
[----:B------:R-:W-:Y:S01]  /*8320*/  IMAD R77, R61, UR7, R36 ;  /* 0x000000073d4d7c24 */ /* 0x000fe2000f8e0224 */
[----:B------:R-:W2:Y:S01]  /*8330*/  SHFL.IDX PT, R35, R84, R33, 0x1c1f ;  /* 0x001c1f2154237589 */ /* 0x000ea200000e0000 */
[----:B------:R-:W-:-:S02]  /*8340*/  SHF.R.U64 R10, R10, 0x3, RZ ;  /* 0x000000030a0a7819 */ /* 0x000fc400000012ff */
[----:B------:R-:W-:Y:S01]  /*8350*/  SHF.R.U64 R12, R12, 0x3, RZ ;  /* 0x000000030c0c7819 */ /* 0x000fe200000012ff */
[----:B------:R-:W-:Y:S01]  /*8360*/  SHFL.IDX PT, R62, R62, R3, 0x1c1f ;  /* 0x001c1f033e3e7589 */ /* 0x000fe200000e0000 */
[----:B------:R-:W-:Y:S01]  /*8370*/  LOP3.LUT R10, R10, R11, RZ, 0x3c, !PT ;  /* 0x0000000b0a0a7212 */ /* 0x000fe200078e3cff */
[--C-:B------:R-:W-:Y:S01]  /*8380*/  IMAD.X R11, RZ, RZ, R27.reuse, P4 ;  /* 0x000000ffff0b7224 */ /* 0x100fe200020e061b */
[----:B------:R-:W-:Y:S01]  /*8390*/  LOP3.LUT P1, RZ, R19, 0x3, RZ, 0xc0, !PT ;  /* 0x0000000313ff7812 */ /* 0x000fe2000782c0ff */
[----:B------:R-:W-:Y:S01]  /*83a0*/  SHFL.IDX PT, R86, R86, R3, 0x1c1f ;  /* 0x001c1f0356567589 */ /* 0x000fe200000e0000 */
[----:B------:R-:W-:Y:S01]  /*83b0*/  LOP3.LUT R12, R12, R13, RZ, 0x3c, !PT ;  /* 0x0000000d0c0c7212 */ /* 0x000fe200078e3cff */
[----:B------:R-:W-:Y:S01]  /*83c0*/  IMAD.X R13, RZ, RZ, R27, P3 ;  /* 0x000000ffff0d7224 */ /* 0x000fe200018e061b */
[----:B------:R-:W-:Y:S01]  /*83d0*/  IADD3 R9, P5, R26, 0x6000, RZ ;  /* 0x000060001a097810 */ /* 0x000fe20007fbe0ff */
[----:B------:R3:W4:Y:S01]  /*83e0*/  SHFL.IDX PT, R37, R64, R33, 0x1c1f ;  /* 0x001c1f2140257589 */ /* 0x00072200000e0000 */
[----:B0-----:R-:W-:-:S02]  /*83f0*/  SEL R28, R46, R29, P0 ;  /* 0x0000001d2e1c7207 */ /* 0x001fc40000000000 */
[----:B------:R-:W-:Y:S01]  /*8400*/  SEL R30, R29, R46, P0 ;  /* 0x0000002e1d1e7207 */ /* 0x000fe20000000000 */
[----:B------:R-:W0:Y:S01]  /*8410*/  SHFL.IDX PT, R39, R88, R33, 0x1c1f ;  /* 0x001c1f2158277589 */ /* 0x000e2200000e0000 */
[----:B-1----:R-:W-:Y:S02]  /*8420*/  SEL R32, R54, R31, P0 ;  /* 0x0000001f36207207 */ /* 0x002fe40000000000 */
[----:B------:R-:W-:Y:S01]  /*8430*/  SEL R34, R31, R54, P0 ;  /* 0x000000361f227207 */ /* 0x000fe20000000000 */
[----:B------:R-:W-:Y:S01]  /*8440*/  SHFL.IDX PT, R90, R90, R3, 0x1c1f ;  /* 0x001c1f035a5a7589 */ /* 0x000fe200000e0000 */
[----:B------:R-:W-:Y:S01]  /*8450*/  LOP3.LUT R8, R9, 0x380, RZ, 0xc0, !PT ;  /* 0x0000038009087812 */ /* 0x000fe200078ec0ff */
[----:B---3--:R-:W-:Y:S01]  /*8460*/  IMAD R64, R4, UR6, RZ ;  /* 0x0000000604407c24 */ /* 0x008fe2000f8e02ff */
[----:B------:R-:W-:Y:S01]  /*8470*/  LOP3.LUT R7, R26, 0x380, RZ, 0xc0, !PT ;  /* 0x000003801a077812 */ /* 0x000fe200078ec0ff */
[----:B------:R-:W1:Y:S01]  /*8480*/  SHFL.IDX PT, R51, R92, R33, 0x1c1f ;  /* 0x001c1f215c337589 */ /* 0x000e6200000e0000 */
[----:B--2---:R-:W-:-:S02]  /*8490*/  SEL R29, R82, R35, P0 ;  /* 0x00000023521d7207 */ /* 0x004fc40000000000 */
[----:B------:R-:W-:Y:S01]  /*84a0*/  SEL R31, R35, R82, P0 ;  /* 0x00000052231f7207 */ /* 0x000fe20000000000 */
[----:B------:R-:W-:Y:S01]  /*84b0*/  BAR.SYNC.DEFER_BLOCKING 0x1, 0x100 ;  /* 0x0044000000007b1d */ /* 0x000fe20000010000 */
[----:B------:R-:W-:-:S05]  /*84c0*/  SHF.R.U64 R8, R8, 0x3, RZ ;  /* 0x0000000308087819 */ /* 0x000fca00000012ff */
[----:B------:R-:W-:Y:S01]  /*84d0*/  SHFL.IDX PT, R70, R70, R3, 0x1c1f ;  /* 0x001c1f0346467589 */ /* 0x000fe200000e0000 */
[----:B----4-:R-:W-:Y:S02]  /*84e0*/  SEL R36, R62, R37, P0 ;  /* 0x000000253e247207 */ /* 0x010fe40000000000 */
[----:B------:R-:W-:Y:S01]  /*84f0*/  SEL R38, R37, R62, P0 ;  /* 0x0000003e25267207 */ /* 0x000fe20000000000 */
[----:B------:R-:W-:Y:S01]  /*8500*/  SHFL.IDX PT, R74, R74, R3, 0x1c1f ;  /* 0x001c1f034a4a7589 */ /* 0x000fe200000e0000 */
[----:B0-----:R-:W-:Y:S02]  /*8510*/  SEL R35, R39, R86, P0 ;  /* 0x0000005627237207 */ /* 0x001fe40000000000 */
[----:B------:R-:W-:Y:S01]  /*8520*/  LOP3.LUT R8, R8, R9, RZ, 0x3c, !PT ;  /* 0x0000000908087212 */ /* 0x000fe200078e3cff */
[----:B------:R-:W-:Y:S01]  /*8530*/  SHFL.IDX PT, R76, R76, R3, 0x1c1f ;  /* 0x001c1f034c4c7589 */ /* 0x000fe200000e0000 */
[----:B------:R-:W-:-:S03]  /*8540*/  IMAD.X R9, RZ, RZ, R27, P5 ;  /* 0x000000ffff097224 */ /* 0x000fc600028e061b */
[----:B------:R-:W-:Y:S01]  /*8550*/  SHFL.IDX PT, R78, R78, R3, 0x1c1f ;  /* 0x001c1f034e4e7589 */ /* 0x000fe200000e0000 */
[----:B-1----:R-:W-:-:S03]  /*8560*/  SEL R37, R90, R51, P0 ;  /* 0x000000335a257207 */ /* 0x002fc60000000000 */
[----:B------:R-:W-:Y:S04]  /*8570*/  SHFL.IDX PT, R80, R80, R3, 0x1c1f ;  /* 0x001c1f0350507589 */ /* 0x000fe800000e0000 */
[----:B------:R-:W-:Y:S04]  /*8580*/  SHFL.IDX PT, R94, R94, R3, 0x1c1f ;  /* 0x001c1f035e5e7589 */ /* 0x000fe800000e0000 */
[----:B------:R-:W-:Y:S04]  /*8590*/  SHFL.IDX PT, R98, R98, R3, 0x1c1f ;  /* 0x001c1f0362627589 */ /* 0x000fe800000e0000 */
[----:B------:R-:W-:Y:S04]  /*85a0*/  SHFL.IDX PT, R102, R102, R3, 0x1c1f ;  /* 0x001c1f0366667589 */ /* 0x000fe800000e0000 */
[----:B------:R-:W-:Y:S04]  /*85b0*/  SHFL.IDX PT, R104, R104, R3, 0x1c1f ;  /* 0x001c1f0368687589 */ /* 0x000fe800000e0000 */
[----:B------:R-:W-:Y:S04]  /*85c0*/  SHFL.IDX PT, R106, R106, R3, 0x1c1f ;  /* 0x001c1f036a6a7589 */ /* 0x000fe800000e0000 */
[----:B------:R-:W-:Y:S04]  /*85d0*/  SHFL.IDX PT, R43, R44, R33, 0x1c1f ;  /* 0x001c1f212c2b7589 */ /* 0x000fe800000e0000 */
[----:B------:R-:W-:Y:S04]  /*85e0*/  SHFL.IDX PT, R53, R96, R33, 0x1c1f ;  /* 0x001c1f2160357589 */ /* 0x000fe800000e0000 */
[----:B------:R-:W0:Y:S04]  /*85f0*/  SHFL.IDX PT, R45, R52, R33, 0x1c1f ;  /* 0x001c1f21342d7589 */ /* 0x000e2800000e0000 */
[----:B------:R-:W-:Y:S04]  /*8600*/  SHFL.IDX PT, R55, R100, R33, 0x1c1f ;  /* 0x001c1f2164377589 */ /* 0x000fe800000e0000 */
[----:B------:R-:W1:Y:S04]  /*8610*/  SHFL.IDX PT, R47, R60, R33, 0x1c1f ;  /* 0x001c1f213c2f7589 */ /* 0x000e6800000e0000 */
[----:B------:R-:W-:Y:S04]  /*8620*/  SHFL.IDX PT, R57, R50, R33, 0x1c1f ;  /* 0x001c1f2132397589 */ /* 0x000fe800000e0000 */
[----:B------:R-:W-:Y:S04]  /*8630*/  SHFL.IDX PT, R79, R58, R33, 0x1c1f ;  /* 0x001c1f213a4f7589 */ /* 0x000fe800000e0000 */
[----:B------:R-:W-:Y:S04]  /*8640*/  SHFL.IDX PT, R49, R68, R33, 0x1c1f ;  /* 0x001c1f2144317589 */ /* 0x000fe800000e0000 */
[----:B------:R-:W-:Y:S01]  /*8650*/  SHFL.IDX PT, R59, R66, R33, 0x1c1f ;  /* 0x001c1f21423b7589 */ /* 0x000fe200000e0000 */
[----:B0-----:R-:W-:-:S02]  /*8660*/  SEL R52, R76, R45, P0 ;  /* 0x0000002d4c347207 */ /* 0x001fc40000000000 */
[----:B------:R-:W-:Y:S01]  /*8670*/  SEL R54, R45, R76, P0 ;  /* 0x0000004c2d367207 */ /* 0x000fe20000000000 */
[----:B------:R0:W2:Y:S01]  /*8680*/  SHFL.IDX PT, R3, R72, R33, 0x1c1f ;  /* 0x001c1f2148037589 */ /* 0x0000a200000e0000 */
[----:B------:R-:W-:Y:S01]  /*8690*/  UIMAD UR6, UR12, UR8, URZ ;  /* 0x000000080c0672a4 */ /* 0x000fe2000f8e023f */
[----:B------:R-:W-:Y:S02]  /*86a0*/  SHF.R.U64 R7, R7, 0x3, RZ ;  /* 0x0000000307077819 */ /* 0x000fe400000012ff */
[----:B------:R3:W-:Y:S01]  /*86b0*/  STSM.16.M88.4 [R75], R28 ;  /* 0x0000001c4b007844 */ /* 0x0007e20000000200 */
[----:B-1----:R-:W-:Y:S02]  /*86c0*/  SEL R76, R78, R47, P0 ;  /* 0x0000002f4e4c7207 */ /* 0x002fe40000000000 */
[----:B------:R-:W-:Y:S02]  /*86d0*/  SEL R78, R47, R78, P0 ;  /* 0x0000004e2f4e7207 */ /* 0x000fe40000000000 */
[----:B0-----:R-:W-:-:S02]  /*86e0*/  SEL R33, R86, R39, P0 ;  /* 0x0000002756217207 */ /* 0x001fc40000000000 */
[----:B------:R-:W-:Y:S01]  /*86f0*/  SEL R39, R51, R90, P0 ;  /* 0x0000005a33277207 */ /* 0x000fe20000000000 */
[----:B------:R-:W-:Y:S01]  /*8700*/  IMAD R51, R81, 0x80, R168 ;  /* 0x0000008051337824 */ /* 0x000fe200078e02a8 */
[----:B------:R-:W-:Y:S01]  /*8710*/  UIMAD UR6, UR13, UR9, UR6 ;  /* 0x000000090d0672a4 */ /* 0x000fe2000f8e0206 */
[----:B------:R0:W-:Y:S01]  /*8720*/  STSM.16.M88.4 [R42], R32 ;  /* 0x000000202a007844 */ /* 0x0001e20000000200 */
[----:B------:R-:W-:Y:S01]  /*8730*/  LOP3.LUT R26, R7, R26, RZ, 0x3c, !PT ;  /* 0x0000001a071a7212 */ /* 0x000fe200078e3cff */
[----:B------:R-:W-:Y:S01]  /*8740*/  IMAD.X R7, RZ, RZ, R27, P6 ;  /* 0x000000ffff077224 */ /* 0x000fe200030e061b */
[----:B------:R-:W-:Y:S01]  /*8750*/  ISETP.GE.OR P3, PT, R51, R64, P1 ;  /* 0x000000403300720c */ /* 0x000fe20000f66670 */
[----:B------:R1:W-:Y:S01]  /*8760*/  STSM.16.M88.4 [R63], R36 ;  /* 0x000000243f007844 */ /* 0x0003e20000000200 */
[----:B---3--:R-:W-:Y:S01]  /*8770*/  IMAD.IADD R31, R41, 0x1, R77 ;  /* 0x00000001291f7824 */ /* 0x008fe200078e024d */
[----:B------:R-:W-:Y:S02]  /*8780*/  IADD3 R29, R51, 0x8, RZ ;  /* 0x00000008331d7810 */ /* 0x000fe40007ffe0ff */
[----:B------:R-:W-:-:S02]  /*8790*/  SEL R41, R98, R55, P0 ;  /* 0x0000003762297207 */ /* 0x000fc40000000000 */
[----:B------:R-:W-:Y:S02]  /*87a0*/  ISETP.GE.OR P1, PT, R29, R64, P1 ;  /* 0x000000401d00720c */ /* 0x000fe40000f26670 */
[----:B--2---:R-:W-:Y:S02]  /*87b0*/  SEL R28, R70, R3, P0 ;  /* 0x00000003461c7207 */ /* 0x004fe40000000000 */
[----:B------:R-:W-:Y:S02]  /*87c0*/  SEL R30, R3, R70, P0 ;  /* 0x00000046031e7207 */ /* 0x000fe40000000000 */
[C---:B0-----:R-:W-:Y:S01]  /*87d0*/  LEA R32, P4, R40.reuse, UR4, 0x2 ;  /* 0x0000000428207c11 */ /* 0x041fe2000f8810ff */
[----:B------:R-:W0:Y:S01]  /*87e0*/  @P2 LDC R3, c[0x0][0xbec] ;  /* 0x0002fb00ff032b82 */ /* 0x000e220000000800 */
[----:B------:R-:W-:Y:S02]  /*87f0*/  SEL R42, R43, R74, P0 ;  /* 0x0000004a2b2a7207 */ /* 0x000fe40000000000 */
[----:B------:R-:W-:Y:S01]  /*8800*/  LEA.HI.X R33, R40, UR5, R31, 0x2, P4 ;  /* 0x0000000528217c11 */ /* 0x000fe2000a0f141f */
[----:B------:R-:W-:Y:S01]  /*8810*/  SHFL.IDX PT, R60, R32, RZ, 0x1c1f ;  /* 0x001c1fff203c7589 */ /* 0x000fe200000e0000 */
[----:B------:R-:W-:-:S02]  /*8820*/  SEL R40, R74, R43, P0 ;  /* 0x0000002b4a287207 */ /* 0x000fc40000000000 */
[----:B------:R-:W-:Y:S01]  /*8830*/  SEL R29, R94, R53, P0 ;  /* 0x000000355e1d7207 */ /* 0x000fe20000000000 */
[----:B------:R-:W2:Y:S01]  /*8840*/  SHFL.IDX PT, R61, R33, RZ, 0x1c1f ;  /* 0x001c1fff213d7589 */ /* 0x000ea200000e0000 */
[----:B------:R-:W-:Y:S02]  /*8850*/  SEL R31, R53, R94, P0 ;  /* 0x0000005e351f7207 */ /* 0x000fe40000000000 */
[----:B------:R-:W-:Y:S01]  /*8860*/  SEL R43, R55, R98, P0 ;  /* 0x00000062372b7207 */ /* 0x000fe20000000000 */
[----:B------:R-:W-:Y:S01]  /*8870*/  SHFL.IDX PT, R62, R32, 0x1, 0x1c1f ;  /* 0x003c1f00203e7f89 */ /* 0x000fe200000e0000 */
[----:B------:R-:W-:Y:S02]  /*8880*/  SEL R53, R102, R57, P0 ;  /* 0x0000003966357207 */ /* 0x000fe40000000000 */
[----:B------:R-:W-:Y:S01]  /*8890*/  SEL R55, R57, R102, P0 ;  /* 0x0000006639377207 */ /* 0x000fe20000000000 */
[----:B------:R-:W-:Y:S01]  /*88a0*/  STSM.16.M88.4 [R73], R28 ;  /* 0x0000001c49007844 */ /* 0x000fe20000000200 */
[----:B------:R-:W-:-:S02]  /*88b0*/  SEL R77, R104, R79, P0 ;  /* 0x0000004f684d7207 */ /* 0x000fc40000000000 */
[----:B------:R-:W-:Y:S01]  /*88c0*/  SEL R79, R79, R104, P0 ;  /* 0x000000684f4f7207 */ /* 0x000fe20000000000 */
[----:B------:R-:W-:Y:S01]  /*88d0*/  STSM.16.M88.4 [R71], R40 ;  /* 0x0000002847007844 */ /* 0x000fe20000000200 */
[----:B-1----:R-:W-:Y:S02]  /*88e0*/  SEL R36, R80, R49, P0 ;  /* 0x0000003150247207 */ /* 0x002fe40000000000 */
[----:B------:R-:W-:Y:S01]  /*88f0*/  SEL R38, R49, R80, P0 ;  /* 0x0000005031267207 */ /* 0x000fe20000000000 */
[----:B------:R-:W-:Y:S01]  /*8900*/  STSM.16.M88.4 [R69], R52 ;  /* 0x0000003445007844 */ /* 0x000fe20000000200 */
[----:B------:R-:W-:Y:S02]  /*8910*/  SEL R37, R106, R59, P0 ;  /* 0x0000003b6a257207 */ /* 0x000fe40000000000 */
[----:B------:R-:W-:Y:S01]  /*8920*/  SEL R39, R59, R106, P0 ;  /* 0x0000006a3b277207 */ /* 0x000fe20000000000 */
[----:B------:R-:W-:Y:S04]  /*8930*/  STSM.16.M88.4 [R67], R76 ;  /* 0x0000004c43007844 */ /* 0x000fe80000000200 */
[----:B------:R-:W-:Y:S01]  /*8940*/  STSM.16.M88.4 [R65], R36 ;  /* 0x0000002441007844 */ /* 0x000fe20000000200 */
[----:B------:R-:W-:Y:S06]  /*8950*/  BAR.SYNC.DEFER_BLOCKING 0x1, 0x100 ;  /* 0x0044000000007b1d */ /* 0x000fec0000010000 */
[----:B------:R-:W1:Y:S04]  /*8960*/  SHFL.IDX PT, R63, R33, 0x1, 0x1c1f ;  /* 0x003c1f00213f7f89 */ /* 0x000e6800000e0000 */
[----:B--2---:R2:W-:Y:S01]  /*8970*/  @!P3 ST.E desc[UR48][R60.64], R5 ;  /* 0x000000053c00b985 */ /* 0x0045e2000c101930 */
[----:B------:R-:W-:-:S03]  /*8980*/  UIMAD.WIDE.U32 UR4, UR13, UR8, URZ ;  /* 0x000000080d0472a5 */ /* 0x000fc6000f8e003f */
[----:B------:R-:W-:Y:S01]  /*8990*/  ULDC.64 UR8, c[0x0][0xaf0] ;  /* 0x0002bc0000087ab9 */ /* 0x000fe20000000a00 */
[----:B-1----:R1:W-:Y:S01]  /*89a0*/  @!P1 ST.E desc[UR48][R62.64], R0 ;  /* 0x000000003e009985 */ /* 0x0023e2000c101930 */
[----:B--2---:R-:W2:Y:S03]  /*89b0*/  @P2 LDC R61, c[0x0][0xbf0] ;  /* 0x0002fc00ff3d2b82 */ /* 0x004ea60000000800 */
[----:B------:R3:W5:Y:S01]  /*89c0*/  LD.E.128 R40, desc[UR48][R8.64] ;  /* 0x0000003008287980 */ /* 0x000762000c101d00 */
[----:B------:R-:W-:Y:S02]  /*89d0*/  UIMAD UR7, UR14, UR8, URZ ;  /* 0x000000080e0772a4 */ /* 0x000fe4000f8e023f */
[----:B------:R-:W-:Y:S01]  /*89e0*/  UIADD3 UR5, UR5, UR6, URZ ;  /* 0x0000000605057290 */ /* 0x000fe2000fffe03f */
[----:B------:R4:W5:Y:S01]  /*89f0*/  LD.E.128 R36, desc[UR48][R6.64] ;  /* 0x0000003006247980 */ /* 0x000962000c101d00 */
[----:B-1----:R-:W-:-:S03]  /*8a00*/  IMAD R0, R17, 0x20, R18 ;  /* 0x0000002011007824 */ /* 0x002fc600078e0212 */
[----:B------:R-:W5:Y:S01]  /*8a10*/  LD.E.128 R48, desc[UR48][R26.64] ;  /* 0x000000301a307980 */ /* 0x000f62000c101d00 */
[----:B---3--:R-:W-:-:S03]  /*8a20*/  IMAD R8, R81, 0x80, R0 ;  /* 0x0000008051087824 */ /* 0x008fc600078e0200 */
[----:B------:R-:W5:Y:S01]  /*8a30*/  LD.E.128 R44, desc[UR48][R24.64] ;  /* 0x00000030182c7980 */ /* 0x000f62000c101d00 */
[----:B0-----:R-:W-:Y:S01]  /*8a40*/  @P2 IMAD.HI.U32 R0, R8, R3, RZ ;  /* 0x0000000308002227 */ /* 0x001fe200078e00ff */
[----:B------:R-:W-:Y:S02]  /*8a50*/  UIMAD UR7, UR38, UR9, UR7 ;  /* 0x00000009260772a4 */ /* 0x000fe4000f8e0207 */
[----:B------:R-:W5:Y:S01]  /*8a60*/  LD.E.128 R32, desc[UR48][R20.64] ;  /* 0x0000003014207980 */ /* 0x000f62000c101d00 */
[----:B------:R-:W-:Y:S01]  /*8a70*/  IMAD.MOV.U32 R5, RZ, RZ, R8 ;  /* 0x000000ffff057224 */ /* 0x000fe200078e0008 */
[----:B------:R-:W-:Y:S02]  /*8a80*/  UIMAD.WIDE.U32 UR38, UR38, UR8, UR4 ;  /* 0x00000008262672a5 */ /* 0x000fe4000f8e0004 */
[----:B------:R-:W5:Y:S01]  /*8a90*/  LD.E.128 R28, desc[UR48][R14.64] ;  /* 0x000000300e1c7980 */ /* 0x000f62000c101d00 */
[----:B--2---:R-:W-:Y:S01]  /*8aa0*/  @P2 SHF.R.U32.HI R5, RZ, R61, R0 ;  /* 0x0000003dff052219 */ /* 0x004fe20000011600 */
[----:B------:R-:W-:-:S02]  /*8ab0*/  UIADD3 UR4, UR39, UR7, URZ ;  /* 0x0000000727047290 */ /* 0x000fc4000fffe03f */
[----:B------:R-:W5:Y:S01]  /*8ac0*/  LD.E.128 R56, desc[UR48][R12.64] ;  /* 0x000000300c387980 */ /* 0x000f62000c101d00 */
[--C-:B------:R-:W-:Y:S01]  /*8ad0*/  SHF.R.S32.HI R0, RZ, 0x1f, R5.reuse ;  /* 0x0000001fff007819 */ /* 0x100fe20000011405 */
[----:B------:R-:W-:Y:S01]  /*8ae0*/  IMAD.MOV R3, RZ, RZ, -R5 ;  /* 0x000000ffff037224 */ /* 0x000fe200078e0a05 */
[----:B------:R-:W-:Y:S01]  /*8af0*/  ULDC.64 UR6, c[0x0][0xae0] ;  /* 0x0002b80000067ab9 */ /* 0x000fe20000000a00 */
[----:B----4-:R-:W-:Y:S01]  /*8b00*/  IMAD.U32 R7, RZ, RZ, UR39 ;  /* 0x00000027ff077e24 */ /* 0x010fe2000f8e00ff */
[----:B------:R0:W5:Y:S01]  /*8b10*/  LD.E.128 R52, desc[UR48][R10.64] ;  /* 0x000000300a347980 */ /* 0x000162000c101d00 */
[----:B------:R-:W-:Y:S02]  /*8b20*/  IMAD R0, R0, UR6, RZ ;  /* 0x0000000600007c24 */ /* 0x000fe4000f8e02ff */
[----:B------:R-:W-:Y:S01]  /*8b30*/  IMAD R3, R4, R3, R8 ;  /* 0x0000000304037224 */ /* 0x000fe200078e0208 */
[----:B------:R-:W-:Y:S01]  /*8b40*/  @!PT LDS RZ, [RZ] ;  /* 0x00000000fffff984 */ /* 0x000fe20000000800 */
[----:B------:R-:W-:Y:S01]  /*8b50*/  @!PT LDS RZ, [RZ] ;  /* 0x00000000fffff984 */ /* 0x000fe20000000800 */
[----:B------:R-:W-:Y:S01]  /*8b60*/  @!PT LDS RZ, [RZ] ;  /* 0x00000000fffff984 */ /* 0x000fe20000000800 */
[----:B------:R-:W-:Y:S01]  /*8b70*/  @!PT LDS RZ, [RZ] ;  /* 0x00000000fffff984 */ /* 0x000fe20000000800 */
[----:B------:R1:W-:Y:S06]  /*8b80*/  MEMBAR.ALL.CTA ;  /* 0x0000000000007992 */ /* 0x0003ec0000008000 */
[----:B-1----:R-:W1:Y:S01]  /*8b90*/  FENCE.VIEW.ASYNC.S ;  /* 0x00000000000073c6 */ /* 0x002e620000000000 */
[----:B------:R-:W-:-:S02]  /*8ba0*/  IMAD.U32 R6, RZ, RZ, UR38 ;  /* 0x00000026ff067e24 */ /* 0x000fc4000f8e00ff */
[----:B------:R-:W-:Y:S02]  /*8bb0*/  IMAD.U32 R7, RZ, RZ, UR4 ;  /* 0x00000004ff077e24 */ /* 0x000fe4000f8e00ff */
[C---:B------:R-:W-:Y:S01]  /*8bc0*/  IMAD R9, R5.reuse, UR7, R0 ;  /* 0x0000000705097c24 */ /* 0x040fe2000f8e0200 */
[----:B------:R-:W-:Y:S01]  /*8bd0*/  SHF.R.S32.HI R0, RZ, 0x1f, R3 ;  /* 0x0000001fff007819 */ /* 0x000fe20000011403 */
[----:B------:R-:W-:Y:S01]  /*8be0*/  IMAD.WIDE.U32 R4, R5, UR6, R6 ;  /* 0x0000000605047c25 */ /* 0x000fe2000f8e0006 */
[----:B------:R-:W-:-:S03]  /*8bf0*/  ULDC.64 UR6, c[0x0][0xad8] ;  /* 0x0002b60000067ab9 */ /* 0x000fc60000000a00 */
[----:B------:R-:W-:Y:S02]  /*8c00*/  IMAD.IADD R5, R5, 0x1, R9 ;  /* 0x0000000105057824 */ /* 0x000fe400078e0209 */
[----:B------:R-:W-:Y:S02]  /*8c10*/  IMAD R0, R0, UR6, RZ ;  /* 0x0000000600007c24 */ /* 0x000fe4000f8e02ff */
[----:B------:R-:W-:Y:S01]  /*8c20*/  IMAD R81, R81, 0x80, R18 ;  /* 0x0000008051517824 */ /* 0x000fe200078e0212 */
[----:B------:R-:W-:Y:S01]  /*8c30*/  UIADD3 UR41, UR41, 0x22820, URZ ;  /* 0x0002282029297890 */ /* 0x000fe2000fffe03f */
[C---:B------:R-:W-:Y:S02]  /*8c40*/  IMAD R9, R3.reuse, UR7, R0 ;  /* 0x0000000703097c24 */ /* 0x040fe4000f8e0200 */
[----:B------:R-:W-:Y:S01]  /*8c50*/  IMAD.WIDE.U32 R4, R3, UR6, R4 ;  /* 0x0000000603047c25 */ /* 0x000fe2000f8e0004 */
[----:B------:R-:W-:Y:S01]  /*8c60*/  UIADD3 UR44, UR44, 0x1, URZ ;  /* 0x000000012c2c7890 */ /* 0x000fe2000fffe03f */
[----:B------:R-:W-:Y:S01]  /*8c70*/  ISETP.GE.AND P1, PT, R81, R64, PT ;  /* 0x000000405100720c */ /* 0x000fe20003f26270 */
[----:B------:R-:W-:Y:S01]  /*8c80*/  ULDC.64 UR6, c[0x0][0xa80] ;  /* 0x0002a00000067ab9 */ /* 0x000fe20000000a00 */
[----:B------:R-:W-:Y:S01]  /*8c90*/  IMAD.IADD R5, R5, 0x1, R9 ;  /* 0x0000000105057824 */ /* 0x000fe200078e0209 */
[----:B------:R-:W-:Y:S01]  /*8ca0*/  UPRMT UR41, URZ, 0x654, UR41 ;  /* 0x000006543f297896 */ /* 0x000fe20008000029 */
[----:B------:R-:W-:Y:S01]  /*8cb0*/  LEA R0, P2, R4, UR6, 0x1 ;  /* 0x0000000604007c11 */ /* 0x000fe2000f8408ff */
[----:B------:R-:W-:-:S03]  /*8cc0*/  UISETP.NE.AND UP0, UPT, UR44, 0x2, UPT ;  /* 0x000000022c00788c */ /* 0x000fc6000bf05270 */
[----:B0-----:R-:W-:Y:S01]  /*8cd0*/  LEA.HI.X R10, R4, UR7, R5, 0x1, P2 ;  /* 0x00000007040a7c11 */ /* 0x001fe200090f0c05 */
[----:B------:R-:W-:Y:S01]  /*8ce0*/  USEL UR5, URZ, 0x1, UP0 ;  /* 0x000000013f057887 */ /* 0x000fe20008000000 */
[C---:B------:R-:W-:Y:S01]  /*8cf0*/  VIADD R7, R81.reuse, 0x20 ;  /* 0x0000002051077836 */ /* 0x040fe20000000000 */
[----:B------:R-:W-:Y:S01]  /*8d00*/  ULDC UR4, c[0x0][0xc] ;  /* 0x0000030000047ab9 */ /* 0x000fe20000000800 */
[----:B------:R-:W-:Y:S01]  /*8d10*/  VIADD R3, R81, 0x40 ;  /* 0x0000004051037836 */ /* 0x000fe20000000000 */
[----:B------:R-:W-:Y:S01]  /*8d20*/  UIADD3 UR43, UR4, UR43, URZ ;  /* 0x0000002b042b7290 */ /* 0x000fe2000fffe03f */
[----:B-1----:R0:W1:Y:S01]  /*8d30*/  SHFL.IDX PT, R8, R0, RZ, 0x181f ;  /* 0x00181fff00087589 */ /* 0x00206200000e0000 */
[----:B------:R-:W-:Y:S01]  /*8d40*/  USEL UR44, UR44, URZ, UP0 ;  /* 0x0000003f2c2c7287 */ /* 0x000fe20008000000 */
[----:B------:R-:W-:Y:S01]  /*8d50*/  SYNCS.ARRIVE.TRANS64.RED.A1T0 RZ, [UR41], RZ ;  /* 0x000000ffffff79a7 */ /* 0x000fe20008100429 */
[----:B------:R-:W-:Y:S01]  /*8d60*/  ULOP3.LUT UR45, UR45, UR5, URZ, 0x3c, !UPT ;  /* 0x000000052d2d7292 */ /* 0x000fe2000f8e3c3f */
[----:B------:R0:W2:Y:S01]  /*8d70*/  SHFL.IDX PT, R9, R10, RZ, 0x181f ;  /* 0x00181fff0a097589 */ /* 0x0000a200000e0000 */
[----:B------:R-:W-:Y:S01]  /*8d80*/  BSSY B0, `(.L_x_31) ;  /* 0x000000c000007945 */ /* 0x000fe20003800000 */
[----:B------:R-:W-:-:S02]  /*8d90*/  ISETP.GE.AND P3, PT, R7, R64, PT ;  /* 0x000000400700720c */ /* 0x000fc40003f66270 */
[----:B------:R-:W-:Y:S01]  /*8da0*/  ISETP.GE.AND P0, PT, R3, R64, PT ;  /* 0x000000400300720c */ /* 0x000fe20003f06270 */
[----:B------:R-:W-:-:S12]  /*8db0*/  @P1 BRA `(.L_x_32) ;  /* 0x0000000000201947 */ /* 0x000fd80003800000 */
[----:B------:R-:W-:Y:S02]  /*8dc0*/  ULDC UR4, c[0x0][0xac8] ;  /* 0x0002b20000047ab9 */ /* 0x000fe40000000800 */
[----:B------:R-:W-:Y:S02]  /*8dd0*/  ISETP.GE.AND P2, PT, R16, UR4, PT ;  /* 0x0000000410007c0c */ /* 0x000fe4000bf46270 */
[----:B------:R-:W-:-:S11]  /*8de0*/  ISETP.GE.AND P1, PT, R2, UR4, PT ;  /* 0x0000000402007c0c */ /* 0x000fd6000bf26270 */
[----:B-1----:R-:W-:Y:S02]  /*8df0*/  @!P2 LEA R6, P4, R16, R8, 0x1 ;  /* 0x000000081006a211 */ /* 0x002fe400078808ff */
[----:B--2---:R-:W-:Y:S02]  /*8e00*/  @!P1 IMAD.WIDE R4, R2, 0x2, R8 ;  /* 0x0000000202049825 */ /* 0x004fe400078e0208 */
[----:B------:R-:W-:-:S03]  /*8e10*/  @!P2 LEA.HI.X R7, R16, R9, R192, 0x1, P4 ;  /* 0x000000091007a211 */ /* 0x000fc600020f0cc0 */
[----:B-----5:R3:W-:Y:S04]  /*8e20*/  @!P1 ST.E.128 desc[UR48][R4.64], R48 ;  /* 0x0000003004009985 */ /* 0x0207e8000c101d30 */
[----:B------:R3:W-:Y:S02]  /*8e30*/  @!P2 ST.E.128 desc[UR48][R6.64], R56 ;  /* 0x000000380600a985 */ /* 0x0007e4000c101d30 */
.L_x_32:
[----:B------:R-:W-:Y:S05]  /*8e40*/  BSYNC B0 ;  /* 0x0000000000007941 */ /* 0x000fea0003800000 */
.L_x_31:
[----:B--2---:R2:W4:Y:S01]  /*8e50*/  SHFL.IDX PT, R9, R10, 0x1, 0x181f ;  /* 0x00381f000a097f89 */ /* 0x00452200000e0000 */
[----:B------:R-:W-:Y:S03]  /*8e60*/  BSSY B0, `(.L_x_33) ;  /* 0x000000b000007945 */ /* 0x000fe60003800000 */
[----:B-1----:R2:W1:Y:S01]  /*8e70*/  SHFL.IDX PT, R8, R0, 0x1, 0x181f ;  /* 0x00381f0000087f89 */ /* 0x00246200000e0000 */
[----:B------:R-:W-:Y:S05]  /*8e80*/  @P3 BRA `(.L_x_34) ;  /* 0x0000000000203947 */ /* 0x000fea0003800000 */
[----:B------:R-:W-:Y:S02]  /*8e90*/  ULDC UR4, c[0x0][0xac8] ;  /* 0x0002b20000047ab9 */ /* 0x000fe40000000800 */
[----:B------:R-:W-:Y:S02]  /*8ea0*/  ISETP.GE.AND P3, PT, R16, UR4, PT ;  /* 0x0000000410007c0c */ /* 0x000fe4000bf66270 */
[----:B------:R-:W-:-:S11]  /*8eb0*/  ISETP.GE.AND P2, PT, R2, UR4, PT ;  /* 0x0000000402007c0c */ /* 0x000fd6000bf46270 */
[----:B-1-3--:R-:W-:Y:S02]  /*8ec0*/  @!P3 LEA R6, P1, R16, R8, 0x1 ;  /* 0x000000081006b211 */ /* 0x00afe400078208ff */
[----:B----4-:R-:W-:Y:S02]  /*8ed0*/  @!P2 IMAD.WIDE R4, R2, 0x2, R8 ;  /* 0x000000020204a825 */ /* 0x010fe400078e0208 */
[----:B------:R-:W-:-:S03]  /*8ee0*/  @!P3 LEA.HI.X R7, R16, R9, R192, 0x1, P1 ;  /* 0x000000091007b211 */ /* 0x000fc600008f0cc0 */
[----:B-----5:R1:W-:Y:S04]  /*8ef0*/  @!P2 ST.E.128 desc[UR48][R4.64], R44 ;  /* 0x0000002c0400a985 */ /* 0x0203e8000c101d30 */
[----:B------:R1:W-:Y:S02]  /*8f00*/  @!P3 ST.E.128 desc[UR48][R6.64], R52 ;  /* 0x000000340600b985 */ /* 0x0003e4000c101d30 */
.L_x_34:
[----:B------:R-:W-:Y:S05]  /*8f10*/  BSYNC B0 ;  /* 0x0000000000007941 */ /* 0x000fea0003800000 */
.L_x_33:
[----:B----4-:R4:W0:Y:S01]  /*8f20*/  SHFL.IDX PT, R9, R10, 0x2, 0x181f ;  /* 0x00581f000a097f89 */ /* 0x01082200000e0000 */
[----:B------:R-:W-:Y:S03]  /*8f30*/  BSSY B0, `(.L_x_35) ;  /* 0x000000b000007945 */ /* 0x000fe60003800000 */
[----:B-1----:R4:W1:Y:S01]  /*8f40*/  SHFL.IDX PT, R8, R0, 0x2, 0x181f ;  /* 0x00581f0000087f89 */ /* 0x00286200000e0000 */
[----:B------:R-:W-:Y:S05]  /*8f50*/  @P0 BRA `(.L_x_36) ;  /* 0x0000000000200947 */ /* 0x000fea0003800000 */
[----:B------:R-:W-:Y:S02]  /*8f60*/  ULDC UR4, c[0x0][0xac8] ;  /* 0x0002b20000047ab9 */ /* 0x000fe40000000800 */
[----:B------:R-:W-:Y:S02]  /*8f70*/  ISETP.GE.AND P2, PT, R16, UR4, PT ;  /* 0x0000000410007c0c */ /* 0x000fe4000bf46270 */
[----:B------:R-:W-:-:S11]  /*8f80*/  ISETP.GE.AND P1, PT, R2, UR4, PT ;  /* 0x0000000402007c0c */ /* 0x000fd6000bf26270 */
[----:B-1-3--:R-:W-:Y:S02]  /*8f90*/  @!P2 LEA R6, P0, R16, R8, 0x1 ;  /* 0x000000081006a211 */ /* 0x00afe400078008ff */
[----:B0-----:R-:W-:Y:S02]  /*8fa0*/  @!P1 IMAD.WIDE R4, R2, 0x2, R8 ;  /* 0x0000000202049825 */ /* 0x001fe400078e0208 */
[----:B------:R-:W-:-:S03]  /*8fb0*/  @!P2 LEA.HI.X R7, R16, R9, R192, 0x1, P0 ;  /* 0x000000091007a211 */ /* 0x000fc600000f0cc0 */
[----:B-----5:R0:W-:Y:S04]  /*8fc0*/  @!P1 ST.E.128 desc[UR48][R4.64], R32 ;  /* 0x0000002004009985 */ /* 0x0201e8000c101d30 */
[----:B------:R0:W-:Y:S02]  /*8fd0*/  @!P2 ST.E.128 desc[UR48][R6.64], R40 ;  /* 0x000000280600a985 */ /* 0x0001e4000c101d30 */
.L_x_36:
[----:B------:R-:W-:Y:S05]  /*8fe0*/  BSYNC B0 ;  /* 0x0000000000007941 */ /* 0x000fea0003800000 */
.L_x_35:
[----:B------:R-:W-:Y:S01]  /*8ff0*/  IADD3 R3, R81, 0x60, RZ ;  /* 0x0000006051037810 */ /* 0x000fe20007ffe0ff */
[----:B0-----:R0:W0:Y:S01]  /*9000*/  SHFL.IDX PT, R9, R10, 0x3, 0x181f ;  /* 0x00781f000a097f89 */ /* 0x00102200000e0000 */
[----:B------:R-:W-:Y:S01]  /*9010*/  UIADD3 UR46, UR46, 0x1, URZ ;  /* 0x000000012e2e7890 */ /* 0x000fe2000fffe03f */
[----:B------:R-:W-:Y:S01]  /*9020*/  BSSY B0, `(.L_x_37) ;  /* 0x000000c000007945 */ /* 0x000fe20003800000 */
[----:B------:R-:W-:Y:S01]  /*9030*/  ISETP.GE.AND P0, PT, R3, R64, PT ;  /* 0x000000400300720c */ /* 0x000fe20003f06270 */
[----:B-1----:R1:W0:-:S12]  /*9040*/  SHFL.IDX PT, R8, R0, 0x3, 0x181f ;  /* 0x00781f0000087f89 */ /* 0x00221800000e0000 */
[----:B-1----:R-:W-:Y:S05]  /*9050*/  @P0 BRA `(.L_x_38) ;  /* 0x0000000000200947 */ /* 0x002fea0003800000 */
[----:B------:R-:W-:Y:S02]  /*9060*/  ULDC UR4, c[0x0][0xac8] ;  /* 0x0002b20000047ab9 */ /* 0x000fe40000000800 */
[----:B------:R-:W-:Y:S02]  /*9070*/  ISETP.GE.AND P2, PT, R16, UR4, PT ;  /* 0x0000000410007c0c */ /* 0x000fe4000bf46270 */
[----:B------:R-:W-:-:S11]  /*9080*/  ISETP.GE.AND P1, PT, R2, UR4, PT ;  /* 0x0000000402007c0c */ /* 0x000fd6000bf26270 */
[----:B0--3--:R-:W-:Y:S02]  /*9090*/  @!P2 LEA R6, P0, R16, R8, 0x1 ;  /* 0x000000081006a211 */ /* 0x009fe400078008ff */
[----:B------:R-:W-:Y:S02]  /*90a0*/  @!P1 IMAD.WIDE R4, R2, 0x2, R8 ;  /* 0x0000000202049825 */ /* 0x000fe400078e0208 */
[----:B------:R-:W-:-:S03]  /*90b0*/  @!P2 LEA.HI.X R7, R16, R9, R192, 0x1, P0 ;  /* 0x000000091007a211 */ /* 0x000fc600000f0cc0 */
[----:B-----5:R1:W-:Y:S04]  /*90c0*/  @!P1 ST.E.128 desc[UR48][R4.64], R28 ;  /* 0x0000001c04009985 */ /* 0x0203e8000c101d30 */
[----:B------:R1:W-:Y:S02]  /*90d0*/  @!P2 ST.E.128 desc[UR48][R6.64], R36 ;  /* 0x000000240600a985 */ /* 0x0003e4000c101d30 */
.L_x_38:
[----:B------:R-:W-:Y:S05]  /*90e0*/  BSYNC B0 ;  /* 0x0000000000007941 */ /* 0x000fea0003800000 */
.L_x_37:
[----:B--2-4-:R-:W2:Y:S02]  /*90f0*/  LDC R0, c[0x0][0xc34] ;  /* 0x00030d00ff007b82 */ /* 0x014ea40000000800 */
[----:B--2---:R-:W-:-:S13]  /*9100*/  ISETP.LE.AND P0, PT, R0, UR43, PT ;  /* 0x0000002b00007c0c */ /* 0x004fda000bf03270 */
[----:B------:R-:W-:Y:S05]  /*9110*/  @!P0 BRA `(.L_x_39) ;  /* 0xffffff7800f08947 */ /* 0x000fea000383ffff */
[----:B------:R-:W-:Y:S05]  /*9120*/  EXIT ;  /* 0x000000000000794d */ /* 0x000fea0003800000 */
.L_x_5:
[----:B------:R-:W-:-:S08]  /*9130*/  NOP ;  /* 0x0000000000007918 */ /* 0x000fd00000000000 */
[----:B------:R-:W0:-:S00]  /*9140*/  USETMAXREG.DEALLOC.CTAPOOL 0x28 ;  /* 0x00000028000079c8 */ /* 0x000e0000080e0500 */
[----:B------:R-:W1:Y:S01]  /*9150*/  S2UR UR39, SR_CTAID.X ;  /* 0x00000000002779c3 */ /* 0x000e620000002500 */
[----:B0-----:R-:W-:Y:S01]  /*9160*/  IMAD.MOV.U32 R0, RZ, RZ, 0x1 ;  /* 0x00000001ff007424 */ /* 0x001fe200078e00ff */
[----:B------:R-:W-:Y:S01]  /*9170*/  UMOV UR37, 0x1 ;  /* 0x0000000100257882 */ /* 0x000fe20000000000 */
[----:B------:R-:W-:-:S03]  /*9180*/  IMAD.MOV.U32 R36, RZ, RZ, RZ ;  /* 0x000000ffff247224 */ /* 0x000fc600078e00ff */
[----:B------:R0:W-:Y:S02]  /*9190*/  STL [R1+0x4], R0 ;  /* 0x0000040001007387 */ /* 0x0001e40000100800 */
[----:B------:R-:W1:Y:S02]  /*91a0*/  LDC R2, c[0x0][0xc34] ;  /* 0x00030d00ff027b82 */ /* 0x000e640000000800 */
[----:B-1----:R-:W-:-:S13]  /*91b0*/  ISETP.LE.AND P0, PT, R2, UR39, PT ;  /* 0x0000002702007c0c */ /* 0x002fda000bf03270 */
[----:B0-----:R-:W-:Y:S05]  /*91c0*/  @P0 BRA `(.L_x_40) ;  /* 0x0000004c00d80947 */ /* 0x001fea0003800000 */
[----:B------:R-:W0:Y:S01]  /*91d0*/  S2R R10, SR_TID.X ;  /* 0x00000000000a7919 */ /* 0x000e220000002100 */
[----:B------:R-:W-:Y:S01]  /*91e0*/  ULDC.64 UR4, c[0x0][0x418] ;  /* 0x0001060000047ab9 */ /* 0x000fe20000000a00 */
[----:B------:R-:W-:Y:S01]  /*91f0*/  ULDC.64 UR8, c[0x0][0x2f0] ;  /* 0x0000bc0000087ab9 */ /* 0x000fe20000000a00 */
[----:B------:R-:W-:Y:S01]  /*9200*/  UISETP.NE.U32.AND UP0, UPT, UR4, URZ, UPT ;  /* 0x0000003f0400728c */ /* 0x000fe2000bf05070 */
[----:B------:R-:W-:Y:S01]  /*9210*/  LOP3.LUT R28, R28, 0xff7fffff, RZ, 0xc0, !PT ;  /* 0xff7fffff1c1c7812 */ /* 0x000fe200078ec0ff */
[----:B------:R-:W-:Y:S01]  /*9220*/  UMOV UR42, 0x400 ;  /* 0x00000400002a7882 */ /* 0x000fe20000000000 */
[----:B------:R-:W-:Y:S01]  /*9230*/  ULDC UR4, c[0x0][0x424] ;  /* 0x0001090000047ab9 */ /* 0x000fe20000000800 */
[----:B------:R-:W-:Y:S01]  /*9240*/  UISETP.NE.AND.EX UP0, UPT, UR5, URZ, UPT, UP0 ;  /* 0x0000003f0500728c */ /* 0x000fe2000bf05300 */
[----:B------:R-:W-:Y:S01]  /*9250*/  IMAD.MOV.U32 R36, RZ, RZ, RZ ;  /* 0x000000ffff247224 */ /* 0x000fe200078e00ff */
[----:B------:R-:W-:Y:S02]  /*9260*/  ULEA UR42, UR46, UR42, 0x18 ;  /* 0x0000002a2e2a7291 */ /* 0x000fe4000f8ec03f */
[----:B------:R-:W-:Y:S01]  /*9270*/  USEL UR4, UR4, 0x1, UP0 ;  /* 0x0000000104047887 */ /* 0x000fe20008000000 */
[----:B------:R-:W-:Y:S01]  /*9280*/  UMOV UR6, 0xa0 ;  /* 0x000000a000067882 */ /* 0x000fe20000000000 */
[----:B------:R-:W-:-:S02]  /*9290*/  ULDC UR41, c[0x0][0x448] ;  /* 0x0001120000297ab9 */ /* 0x000fc40000000800 */
[----:B------:R-:W-:Y:S01]  /*92a0*/  UIMAD UR40, UR4, UR8, URZ ;  /* 0x00000008042872a4 */ /* 0x000fe2000f8e023f */
[----:B------:R-:W-:Y:S02]  /*92b0*/  ULDC UR7, c[0x0][0x288] ;  /* 0x0000a20000077ab9 */ /* 0x000fe40000000800 */
[----:B------:R-:W-:Y:S01]  /*92c0*/  ULDC UR8, c[0x0][0x2b8] ;  /* 0x0000ae0000087ab9 */ /* 0x000fe20000000800 */
[----:B------:R-:W-:Y:S02]  /*92d0*/  UIADD3 UR4, UR40, 0x9f, URZ ;  /* 0x0000009f28047890 */ /* 0x000fe4000fffe03f */
[----:B------:R-:W-:Y:S02]  /*92e0*/  ULOP3.LUT UR47, UR36, 0x2, URZ, 0xfc, !UPT ;  /* 0x00000002242f7892 */ /* 0x000fe4000f8efc3f */
[----:B------:R-:W-:Y:S02]  /*92f0*/  UIMAD.WIDE UR4, UR4, 0x66666667, URZ ;  /* 0x66666667040478a5 */ /* 0x000fe4000f8e023f */
[----:B------:R-:W-:-:S02]  /*9300*/  ULOP3.LUT UR50, UR36, 0x1, URZ, 0xfc, !UPT ;  /* 0x0000000124327892 */ /* 0x000fc4000f8efc3f */
[----:B------:R-:W-:Y:S01]  /*9310*/  USHF.R.U32.HI UR4, URZ, 0x1f, UR5 ;  /* 0x0000001f3f047899 */ /* 0x000fe20008011605 */
[----:B------:R-:W-:Y:S01]  /*9320*/  ULDC UR51, c[0x0][0xc] ;  /* 0x0000030000337ab9 */ /* 0x000fe20000000800 */
[----:B------:R-:W-:Y:S02]  /*9330*/  UMOV UR37, URZ ;  /* 0x0000003f00257c82 */ /* 0x000fe40008000000 */
[----:B------:R-:W-:Y:S01]  /*9340*/  ULEA.HI.SX32 UR43, UR5, UR4, 0x1a ;  /* 0x00000004052b7291 */ /* 0x000fe2000f8fd23f */
[C---:B0-----:R-:W-:Y:S01]  /*9350*/  IMAD.SHL.U32 R3, R10.reuse, 0x80, RZ ;  /* 0x000000800a037824 */ /* 0x041fe200078e00ff */
[C---:B------:R-:W-:Y:S01]  /*9360*/  LOP3.LUT R0, R10.reuse, 0x7f, RZ, 0xc0, !PT ;  /* 0x0000007f0a007812 */ /* 0x040fe200078ec0ff */
[C---:B------:R-:W-:Y:S01]  /*9370*/  IMAD.SHL.U32 R4, R10.reuse, 0x20, RZ ;  /* 0x000000200a047824 */ /* 0x040fe200078e00ff */
[----:B------:R-:W-:Y:S01]  /*9380*/  UIADD3 UR4, UR43, -0x1, URZ ;  /* 0xffffffff2b047890 */ /* 0x000fe2000fffe03f */
[----:B------:R-:W-:Y:S01]  /*9390*/  IMAD.SHL.U32 R9, R10, 0x4, RZ ;  /* 0x000000040a097824 */ /* 0x000fe200078e00ff */
[----:B------:R-:W-:Y:S01]  /*93a0*/  SHF.R.U32.HI R2, RZ, 0x5, R0 ;  /* 0x00000005ff027819 */ /* 0x000fe20000011600 */
[----:B------:R-:W-:Y:S01]  /*93b0*/  UIMAD UR41, UR41, UR7, URZ ;  /* 0x00000007292972a4 */ /* 0x000fe2000f8e023f */
[----:B------:R-:W-:Y:S01]  /*93c0*/  LOP3.LUT R5, R3, 0x380, RZ, 0xc0, !PT ;  /* 0x0000038003057812 */ /* 0x000fe200078ec0ff */
[----:B------:R-:W-:Y:S01]  /*93d0*/  UIMAD UR5, UR4, -0xa0, UR40 ;  /* 0xffffff60040578a4 */ /* 0x000fe2000f8e0228 */
[C---:B------:R-:W-:Y:S01]  /*93e0*/  LOP3.LUT R7, R4.reuse, 0x60, RZ, 0xc0, !PT ;  /* 0x0000006004077812 */ /* 0x040fe200078ec0ff */
[----:B------:R-:W-:Y:S01]  /*93f0*/  UIMAD UR4, UR43, UR6, -0xa0 ;  /* 0xffffff602b0474a4 */ /* 0x000fe2000f8e0206 */
[----:B------:R-:W-:Y:S01]  /*9400*/  LOP3.LUT R6, R4, 0x80, RZ, 0xc0, !PT ;  /* 0x0000008004067812 */ /* 0x000fe200078ec0ff */
[----:B------:R-:W-:Y:S01]  /*9410*/  IMAD R5, R2, 0x10, R5 ;  /* 0x0000001002057824 */ /* 0x000fe200078e0205 */
[----:B------:R-:W-:Y:S01]  /*9420*/  LOP3.LUT R4, R4, 0x100, RZ, 0xc0, !PT ;  /* 0x0000010004047812 */ /* 0x000fe200078ec0ff */
[----:B------:R-:W-:Y:S01]  /*9430*/  IMAD R8, R2, 0x200, R7 ;  /* 0x0000020002087824 */ /* 0x000fe200078e0207 */
[----:B------:R-:W-:Y:S01]  /*9440*/  LOP3.LUT R6, R6, 0x10, R10, 0xf8, !PT ;  /* 0x0000001006067812 */ /* 0x000fe200078ef80a */
[----:B------:R-:W-:Y:S01]  /*9450*/  IMAD.SHL.U32 R2, R10, 0x10, RZ ;  /* 0x000000100a027824 */ /* 0x000fe200078e00ff */
[----:B------:R-:W-:Y:S01]  /*9460*/  SHF.R.U32.HI R0, RZ, 0x3, R0 ;  /* 0x00000003ff007819 */ /* 0x000fe20000011600 */
[----:B------:R-:W-:Y:S01]  /*9470*/  UIADD3 UR43, UR43, -0x2, URZ ;  /* 0xfffffffe2b2b7890 */ /* 0x000fe2000fffe03f */
[----:B------:R-:W-:Y:S01]  /*9480*/  LOP3.LUT R7, R6, 0x10, R9, 0x78, !PT ;  /* 0x0000001006077812 */ /* 0x000fe200078e7809 */
[----:B------:R-:W-:Y:S01]  /*9490*/  IMAD.SHL.U32 R9, R10, 0x2, RZ ;  /* 0x000000020a097824 */ /* 0x000fe200078e00ff */
[----:B------:R-:W-:-:S02]  /*94a0*/  LOP3.LUT R6, R2, 0x3f0, RZ, 0xc0, !PT ;  /* 0x000003f002067812 */ /* 0x000fc400078ec0ff */
[----:B------:R-:W-:Y:S02]  /*94b0*/  LOP3.LUT P0, RZ, R10, 0x4, RZ, 0xc0, !PT ;  /* 0x000000040aff7812 */ /* 0x000fe4000780c0ff */
[----:B------:R-:W-:Y:S02]  /*94c0*/  LOP3.LUT R9, R6, 0x70, R9, 0x78, !PT ;  /* 0x0000007006097812 */ /* 0x000fe400078e7809 */
[----:B------:R-:W-:Y:S02]  /*94d0*/  IADD3 R6, R7, R8, R4 ;  /* 0x0000000807067210 */ /* 0x000fe40007ffe004 */
[--C-:B------:R-:W-:Y:S02]  /*94e0*/  LOP3.LUT R4, R5, 0x70, R2.reuse, 0x78, !PT ;  /* 0x0000007005047812 */ /* 0x100fe400078e7802 */
[----:B------:R-:W-:Y:S01]  /*94f0*/  LOP3.LUT R5, R0, 0x70, R2, 0xf8, !PT ;  /* 0x0000007000057812 */ /* 0x000fe200078ef802 */
[----:B------:R0:W-:Y:S01]  /*9500*/  STL [R1+0x18], R6 ;  /* 0x0000180601007387 */ /* 0x0001e20000100800 */
[----:B------:R-:W-:Y:S01]  /*9510*/  LOP3.LUT R3, R4, 0xc00, R3, 0xf8, !PT ;  /* 0x00000c0004037812 */ /* 0x000fe200078ef803 */
[----:B------:R-:W-:Y:S01]  /*9520*/  IMAD.MOV.U32 R4, RZ, RZ, 0x1 ;  /* 0x00000001ff047424 */ /* 0x000fe200078e00ff */
[----:B------:R-:W-:-:S03]  /*9530*/  IADD3 R0, -R0, UR5, RZ ;  /* 0x0000000500007c10 */ /* 0x000fc6000fffe1ff */
[----:B------:R1:W-:Y:S04]  /*9540*/  STL [R1+0x1c], R3 ;  /* 0x00001c0301007387 */ /* 0x0003e80000100800 */
[----:B------:R2:W-:Y:S01]  /*9550*/  STL [R1+0x4], R4 ;  /* 0x0000040401007387 */ /* 0x0005e20000100800 */
[----:B0-----:R-:W-:Y:S01]  /*9560*/  LOP3.LUT R6, R9, 0x400, R2, 0xf8, !PT ;  /* 0x0000040009067812 */ /* 0x001fe200078ef802 */
[----:B-1----:R-:W-:-:S04]  /*9570*/  IMAD.MOV.U32 R3, RZ, RZ, 0x40 ;  /* 0x00000040ff037424 */ /* 0x002fc800078e00ff */
[----:B------:R-:W-:Y:S01]  /*9580*/  STL [R1+0x14], R6 ;  /* 0x0000140601007387 */ /* 0x000fe20000100800 */
[----:B--2---:R-:W-:Y:S02]  /*9590*/  LOP3.LUT R4, R2, 0x70, RZ, 0xc0, !PT ;  /* 0x0000007002047812 */ /* 0x004fe400078ec0ff */
[----:B------:R-:W-:Y:S01]  /*95a0*/  SEL R2, R3, 0xffffffc0, !P0 ;  /* 0xffffffc003027807 */ /* 0x000fe20004000000 */
[----:B------:R-:W-:Y:S01]  /*95b0*/  VIADD R3, R6, UR42 ;  /* 0x0000002a06037c36 */ /* 0x000fe20008000000 */
[----:B------:R-:W-:-:S03]  /*95c0*/  ISETP.GE.AND P0, PT, R4, UR9, PT ;  /* 0x0000000904007c0c */ /* 0x000fc6000bf06270 */
[----:B------:R0:W-:Y:S01]  /*95d0*/  STL [R1+0x20], R2 ;  /* 0x0000200201007387 */ /* 0x0001e20000100800 */
[C---:B------:R-:W-:Y:S02]  /*95e0*/  ISETP.LT.OR P1, PT, R0.reuse, 0x1, P0 ;  /* 0x000000010000780c */ /* 0x040fe40000721670 */
[C---:B------:R-:W-:Y:S01]  /*95f0*/  ISETP.LT.OR P3, PT, R0.reuse, 0x11, P0 ;  /* 0x000000110000780c */ /* 0x040fe20000761670 */
[----:B------:R1:W-:Y:S01]  /*9600*/  STL [R1+0x2c], R3 ;  /* 0x00002c0301007387 */ /* 0x0003e20000100800 */
[----:B------:R-:W-:-:S03]  /*9610*/  ISETP.LT.OR P2, PT, R0, 0x21, P0 ;  /* 0x000000210000780c */ /* 0x000fc60000741670 */
[----:B------:R2:W-:Y:S01]  /*9620*/  STL [R1+0x10], R0 ;  /* 0x0000100001007387 */ /* 0x0005e20000100800 */
[C---:B0-----:R-:W-:Y:S01]  /*9630*/  LOP3.LUT R2, R5.reuse, 0x80, RZ, 0xfc, !PT ;  /* 0x0000008005027812 */ /* 0x041fe200078efcff */
[----:B------:R-:W-:-:S04]  /*9640*/  VIADD R5, R5, UR4 ;  /* 0x0000000405057c36 */ /* 0x000fc80008000000 */
[----:B------:R-:W-:Y:S02]  /*9650*/  @P1 LOP3.LUT R28, R28, 0x800000, RZ, 0xfc, !PT ;  /* 0x008000001c1c1812 */ /* 0x000fe400078efcff */
[----:B------:R-:W-:Y:S01]  /*9660*/  ISETP.LT.OR P1, PT, R0, 0x31, P0 ;  /* 0x000000310000780c */ /* 0x000fe20000721670 */
[----:B------:R2:W-:Y:S01]  /*9670*/  STL [R1+0x24], R5 ;  /* 0x0000240501007387 */ /* 0x0005e20000100800 */
[----:B------:R-:W-:Y:S02]  /*9680*/  LOP3.LUT R28, R28, 0xffbfffff, RZ, 0xc0, !PT ;  /* 0xffbfffff1c1c7812 */ /* 0x000fe400078ec0ff */
[----:B-1----:R-:W-:Y:S02]  /*9690*/  IADD3 R3, R2, UR4, RZ ;  /* 0x0000000402037c10 */ /* 0x002fe4000fffe0ff */
[----:B------:R-:W-:Y:S02]  /*96a0*/  @P3 LOP3.LUT R28, R28, 0x400000, RZ, 0xfc, !PT ;  /* 0x004000001c1c3812 */ /* 0x000fe400078efcff */
[----:B------:R-:W-:Y:S01]  /*96b0*/  ISETP.LT.OR P3, PT, R0, 0x41, P0 ;  /* 0x000000410000780c */ /* 0x000fe20000761670 */
[----:B------:R2:W-:Y:S01]  /*96c0*/  STL [R1+0x28], R3 ;  /* 0x0000280301007387 */ /* 0x0005e20000100800 */
[----:B------:R-:W-:-:S04]  /*96d0*/  LOP3.LUT R28, R28, 0xffdfffff, RZ, 0xc0, !PT ;  /* 0xffdfffff1c1c7812 */ /* 0x000fc800078ec0ff */
[----:B------:R-:W-:Y:S02]  /*96e0*/  @P2 LOP3.LUT R28, R28, 0x200000, RZ, 0xfc, !PT ;  /* 0x002000001c1c2812 */ /* 0x000fe400078efcff */
[----:B------:R-:W-:Y:S02]  /*96f0*/  ISETP.LT.OR P2, PT, R0, 0x51, P0 ;  /* 0x000000510000780c */ /* 0x000fe40000741670 */
        /* <DEDUP_REMOVED lines=12> */
[----:B------:R-:W-:Y:S02]  /*97c0*/  LOP3.LUT R28, R28, 0xfffeffff, RZ, 0xc0, !PT ;  /* 0xfffeffff1c1c7812 */ /* 0x000fe400078ec0ff */
[----:B------:R-:W-:Y:S02]  /*97d0*/  ISETP.GE.AND P0, PT, R3, UR40, PT ;  /* 0x0000002803007c0c */ /* 0x000fe4000bf06270 */
[----:B------:R-:W-:-:S04]  /*97e0*/  @P3 LOP3.LUT R28, R28, 0x10000, RZ, 0xfc, !PT ;  /* 0x000100001c1c3812 */ /* 0x000fc800078efcff */
[----:B------:R-:W-:-:S04]  /*97f0*/  LOP3.LUT R28, R28, 0xffff7fff, RZ, 0xc0, !PT ;  /* 0xffff7fff1c1c7812 */ /* 0x000fc800078ec0ff */
[----:B------:R-:W-:Y:S02]  /*9800*/  @P2 LOP3.LUT R28, R28, 0x8000, RZ, 0xfc, !PT ;  /* 0x000080001c1c2812 */ /* 0x000fe400078efcff */
[----:B------:R-:W-:Y:S02]  /*9810*/  ISETP.LT.U32.AND P2, PT, R2, 0xa0, !P0 ;  /* 0x000000a00200780c */ /* 0x000fe40004741070 */
[----:B------:R-:W-:Y:S02]  /*9820*/  LOP3.LUT R28, R28, 0xfeffffff, RZ, 0xc0, !PT ;  /* 0xfeffffff1c1c7812 */ /* 0x000fe400078ec0ff */
[----:B------:R-:W-:Y:S02]  /*9830*/  ISETP.GE.AND P0, PT, R0, 0x1, PT ;  /* 0x000000010000780c */ /* 0x000fe40003f06270 */
[----:B------:R-:W-:Y:S02]  /*9840*/  @P1 LOP3.LUT R28, R28, 0x1000000, RZ, 0xfc, !PT ;  /* 0x010000001c1c1812 */ /* 0x000fe400078efcff */
[----:B------:R-:W-:-:S02]  /*9850*/  ISETP.GE.AND P1, PT, R0, 0x11, PT ;  /* 0x000000110000780c */ /* 0x000fc40003f26270 */
[----:B------:R-:W-:-:S04]  /*9860*/  LOP3.LUT R28, R28, 0xfffffff7, RZ, 0xc0, !PT ;  /* 0xfffffff71c1c7812 */ /* 0x000fc800078ec0ff */
[----:B------:R-:W-:Y:S02]  /*9870*/  @P2 LOP3.LUT R28, R28, 0x8, RZ, 0xfc, !PT ;  /* 0x000000081c1c2812 */ /* 0x000fe400078efcff */
[----:B------:R-:W-:Y:S02]  /*9880*/  ISETP.GE.AND P2, PT, R0, 0x21, PT ;  /* 0x000000210000780c */ /* 0x000fe40003f46270 */
        /* <DEDUP_REMOVED lines=23> */
[----:B------:R-:W-:Y:S02]  /*9a00*/  ISETP.GE.AND P1, PT, R4, UR9, PT ;  /* 0x0000000904007c0c */ /* 0x000fe4000bf26270 */
[----:B------:R-:W-:-:S04]  /*9a10*/  LOP3.LUT R28, R28, 0xffffffdf, RZ, 0xc0, !PT ;  /* 0xffffffdf1c1c7812 */ /* 0x000fc800078ec0ff */
[----:B------:R-:W-:-:S04]  /*9a20*/  @P2 LOP3.LUT R28, R28, 0x20, RZ, 0xfc, !PT ;  /* 0x000000201c1c2812 */ /* 0x000fc800078efcff */
[----:B------:R-:W-:-:S04]  /*9a30*/  LOP3.LUT R28, R28, 0xfffffffe, RZ, 0xc0, !PT ;  /* 0xfffffffe1c1c7812 */ /* 0x000fc800078ec0ff */
[----:B------:R-:W-:-:S04]  /*9a40*/  LOP3.LUT R28, R28, 0xffffbfff, RZ, 0xc0, !PT ;  /* 0xffffbfff1c1c7812 */ /* 0x000fc800078ec0ff */
[----:B------:R-:W-:Y:S02]  /*9a50*/  @P0 LOP3.LUT R28, R28, 0x4000, RZ, 0xfc, !PT ;  /* 0x000040001c1c0812 */ /* 0x000fe400078efcff */
[----:B------:R-:W-:Y:S02]  /*9a60*/  ISETP.GE.AND P0, PT, R4, UR8, PT ;  /* 0x0000000804007c0c */ /* 0x000fe4000bf06270 */
[----:B------:R-:W-:-:S04]  /*9a70*/  @P1 LOP3.LUT R28, R28, 0x1, RZ, 0xfc, !PT ;  /* 0x000000011c1c1812 */ /* 0x000fc800078efcff */
[----:B------:R-:W-:-:S07]  /*9a80*/  LOP3.LUT R28, R28, 0xffffffef, RZ, 0xc0, !PT ;  /* 0xffffffef1c1c7812 */ /* 0x000fce00078ec0ff */
[----:B--2---:R-:W-:-:S07]  /*9a90*/  @P0 LOP3.LUT R28, R28, 0x10, RZ, 0xfc, !PT ;  /* 0x000000101c1c0812 */ /* 0x004fce00078efcff */
.L_x_90:
[----:B------:R-:W-:Y:S01]  /*9aa0*/  ULDC UR4, c[0x0][0xc38] ;  /* 0x00030e0000047ab9 */ /* 0x000fe20000000800 */
[----:B------:R-:W-:Y:S01]  /*9ab0*/  ULDC.64 UR8, c[0x0][0xa28] ;  /* 0x00028a0000087ab9 */ /* 0x000fe20000000a00 */
[----:B------:R-:W-:Y:S01]  /*9ac0*/  UISETP.NE.AND UP0, UPT, UR4, 0x1, UPT ;  /* 0x000000010400788c */ /* 0x000fe2000bf05270 */
[----:B------:R-:W-:Y:S01]  /*9ad0*/  ISETP.NE.U32.AND P0, PT, RZ, UR8, PT ;  /* 0x00000008ff007c0c */ /* 0x000fe2000bf05070 */
[----:B------:R-:W-:Y:S01]  /*9ae0*/  UMOV UR44, UR39 ;  /* 0x00000027002c7c82 */ /* 0x000fe20008000000 */
[----:B------:R-:W-:Y:S01]  /*9af0*/  ULDC UR4, c[0x0][0xc44] ;  /* 0x0003110000047ab9 */ /* 0x000fe20000000800 */
[----:B------:R-:W-:Y:S01]  /*9b00*/  UIADD3 UR11, UR42, 0x18400, URZ ;  /* 0x000184002a0b7890 */ /* 0x000fe2000fffe03f */
[----:B------:R-:W-:Y:S01]  /*9b10*/  ISETP.NE.AND.EX P0, PT, RZ, UR9, PT, P0 ;  /* 0x00000009ff007c0c */ /* 0x000fe2000bf05300 */
[----:B------:R-:W-:Y:S01]  /*9b20*/  UISETP.NE.AND UP1, UPT, UR4, 0x1, UPT ;  /* 0x000000010400788c */ /* 0x000fe2000bf25270 */
[----:B------:R-:W-:-:S04]  /*9b30*/  UMOV UR38, URZ ;  /* 0x0000003f00267c82 */ /* 0x000fc80008000000 */
[----:B------:R-:W-:Y:S01]  /*9b40*/  @UP0 ULDC UR4, c[0x0][0xc3c] ;  /* 0x00030f0000040ab9 */ /* 0x000fe20000000800 */
[----:B------:R-:W-:Y:S01]  /*9b50*/  @UP0 ULDC UR10, c[0x0][0xc40] ;  /* 0x00031000000a0ab9 */ /* 0x000fe20000000800 */
[----:B------:R-:W-:-:S04]  /*9b60*/  UIMAD.WIDE.U32 UR4, UR39, UR4, URZ ;  /* 0x00000004270472a5 */ /* 0x000fc8000f8e003f */
[----:B------:R-:W-:Y:S01]  /*9b70*/  @UP0 USHF.R.U32.HI UR44, URZ, UR10, UR5 ;  /* 0x0000000a3f2c0299 */ /* 0x000fe20008011605 */
[----:B------:R-:W-:Y:S01]  /*9b80*/  @UP1 ULDC.64 UR6, c[0x0][0xc48] ;  /* 0x0003120000061ab9 */ /* 0x000fe20000000a00 */
[----:B------:R-:W-:Y:S02]  /*9b90*/  ULOP3.LUT UP0, URZ, UR11, 0x3ff, URZ, 0xc0, !UPT ;  /* 0x000003ff0b3f7892 */ /* 0x000fe4000f80c03f */
[----:B------:R-:W-:-:S03]  /*9ba0*/  UIMAD.WIDE.U32 UR4, UR44, UR6, URZ ;  /* 0x000000062c0472a5 */ /* 0x000fc6000f8e003f */
[----:B------:R-:W-:Y:S01]  /*9bb0*/  UMOV UR45, UR44 ;  /* 0x0000002c002d7c82 */ /* 0x000fe20008000000 */
[----:B------:R-:W-:Y:S01]  /*9bc0*/  @UP1 USHF.R.U32.HI UR45, URZ, UR7, UR5 ;  /* 0x000000073f2d1299 */ /* 0x000fe20008011605 */
[----:B0----5:R-:W-:Y:S11]  /*9bd0*/  @!P0 BRA `(.L_x_41) ;  /* 0x0000000000188947 */ /* 0x021ff60003800000 */
[----:B------:R-:W-:Y:S02]  /*9be0*/  ULDC.64 UR4, c[0x0][0xa28] ;  /* 0x00028a0000047ab9 */ /* 0x000fe40000000a00 */
[----:B------:R-:W-:-:S06]  /*9bf0*/  UIMAD.WIDE UR4, UR45, 0x4, UR4 ;  /* 0x000000042d0478a5 */ /* 0x000fcc000f8e0204 */
[----:B------:R-:W-:Y:S02]  /*9c00*/  IMAD.U32 R2, RZ, RZ, UR4 ;  /* 0x00000004ff027e24 */ /* 0x000fe4000f8e00ff */
[----:B------:R-:W-:-:S05]  /*9c10*/  IMAD.U32 R3, RZ, RZ, UR5 ;  /* 0x00000005ff037e24 */ /* 0x000fca000f8e00ff */
[----:B------:R-:W2:Y:S02]  /*9c20*/  LDG.E R2, desc[UR48][R2.64] ;  /* 0x0000003002027981 */ /* 0x000ea4000c1e1900 */
[----:B--2---:R-:W-:-:S15]  /*9c30*/  R2UR UR38, R2 ;  /* 0x00000000022672ca */ /* 0x004fde00000e0000 */
.L_x_41:
[----:B------:R-:W-:-:S13]  /*9c40*/  PLOP3.LUT P0, PT, PT, PT, UP0, 0x80, 0x0 ;  /* 0x000000000000781c */ /* 0x000fda0003f0f008 */
[----:B------:R-:W-:Y:S05]  /*9c50*/  @!P0 BRA `(.L_x_42) ;  /* 0x0000000000408947 */ /* 0x000fea0003800000 */
[----:B------:R-:W-:Y:S01]  /*9c60*/  MOV R2, 0x0 ;  /* 0x0000000000027802 */ /* 0x000fe20000000f00 */
[----:B------:R-:W-:Y:S01]  /*9c70*/  ULDC.64 UR4, c[0x4][0x98] ;  /* 0x0100260000047ab9 */ /* 0x000fe20000000a00 */
[----:B------:R-:W-:Y:S01]  /*9c80*/  ULDC.64 UR6, c[0x4][0xa0] ;  /* 0x0100280000067ab9 */ /* 0x000fe20000000a00 */
[----:B------:R-:W-:Y:S02]  /*9c90*/  IMAD.U32 R4, RZ, RZ, UR4 ;  /* 0x00000004ff047e24 */ /* 0x000fe4000f8e00ff */
[----:B------:R-:W-:Y:S01]  /*9ca0*/  IMAD.U32 R5, RZ, RZ, UR5 ;  /* 0x00000005ff057e24 */ /* 0x000fe2000f8e00ff */
[----:B------:R-:W0:Y:S01]  /*9cb0*/  LDC.64 R2, c[0x4][R2] ;  /* 0x0100000002027b82 */ /* 0x000e220000000a00 */
[----:B------:R-:W-:Y:S01]  /*9cc0*/  ULDC.64 UR4, c[0x4][0x8] ;  /* 0x0100020000047ab9 */ /* 0x000fe20000000a00 */
[----:B------:R-:W-:Y:S02]  /*9cd0*/  IMAD.U32 R6, RZ, RZ, UR6 ;  /* 0x00000006ff067e24 */ /* 0x000fe4000f8e00ff */
[----:B------:R-:W-:-:S02]  /*9ce0*/  IMAD.U32 R7, RZ, RZ, UR7 ;  /* 0x00000007ff077e24 */ /* 0x000fc4000f8e00ff */
[----:B------:R-:W-:Y:S02]  /*9cf0*/  IMAD.U32 R10, RZ, RZ, UR4 ;  /* 0x00000004ff0a7e24 */ /* 0x000fe4000f8e00ff */
[----:B------:R-:W-:Y:S02]  /*9d00*/  IMAD.U32 R11, RZ, RZ, UR5 ;  /* 0x00000005ff0b7e24 */ /* 0x000fe4000f8e00ff */
[----:B------:R-:W-:Y:S02]  /*9d10*/  IMAD.MOV.U32 R8, RZ, RZ, 0x70 ;  /* 0x00000070ff087424 */ /* 0x000fe400078e00ff */
[----:B------:R-:W-:Y:S02]  /*9d20*/  IMAD.MOV.U32 R12, RZ, RZ, 0x1 ;  /* 0x00000001ff0c7424 */ /* 0x000fe400078e00ff */
[----:B------:R-:W-:-:S07]  /*9d30*/  IMAD.MOV.U32 R13, RZ, RZ, RZ ;  /* 0x000000ffff0d7224 */ /* 0x000fce00078e00ff */
[----:B------:R-:W-:-:S07]  /*9d40*/  LEPC R20, `(.L_x_42) ;  /* 0x000000001014794e */ /* 0x000fce0000000000 */
[----:B0-----:R-:W-:Y:S05]  /*9d50*/  CALL.ABS.NOINC R2 ;  /* 0x0000000002007343 */ /* 0x001fea0003c00000 */
.L_x_42:
[----:B------:R-:W-:Y:S01]  /*9d60*/  UIADD3 UR4, UR42, 0xa400, URZ ;  /* 0x0000a4002a047890 */ /* 0x000fe2000fffe03f */
[----:B------:R-:W-:-:S05]  /*9d70*/  LOP3.LUT R28, R28, 0xfffffffd, RZ, 0xc0, !PT ;  /* 0xfffffffd1c1c7812 */ /* 0x000fca00078ec0ff */
[----:B------:R-:W-:-:S05]  /*9d80*/  IMAD.U32 R16, RZ, RZ, UR4 ;  /* 0x00000004ff107e24 */ /* 0x000fca000f8e00ff */
[----:B------:R-:W-:-:S13]  /*9d90*/  LOP3.LUT P0, RZ, R16, 0x3ff, RZ, 0xc0, !PT ;  /* 0x000003ff10ff7812 */ /* 0x000fda000780c0ff */
[----:B------:R-:W-:Y:S01]  /*9da0*/  @P0 LOP3.LUT R28, R28, 0x2, RZ, 0xfc, !PT ;  /* 0x000000021c1c0812 */ /* 0x000fe200078efcff */
[----:B------:R-:W-:Y:S06]  /*9db0*/  @!P0 BRA `(.L_x_43) ;  /* 0x0000000000408947 */ /* 0x000fec0003800000 */
[----:B------:R-:W-:Y:S01]  /*9dc0*/  MOV R2, 0x0 ;  /* 0x0000000000027802 */ /* 0x000fe20000000f00 */
[----:B------:R-:W-:Y:S01]  /*9dd0*/  ULDC.64 UR4, c[0x4][0x98] ;  /* 0x0100260000047ab9 */ /* 0x000fe20000000a00 */
[----:B------:R-:W-:Y:S01]  /*9de0*/  ULDC.64 UR6, c[0x4][0xa0] ;  /* 0x0100280000067ab9 */ /* 0x000fe20000000a00 */
[----:B------:R-:W-:Y:S01]  /*9df0*/  MOV R4, UR4 ;  /* 0x0000000400047c02 */ /* 0x000fe20008000f00 */
[----:B------:R-:W-:Y:S01]  /*9e00*/  IMAD.U32 R5, RZ, RZ, UR5 ;  /* 0x00000005ff057e24 */ /* 0x000fe2000f8e00ff */
[----:B------:R-:W-:Y:S01]  /*9e10*/  ULDC.64 UR4, c[0x4][0x10] ;  /* 0x0100040000047ab9 */ /* 0x000fe20000000a00 */
[----:B------:R-:W0:Y:S01]  /*9e20*/  LDC.64 R2, c[0x4][R2] ;  /* 0x0100000002027b82 */ /* 0x000e220000000a00 */
[----:B------:R-:W-:Y:S02]  /*9e30*/  IMAD.U32 R6, RZ, RZ, UR6 ;  /* 0x00000006ff067e24 */ /* 0x000fe4000f8e00ff */
[----:B------:R-:W-:Y:S02]  /*9e40*/  IMAD.U32 R7, RZ, RZ, UR7 ;  /* 0x00000007ff077e24 */ /* 0x000fe4000f8e00ff */
[----:B------:R-:W-:-:S02]  /*9e50*/  IMAD.U32 R10, RZ, RZ, UR4 ;  /* 0x00000004ff0a7e24 */ /* 0x000fc4000f8e00ff */
[----:B------:R-:W-:Y:S02]  /*9e60*/  IMAD.U32 R11, RZ, RZ, UR5 ;  /* 0x00000005ff0b7e24 */ /* 0x000fe4000f8e00ff */
[----:B------:R-:W-:Y:S02]  /*9e70*/  IMAD.MOV.U32 R8, RZ, RZ, 0x70 ;  /* 0x00000070ff087424 */ /* 0x000fe400078e00ff */
[----:B------:R-:W-:Y:S02]  /*9e80*/  IMAD.MOV.U32 R12, RZ, RZ, 0x1 ;  /* 0x00000001ff0c7424 */ /* 0x000fe400078e00ff */
[----:B------:R-:W-:-:S07]  /*9e90*/  IMAD.MOV.U32 R13, RZ, RZ, RZ ;  /* 0x000000ffff0d7224 */ /* 0x000fce00078e00ff */
[----:B------:R-:W-:-:S07]  /*9ea0*/  LEPC R20, `(.L_x_43) ;  /* 0x000000001014794e */ /* 0x000fce0000000000 */
[----:B0-----:R-:W-:Y:S05]  /*9eb0*/  CALL.ABS.NOINC R2 ;  /* 0x0000000002007343 */ /* 0x001fea0003c00000 */
.L_x_43:
[----:B------:R-:W-:-:S04]  /*9ec0*/  UIADD3 UR4, UR42, 0x400, URZ ;  /* 0x000004002a047890 */ /* 0x000fc8000fffe03f */
[----:B------:R-:W-:-:S06]  /*9ed0*/  ULOP3.LUT UP0, URZ, UR4, 0x9f, URZ, 0xc0, !UPT ;  /* 0x0000009f043f7892 */ /* 0x000fcc000f80c03f */
        /* <DEDUP_REMOVED lines=9> */
[----:B------:R-:W-:Y:S01]  /*9f70*/  IMAD.U32 R6, RZ, RZ, UR6 ;  /* 0x00000006ff067e24 */ /* 0x000fe2000f8e00ff */
[----:B------:R-:W-:Y:S01]  /*9f80*/  MOV R11, UR5 ;  /* 0x00000005000b7c02 */ /* 0x000fe20008000f00 */
[----:B------:R-:W-:-:S02]  /*9f90*/  IMAD.U32 R7, RZ, RZ, UR7 ;  /* 0x00000007ff077e24 */ /* 0x000fc4000f8e00ff */
[----:B------:R-:W-:Y:S02]  /*9fa0*/  IMAD.U32 R10, RZ, RZ, UR4 ;  /* 0x00000004ff0a7e24 */ /* 0x000fe4000f8e00ff */
[----:B------:R-:W-:Y:S02]  /*9fb0*/  IMAD.MOV.U32 R8, RZ, RZ, 0x70 ;  /* 0x00000070ff087424 */ /* 0x000fe400078e00ff */
[----:B------:R-:W-:Y:S02]  /*9fc0*/  IMAD.MOV.U32 R12, RZ, RZ, 0x1 ;  /* 0x00000001ff0c7424 */ /* 0x000fe400078e00ff */
[----:B------:R-:W-:-:S07]  /*9fd0*/  IMAD.MOV.U32 R13, RZ, RZ, RZ ;  /* 0x000000ffff0d7224 */ /* 0x000fce00078e00ff */
[----:B------:R-:W-:-:S07]  /*9fe0*/  LEPC R20, `(.L_x_44) ;  /* 0x000000001014794e */ /* 0x000fce0000000000 */
[----:B0-----:R-:W-:Y:S05]  /*9ff0*/  CALL.ABS.NOINC R2 ;  /* 0x0000000002007343 */ /* 0x001fea0003c00000 */
.L_x_44:
[----:B------:R-:W-:-:S13]  /*a000*/  LOP3.LUT P6, RZ, R16, 0x3ff, RZ, 0xc0, !PT ;  /* 0x000003ff10ff7812 */ /* 0x000fda00078cc0ff */
        /* <DEDUP_REMOVED lines=17> */
.L_x_45:
[----:B------:R-:W-:Y:S01]  /*a120*/  ULDC.64 UR4, c[0x0][0x9f8] ;  /* 0x00027e0000047ab9 */ /* 0x000fe20000000a00 */
[----:B------:R-:W-:Y:S01]  /*a130*/  IMAD.U32 R17, RZ, RZ, UR45 ;  /* 0x0000002dff117e24 */ /* 0x000fe2000f8e00ff */
[----:B------:R-:W-:Y:S01]  /*a140*/  UISETP.NE.U32.AND UP0, UPT, UR4, URZ, UPT ;  /* 0x0000003f0400728c */ /* 0x000fe2000bf05070 */
[----:B------:R-:W0:Y:S03]  /*a150*/  LDC R16, c[0x0][0x430] ;  /* 0x00010c00ff107b82 */ /* 0x000e260000000800 */
[----:B------:R-:W-:-:S06]  /*a160*/  UISETP.NE.AND.EX UP0, UPT, UR5, URZ, UPT, UP0 ;  /* 0x0000003f0500728c */ /* 0x000fcc000bf05300 */
[----:B------:R-:W-:-:S05]  /*a170*/  PLOP3.LUT P0, PT, PT, PT, UP0, 0x80, 0x0 ;  /* 0x000000000000781c */ /* 0x000fca0003f0f008 */
[----:B------:R-:W-:Y:S02]  /*a180*/  @UP0 ULDC.64 UR4, c[0x0][0x9f8] ;  /* 0x00027e0000040ab9 */ /* 0x000fe40000000a00 */
[----:B------:R-:W-:-:S06]  /*a190*/  @UP0 UIMAD.WIDE UR4, UR45, 0x4, UR4 ;  /* 0x000000042d0408a5 */ /* 0x000fcc000f8e0204 */
[----:B------:R-:W-:Y:S01]  /*a1a0*/  MOV R2, UR4 ;  /* 0x0000000400027c02 */ /* 0x000fe20008000f00 */
[----:B------:R-:W-:-:S05]  /*a1b0*/  IMAD.U32 R3, RZ, RZ, UR5 ;  /* 0x00000005ff037e24 */ /* 0x000fca000f8e00ff */
[----:B------:R-:W2:Y:S01]  /*a1c0*/  @P0 LDG.E R17, desc[UR48][R2.64] ;  /* 0x0000003002110981 */ /* 0x000ea2000c1e1900 */
[----:B------:R-:W-:-:S03]  /*a1d0*/  UMOV UR4, 0xffffffff ;  /* 0xffffffff00047882 */ /* 0x000fc60000000000 */
[----:B--2---:R1:W-:Y:S01]  /*a1e0*/  STL [R1], R17 ;  /* 0x0000001101007387 */ /* 0x0043e20000100800 */
[----:B0-----:R-:W-:Y:S05]  /*a1f0*/  BRA.DIV UR4, `(.L_x_46) ;  /* 0x0000004604287947 */ /* 0x001fea000b800000 */
.L_x_107:
[----:B------:R-:W2:Y:S04]  /*a200*/  LDL R0, [R1+0x24] ;  /* 0x0000240001007983 */ /* 0x000ea80000100800 */
[----:B------:R-:W3:Y:S01]  /*a210*/  LDL R8, [R1+0x28] ;  /* 0x0000280001087983 */ /* 0x000ee20000100800 */
[----:B------:R-:W-:Y:S02]  /*a220*/  ISETP.NE.AND P3, PT, R16, 0x1, PT ;  /* 0x000000011000780c */ /* 0x000fe40003f65270 */
[----:B------:R-:W-:Y:S02]  /*a230*/  SHF.R.S32.HI R12, RZ, 0x1f, R17 ;  /* 0x0000001fff0c7819 */ /* 0x000fe40000011411 */
[C---:B------:R-:W-:Y:S02]  /*a240*/  LOP3.LUT P2, RZ, R28.reuse, 0x8, RZ, 0xc0, !PT ;  /* 0x000000081cff7812 */ /* 0x040fe4000784c0ff */
[----:B------:R-:W-:Y:S01]  /*a250*/  LOP3.LUT R28, R28, 0xfffffffb, RZ, 0xc0, !PT ;  /* 0xfffffffb1c1c7812 */ /* 0x000fe200078ec0ff */
[----:B------:R0:W-:Y:S06]  /*a260*/  STL [R1+0xc], R12 ;  /* 0x00000c0c01007387 */ /* 0x0001ec0000100800 */
[----:B------:R-:W4:Y:S01]  /*a270*/  @P3 LDC R3, c[0x0][0x434] ;  /* 0x00010d00ff033b82 */ /* 0x000f220000000800 */
[----:B------:R-:W-:-:S07]  /*a280*/  @P3 LOP3.LUT R28, R28, 0x4, RZ, 0xfc, !PT ;  /* 0x000000041c1c3812 */ /* 0x000fce00078efcff */
[----:B------:R-:W1:Y:S01]  /*a290*/  @P3 LDC R5, c[0x0][0x438] ;  /* 0x00010e00ff053b82 */ /* 0x000e620000000800 */
[----:B------:R-:W-:Y:S02]  /*a2a0*/  LOP3.LUT R28, R28, 0xfffffffd, RZ, 0xc0, !PT ;  /* 0xfffffffd1c1c7812 */ /* 0x000fe400078ec0ff */
[C---:B--2---:R-:W-:Y:S01]  /*a2b0*/  ISETP.GE.AND P0, PT, R0.reuse, UR40, PT ;  /* 0x0000002800007c0c */ /* 0x044fe2000bf06270 */
[----:B------:R-:W-:Y:S02]  /*a2c0*/  VIADD R0, R0, UR38 ;  /* 0x0000002600007c36 */ /* 0x000fe40008000000 */
[----:B---3--:R-:W-:Y:S02]  /*a2d0*/  VIADD R11, R8, UR38 ;  /* 0x00000026080b7c36 */ /* 0x008fe40008000000 */
[----:B----4-:R-:W-:Y:S01]  /*a2e0*/  @P3 IMAD.HI.U32 R2, R0, R3, RZ ;  /* 0x0000000300023227 */ /* 0x010fe200078e00ff */
[----:B------:R-:W2:Y:S03]  /*a2f0*/  @P2 LDC.64 R8, c[0x0][0x428] ;  /* 0x00010a00ff082b82 */ /* 0x000ea60000000a00 */
[----:B------:R-:W-:Y:S01]  /*a300*/  IMAD.MOV.U32 R10, RZ, RZ, R0 ;  /* 0x000000ffff0a7224 */ /* 0x000fe200078e0000 */
[----:B-1----:R-:W-:Y:S01]  /*a310*/  @P3 SHF.R.U32.HI R10, RZ, R5, R2 ;  /* 0x00000005ff0a3219 */ /* 0x002fe20000011602 */
[----:B------:R-:W-:-:S03]  /*a320*/  IMAD.MOV.U32 R13, RZ, RZ, R11 ;  /* 0x000000ffff0d7224 */ /* 0x000fc600078e000b */
[----:B------:R-:W1:Y:S01]  /*a330*/  @!P0 LDC.64 R6, c[0x0][0x428] ;  /* 0x00010a00ff068b82 */ /* 0x000e620000000a00 */
[----:B------:R-:W-:-:S07]  /*a340*/  @!P0 SHF.R.S32.HI R3, RZ, 0x1f, R10 ;  /* 0x0000001fff038819 */ /* 0x000fce000001140a */
[----:B------:R-:W3:Y:S01]  /*a350*/  @!P0 LDC.64 R4, c[0x0][0x418] ;  /* 0x00010600ff048b82 */ /* 0x000ee20000000a00 */
[----:B-1----:R-:W-:-:S04]  /*a360*/  @!P0 IMAD R2, R12, R6, RZ ;  /* 0x000000060c028224 */ /* 0x002fc800078e02ff */
[----:B------:R-:W-:Y:S02]  /*a370*/  @!P0 IMAD R7, R17, R7, R2 ;  /* 0x0000000711078224 */ /* 0x000fe400078e0202 */
[----:B------:R-:W-:-:S04]  /*a380*/  @!P0 IMAD.MOV.U32 R2, RZ, RZ, R10 ;  /* 0x000000ffff028224 */ /* 0x000fc800078e000a */
[----:B------:R-:W-:-:S04]  /*a390*/  @!P0 IMAD.WIDE.U32 R2, R17, R6, R2 ;  /* 0x0000000611028225 */ /* 0x000fc800078e0002 */
[----:B------:R-:W-:Y:S01]  /*a3a0*/  @!P0 IMAD.IADD R3, R3, 0x1, R7 ;  /* 0x0000000103038824 */ /* 0x000fe200078e0207 */
[C---:B---3--:R-:W-:Y:S01]  /*a3b0*/  @!P0 LEA R4, P1, R2.reuse, R4, 0x2 ;  /* 0x0000000402048211 */ /* 0x048fe200078210ff */
[----:B------:R-:W1:Y:S03]  /*a3c0*/  @P2 LDC.64 R6, c[0x0][0x418] ;  /* 0x00010600ff062b82 */ /* 0x000e660000000a00 */
[----:B------:R-:W-:-:S05]  /*a3d0*/  @!P0 LEA.HI.X R5, R2, R5, R3, 0x2, P1 ;  /* 0x0000000502058211 */ /* 0x000fca00008f1403 */
[----:B------:R-:W3:Y:S08]  /*a3e0*/  @P3 LDC R2, c[0x0][0x434] ;  /* 0x00010d00ff023b82 */ /* 0x000ef00000000800 */
[----:B------:R-:W4:Y:S01]  /*a3f0*/  @P3 LDC R3, c[0x0][0x438] ;  /* 0x00010e00ff033b82 */ /* 0x000f220000000800 */
[----:B---3--:R-:W-:-:S05]  /*a400*/  @P3 IMAD.HI.U32 R2, R11, R2, RZ ;  /* 0x000000020b023227 */ /* 0x008fca00078e00ff */
[----:B----4-:R-:W-:Y:S01]  /*a410*/  @P3 SHF.R.U32.HI R13, RZ, R3, R2 ;  /* 0x00000003ff0d3219 */ /* 0x010fe20000011602 */
[----:B--2---:R-:W-:-:S03]  /*a420*/  @P2 IMAD R2, R12, R8, RZ ;  /* 0x000000080c022224 */ /* 0x004fc600078e02ff */
[--C-:B------:R-:W-:Y:S01]  /*a430*/  @P2 SHF.R.S32.HI R3, RZ, 0x1f, R13.reuse ;  /* 0x0000001fff032819 */ /* 0x100fe2000001140d */
[----:B------:R-:W-:Y:S02]  /*a440*/  @P2 IMAD R9, R17, R9, R2 ;  /* 0x0000000911092224 */ /* 0x000fe400078e0202 */
[----:B------:R-:W-:-:S04]  /*a450*/  @P2 IMAD.MOV.U32 R2, RZ, RZ, R13 ;  /* 0x000000ffff022224 */ /* 0x000fc800078e000d */
[----:B------:R-:W-:-:S04]  /*a460*/  @P2 IMAD.WIDE.U32 R2, R17, R8, R2 ;  /* 0x0000000811022225 */ /* 0x000fc800078e0002 */
[----:B------:R-:W-:Y:S01]  /*a470*/  @P2 IMAD.IADD R3, R9, 0x1, R3 ;  /* 0x0000000109032824 */ /* 0x000fe200078e0203 */
[C---:B-1----:R-:W-:Y:S01]  /*a480*/  @P2 LEA R6, P1, R2.reuse, R6, 0x2 ;  /* 0x0000000602062211 */ /* 0x042fe200078210ff */
[----:B------:R-:W1:Y:S01]  /*a490*/  LDC R9, c[0x0][0xc44] ;  /* 0x00031100ff097b82 */ /* 0x000e620000000800 */
[----:B------:R-:W-:Y:S02]  /*a4a0*/  IMAD.MOV.U32 R8, RZ, RZ, RZ ;  /* 0x000000ffff087224 */ /* 0x000fe400078e00ff */
[----:B------:R-:W-:-:S04]  /*a4b0*/  @P2 LEA.HI.X R7, R2, R7, R3, 0x2, P1 ;  /* 0x0000000702072211 */ /* 0x000fc800008f1403 */
[----:B------:R2:W5:Y:S01]  /*a4c0*/  @!P0 LDG.E R8, desc[UR48][R4.64] ;  /* 0x0000003004088981 */ /* 0x000562000c1e1900 */
[----:B------:R-:W-:Y:S02]  /*a4d0*/  IMAD.MOV R3, RZ, RZ, -R10 ;  /* 0x000000ffff037224 */ /* 0x000fe400078e0a0a */
[----:B------:R-:W-:Y:S02]  /*a4e0*/  IMAD.MOV R2, RZ, RZ, -R13 ;  /* 0x000000ffff027224 */ /* 0x000fe400078e0a0d */
[----:B--2---:R-:W-:-:S06]  /*a4f0*/  IMAD.MOV.U32 R5, RZ, RZ, RZ ;  /* 0x000000ffff057224 */ /* 0x004fcc00078e00ff */
[----:B------:R2:W5:Y:S02]  /*a500*/  @P2 LDG.E R5, desc[UR48][R6.64] ;  /* 0x0000003006052981 */ /* 0x000564000c1e1900 */
[C---:B--2---:R-:W-:Y:S02]  /*a510*/  IMAD R7, R16.reuse, R3, R0 ;  /* 0x0000000310077224 */ /* 0x044fe400078e0200 */
[----:B------:R-:W-:Y:S01]  /*a520*/  IMAD R6, R16, R2, R11 ;  /* 0x0000000210067224 */ /* 0x000fe200078e020b */
[----:B------:R-:W-:Y:S01]  /*a530*/  IADD3 R16, RZ, -UR45, RZ ;  /* 0x8000002dff107c10 */ /* 0x000fe2000fffe0ff */
[----:B------:R-:W-:-:S04]  /*a540*/  IMAD.U32 R0, RZ, RZ, UR47 ;  /* 0x0000002fff007e24 */ /* 0x000fc8000f8e00ff */
[----:B-1----:R-:W-:Y:S01]  /*a550*/  IMAD R16, R9, R16, UR44 ;  /* 0x0000002c09107e24 */ /* 0x002fe2000f8e0210 */
[----:B------:R-:W-:-:S04]  /*a560*/  ISETP.NE.AND P0, PT, R0, 0x3, PT ;  /* 0x000000030000780c */ /* 0x000fc80003f05270 */
[----:B------:R-:W-:-:S05]  /*a570*/  SHF.R.S32.HI R2, RZ, 0x1f, R16 ;  /* 0x0000001fff027819 */ /* 0x000fca0000011410 */
[----:B------:R0:W-:Y:S04]  /*a580*/  STL [R1+0x8], R2 ;  /* 0x0000080201007387 */ /* 0x0001e80000100800 */
[----:B------:R-:W-:Y:S01]  /*a590*/  @P0 LOP3.LUT R28, R28, 0x2, RZ, 0xfc, !PT ;  /* 0x000000021c1c0812 */ /* 0x000fe200078efcff */
[----:B------:R-:W-:Y:S06]  /*a5a0*/  @!P0 BRA `(.L_x_47) ;  /* 0x0000000000048947 */ /* 0x000fec0003800000 */
[----:B------:R-:W-:Y:S01]  /*a5b0*/  BPT.TRAP 0x1 ;  /* 0x000000040000795c */ /* 0x000fe20000300000 */
.L_x_47:
[----:B0-----:R-:W2:Y:S01]  /*a5c0*/  LDL R2, [R1+0x4] ;  /* 0x0000040001027983 */ /* 0x001ea20000100800 */
[----:B------:R-:W-:Y:S01]  /*a5d0*/  LEA R0, R36, UR42, 0x3 ;  /* 0x0000002a24007c11 */ /* 0x000fe2000f8e18ff */
[----:B------:R-:W-:Y:S01]  /*a5e0*/  BSSY B0, `(.L_x_48) ;  /* 0x0000005000007945 */ /* 0x000fe20003800000 */
[----:B------:R-:W-:Y:S02]  /*a5f0*/  SHF.R.S32.HI R30, RZ, 0x1f, R7 ;  /* 0x0000001fff1e7819 */ /* 0x000fe40000011407 */
[----:B--2---:R-:W-:-:S04]  /*a600*/  SHF.L.U32 R34, R2, 0x1f, RZ ;  /* 0x0000001f02227819 */ /* 0x004fc800000006ff */
[----:B------:R-:W0:Y:S02]  /*a610*/  SYNCS.PHASECHK.TRANS64.TRYWAIT P0, [R0+URZ+0x22880], R34 ;  /* 0x02288022000075a7 */ /* 0x000e24000800017f */
[----:B0-----:R-:W-:Y:S05]  /*a620*/  @!P0 BRA `(.L_x_49) ;  /* 0x0000004000488947 */ /* 0x001fea0003800000 */
.L_x_108:
[----:B------:R-:W-:Y:S05]  /*a630*/  BSYNC B0 ;  /* 0x0000000000007941 */ /* 0x000fea0003800000 */
.L_x_48:
[----:B------:R-:W2:Y:S01]  /*a640*/  LDL R4, [R1+0x8] ;  /* 0x0000080001047983 */ /* 0x000ea20000100800 */
[----:B------:R-:W-:-:S03]  /*a650*/  ULDC.64 UR4, c[0x0][0x328] ;  /* 0x0000ca0000047ab9 */ /* 0x000fc60000000a00 */
[----:B------:R-:W3:Y:S01]  /*a660*/  LDL R13, [R1+0x14] ;  /* 0x00001400010d7983 */ /* 0x000ee20000100800 */
[----:B------:R-:W-:Y:S01]  /*a670*/  IMAD R2, R30, UR4, RZ ;  /* 0x000000041e027c24 */ /* 0x000fe2000f8e02ff */
[----:B-----5:R-:W-:Y:S01]  /*a680*/  SHF.R.S32.HI R32, RZ, 0x1f, R8 ;  /* 0x0000001fff207819 */ /* 0x020fe20000011408 */
[----:B------:R-:W-:Y:S01]  /*a690*/  ULDC.64 UR6, c[0x0][0x338] ;  /* 0x0000ce0000067ab9 */ /* 0x000fe20000000a00 */
[----:B------:R-:W-:Y:S01]  /*a6a0*/  ULDC.64 UR8, c[0x0][0x330] ;  /* 0x0000cc0000087ab9 */ /* 0x000fe20000000a00 */
[C---:B------:R-:W-:Y:S01]  /*a6b0*/  IMAD R9, R7.reuse, UR5, R2 ;  /* 0x0000000507097c24 */ /* 0x040fe2000f8e0202 */
[----:B------:R-:W-:Y:S01]  /*a6c0*/  ULDC.64 UR10, c[0x0][0x318] ;  /* 0x0000c600000a7ab9 */ /* 0x000fe20000000a00 */
[----:B------:R-:W-:Y:S01]  /*a6d0*/  IMAD.WIDE.U32 R2, R7, UR4, RZ ;  /* 0x0000000407027c25 */ /* 0x000fe2000f8e00ff */
[----:B------:R-:W-:Y:S01]  /*a6e0*/  SHF.R.S32.HI R31, RZ, 0x1f, R6 ;  /* 0x0000001fff1f7819 */ /* 0x000fe20000011406 */
[----:B------:R-:W1:Y:S01]  /*a6f0*/  S2R R12, SR_TID.X ;  /* 0x00000000000c7919 */ /* 0x000e620000002100 */
[----:B------:R-:W-:Y:S01]  /*a700*/  SHF.R.S32.HI R33, RZ, 0x1f, R5 ;  /* 0x0000001fff217819 */ /* 0x000fe20000011405 */
[----:B------:R-:W-:-:S02]  /*a710*/  IMAD.IADD R3, R3, 0x1, R9 ;  /* 0x0000000103037824 */ /* 0x000fc400078e0209 */
[----:B------:R-:W-:Y:S02]  /*a720*/  IMAD R9, R32, UR6, RZ ;  /* 0x0000000620097c24 */ /* 0x000fe4000f8e02ff */
[----:B------:R-:W-:-:S04]  /*a730*/  IMAD.WIDE.U32 R2, R8, UR6, R2 ;  /* 0x0000000608027c25 */ /* 0x000fc8000f8e0002 */
[----:B------:R-:W-:-:S04]  /*a740*/  IMAD R9, R8, UR7, R9 ;  /* 0x0000000708097c24 */ /* 0x000fc8000f8e0209 */
[----:B------:R-:W-:Y:S02]  /*a750*/  IMAD.IADD R3, R3, 0x1, R9 ;  /* 0x0000000103037824 */ /* 0x000fe400078e0209 */
[----:B------:R-:W-:-:S04]  /*a760*/  IMAD.WIDE.U32 R2, R16, UR8, R2 ;  /* 0x0000000810027c25 */ /* 0x000fc8000f8e0002 */
[----:B-1----:R-:W-:-:S05]  /*a770*/  IMAD.SHL.U32 R35, R12, 0x10, RZ ;  /* 0x000000100c237824 */ /* 0x002fca00078e00ff */
[----:B------:R-:W-:Y:S01]  /*a780*/  LOP3.LUT R35, R35, 0x70, RZ, 0xc0, !PT ;  /* 0x0000007023237812 */ /* 0x000fe200078ec0ff */
[----:B--2---:R-:W-:Y:S02]  /*a790*/  IMAD R9, R4, UR8, RZ ;  /* 0x0000000804097c24 */ /* 0x004fe4000f8e02ff */
[----:B------:R-:W-:Y:S02]  /*a7a0*/  IMAD R4, R33, UR6, RZ ;  /* 0x0000000621047c24 */ /* 0x000fe4000f8e02ff */
[----:B------:R-:W-:Y:S01]  /*a7b0*/  IMAD R18, R16, UR9, R9 ;  /* 0x0000000910127c24 */ /* 0x000fe2000f8e0209 */
[----:B------:R-:W-:Y:S01]  /*a7c0*/  IADD3 R9, P0, R2, UR10, RZ ;  /* 0x0000000a02097c10 */ /* 0x000fe2000ff1e0ff */
[----:B------:R-:W-:Y:S02]  /*a7d0*/  IMAD R4, R5, UR7, R4 ;  /* 0x0000000705047c24 */ /* 0x000fe4000f8e0204 */
[----:B---3--:R-:W-:Y:S01]  /*a7e0*/  IMAD R29, R36, 0x5000, R13 ;  /* 0x00005000241d7824 */ /* 0x008fe200078e020d */
[----:B------:R-:W-:Y:S01]  /*a7f0*/  IADD3.X R10, R3, UR11, R18, P0, !PT ;  /* 0x0000000b030a7c10 */ /* 0x000fe200087fe412 */
[----:B------:R-:W-:-:S04]  /*a800*/  IMAD R3, R31, UR4, RZ ;  /* 0x000000041f037c24 */ /* 0x000fc8000f8e02ff */
[C---:B------:R-:W-:Y:S02]  /*a810*/  IMAD R11, R6.reuse, UR5, R3 ;  /* 0x00000005060b7c24 */ /* 0x040fe4000f8e0203 */
[----:B------:R-:W-:Y:S01]  /*a820*/  IMAD.WIDE.U32 R2, R6, UR4, RZ ;  /* 0x0000000406027c25 */ /* 0x000fe2000f8e00ff */
[----:B------:R-:W-:-:S03]  /*a830*/  UMOV UR4, 0xffffffff ;  /* 0xffffffff00047882 */ /* 0x000fc60000000000 */
[----:B------:R-:W-:Y:S02]  /*a840*/  IMAD.IADD R3, R3, 0x1, R11 ;  /* 0x0000000103037824 */ /* 0x000fe400078e020b */
[----:B------:R-:W-:-:S04]  /*a850*/  IMAD.WIDE.U32 R2, R5, UR6, R2 ;  /* 0x0000000605027c25 */ /* 0x000fc8000f8e0002 */
[----:B------:R-:W-:Y:S02]  /*a860*/  IMAD.IADD R3, R3, 0x1, R4 ;  /* 0x0000000103037824 */ /* 0x000fe400078e0204 */
[----:B------:R-:W-:-:S03]  /*a870*/  IMAD.WIDE.U32 R2, R16, UR8, R2 ;  /* 0x0000000810027c25 */ /* 0x000fc6000f8e0002 */
[----:B------:R-:W-:-:S04]  /*a880*/  IADD3 R17, P0, R2, UR10, RZ ;  /* 0x0000000a02117c10 */ /* 0x000fc8000ff1e0ff */
[----:B------:R-:W-:Y:S01]  /*a890*/  IADD3.X R18, R18, UR11, R3, P0, !PT ;  /* 0x0000000b12127c10 */ /* 0x000fe200087fe403 */
[----:B------:R-:W-:Y:S08]  /*a8a0*/  BRA.DIV UR4, `(.L_x_50) ;  /* 0x0000003e04bc7947 */ /* 0x000ff0000b800000 */
[----:B------:R-:W1:Y:S01]  /*a8b0*/  SHFL.IDX PT, R2, R9, 0x1, 0x181f ;  /* 0x00381f0009027f89 */ /* 0x000e6200000e0000 */
[C---:B------:R-:W-:Y:S02]  /*a8c0*/  LOP3.LUT P6, RZ, R28.reuse, 0x100000, RZ, 0xc0, !PT ;  /* 0x001000001cff7812 */ /* 0x040fe400078cc0ff */
[----:B------:R-:W-:Y:S01]  /*a8d0*/  LOP3.LUT R28, R28, 0xfdffffff, RZ, 0xc0, !PT ;  /* 0xfdffffff1c1c7812 */ /* 0x000fe200078ec0ff */
[----:B------:R-:W2:Y:S04]  /*a8e0*/  SHFL.IDX PT, R3, R10, 0x1, 0x181f ;  /* 0x00381f000a037f89 */ /* 0x000ea800000e0000 */
[----:B------:R-:W-:Y:S04]  /*a8f0*/  SHFL.IDX PT, R26, R9, 0x3, 0x181f ;  /* 0x00781f00091a7f89 */ /* 0x000fe800000e0000 */
[----:B------:R-:W-:Y:S02]  /*a900*/  SHFL.IDX PT, R19, R10, 0x3, 0x181f ;  /* 0x00781f000a137f89 */ /* 0x000fe400000e0000 */
[----:B------:R-:W-:-:S02]  /*a910*/  @P6 LOP3.LUT R28, R28, 0x2000000, RZ, 0xfc, !PT ;  /* 0x020000001c1c6812 */ /* 0x000fc400078efcff */
[----:B------:R-:W-:Y:S02]  /*a920*/  SHFL.IDX PT, R24, R9, 0x4, 0x181f ;  /* 0x00981f0009187f89 */ /* 0x000fe400000e0000 */
[C---:B------:R-:W-:Y:S02]  /*a930*/  LOP3.LUT P6, RZ, R28.reuse, 0x400000, RZ, 0xc0, !PT ;  /* 0x004000001cff7812 */ /* 0x040fe400078cc0ff */
[----:B------:R-:W-:Y:S01]  /*a940*/  SHFL.IDX PT, R22, R9, 0x5, 0x181f ;  /* 0x00b81f0009167f89 */ /* 0x000fe200000e0000 */
[----:B------:R-:W-:Y:S02]  /*a950*/  LOP3.LUT R28, R28, 0xfbffffff, RZ, 0xc0, !PT ;  /* 0xfbffffff1c1c7812 */ /* 0x000fe400078ec0ff */
[----:B-1----:R-:W-:Y:S01]  /*a960*/  IADD3 R12, P0, R35, R2, RZ ;  /* 0x00000002230c7210 */ /* 0x002fe20007f1e0ff */
[----:B------:R-:W-:Y:S04]  /*a970*/  SHFL.IDX PT, R20, R9, 0x6, 0x181f ;  /* 0x00d81f0009147f89 */ /* 0x000fe800000e0000 */
[----:B------:R-:W1:Y:S01]  /*a980*/  SHFL.IDX PT, R2, R9, 0x2, 0x181f ;  /* 0x00581f0009027f89 */ /* 0x000e6200000e0000 */
[----:B--2---:R-:W-:-:S02]  /*a990*/  IMAD.X R13, RZ, RZ, R3, P0 ;  /* 0x000000ffff0d7224 */ /* 0x004fc400000e0603 */
[----:B------:R-:W-:Y:S01]  /*a9a0*/  @P6 LOP3.LUT R28, R28, 0x4000000, RZ, 0xfc, !PT ;  /* 0x040000001c1c6812 */ /* 0x000fe200078efcff */
[----:B------:R-:W2:Y:S03]  /*a9b0*/  SHFL.IDX PT, R3, R10, 0x2, 0x181f ;  /* 0x00581f000a037f89 */ /* 0x000ea600000e0000 */
[C---:B------:R-:W-:Y:S01]  /*a9c0*/  LOP3.LUT P6, RZ, R28.reuse, 0x800000, RZ, 0xc0, !PT ;  /* 0x008000001cff7812 */ /* 0x040fe200078cc0ff */
[----:B------:R-:W-:Y:S01]  /*a9d0*/  SHFL.IDX PT, R14, R9, RZ, 0x181f ;  /* 0x00181fff090e7589 */ /* 0x000fe200000e0000 */
[C---:B------:R-:W-:Y:S02]  /*a9e0*/  LOP3.LUT P5, RZ, R28.reuse, 0x80000, RZ, 0xc0, !PT ;  /* 0x000800001cff7812 */ /* 0x040fe400078ac0ff */
[C---:B------:R-:W-:Y:S01]  /*a9f0*/  LOP3.LUT P4, RZ, R28.reuse, 0x40000, RZ, 0xc0, !PT ;  /* 0x000400001cff7812 */ /* 0x040fe2000788c0ff */
[----:B------:R-:W-:Y:S01]  /*aa00*/  SHFL.IDX PT, R4, R10, RZ, 0x181f ;  /* 0x00181fff0a047589 */ /* 0x000fe200000e0000 */
[----:B------:R-:W-:-:S02]  /*aa10*/  LOP3.LUT P3, RZ, R28, 0x20000, RZ, 0xc0, !PT ;  /* 0x000200001cff7812 */ /* 0x000fc4000786c0ff */
[C---:B------:R-:W-:Y:S01]  /*aa20*/  LOP3.LUT P2, RZ, R28.reuse, 0x10000, RZ, 0xc0, !PT ;  /* 0x000100001cff7812 */ /* 0x040fe2000784c0ff */
[----:B------:R-:W-:Y:S01]  /*aa30*/  SHFL.IDX PT, R9, R9, 0x7, 0x181f ;  /* 0x00f81f0009097f89 */ /* 0x000fe200000e0000 */
[----:B------:R-:W-:Y:S02]  /*aa40*/  LOP3.LUT P1, RZ, R28, 0x8000, RZ, 0xc0, !PT ;  /* 0x000080001cff7812 */ /* 0x000fe4000782c0ff */
[----:B-1----:R-:W-:-:S05]  /*aa50*/  IADD3 R2, P0, R35, R2, RZ ;  /* 0x0000000223027210 */ /* 0x002fca0007f1e0ff */
[----:B--2---:R-:W-:Y:S01]  /*aa60*/  IMAD.X R3, RZ, RZ, R3, P0 ;  /* 0x000000ffff037224 */ /* 0x004fe200000e0603 */
[----:B------:R-:W-:-:S05]  /*aa70*/  IADD3 R26, P0, R35, R26, RZ ;  /* 0x0000001a231a7210 */ /* 0x000fca0007f1e0ff */
[----:B------:R-:W-:Y:S01]  /*aa80*/  IMAD.X R27, RZ, RZ, R19, P0 ;  /* 0x000000ffff1b7224 */ /* 0x000fe200000e0613 */
[C---:B------:R-:W-:Y:S01]  /*aa90*/  IADD3 R24, P0, R35.reuse, R24, RZ ;  /* 0x0000001823187210 */ /* 0x040fe20007f1e0ff */
[----:B------:R-:W1:Y:S04]  /*aaa0*/  SHFL.IDX PT, R19, R10, 0x4, 0x181f ;  /* 0x00981f000a137f89 */ /* 0x000e6800000e0000 */
[----:B-1----:R-:W-:Y:S01]  /*aab0*/  IMAD.X R25, RZ, RZ, R19, P0 ;  /* 0x000000ffff197224 */ /* 0x002fe200000e0613 */
[C---:B------:R-:W-:Y:S01]  /*aac0*/  IADD3 R22, P0, R35.reuse, R22, RZ ;  /* 0x0000001623167210 */ /* 0x040fe20007f1e0ff */
[----:B------:R-:W1:Y:S04]  /*aad0*/  SHFL.IDX PT, R19, R10, 0x5, 0x181f ;  /* 0x00b81f000a137f89 */ /* 0x000e6800000e0000 */
[----:B-1----:R-:W-:Y:S01]  /*aae0*/  IMAD.X R23, RZ, RZ, R19, P0 ;  /* 0x000000ffff177224 */ /* 0x002fe200000e0613 */
[C---:B------:R-:W-:Y:S01]  /*aaf0*/  IADD3 R20, P0, R35.reuse, R20, RZ ;  /* 0x0000001423147210 */ /* 0x040fe20007f1e0ff */
[----:B------:R-:W1:Y:S04]  /*ab00*/  SHFL.IDX PT, R19, R10, 0x6, 0x181f ;  /* 0x00d81f000a137f89 */ /* 0x000e6800000e0000 */
[----:B------:R-:W-:Y:S01]  /*ab10*/  SHFL.IDX PT, R10, R10, 0x7, 0x181f ;  /* 0x00f81f000a0a7f89 */ /* 0x000fe200000e0000 */
[----:B-1----:R-:W-:Y:S01]  /*ab20*/  IMAD.X R21, RZ, RZ, R19, P0 ;  /* 0x000000ffff157224 */ /* 0x002fe200000e0613 */
[----:B------:R-:W-:-:S05]  /*ab30*/  IADD3 R14, P0, R35, R14, RZ ;  /* 0x0000000e230e7210 */ /* 0x000fca0007f1e0ff */
[----:B------:R-:W-:Y:S01]  /*ab40*/  IMAD.X R15, RZ, RZ, R4, P0 ;  /* 0x000000ffff0f7224 */ /* 0x000fe200000e0604 */
[----:B------:R-:W-:Y:S02]  /*ab50*/  IADD3 R4, R29, UR42, RZ ;  /* 0x0000002a1d047c10 */ /* 0x000fe4000fffe0ff */
[----:B------:R-:W-:-:S03]  /*ab60*/  LOP3.LUT P0, RZ, R28, 0x200000, RZ, 0xc0, !PT ;  /* 0x002000001cff7812 */ /* 0x000fc6000780c0ff */
[----:B------:R1:W-:Y:S01]  /*ab70*/  LDGSTS.E.BYPASS.LTC128B.128 [R4+0xa400], desc[UR48][R14.64], !P6 ;  /* 0x0a4000000e047fae */ /* 0x0003e2000f101d70 */
[----:B------:R-:W-:-:S03]  /*ab80*/  LOP3.LUT P6, RZ, R28, 0x4000000, RZ, 0xc0, !PT ;  /* 0x040000001cff7812 */ /* 0x000fc600078cc0ff */
[----:B-1----:R-:W-:Y:S10]  /*ab90*/  SHFL.IDX PT, R14, R17, 0x1, 0x181f ;  /* 0x00381f00110e7f89 */ /* 0x002ff400000e0000 */
[----:B------:R-:W-:Y:S01]  /*aba0*/  LDGSTS.E.BYPASS.LTC128B.128 [R4+0xac00], desc[UR48][R12.64], !P6 ;  /* 0x0ac000000c047fae */ /* 0x000fe2000f101d70 */
[----:B------:R-:W-:-:S03]  /*abb0*/  LOP3.LUT P6, RZ, R28, 0x2000000, RZ, 0xc0, !PT ;  /* 0x020000001cff7812 */ /* 0x000fc600078cc0ff */
[----:B------:R1:W-:Y:S10]  /*abc0*/  LDGSTS.E.BYPASS.LTC128B.128 [R4+0xb400], desc[UR48][R2.64], !P0 ;  /* 0x0b40000002047fae */ /* 0x0003f4000c101d70 */
[----:B------:R2:W-:Y:S04]  /*abd0*/  LDGSTS.E.BYPASS.LTC128B.128 [R4+0xbc00], desc[UR48][R26.64], !P6 ;  /* 0x0bc000001a047fae */ /* 0x0005e8000f101d70 */
[----:B-1----:R-:W1:Y:S04]  /*abe0*/  SHFL.IDX PT, R2, R17, RZ, 0x181f ;  /* 0x00181fff11027589 */ /* 0x002e6800000e0000 */
[----:B------:R-:W3:Y:S04]  /*abf0*/  SHFL.IDX PT, R3, R18, RZ, 0x181f ;  /* 0x00181fff12037589 */ /* 0x000ee800000e0000 */
[----:B------:R2:W-:Y:S04]  /*ac00*/  LDGSTS.E.BYPASS.LTC128B.128 [R4+0xc400], desc[UR48][R24.64], !P5 ;  /* 0x0c40000018047fae */ /* 0x0005e8000e901d70 */
[----:B------:R2:W-:Y:S04]  /*ac10*/  LDGSTS.E.BYPASS.LTC128B.128 [R4+0xcc00], desc[UR48][R22.64], !P4 ;  /* 0x0cc0000016047fae */ /* 0x0005e8000e101d70 */
[----:B------:R2:W-:Y:S04]  /*ac20*/  LDGSTS.E.BYPASS.LTC128B.128 [R4+0xd400], desc[UR48][R20.64], !P3 ;  /* 0x0d40000014047fae */ /* 0x0005e8000d901d70 */
[----:B------:R-:W4:Y:S01]  /*ac30*/  SHFL.IDX PT, R18, R18, 0x1, 0x181f ;  /* 0x00381f0012127f89 */ /* 0x000f2200000e0000 */
[----:B-1----:R-:W-:-:S05]  /*ac40*/  IADD3 R12, P0, R35, R2, RZ ;  /* 0x00000002230c7210 */ /* 0x002fca0007f1e0ff */
[----:B---3--:R-:W-:Y:S01]  /*ac50*/  IMAD.X R13, RZ, RZ, R3, P0 ;  /* 0x000000ffff0d7224 */ /* 0x008fe200000e0603 */
[----:B------:R-:W-:-:S05]  /*ac60*/  IADD3 R2, P0, R35, R9, RZ ;  /* 0x0000000923027210 */ /* 0x000fca0007f1e0ff */
[----:B------:R-:W-:-:S05]  /*ac70*/  IMAD.X R3, RZ, RZ, R10, P0 ;  /* 0x000000ffff037224 */ /* 0x000fca00000e060a */
[----:B------:R2:W-:Y:S04]  /*ac80*/  LDGSTS.E.BYPASS.LTC128B.128 [R4+0xdc00], desc[UR48][R2.64], !P2 ;  /* 0x0dc0000002047fae */ /* 0x0005e8000d101d70 */
[----:B----4-:R2:W-:Y:S02]  /*ac90*/  LDGSTS.E.BYPASS.LTC128B.128 [R4+0xe400], desc[UR48][R12.64], !P1 ;  /* 0x0e4000000c047fae */ /* 0x0105e4000c901d70 */
.L_x_130:
[----:B------:R-:W-:Y:S02]  /*aca0*/  LOP3.LUT P1, RZ, R28, 0x1000000, RZ, 0xc0, !PT ;  /* 0x010000001cff7812 */ /* 0x000fe4000782c0ff */
[----:B--2---:R-:W-:-:S05]  /*acb0*/  IADD3 R2, P0, R35, R14, RZ ;  /* 0x0000000e23027210 */ /* 0x004fca0007f1e0ff */
[----:B------:R-:W-:Y:S01]  /*acc0*/  IMAD.X R3, RZ, RZ, R18, P0 ;  /* 0x000000ffff037224 */ /* 0x000fe200000e0612 */
[----:B------:R-:W-:-:S05]  /*acd0*/  PLOP3.LUT P0, PT, PT, PT, PT, 0x80, 0x0 ;  /* 0x000000000000781c */ /* 0x000fca0003f0f070 */
[----:B------:R-:W-:Y:S01]  /*ace0*/  @!PT LDS RZ, [RZ] ;  /* 0x00000000fffff984 */ /* 0x000fe20000000800 */
[----:B------:R-:W-:Y:S01]  /*acf0*/  @!PT LDS RZ, [RZ] ;  /* 0x00000000fffff984 */ /* 0x000fe20000000800 */
[----:B------:R-:W-:Y:S01]  /*ad00*/  @!PT LDS RZ, [RZ] ;  /* 0x00000000fffff984 */ /* 0x000fe20000000800 */
[----:B------:R1:W-:Y:S01]  /*ad10*/  LDGSTS.E.BYPASS.LTC128B.128 [R4+0xec00], desc[UR48][R2.64], !P1 ;  /* 0x0ec0000002047fae */ /* 0x0003e2000c901d70 */
[----:B------:R-:W-:-:S07]  /*ad20*/  NOP ;  /* 0x0000000000007918 */ /* 0x000fce0000000000 */
.L_x_51:
[----:B------:R-:W-:Y:S02]  /*ad30*/  PLOP3.LUT P1, PT, P1, P0, PT, 0xa2, 0x0 ;  /* 0x000000000000781c */ /* 0x000fe40000f21472 */
[----:B------:R-:W-:-:S08]  /*ad40*/  @P0 R2UR P1, UR4, R0 ;  /* 0x00000000000402ca */ /* 0x000fd00000020000 */
[----:B------:R-:W-:-:S05]  /*ad50*/  @P0 PLOP3.LUT P0, PT, P1, PT, PT, 0x80, 0x0 ;  /* 0x000000000000081c */ /* 0x000fca0000f0f070 */
[----:B------:R-:W-:Y:S01]  /*ad60*/  @!P1 SYNCS.ARRIVE.TRANS64.RED.A0T1 RZ, [UR4+0x22870], RZ ;  /* 0x022870ffffff99a7 */ /* 0x000fe20008200404 */
[----:B------:R-:W-:Y:S07]  /*ad70*/  @!P1 ARRIVES.LDGSTSBAR.64.TRANSCNT [UR4+0x22870] ;  /* 0x02287000ff0099b0 */ /* 0x000fee0008000a84 */
[----:B------:R-:W-:Y:S05]  /*ad80*/  @P0 BRA.U.ANY `(.L_x_51) ;  /* 0xfffffffd00e80947 */ /* 0x000fea000393ffff */
[----:B------:R-:W-:Y:S01]  /*ad90*/  NOP ;  /* 0x0000000000007918 */ /* 0x000fe20000000000 */
[----:B-1----:R-:W-:-:S05]  /*ada0*/  IMAD.U32 R2, RZ, RZ, UR47 ;  /* 0x0000002fff027e24 */ /* 0x002fca000f8e00ff */
[----:B------:R-:W-:-:S13]  /*adb0*/  ISETP.NE.AND P2, PT, R2, 0x3, PT ;  /* 0x000000030200780c */ /* 0x000fda0003f45270 */
[----:B------:R-:W-:Y:S05]  /*adc0*/  @!P2 BRA `(.L_x_52) ;  /* 0x000000000004a947 */ /* 0x000fea0003800000 */
[----:B------:R-:W-:Y:S01]  /*add0*/  BPT.TRAP 0x1 ;  /* 0x000000040000795c */ /* 0x000fe20000300000 */
.L_x_52:
[----:B------:R1:W-:Y:S01]  /*ade0*/  SYNCS.ARRIVE.TRANS64.A1T0 RZ, [R0+URZ+0x22870], RZ ;  /* 0x022870ff00ff79a7 */ /* 0x0003e2000810003f */
[----:B------:R-:W-:Y:S05]  /*adf0*/  @!P2 BRA `(.L_x_53) ;  /* 0x000000000004a947 */ /* 0x000fea0003800000 */
[----:B------:R-:W-:Y:S01]  /*ae00*/  BPT.TRAP 0x1 ;  /* 0x000000040000795c */ /* 0x000fe20000300000 */
.L_x_53:
[----:B------:R-:W2:Y:S01]  /*ae10*/  SYNCS.PHASECHK.TRANS64.TRYWAIT P0, [R0+URZ+0x22840], R34 ;  /* 0x02284022000075a7 */ /* 0x000ea2000800017f */
[----:B------:R-:W-:Y:S04]  /*ae20*/  BSSY B0, `(.L_x_54) ;  /* 0x0000002000007945 */ /* 0x000fe80003800000 */
[----:B--2---:R-:W-:Y:S05]  /*ae30*/  @!P0 BRA `(.L_x_55) ;  /* 0x0000004400288947 */ /* 0x004fea0003800000 */
.L_x_131:
[----:B------:R-:W-:Y:S05]  /*ae40*/  BSYNC B0 ;  /* 0x0000000000007941 */ /* 0x000fea0003800000 */
.L_x_54:
[----:B------:R-:W3:Y:S01]  /*ae50*/  LDL R10, [R1+0x8] ;  /* 0x00000800010a7983 */ /* 0x000ee20000100800 */
[----:B------:R-:W-:Y:S01]  /*ae60*/  ULDC.64 UR4, c[0x0][0x300] ;  /* 0x0000c00000047ab9 */ /* 0x000fe20000000a00 */
[----:B------:R-:W-:Y:S01]  /*ae70*/  ULDC.64 UR6, c[0x0][0x310] ;  /* 0x0000c40000067ab9 */ /* 0x000fe20000000a00 */
[----:B------:R-:W-:Y:S01]  /*ae80*/  IMAD R30, R30, UR4, RZ ;  /* 0x000000041e1e7c24 */ /* 0x000fe2000f8e02ff */
[----:B------:R4:W5:Y:S01]  /*ae90*/  LDL R23, [R1+0x10] ;  /* 0x0000100001177983 */ /* 0x0009620000100800 */
[C---:B------:R-:W-:Y:S01]  /*aea0*/  IMAD.WIDE.U32 R2, R7.reuse, UR4, RZ ;  /* 0x0000000407027c25 */ /* 0x040fe2000f8e00ff */
[----:B------:R-:W-:Y:S01]  /*aeb0*/  ULDC.64 UR8, c[0x0][0x308] ;  /* 0x0000c20000087ab9 */ /* 0x000fe20000000a00 */
[----:B------:R-:W-:Y:S01]  /*aec0*/  ULDC.64 UR10, c[0x0][0x2e8] ;  /* 0x0000ba00000a7ab9 */ /* 0x000fe20000000a00 */
[----:B------:R-:W-:Y:S01]  /*aed0*/  LOP3.LUT P1, RZ, R28, 0x1, RZ, 0xc0, !PT ;  /* 0x000000011cff7812 */ /* 0x000fe2000782c0ff */
[----:B------:R-:W-:Y:S02]  /*aee0*/  IMAD R9, R7, UR5, R30 ;  /* 0x0000000507097c24 */ /* 0x000fe4000f8e021e */
[----:B------:R-:W-:-:S02]  /*aef0*/  IMAD R7, R32, UR6, RZ ;  /* 0x0000000620077c24 */ /* 0x000fc4000f8e02ff */
[----:B------:R-:W-:Y:S02]  /*af00*/  IMAD.IADD R3, R3, 0x1, R9 ;  /* 0x0000000103037824 */ /* 0x000fe400078e0209 */
[C---:B------:R-:W-:Y:S02]  /*af10*/  IMAD R7, R8.reuse, UR7, R7 ;  /* 0x0000000708077c24 */ /* 0x040fe4000f8e0207 */
[----:B------:R-:W-:-:S04]  /*af20*/  IMAD.WIDE.U32 R2, R8, UR6, R2 ;  /* 0x0000000608027c25 */ /* 0x000fc8000f8e0002 */
[----:B------:R-:W-:Y:S02]  /*af30*/  IMAD.IADD R3, R3, 0x1, R7 ;  /* 0x0000000103037824 */ /* 0x000fe400078e0207 */
[----:B------:R-:W-:-:S04]  /*af40*/  IMAD.WIDE.U32 R2, R16, UR8, R2 ;  /* 0x0000000810027c25 */ /* 0x000fc8000f8e0002 */
[----:B------:R-:W-:Y:S01]  /*af50*/  IMAD R31, R31, UR4, RZ ;  /* 0x000000041f1f7c24 */ /* 0x000fe2000f8e02ff */
[----:B------:R-:W-:-:S03]  /*af60*/  IADD3 R8, P0, R2, UR10, RZ ;  /* 0x0000000a02087c10 */ /* 0x000fc6000ff1e0ff */
[----:B------:R-:W-:Y:S02]  /*af70*/  IMAD R31, R6, UR5, R31 ;  /* 0x00000005061f7c24 */ /* 0x000fe4000f8e021f */
[----:B---3--:R-:W-:Y:S02]  /*af80*/  IMAD R9, R10, UR8, RZ ;  /* 0x000000080a097c24 */ /* 0x008fe4000f8e02ff */
[----:B------:R-:W3:Y:S02]  /*af90*/  S2R R10, SR_TID.X ;  /* 0x00000000000a7919 */ /* 0x000ee40000002100 */
[----:B------:R-:W-:-:S05]  /*afa0*/  IMAD R9, R16, UR9, R9 ;  /* 0x0000000910097c24 */ /* 0x000fca000f8e0209 */
[----:B------:R-:W-:Y:S01]  /*afb0*/  IADD3.X R7, R3, UR11, R9, P0, !PT ;  /* 0x0000000b03077c10 */ /* 0x000fe200087fe409 */
[----:B------:R-:W-:-:S04]  /*afc0*/  IMAD.WIDE.U32 R2, R6, UR4, RZ ;  /* 0x0000000406027c25 */ /* 0x000fc8000f8e00ff */
[----:B------:R-:W-:Y:S02]  /*afd0*/  IMAD.IADD R3, R3, 0x1, R31 ;  /* 0x0000000103037824 */ /* 0x000fe400078e021f */
[----:B------:R-:W-:Y:S02]  /*afe0*/  IMAD R6, R33, UR6, RZ ;  /* 0x0000000621067c24 */ /* 0x000fe4000f8e02ff */
[----:B------:R-:W-:-:S04]  /*aff0*/  IMAD.WIDE.U32 R2, R5, UR6, R2 ;  /* 0x0000000605027c25 */ /* 0x000fc8000f8e0002 */
[----:B------:R-:W-:-:S04]  /*b000*/  IMAD R11, R5, UR7, R6 ;  /* 0x00000007050b7c24 */ /* 0x000fc8000f8e0206 */
[----:B------:R-:W-:Y:S02]  /*b010*/  IMAD.IADD R3, R3, 0x1, R11 ;  /* 0x0000000103037824 */ /* 0x000fe400078e020b */
[----:B------:R-:W-:Y:S01]  /*b020*/  IMAD.WIDE.U32 R2, R16, UR8, R2 ;  /* 0x0000000810027c25 */ /* 0x000fe2000f8e0002 */
[----:B------:R-:W-:Y:S02]  /*b030*/  UMOV UR4, 0xffffffff ;  /* 0xffffffff00047882 */ /* 0x000fe40000000000 */
[----:B------:R-:W-:Y:S01]  /*b040*/  IADD3 R6, P0, R2, UR10, RZ ;  /* 0x0000000a02067c10 */ /* 0x000fe2000ff1e0ff */
[----:B---3--:R-:W-:-:S03]  /*b050*/  IMAD.SHL.U32 R22, R10, 0x10, RZ ;  /* 0x000000100a167824 */ /* 0x008fc600078e00ff */
[----:B------:R-:W-:Y:S02]  /*b060*/  IADD3.X R5, R9, UR11, R3, P0, !PT ;  /* 0x0000000b09057c10 */ /* 0x000fe400087fe403 */
[----:B------:R-:W-:Y:S01]  /*b070*/  LOP3.LUT R22, R22, 0x70, RZ, 0xc0, !PT ;  /* 0x0000007016167812 */ /* 0x000fe200078ec0ff */
[----:B----4-:R-:W-:Y:S06]  /*b080*/  BRA.DIV UR4, `(.L_x_56) ;  /* 0x0000004204a87947 */ /* 0x010fec000b800000 */
[----:B------:R-:W3:Y:S01]  /*b090*/  SHFL.IDX PT, R14, R8, 0x1, 0x181f ;  /* 0x00381f00080e7f89 */ /* 0x000ee200000e0000 */
[C---:B-----5:R-:W-:Y:S02]  /*b0a0*/  ISETP.GE.AND P2, PT, R23.reuse, 0x11, PT ;  /* 0x000000111700780c */ /* 0x060fe40003f46270 */
[C---:B------:R-:W-:Y:S01]  /*b0b0*/  ISETP.GE.AND P3, PT, R23.reuse, 0x21, PT ;  /* 0x000000211700780c */ /* 0x040fe20003f66270 */
[----:B------:R-:W4:Y:S01]  /*b0c0*/  SHFL.IDX PT, R21, R7, 0x1, 0x181f ;  /* 0x00381f0007157f89 */ /* 0x000f2200000e0000 */
[C---:B------:R-:W-:Y:S02]  /*b0d0*/  ISETP.GE.AND P4, PT, R23.reuse, 0x31, PT ;  /* 0x000000311700780c */ /* 0x040fe40003f86270 */
[C---:B------:R-:W-:Y:S01]  /*b0e0*/  ISETP.GE.AND P6, PT, R23.reuse, 0x41, PT ;  /* 0x000000411700780c */ /* 0x040fe20003fc6270 */
[----:B------:R-:W-:Y:S01]  /*b0f0*/  SHFL.IDX PT, R9, R7, 0x2, 0x181f ;  /* 0x00581f0007097f89 */ /* 0x000fe200000e0000 */
[----:B------:R-:W-:Y:S02]  /*b100*/  LOP3.LUT R28, R28, 0xfdffffff, RZ, 0xc0, !PT ;  /* 0xfdffffff1c1c7812 */ /* 0x000fe400078ec0ff */
[----:B------:R-:W-:Y:S01]  /*b110*/  ISETP.GE.AND P5, PT, R23, 0x51, PT ;  /* 0x000000511700780c */ /* 0x000fe20003fa6270 */
[----:B------:R-:W-:Y:S01]  /*b120*/  SHFL.IDX PT, R17, R7, 0x3, 0x181f ;  /* 0x00781f0007117f89 */ /* 0x000fe200000e0000 */
[----:B------:R-:W-:-:S02]  /*b130*/  @P1 LOP3.LUT R28, R28, 0x2000000, RZ, 0xfc, !PT ;  /* 0x020000001c1c1812 */ /* 0x000fc400078efcff */
[----:B------:R-:W-:Y:S01]  /*b140*/  ISETP.GE.AND P1, PT, R23, 0x1, PT ;  /* 0x000000011700780c */ /* 0x000fe20003f26270 */
[----:B------:R-:W-:Y:S04]  /*b150*/  SHFL.IDX PT, R2, R7, 0x4, 0x181f ;  /* 0x00981f0007027f89 */ /* 0x000fe800000e0000 */
[----:B------:R-:W-:Y:S01]  /*b160*/  SHFL.IDX PT, R11, R8, 0x5, 0x181f ;  /* 0x00b81f00080b7f89 */ /* 0x000fe200000e0000 */
[----:B---3--:R-:W-:-:S03]  /*b170*/  @P2 IADD3 R19, P0, R22, R14, RZ ;  /* 0x0000000e16132210 */ /* 0x008fc60007f1e0ff */
[----:B------:R-:W-:Y:S04]  /*b180*/  SHFL.IDX PT, R10, R7, 0x5, 0x181f ;  /* 0x00b81f00070a7f89 */ /* 0x000fe800000e0000 */
[----:B------:R-:W3:Y:S01]  /*b190*/  SHFL.IDX PT, R14, R8, 0x2, 0x181f ;  /* 0x00581f00080e7f89 */ /* 0x000ee200000e0000 */
[----:B----4-:R-:W-:-:S03]  /*b1a0*/  @P2 IMAD.X R21, RZ, RZ, R21, P0 ;  /* 0x000000ffff152224 */ /* 0x010fc600000e0615 */
[----:B------:R-:W-:Y:S04]  /*b1b0*/  SHFL.IDX PT, R3, R8, RZ, 0x181f ;  /* 0x00181fff08037589 */ /* 0x000fe800000e0000 */
[----:B------:R-:W-:Y:S01]  /*b1c0*/  SHFL.IDX PT, R20, R8, 0x6, 0x181f ;  /* 0x00d81f0008147f89 */ /* 0x000fe200000e0000 */
[----:B---3--:R-:W-:-:S03]  /*b1d0*/  @P3 IADD3 R12, P0, R22, R14, RZ ;  /* 0x0000000e160c3210 */ /* 0x008fc60007f1e0ff */
[----:B------:R-:W3:Y:S02]  /*b1e0*/  SHFL.IDX PT, R14, R8, 0x3, 0x181f ;  /* 0x00781f00080e7f89 */ /* 0x000ee400000e0000 */
[----:B------:R-:W-:Y:S02]  /*b1f0*/  @P3 IMAD.X R13, RZ, RZ, R9, P0 ;  /* 0x000000ffff0d3224 */ /* 0x000fe400000e0609 */
[----:B------:R-:W-:Y:S01]  /*b200*/  SHFL.IDX PT, R9, R7, 0x6, 0x181f ;  /* 0x00d81f0007097f89 */ /* 0x000fe200000e0000 */
[----:B---3--:R-:W-:-:S03]  /*b210*/  @P4 IADD3 R18, P0, R22, R14, RZ ;  /* 0x0000000e16124210 */ /* 0x008fc60007f1e0ff */
[----:B------:R-:W3:Y:S02]  /*b220*/  SHFL.IDX PT, R14, R8, 0x4, 0x181f ;  /* 0x00981f00080e7f89 */ /* 0x000ee400000e0000 */
[----:B------:R-:W-:Y:S01]  /*b230*/  @P4 IMAD.X R17, RZ, RZ, R17, P0 ;  /* 0x000000ffff114224 */ /* 0x000fe200000e0611 */
[----:B------:R-:W-:Y:S01]  /*b240*/  ISETP.GE.AND P4, PT, R23, 0x61, PT ;  /* 0x000000611700780c */ /* 0x000fe20003f86270 */
[----:B------:R-:W-:Y:S01]  /*b250*/  SHFL.IDX PT, R8, R8, 0x7, 0x181f ;  /* 0x00f81f0008087f89 */ /* 0x000fe200000e0000 */
[----:B---3--:R-:W-:-:S05]  /*b260*/  @P6 IADD3 R14, P0, R22, R14, RZ ;  /* 0x0000000e160e6210 */ /* 0x008fca0007f1e0ff */
[----:B------:R-:W-:Y:S01]  /*b270*/  @P6 IMAD.X R15, RZ, RZ, R2, P0 ;  /* 0x000000ffff0f6224 */ /* 0x000fe200000e0602 */
[C---:B------:R-:W-:Y:S01]  /*b280*/  @P5 IADD3 R11, P0, R22.reuse, R11, RZ ;  /* 0x0000000b160b5210 */ /* 0x040fe20007f1e0ff */
[----:B------:R-:W3:Y:S03]  /*b290*/  SHFL.IDX PT, R2, R7, RZ, 0x181f ;  /* 0x00181fff07027589 */ /* 0x000ee600000e0000 */
[----:B------:R-:W-:Y:S02]  /*b2a0*/  @P5 IADD3.X R10, RZ, R10, RZ, P0, !PT ;  /* 0x0000000aff0a5210 */ /* 0x000fe400007fe4ff */
[----:B------:R-:W-:-:S05]  /*b2b0*/  @P1 IADD3 R3, P0, R22, R3, RZ ;  /* 0x0000000316031210 */ /* 0x000fca0007f1e0ff */
[----:B---3--:R-:W-:Y:S01]  /*b2c0*/  @P1 IMAD.X R2, RZ, RZ, R2, P0 ;  /* 0x000000ffff021224 */ /* 0x008fe200000e0602 */
[----:B------:R-:W-:Y:S02]  /*b2d0*/  @P4 IADD3 R20, P0, R22, R20, RZ ;  /* 0x0000001416144210 */ /* 0x000fe40007f1e0ff */
[----:B------:R-:W-:-:S03]  /*b2e0*/  LOP3.LUT P1, RZ, R28, 0x2000000, RZ, 0xc0, !PT ;  /* 0x020000001cff7812 */ /* 0x000fc6000782c0ff */
[----:B------:R-:W-:Y:S01]  /*b2f0*/  @P4 IMAD.X R9, RZ, RZ, R9, P0 ;  /* 0x000000ffff094224 */ /* 0x000fe200000e0609 */
[----:B------:R-:W-:-:S13]  /*b300*/  ISETP.GE.AND P0, PT, R23, 0x1, PT ;  /* 0x000000011700780c */ /* 0x000fda0003f06270 */
[----:B------:R-:W-:-:S04]  /*b310*/  @P0 LOP3.LUT R3, R3, R2, RZ, 0x3c, !PT ;  /* 0x0000000203030212 */ /* 0x000fc800078e3cff */
[----:B------:R-:W-:-:S04]  /*b320*/  @P0 LOP3.LUT R2, R3, R2, RZ, 0x3c, !PT ;  /* 0x0000000203020212 */ /* 0x000fc800078e3cff */
[----:B------:R-:W-:-:S05]  /*b330*/  @P0 LOP3.LUT R3, R3, R2, RZ, 0x3c, !PT ;  /* 0x0000000203030212 */ /* 0x000fca00078e3cff */
[----:B------:R3:W-:Y:S02]  /*b340*/  @P0 LDGSTS.E.BYPASS.LTC128B.128 [R4+0x18400], desc[UR48][R2.64], !P1 ;  /* 0x1840000002040fae */ /* 0x0007e4000c901d70 */
[----:B---3--:R-:W-:Y:S02]  /*b350*/  @P2 IMAD.MOV.U32 R2, RZ, RZ, R19 ;  /* 0x000000ffff022224 */ /* 0x008fe400078e0013 */
[----:B------:R-:W-:Y:S01]  /*b360*/  @P2 IMAD.MOV.U32 R3, RZ, RZ, R21 ;  /* 0x000000ffff032224 */ /* 0x000fe200078e0015 */
[----:B------:R-:W-:Y:S04]  /*b370*/  SHFL.IDX PT, R19, R7, 0x7, 0x181f ;  /* 0x00f81f0007137f89 */ /* 0x000fe800000e0000 */
[----:B------:R3:W-:Y:S01]  /*b380*/  @P2 LDGSTS.E.BYPASS.LTC128B.128 [R4+0x18c00], desc[UR48][R2.64], !P1 ;  /* 0x18c0000002042fae */ /* 0x0007e2000c901d70 */
[----:B------:R-:W-:Y:S01]  /*b390*/  ISETP.GE.AND P2, PT, R23, 0x81, PT ;  /* 0x000000811700780c */ /* 0x000fe20003f46270 */
[----:B---3--:R-:W-:-:S02]  /*b3a0*/  @P3 IMAD.MOV.U32 R2, RZ, RZ, R12 ;  /* 0x000000ffff023224 */ /* 0x008fc400078e000c */
[----:B------:R-:W-:Y:S01]  /*b3b0*/  @P3 IMAD.MOV.U32 R3, RZ, RZ, R13 ;  /* 0x000000ffff033224 */ /* 0x000fe200078e000d */
[----:B------:R-:W3:Y:S04]  /*b3c0*/  SHFL.IDX PT, R12, R6, RZ, 0x181f ;  /* 0x00181fff060c7589 */ /* 0x000ee800000e0000 */
[----:B------:R4:W-:Y:S01]  /*b3d0*/  @P3 LDGSTS.E.BYPASS.LTC128B.128 [R4+0x19400], desc[UR48][R2.64], !P1 ;  /* 0x1940000002043fae */ /* 0x0009e2000c901d70 */
[----:B------:R-:W-:-:S03]  /*b3e0*/  ISETP.GE.AND P3, PT, R23, 0x71, PT ;  /* 0x000000711700780c */ /* 0x000fc60003f66270 */
[----:B----4-:R-:W4:Y:S04]  /*b3f0*/  SHFL.IDX PT, R2, R5, RZ, 0x181f ;  /* 0x00181fff05027589 */ /* 0x010f2800000e0000 */
[----:B------:R-:W0:Y:S01]  /*b400*/  SHFL.IDX PT, R5, R5, 0x1, 0x181f ;  /* 0x00381f0005057f89 */ /* 0x000e2200000e0000 */
[----:B---3--:R-:W-:-:S05]  /*b410*/  @P2 IADD3 R12, P0, R22, R12, RZ ;  /* 0x0000000c160c2210 */ /* 0x008fca0007f1e0ff */
[----:B----4-:R-:W-:Y:S01]  /*b420*/  @P2 IMAD.X R13, RZ, RZ, R2, P0 ;  /* 0x000000ffff0d2224 */ /* 0x010fe200000e0602 */
[----:B------:R-:W-:-:S05]  /*b430*/  @P3 IADD3 R7, P0, R22, R8, RZ ;  /* 0x0000000816073210 */ /* 0x000fca0007f1e0ff */
[----:B------:R-:W-:Y:S01]  /*b440*/  @P3 IMAD.X R19, RZ, RZ, R19, P0 ;  /* 0x000000ffff133224 */ /* 0x000fe200000e0613 */
[----:B------:R-:W-:-:S13]  /*b450*/  ISETP.GE.AND P0, PT, R23, 0x31, PT ;  /* 0x000000311700780c */ /* 0x000fda0003f06270 */
[----:B------:R-:W-:Y:S02]  /*b460*/  @P0 IMAD.MOV.U32 R2, RZ, RZ, R18 ;  /* 0x000000ffff020224 */ /* 0x000fe400078e0012 */
[----:B------:R-:W-:-:S05]  /*b470*/  @P0 IMAD.MOV.U32 R3, RZ, RZ, R17 ;  /* 0x000000ffff030224 */ /* 0x000fca00078e0011 */
[----:B------:R3:W-:Y:S02]  /*b480*/  @P0 LDGSTS.E.BYPASS.LTC128B.128 [R4+0x19c00], desc[UR48][R2.64], !P1 ;  /* 0x19c0000002040fae */ /* 0x0007e4000c901d70 */
[----:B---3--:R-:W-:Y:S02]  /*b490*/  @P6 IMAD.MOV.U32 R2, RZ, RZ, R14 ;  /* 0x000000ffff026224 */ /* 0x008fe400078e000e */
[----:B------:R-:W-:Y:S01]  /*b4a0*/  @P6 IMAD.MOV.U32 R3, RZ, RZ, R15 ;  /* 0x000000ffff036224 */ /* 0x000fe200078e000f */
[----:B------:R3:W4:Y:S04]  /*b4b0*/  SHFL.IDX PT, R14, R6, 0x1, 0x181f ;  /* 0x00381f00060e7f89 */ /* 0x00072800000e0000 */
[----:B------:R1:W-:Y:S02]  /*b4c0*/  @P6 LDGSTS.E.BYPASS.LTC128B.128 [R4+0x1a400], desc[UR48][R2.64], !P1 ;  /* 0x1a40000002046fae */ /* 0x0003e4000c901d70 */
[----:B-1----:R-:W-:Y:S01]  /*b4d0*/  @P5 IMAD.MOV.U32 R2, RZ, RZ, R11 ;  /* 0x000000ffff025224 */ /* 0x002fe200078e000b */
[----:B------:R-:W-:-:S05]  /*b4e0*/  @P5 MOV R3, R10 ;  /* 0x0000000a00035202 */ /* 0x000fca0000000f00 */
[----:B------:R1:W-:Y:S02]  /*b4f0*/  @P5 LDGSTS.E.BYPASS.LTC128B.128 [R4+0x1ac00], desc[UR48][R2.64], !P1 ;  /* 0x1ac0000002045fae */ /* 0x0003e4000c901d70 */
[----:B-1----:R-:W-:Y:S02]  /*b500*/  @P4 IMAD.MOV.U32 R2, RZ, RZ, R20 ;  /* 0x000000ffff024224 */ /* 0x002fe400078e0014 */
[----:B------:R-:W-:-:S05]  /*b510*/  @P4 IMAD.MOV.U32 R3, RZ, RZ, R9 ;  /* 0x000000ffff034224 */ /* 0x000fca00078e0009 */
[----:B------:R1:W-:Y:S02]  /*b520*/  @P4 LDGSTS.E.BYPASS.LTC128B.128 [R4+0x1b400], desc[UR48][R2.64], !P1 ;  /* 0x1b40000002044fae */ /* 0x0003e4000c901d70 */
[----:B-1----:R-:W-:Y:S02]  /*b530*/  @P3 IMAD.MOV.U32 R2, RZ, RZ, R7 ;  /* 0x000000ffff023224 */ /* 0x002fe400078e0007 */
[----:B------:R-:W-:-:S05]  /*b540*/  @P3 IMAD.MOV.U32 R3, RZ, RZ, R19 ;  /* 0x000000ffff033224 */ /* 0x000fca00078e0013 */
[----:B------:R1:W-:Y:S02]  /*b550*/  @P3 LDGSTS.E.BYPASS.LTC128B.128 [R4+0x1bc00], desc[UR48][R2.64], !P1 ;  /* 0x1bc0000002043fae */ /* 0x0003e4000c901d70 */
[----:B-1----:R-:W-:Y:S02]  /*b560*/  @P2 IMAD.MOV.U32 R2, RZ, RZ, R12 ;  /* 0x000000ffff022224 */ /* 0x002fe400078e000c */
[----:B------:R-:W-:-:S05]  /*b570*/  @P2 IMAD.MOV.U32 R3, RZ, RZ, R13 ;  /* 0x000000ffff032224 */ /* 0x000fca00078e000d */
[----:B0---4-:R3:W-:Y:S02]  /*b580*/  @P2 LDGSTS.E.BYPASS.LTC128B.128 [R4+0x1c400], desc[UR48][R2.64], !P1 ;  /* 0x1c40000002042fae */ /* 0x0117e4000c901d70 */
.L_x_153:
[----:B------:R-:W-:-:S13]  /*b590*/  ISETP.GE.AND P2, PT, R23, 0x91, PT ;  /* 0x000000911700780c */ /* 0x000fda0003f46270 */
[----:B---3--:R-:W-:-:S05]  /*b5a0*/  @P2 IADD3 R2, P0, R22, R14, RZ ;  /* 0x0000000e16022210 */ /* 0x008fca0007f1e0ff */
[----:B------:R-:W-:Y:S01]  /*b5b0*/  @P2 IMAD.X R3, RZ, RZ, R5, P0 ;  /* 0x000000ffff032224 */ /* 0x000fe200000e0605 */
[----:B------:R-:W-:-:S04]  /*b5c0*/  PLOP3.LUT P0, PT, PT, PT, PT, 0x80, 0x0 ;  /* 0x000000000000781c */ /* 0x000fc80003f0f070 */
[----:B------:R-:W-:Y:S01]  /*b5d0*/  @!PT LDS RZ, [RZ] ;  /* 0x00000000fffff984 */ /* 0x000fe20000000800 */
[----:B------:R-:W-:Y:S01]  /*b5e0*/  @!PT LDS RZ, [RZ] ;  /* 0x00000000fffff984 */ /* 0x000fe20000000800 */
[----:B------:R-:W-:Y:S01]  /*b5f0*/  @!PT LDS RZ, [RZ] ;  /* 0x00000000fffff984 */ /* 0x000fe20000000800 */
[----:B------:R0:W-:Y:S01]  /*b600*/  @P2 LDGSTS.E.BYPASS.LTC128B.128 [R4+0x1cc00], desc[UR48][R2.64], !P1 ;  /* 0x1cc0000002042fae */ /* 0x0001e2000c901d70 */
[----:B------:R-:W-:-:S08]  /*b610*/  NOP ;  /* 0x0000000000007918 */ /* 0x000fd00000000000 */
.L_x_57:
[----:B------:R-:W-:Y:S02]  /*b620*/  PLOP3.LUT P1, PT, P1, P0, PT, 0xa2, 0x0 ;  /* 0x000000000000781c */ /* 0x000fe40000f21472 */
[----:B------:R-:W-:-:S08]  /*b630*/  @P0 R2UR P1, UR4, R0 ;  /* 0x00000000000402ca */ /* 0x000fd00000020000 */
[----:B------:R-:W-:-:S05]  /*b640*/  @P0 PLOP3.LUT P0, PT, P1, PT, PT, 0x80, 0x0 ;  /* 0x000000000000081c */ /* 0x000fca0000f0f070 */
[----:B------:R-:W-:Y:S01]  /*b650*/  @!P1 SYNCS.ARRIVE.TRANS64.RED.A0T1 RZ, [UR4+0x22830], RZ ;  /* 0x022830ffffff99a7 */ /* 0x000fe20008200404 */
[----:B------:R-:W-:Y:S07]  /*b660*/  @!P1 ARRIVES.LDGSTSBAR.64.TRANSCNT [UR4+0x22830] ;  /* 0x02283000ff0099b0 */ /* 0x000fee0008000a84 */
[----:B------:R-:W-:Y:S05]  /*b670*/  @P0 BRA.U.ANY `(.L_x_57) ;  /* 0xfffffffd00e80947 */ /* 0x000fea000393ffff */
[----:B------:R-:W-:Y:S01]  /*b680*/  NOP ;  /* 0x0000000000007918 */ /* 0x000fe20000000000 */
[----:B0-----:R-:W-:-:S05]  /*b690*/  IMAD.U32 R2, RZ, RZ, UR47 ;  /* 0x0000002fff027e24 */ /* 0x001fca000f8e00ff */
[----:B------:R-:W-:-:S13]  /*b6a0*/  ISETP.NE.AND P2, PT, R2, 0x3, PT ;  /* 0x000000030200780c */ /* 0x000fda0003f45270 */
[----:B------:R-:W-:Y:S05]  /*b6b0*/  @!P2 BRA `(.L_x_58) ;  /* 0x000000000004a947 */ /* 0x000fea0003800000 */
[----:B------:R-:W-:Y:S01]  /*b6c0*/  BPT.TRAP 0x1 ;  /* 0x000000040000795c */ /* 0x000fe20000300000 */
.L_x_58:
[----:B------:R0:W-:Y:S02]  /*b6d0*/  SYNCS.ARRIVE.TRANS64.A1T0 RZ, [R0+URZ+0x22830], RZ ;  /* 0x022830ff00ff79a7 */ /* 0x0001e4000810003f */
[----:B------:R-:W-:Y:S05]  /*b6e0*/  WARPSYNC.ALL ;  /* 0x0000000000007948 */ /* 0x000fea0003800000 */
[----:B------:R-:W-:-:S04]  /*b6f0*/  UIADD3 UR4, UR42, 0x14400, URZ ;  /* 0x000144002a047890 */ /* 0x000fc8000fffe03f */
[----:B------:R-:W-:Y:S01]  /*b700*/  ULOP3.LUT UP0, URZ, UR4, 0x3ff, URZ, 0xc0, !UPT ;  /* 0x000003ff043f7892 */ /* 0x000fe2000f80c03f */
[----:B------:R-:W-:Y:S05]  /*b710*/  BAR.SYNC.DEFER_BLOCKING 0x8, 0x180 ;  /* 0x0206000000007b1d */ /* 0x000fea0000010000 */
[----:B------:R-:W-:-:S13]  /*b720*/  PLOP3.LUT P0, PT, PT, PT, UP0, 0x80, 0x0 ;  /* 0x000000000000781c */ /* 0x000fda0003f0f008 */
[----:B------:R-:W-:Y:S05]  /*b730*/  @!P0 BRA `(.L_x_59) ;  /* 0x0000000000408947 */ /* 0x000fea0003800000 */
[----:B------:R-:W-:Y:S01]  /*b740*/  MOV R2, 0x0 ;  /* 0x0000000000027802 */ /* 0x000fe20000000f00 */
[----:B------:R-:W-:Y:S01]  /*b750*/  ULDC.64 UR6, c[0x4][0x98] ;  /* 0x0100260000067ab9 */ /* 0x000fe20000000a00 */
[----:B------:R-:W-:Y:S01]  /*b760*/  ULDC.64 UR8, c[0x4][0xa0] ;  /* 0x0100280000087ab9 */ /* 0x000fe20000000a00 */
[----:B------:R-:W-:Y:S01]  /*b770*/  ULDC.64 UR4, c[0x4][0x28] ;  /* 0x01000a0000047ab9 */ /* 0x000fe20000000a00 */
[----:B------:R-:W-:Y:S01]  /*b780*/  IMAD.U32 R4, RZ, RZ, UR6 ;  /* 0x00000006ff047e24 */ /* 0x000fe2000f8e00ff */
[----:B------:R-:W-:Y:S01]  /*b790*/  MOV R11, UR5 ;  /* 0x00000005000b7c02 */ /* 0x000fe20008000f00 */
[----:B------:R-:W1:Y:S01]  /*b7a0*/  LDC.64 R2, c[0x4][R2] ;  /* 0x0100000002027b82 */ /* 0x000e620000000a00 */
        /* <DEDUP_REMOVED lines=8> */
[----:B012---:R-:W-:Y:S05]  /*b830*/  CALL.ABS.NOINC R2 ;  /* 0x0000000002007343 */ /* 0x007fea0003c00000 */
.L_x_59:
[----:B------:R-:W3:Y:S01]  /*b840*/  LDL R17, [R1+0x8] ;  /* 0x0000080001117983 */ /* 0x000ee20000100800 */
[----:B------:R-:W1:Y:S01]  /*b850*/  LDC R6, c[0x0][0x448] ;  /* 0x00011200ff067b82 */ /* 0x000e620000000800 */
[----:B------:R-:W-:Y:S01]  /*b860*/  IMAD R5, RZ, RZ, -UR44 ;  /* 0x8000002cff057e24 */ /* 0x000fe2000f8e02ff */
[----:B------:R-:W-:Y:S01]  /*b870*/  LOP3.LUT P5, RZ, R28, 0x10, RZ, 0xc0, !PT ;  /* 0x000000101cff7812 */ /* 0x000fe200078ac0ff */
[----:B------:R4:W5:Y:S01]  /*b880*/  LDL R8, [R1+0x2c] ;  /* 0x00002c0001087983 */ /* 0x0009620000100800 */
[----:B------:R-:W4:Y:S04]  /*b890*/  S2R R18, SR_TID.X ;  /* 0x0000000000127919 */ /* 0x000f280000002100 */
[----:B------:R-:W0:Y:S01]  /*b8a0*/  LDC R2, c[0x0][0xc38] ;  /* 0x00030e00ff027b82 */ /* 0x000e220000000800 */
[----:B------:R-:W-:Y:S01]  /*b8b0*/  R2UR UR7, R16 ;  /* 0x00000000100772ca */ /* 0x000fe200000e0000 */
[----:B------:R-:W-:Y:S01]  /*b8c0*/  ULDC.64 UR8, c[0x0][0x2d8] ;  /* 0x0000b60000087ab9 */ /* 0x000fe20000000a00 */
[----:B-1----:R-:W-:-:S02]  /*b8d0*/  ISETP.NE.AND P0, PT, R6, 0x1, PT ;  /* 0x000000010600780c */ /* 0x002fc40003f05270 */
[----:B------:R-:W-:Y:S01]  /*b8e0*/  R2UR UR4, R16 ;  /* 0x00000000100472ca */ /* 0x000fe200000e0000 */
[----:B0-----:R-:W-:-:S04]  /*b8f0*/  IMAD R5, R2, R5, UR39 ;  /* 0x0000002702057e24 */ /* 0x001fc8000f8e0205 */
[----:B------:R-:W-:-:S06]  /*b900*/  IMAD.SHL.U32 R5, R5, 0x80, RZ ;  /* 0x0000008005057824 */ /* 0x000fcc00078e00ff */
[----:B--2---:R-:W0:Y:S01]  /*b910*/  @P0 LDC R0, c[0x0][0x44c] ;  /* 0x00011300ff000b82 */ /* 0x004e220000000800 */
[C---:B----4-:R-:W-:Y:S01]  /*b920*/  LOP3.LUT R19, R18.reuse, 0x7f, RZ, 0xc0, !PT ;  /* 0x0000007f12137812 */ /* 0x050fe200078ec0ff */
[----:B------:R-:W-:-:S03]  /*b930*/  IMAD.SHL.U32 R18, R18, 0x10, RZ ;  /* 0x0000001012127824 */ /* 0x000fc600078e00ff */
[----:B------:R-:W-:-:S03]  /*b940*/  SHF.R.U32.HI R19, RZ, 0x3, R19 ;  /* 0x00000003ff137819 */ /* 0x000fc60000011613 */
[----:B------:R-:W1:Y:S01]  /*b950*/  @P0 LDC R3, c[0x0][0x450] ;  /* 0x00011400ff030b82 */ /* 0x000e620000000800 */
[----:B------:R-:W-:-:S04]  /*b960*/  LOP3.LUT R18, R19, 0x70, R18, 0xf8, !PT ;  /* 0x0000007013127812 */ /* 0x000fc800078ef812 */
[----:B------:R-:W-:Y:S01]  /*b970*/  LOP3.LUT R4, R18, R5, RZ, 0xfc, !PT ;  /* 0x0000000512047212 */ /* 0x000fe200078efcff */
[----:B------:R-:W-:-:S04]  /*b980*/  UIMAD.WIDE.U32 UR4, UR4, UR8, URZ ;  /* 0x00000008040472a5 */ /* 0x000fc8000f8e003f */
[----:B------:R-:W-:Y:S02]  /*b990*/  IMAD.MOV.U32 R2, RZ, RZ, R4 ;  /* 0x000000ffff027224 */ /* 0x000fe400078e0004 */
[----:B0-----:R-:W-:-:S05]  /*b9a0*/  @P0 IMAD.HI.U32 R0, R4, R0, RZ ;  /* 0x0000000004000227 */ /* 0x001fca00078e00ff */
[----:B-1----:R-:W-:-:S04]  /*b9b0*/  @P0 SHF.R.U32.HI R2, RZ, R3, R0 ;  /* 0x00000003ff020219 */ /* 0x002fc80000011600 */
[--C-:B------:R-:W-:Y:S01]  /*b9c0*/  SHF.R.S32.HI R0, RZ, 0x1f, R2.reuse ;  /* 0x0000001fff007819 */ /* 0x100fe20000011402 */
[----:B------:R-:W-:-:S04]  /*b9d0*/  IMAD.MOV R7, RZ, RZ, -R2 ;  /* 0x000000ffff077224 */ /* 0x000fc800078e0a02 */
[----:B------:R-:W-:Y:S01]  /*b9e0*/  IMAD R7, R6, R7, R4 ;  /* 0x0000000706077224 */ /* 0x000fe200078e0204 */
[----:B---3--:R-:W-:Y:S02]  /*b9f0*/  R2UR UR6, R17 ;  /* 0x00000000110672ca */ /* 0x008fe400000e0000 */
[----:B------:R-:W0:Y:S11]  /*ba00*/  S2R R17, SR_TID.X ;  /* 0x0000000000117919 */ /* 0x000e360000002100 */
[----:B------:R-:W-:-:S04]  /*ba10*/  UIMAD UR6, UR6, UR8, URZ ;  /* 0x00000008060672a4 */ /* 0x000fc8000f8e023f */
[----:B------:R-:W-:Y:S02]  /*ba20*/  UIMAD UR7, UR7, UR9, UR6 ;  /* 0x00000009070772a4 */ /* 0x000fe4000f8e0206 */
[----:B------:R-:W-:Y:S01]  /*ba30*/  USHF.R.S32.HI UR6, URZ, 0x1f, UR45 ;  /* 0x0000001f3f067899 */ /* 0x000fe2000801142d */
[----:B------:R-:W-:Y:S01]  /*ba40*/  ULDC.64 UR8, c[0x0][0x2e0] ;  /* 0x0000b80000087ab9 */ /* 0x000fe20000000a00 */
[----:B------:R-:W-:Y:S02]  /*ba50*/  UIADD3 UR5, UR5, UR7, URZ ;  /* 0x0000000705057290 */ /* 0x000fe4000fffe03f */
[----:B------:R-:W-:Y:S02]  /*ba60*/  UIMAD UR6, UR6, UR8, URZ ;  /* 0x00000008060672a4 */ /* 0x000fe4000f8e023f */
[----:B------:R-:W-:Y:S02]  /*ba70*/  UIMAD.WIDE.U32 UR4, UR45, UR8, UR4 ;  /* 0x000000082d0472a5 */ /* 0x000fe4000f8e0004 */
[----:B------:R-:W-:-:S03]  /*ba80*/  UIMAD UR6, UR45, UR9, UR6 ;  /* 0x000000092d0672a4 */ /* 0x000fc6000f8e0206 */
[----:B------:R-:W-:Y:S01]  /*ba90*/  ULDC.64 UR8, c[0x0][0x2d0] ;  /* 0x0000b40000087ab9 */ /* 0x000fe20000000a00 */
[----:B------:R-:W-:Y:S01]  /*baa0*/  UIADD3 UR5, UR5, UR6, URZ ;  /* 0x0000000605057290 */ /* 0x000fe2000fffe03f */
[----:B------:R-:W-:Y:S02]  /*bab0*/  IMAD R3, R0, UR8, RZ ;  /* 0x0000000800037c24 */ /* 0x000fe4000f8e02ff */
[----:B------:R-:W-:Y:S02]  /*bac0*/  IMAD.U32 R11, RZ, RZ, UR8 ;  /* 0x00000008ff0b7e24 */ /* 0x000fe4000f8e00ff */
[C---:B------:R-:W-:Y:S01]  /*bad0*/  IMAD R9, R2.reuse, UR9, R3 ;  /* 0x0000000902097c24 */ /* 0x040fe2000f8e0203 */
[----:B------:R-:W-:Y:S01]  /*bae0*/  SHF.R.S32.HI R0, RZ, 0x1f, R7 ;  /* 0x0000001fff007819 */ /* 0x000fe20000011407 */
[----:B------:R-:W-:Y:S01]  /*baf0*/  IMAD.WIDE.U32 R2, R2, R11, UR4 ;  /* 0x0000000402027e25 */ /* 0x000fe2000f8e000b */
[----:B------:R-:W-:-:S03]  /*bb00*/  ULDC.64 UR4, c[0x0][0x2c8] ;  /* 0x0000b20000047ab9 */ /* 0x000fc60000000a00 */
[----:B------:R-:W-:Y:S02]  /*bb10*/  IMAD.IADD R3, R3, 0x1, R9 ;  /* 0x0000000103037824 */ /* 0x000fe400078e0209 */
[----:B------:R-:W-:Y:S02]  /*bb20*/  IMAD R0, R0, UR4, RZ ;  /* 0x0000000400007c24 */ /* 0x000fe4000f8e02ff */
[----:B------:R-:W-:-:S04]  /*bb30*/  IMAD.WIDE.U32 R2, R7, UR4, R2 ;  /* 0x0000000407027c25 */ /* 0x000fc8000f8e0002 */
[----:B------:R-:W-:Y:S01]  /*bb40*/  IMAD R7, R7, UR5, R0 ;  /* 0x0000000507077c24 */ /* 0x000fe2000f8e0200 */
[----:B------:R-:W-:Y:S02]  /*bb50*/  ULDC.64 UR4, c[0x0][0x280] ;  /* 0x0000a00000047ab9 */ /* 0x000fe40000000a00 */
[----:B------:R-:W-:Y:S01]  /*bb60*/  IADD3 R0, P0, R2, UR4, RZ ;  /* 0x0000000402007c10 */ /* 0x000fe2000ff1e0ff */
[C---:B0-----:R-:W-:Y:S01]  /*bb70*/  IMAD.SHL.U32 R10, R17.reuse, 0x10, RZ ;  /* 0x00000010110a7824 */ /* 0x041fe200078e00ff */
[----:B------:R-:W-:Y:S01]  /*bb80*/  UMOV UR4, 0xffffffff ;  /* 0xffffffff00047882 */ /* 0x000fe20000000000 */
[----:B------:R-:W-:Y:S02]  /*bb90*/  LOP3.LUT R17, R17, 0x7f, RZ, 0xc0, !PT ;  /* 0x0000007f11117812 */ /* 0x000fe400078ec0ff */
[----:B------:R-:W-:Y:S02]  /*bba0*/  IADD3.X R4, R3, UR5, R7, P0, !PT ;  /* 0x0000000503047c10 */ /* 0x000fe400087fe407 */
[----:B------:R-:W-:-:S02]  /*bbb0*/  LOP3.LUT R10, R10, 0x70, RZ, 0xc0, !PT ;  /* 0x000000700a0a7812 */ /* 0x000fc400078ec0ff */
[----:B------:R-:W-:Y:S01]  /*bbc0*/  SHF.R.U32.HI R17, RZ, 0x3, R17 ;  /* 0x00000003ff117819 */ /* 0x000fe20000011611 */
[----:B------:R-:W-:Y:S06]  /*bbd0*/  BRA.DIV UR4, `(.L_x_60) ;  /* 0x0000004204e87947 */ /* 0x000fec000b800000 */
[----:B------:R-:W0:Y:S01]  /*bbe0*/  SHFL.IDX PT, R14, R0, RZ, 0x181f ;  /* 0x00181fff000e7589 */ /* 0x000e2200000e0000 */
[----:B------:R-:W-:-:S03]  /*bbf0*/  IMAD.IADD R5, R17, 0x1, R5 ;  /* 0x0000000111057824 */ /* 0x000fc600078e0205 */
[----:B------:R-:W1:Y:S01]  /*bc00*/  SHFL.IDX PT, R2, R4, RZ, 0x181f ;  /* 0x00181fff04027589 */ /* 0x000e6200000e0000 */
[C---:B------:R-:W-:Y:S01]  /*bc10*/  VIADD R7, R5.reuse, 0x10 ;  /* 0x0000001005077836 */ /* 0x040fe20000000000 */
[----:B------:R-:W-:Y:S02]  /*bc20*/  ISETP.GE.AND P1, PT, R5, UR41, PT ;  /* 0x0000002905007c0c */ /* 0x000fe4000bf26270 */
[----:B------:R-:W-:Y:S11]  /*bc30*/  SHFL.IDX PT, R6, R4, 0x1, 0x181f ;  /* 0x00381f0004067f89 */ /* 0x000ff600000e0000 */
[----:B0-----:R-:W-:-:S05]  /*bc40*/  @!P1 IADD3 R14, P0, R10, R14, RZ ;  /* 0x0000000e0a0e9210 */ /* 0x001fca0007f1e0ff */
[----:B-1----:R-:W-:Y:S01]  /*bc50*/  @!P1 IMAD.X R3, RZ, RZ, R2, P0 ;  /* 0x000000ffff039224 */ /* 0x002fe200000e0602 */
[----:B------:R-:W-:Y:S02]  /*bc60*/  @!P1 MOV R2, R14 ;  /* 0x0000000e00029202 */ /* 0x000fe40000000f00 */
[----:B------:R-:W0:Y:S04]  /*bc70*/  SHFL.IDX PT, R14, R0, 0x1, 0x181f ;  /* 0x00381f00000e7f89 */ /* 0x000e2800000e0000 */
[----:B-----5:R0:W-:Y:S01]  /*bc80*/  @!P1 LDGSTS.E.BYPASS.LTC128B.128 [R8+0x14400], desc[UR48][R2.64], !P5 ;  /* 0x1440000002089fae */ /* 0x0201e2000e901d70 */
[----:B------:R-:W-:Y:S01]  /*bc90*/  ISETP.GE.AND P1, PT, R7, UR41, PT ;  /* 0x0000002907007c0c */ /* 0x000fe2000bf26270 */
[----:B------:R-:W-:-:S12]  /*bca0*/  VIADD R7, R5, 0x20 ;  /* 0x0000002005077836 */ /* 0x000fd80000000000 */
[----:B0-----:R-:W-:Y:S02]  /*bcb0*/  @!P1 IADD3 R2, P0, R10, R14, RZ ;  /* 0x0000000e0a029210 */ /* 0x001fe40007f1e0ff */
[----:B------:R-:W0:Y:S03]  /*bcc0*/  SHFL.IDX PT, R14, R0, 0x2, 0x181f ;  /* 0x00581f00000e7f89 */ /* 0x000e2600000e0000 */
[----:B------:R-:W-:Y:S02]  /*bcd0*/  @!P1 IMAD.X R3, RZ, RZ, R6, P0 ;  /* 0x000000ffff039224 */ /* 0x000fe400000e0606 */
[----:B------:R-:W1:Y:S04]  /*bce0*/  SHFL.IDX PT, R6, R4, 0x2, 0x181f ;  /* 0x00581f0004067f89 */ /* 0x000e6800000e0000 */
[----:B------:R0:W-:Y:S01]  /*bcf0*/  @!P1 LDGSTS.E.BYPASS.LTC128B.128 [R8+0x14c00], desc[UR48][R2.64], !P5 ;  /* 0x14c0000002089fae */ /* 0x0001e2000e901d70 */
[----:B------:R-:W-:Y:S01]  /*bd00*/  ISETP.GE.AND P1, PT, R7, UR41, PT ;  /* 0x0000002907007c0c */ /* 0x000fe2000bf26270 */
[----:B------:R-:W-:-:S12]  /*bd10*/  VIADD R7, R5, 0x30 ;  /* 0x0000003005077836 */ /* 0x000fd80000000000 */
[----:B0-----:R-:W-:Y:S02]  /*bd20*/  @!P1 IADD3 R2, P0, R10, R14, RZ ;  /* 0x0000000e0a029210 */ /* 0x001fe40007f1e0ff */
[----:B------:R-:W0:Y:S03]  /*bd30*/  SHFL.IDX PT, R14, R0, 0x3, 0x181f ;  /* 0x00781f00000e7f89 */ /* 0x000e2600000e0000 */
[----:B-1----:R-:W-:Y:S02]  /*bd40*/  @!P1 IMAD.X R3, RZ, RZ, R6, P0 ;  /* 0x000000ffff039224 */ /* 0x002fe400000e0606 */
        /* <DEDUP_REMOVED lines=23> */
[----:B------:R-:W-:-:S13]  /*bec0*/  ISETP.GE.AND P1, PT, R7, UR41, PT ;  /* 0x0000002907007c0c */ /* 0x000fda000bf26270 */
[----:B0-----:R-:W-:Y:S02]  /*bed0*/  @!P1 IADD3 R2, P0, R10, R14, RZ ;  /* 0x0000000e0a029210 */ /* 0x001fe40007f1e0ff */
[----:B------:R0:W2:Y:S03]  /*bee0*/  SHFL.IDX PT, R14, R0, 0x7, 0x181f ;  /* 0x00f81f00000e7f89 */ /* 0x0000a600000e0000 */
[----:B-1----:R-:W-:Y:S02]  /*bef0*/  @!P1 IMAD.X R3, RZ, RZ, R6, P0 ;  /* 0x000000ffff039224 */ /* 0x002fe400000e0606 */
[----:B------:R0:W1:Y:S04]  /*bf00*/  SHFL.IDX PT, R6, R4, 0x7, 0x181f ;  /* 0x00f81f0004067f89 */ /* 0x00006800000e0000 */
[----:B------:R0:W-:Y:S02]  /*bf10*/  @!P1 LDGSTS.E.BYPASS.LTC128B.128 [R8+0x17400], desc[UR48][R2.64], !P5 ;  /* 0x1740000002089fae */ /* 0x0001e4000e901d70 */
.L_x_170:
[----:B------:R-:W-:-:S04]  /*bf20*/  IADD3 R5, R5, 0x70, RZ ;  /* 0x0000007005057810 */ /* 0x000fc80007ffe0ff */
[----:B------:R-:W-:-:S13]  /*bf30*/  ISETP.GE.AND P0, PT, R5, UR41, PT ;  /* 0x0000002905007c0c */ /* 0x000fda000bf06270 */
[----:B0-2---:R-:W-:-:S05]  /*bf40*/  @!P0 IADD3 R2, P1, R10, R14, RZ ;  /* 0x0000000e0a028210 */ /* 0x005fca0007f3e0ff */
[----:B-1----:R-:W-:-:S05]  /*bf50*/  @!P0 IMAD.X R3, RZ, RZ, R6, P1 ;  /* 0x000000ffff038224 */ /* 0x002fca00008e0606 */
[----:B------:R-:W-:Y:S01]  /*bf60*/  @!PT LDS RZ, [RZ] ;  /* 0x00000000fffff984 */ /* 0x000fe20000000800 */
[----:B------:R-:W-:Y:S01]  /*bf70*/  @!PT LDS RZ, [RZ] ;  /* 0x00000000fffff984 */ /* 0x000fe20000000800 */
[----:B------:R-:W-:Y:S01]  /*bf80*/  @!PT LDS RZ, [RZ] ;  /* 0x00000000fffff984 */ /* 0x000fe20000000800 */
[----:B------:R0:W-:Y:S01]  /*bf90*/  @!P0 LDGSTS.E.BYPASS.LTC128B.128 [R8+0x17c00], desc[UR48][R2.64], !P5 ;  /* 0x17c0000002088fae */ /* 0x0001e2000e901d70 */
[----:B------:R-:W-:Y:S01]  /*bfa0*/  NOP ;  /* 0x0000000000007918 */ /* 0x000fe20000000000 */
[----:B------:R-:W-:Y:S02]  /*bfb0*/  SYNCS.ARRIVE.TRANS64.RED.A0T1 RZ, [UR42+0x22800], RZ ;  /* 0x022800ffffff79a7 */ /* 0x000fe4000820042a */
[----:B------:R-:W-:Y:S01]  /*bfc0*/  ARRIVES.LDGSTSBAR.64.TRANSCNT [UR42+0x22800] ;  /* 0x02280000ff0079b0 */ /* 0x000fe20008000aaa */
[----:B------:R-:W-:Y:S01]  /*bfd0*/  NOP ;  /* 0x0000000000007918 */ /* 0x000fe20000000000 */
[----:B------:R-:W-:Y:S01]  /*bfe0*/  ULOP3.LUT UR4, UR37, 0x1, URZ, 0xc, !UPT ;  /* 0x0000000125047892 */ /* 0x000fe2000f8e0c3f */
[----:B------:R-:W-:Y:S01]  /*bff0*/  SYNCS.ARRIVE.TRANS64.A1T0 RZ, [UR42+0x22800], RZ ;  /* 0x022800ffffff79a7 */ /* 0x000fe2000810002a */
[----:B0-----:R-:W-:-:S04]  /*c000*/  IMAD.U32 R2, RZ, RZ, UR40 ;  /* 0x00000028ff027e24 */ /* 0x001fc8000f8e00ff */
[----:B------:R-:W-:-:S05]  /*c010*/  IMAD.U32 R0, RZ, RZ, UR4 ;  /* 0x00000004ff007e24 */ /* 0x000fca000f8e00ff */
[----:B------:R-:W-:-:S04]  /*c020*/  SHF.L.U32 R0, R0, 0x1f, RZ ;  /* 0x0000001f00007819 */ /* 0x000fc800000006ff */
[----:B------:R-:W0:Y:S02]  /*c030*/  SYNCS.PHASECHK.TRANS64.TRYWAIT P0, [UR42+0x22820], R0 ;  /* 0x02282000ff0075a7 */ /* 0x000e24000800016a */
[----:B0-----:R-:W-:Y:S05]  /*c040*/  @!P0 BRA `(.L_x_61) ;  /* 0x0000004400fc8947 */ /* 0x001fea0003800000 */
.L_x_171:
[----:B------:R-:W-:-:S13]  /*c050*/  ISETP.GE.AND P0, PT, R2, 0xa1, PT ;  /* 0x000000a10200780c */ /* 0x000fda0003f06270 */
[----:B------:R-:W-:Y:S05]  /*c060*/  @!P0 BRA `(.L_x_62) ;  /* 0x0000001800508947 */ /* 0x000fea0003800000 */
[----:B------:R1:W5:Y:S01]  /*c070*/  LDL.LU R30, [R1+0x4] ;  /* 0x00000400011e7983 */ /* 0x0003620000300800 */
[----:B------:R-:W-:Y:S02]  /*c080*/  IMAD.MOV.U32 R29, RZ, RZ, R36 ;  /* 0x000000ffff1d7224 */ /* 0x000fe400078e0024 */
[----:B------:R-:W-:-:S07]  /*c090*/  IMAD.U32 R37, RZ, RZ, UR43 ;  /* 0x0000002bff257e24 */ /* 0x000fce000f8e00ff */
.L_x_82:
[----:B0-2---:R-:W2:Y:S01]  /*c0a0*/  LDL R4, [R1+0xc] ;  /* 0x00000c0001047983 */ /* 0x005ea20000100800 */
[----:B0-----:R-:W0:Y:S01]  /*c0b0*/  LDC R3, c[0x0][0x430] ;  /* 0x00010c00ff037b82 */ /* 0x001e220000000800 */
[----:B------:R-:W-:Y:S01]  /*c0c0*/  ULDC.64 UR4, c[0x0][0x428] ;  /* 0x00010a0000047ab9 */ /* 0x000fe20000000a00 */
[----:B------:R-:W-:Y:S01]  /*c0d0*/  ULDC.64 UR6, c[0x0][0x418] ;  /* 0x0001060000067ab9 */ /* 0x000fe20000000a00 */
[----:B------:R-:W3:Y:S01]  /*c0e0*/  LDL R6, [R1] ;  /* 0x0000000001067983 */ /* 0x000ee20000100800 */
[----:B------:R-:W4:Y:S01]  /*c0f0*/  S2R R2, SR_TID.X ;  /* 0x0000000000027919 */ /* 0x000f220000002100 */
[----:B0-----:R-:W-:Y:S01]  /*c100*/  ISETP.NE.AND P1, PT, R3, 0x1, PT ;  /* 0x000000010300780c */ /* 0x001fe20003f25270 */
[----:B------:R-:W0:-:S12]  /*c110*/  S2R R7, SR_TID.X ;  /* 0x0000000000077919 */ /* 0x000e180000002100 */
[----:B------:R-:W1:Y:S01]  /*c120*/  @P1 LDC R3, c[0x0][0x434] ;  /* 0x00010d00ff031b82 */ /* 0x000e620000000800 */
[C---:B----4-:R-:W-:Y:S01]  /*c130*/  LOP3.LUT R0, R2.reuse, 0x7f, RZ, 0xc0, !PT ;  /* 0x0000007f02007812 */ /* 0x050fe200078ec0ff */
[----:B------:R-:W-:-:S03]  /*c140*/  IMAD.SHL.U32 R2, R2, 0x10, RZ ;  /* 0x0000001002027824 */ /* 0x000fc600078e00ff */
[----:B------:R-:W-:-:S03]  /*c150*/  SHF.R.U32.HI R0, RZ, 0x3, R0 ;  /* 0x00000003ff007819 */ /* 0x000fc60000011600 */
[----:B------:R-:W4:Y:S01]  /*c160*/  @P1 LDC R5, c[0x0][0x438] ;  /* 0x00010e00ff051b82 */ /* 0x000f220000000800 */
[----:B------:R-:W-:Y:S01]  /*c170*/  LOP3.LUT R2, R0, 0x70, R2, 0xf8, !PT ;  /* 0x0000007000027812 */ /* 0x000fe200078ef802 */
[----:B------:R-:W-:-:S04]  /*c180*/  IMAD.MOV.U32 R0, RZ, RZ, 0xa0 ;  /* 0x000000a0ff007424 */ /* 0x000fc800078e00ff */
[----:B------:R-:W-:-:S04]  /*c190*/  IMAD R11, R37, R0, UR38 ;  /* 0x00000026250b7e24 */ /* 0x000fc8000f8e0200 */
[----:B------:R-:W-:-:S04]  /*c1a0*/  IMAD.IADD R0, R2, 0x1, R11 ;  /* 0x0000000102007824 */ /* 0x000fc800078e020b */
[----:B-1----:R-:W-:-:S04]  /*c1b0*/  @P1 IMAD.HI.U32 R2, R0, R3, RZ ;  /* 0x0000000300021227 */ /* 0x002fc800078e00ff */
[----:B------:R-:W-:Y:S01]  /*c1c0*/  IMAD.MOV.U32 R10, RZ, RZ, R0 ;  /* 0x000000ffff0a7224 */ /* 0x000fe200078e0000 */
[----:B----4-:R-:W-:Y:S02]  /*c1d0*/  @P1 SHF.R.U32.HI R10, RZ, R5, R2 ;  /* 0x00000005ff0a1219 */ /* 0x010fe40000011602 */
[C---:B0-----:R-:W-:Y:S02]  /*c1e0*/  LOP3.LUT R12, R7.reuse, 0x7f, RZ, 0xc0, !PT ;  /* 0x0000007f070c7812 */ /* 0x041fe400078ec0ff */
[--C-:B------:R-:W-:Y:S01]  /*c1f0*/  SHF.R.S32.HI R3, RZ, 0x1f, R10.reuse ;  /* 0x0000001fff037819 */ /* 0x100fe2000001140a */
[----:B------:R-:W-:Y:S01]  /*c200*/  IMAD.MOV.U32 R2, RZ, RZ, R10 ;  /* 0x000000ffff027224 */ /* 0x000fe200078e000a */
[----:B------:R-:W-:Y:S01]  /*c210*/  SHF.R.U32.HI R12, RZ, 0x3, R12 ;  /* 0x00000003ff0c7819 */ /* 0x000fe2000001160c */
[----:B------:R-:W-:-:S05]  /*c220*/  IMAD.SHL.U32 R7, R7, 0x10, RZ ;  /* 0x0000001007077824 */ /* 0x000fca00078e00ff */
[----:B------:R-:W-:-:S04]  /*c230*/  LOP3.LUT R7, R12, 0x70, R7, 0xf8, !PT ;  /* 0x000000700c077812 */ /* 0x000fc800078ef807 */
[----:B------:R-:W-:-:S04]  /*c240*/  LOP3.LUT R7, R7, 0x80, RZ, 0xfc, !PT ;  /* 0x0000008007077812 */ /* 0x000fc800078efcff */
[----:B------:R-:W-:Y:S01]  /*c250*/  IADD3 R11, R7, R11, RZ ;  /* 0x0000000b070b7210 */ /* 0x000fe20007ffe0ff */
[----:B--2---:R-:W-:-:S04]  /*c260*/  IMAD R4, R4, UR4, RZ ;  /* 0x0000000404047c24 */ /* 0x004fc8000f8e02ff */
[C---:B---3--:R-:W-:Y:S02]  /*c270*/  IMAD R4, R6.reuse, UR5, R4 ;  /* 0x0000000506047c24 */ /* 0x048fe4000f8e0204 */
[----:B------:R-:W-:-:S04]  /*c280*/  IMAD.WIDE.U32 R2, R6, UR4, R2 ;  /* 0x0000000406027c25 */ /* 0x000fc8000f8e0002 */
[----:B------:R-:W-:Y:S01]  /*c290*/  IMAD.IADD R3, R4, 0x1, R3 ;  /* 0x0000000104037824 */ /* 0x000fe200078e0203 */
[----:B------:R-:W-:-:S04]  /*c2a0*/  LEA R8, P0, R2, UR6, 0x2 ;  /* 0x0000000602087c11 */ /* 0x000fc8000f8010ff */
[----:B------:R-:W-:Y:S02]  /*c2b0*/  LEA.HI.X R9, R2, UR7, R3, 0x2, P0 ;  /* 0x0000000702097c11 */ /* 0x000fe400080f1403 */
[----:B------:R-:W-:Y:S01]  /*c2c0*/  ISETP.GT.U32.AND P0, PT, R7, 0x9f, PT ;  /* 0x0000009f0700780c */ /* 0x000fe20003f04070 */
[----:B------:R-:W0:Y:S02]  /*c2d0*/  @P1 LDC R2, c[0x0][0x434] ;  /* 0x00010d00ff021b82 */ /* 0x000e240000000800 */
[----:B------:R-:W2:Y:S06]  /*c2e0*/  LDG.E R7, desc[UR48][R8.64] ;  /* 0x0000003008077981 */ /* 0x000eac000c1e1900 */
[----:B------:R-:W1:Y:S01]  /*c2f0*/  @P1 LDC R3, c[0x0][0x438] ;  /* 0x00010e00ff031b82 */ /* 0x000e620000000800 */
[----:B------:R-:W-:-:S02]  /*c300*/  IMAD.MOV.U32 R12, RZ, RZ, R11 ;  /* 0x000000ffff0c7224 */ /* 0x000fc400078e000b */
[----:B0-----:R-:W-:-:S05]  /*c310*/  @P1 IMAD.HI.U32 R2, R11, R2, RZ ;  /* 0x000000020b021227 */ /* 0x001fca00078e00ff */
[----:B-1----:R-:W-:-:S04]  /*c320*/  @P1 SHF.R.U32.HI R12, RZ, R3, R2 ;  /* 0x00000003ff0c1219 */ /* 0x002fc80000011602 */
[--C-:B------:R-:W-:Y:S01]  /*c330*/  @!P0 SHF.R.S32.HI R3, RZ, 0x1f, R12.reuse ;  /* 0x0000001fff038819 */ /* 0x100fe2000001140c */
[----:B------:R-:W-:-:S04]  /*c340*/  @!P0 IMAD.MOV.U32 R2, RZ, RZ, R12 ;  /* 0x000000ffff028224 */ /* 0x000fc800078e000c */
[----:B------:R-:W-:Y:S01]  /*c350*/  @!P0 IMAD.WIDE.U32 R2, R6, UR4, R2 ;  /* 0x0000000406028c25 */ /* 0x000fe2000f8e0002 */
[----:B------:R-:W-:-:S03]  /*c360*/  ULDC UR4, c[0x0][0x430] ;  /* 0x00010c0000047ab9 */ /* 0x000fc60000000800 */
[----:B------:R-:W-:Y:S01]  /*c370*/  @!P0 IMAD.IADD R3, R4, 0x1, R3 ;  /* 0x0000000104038824 */ /* 0x000fe200078e0203 */
[C---:B------:R-:W-:Y:S01]  /*c380*/  @!P0 LEA R4, P1, R2.reuse, UR6, 0x2 ;  /* 0x0000000602048c11 */ /* 0x040fe2000f8210ff */
[----:B------:R-:W-:Y:S02]  /*c390*/  IMAD.MOV.U32 R6, RZ, RZ, RZ ;  /* 0x000000ffff067224 */ /* 0x000fe400078e00ff */
[----:B------:R-:W-:Y:S01]  /*c3a0*/  VIADD R36, R29, 0x1 ;  /* 0x000000011d247836 */ /* 0x000fe20000000000 */
[----:B------:R-:W-:Y:S01]  /*c3b0*/  @!P0 LEA.HI.X R5, R2, UR7, R3, 0x2, P1 ;  /* 0x0000000702058c11 */ /* 0x000fe200088f1403 */
[----:B------:R-:W-:-:S04]  /*c3c0*/  IMAD.MOV R2, RZ, RZ, -R12 ;  /* 0x000000ffff027224 */ /* 0x000fc800078e0a0c */
[----:B-----5:R0:W5:Y:S01]  /*c3d0*/  @!P0 LDG.E R6, desc[UR48][R4.64] ;  /* 0x0000003004068981 */ /* 0x020162000c1e1900 */
[----:B------:R-:W-:-:S04]  /*c3e0*/  ISETP.NE.AND P0, PT, R36, 0x2, PT ;  /* 0x000000022400780c */ /* 0x000fc80003f05270 */
[----:B------:R-:W-:Y:S01]  /*c3f0*/  SEL R3, RZ, 0x1, P0 ;  /* 0x00000001ff037807 */ /* 0x000fe20000000000 */
[----:B0-----:R-:W-:-:S03]  /*c400*/  IMAD R5, R2, UR4, R11 ;  /* 0x0000000402057c24 */ /* 0x001fc6000f8e020b */
[----:B------:R-:W-:Y:S01]  /*c410*/  LOP3.LUT R2, R30, R3, RZ, 0x3c, !PT ;  /* 0x000000031e027212 */ /* 0x000fe200078e3cff */
[----:B------:R-:W-:-:S04]  /*c420*/  IMAD.U32 R14, RZ, RZ, UR47 ;  /* 0x0000002fff0e7e24 */ /* 0x000fc8000f8e00ff */
[----:B------:R0:W-:Y:S01]  /*c430*/  STL [R1+0x4], R2 ;  /* 0x0000040201007387 */ /* 0x0001e20000100800 */
[----:B------:R-:W-:Y:S01]  /*c440*/  ISETP.NE.AND P2, PT, R14, 0x3, PT ;  /* 0x000000030e00780c */ /* 0x000fe20003f45270 */
[----:B------:R-:W-:-:S04]  /*c450*/  IMAD.MOV R13, RZ, RZ, -R10 ;  /* 0x000000ffff0d7224 */ /* 0x000fc800078e0a0a */
[----:B------:R-:W-:Y:S02]  /*c460*/  IMAD R8, R13, UR4, R0 ;  /* 0x000000040d087c24 */ /* 0x000fe4000f8e0200 */
[----:B------:R-:W-:Y:S01]  /*c470*/  IMAD.MOV.U32 R0, RZ, RZ, R37 ;  /* 0x000000ffff007224 */ /* 0x000fe200078e0025 */
[----:B------:R-:W-:Y:S01]  /*c480*/  SEL R36, R36, RZ, P0 ;  /* 0x000000ff24247207 */ /* 0x000fe20000000000 */
[----:B------:R-:W-:-:S03]  /*c490*/  VIADD R37, R37, 0xffffffff ;  /* 0xffffffff25257836 */ /* 0x000fc60000000000 */
[----:B------:R-:W-:Y:S02]  /*c4a0*/  ISETP.GT.AND P1, PT, R0, RZ, PT ;  /* 0x000000ff0000720c */ /* 0x000fe40003f24270 */
[----:B--2---:R-:W-:Y:S01]  /*c4b0*/  SHF.R.S32.HI R34, RZ, 0x1f, R7 ;  /* 0x0000001fff227819 */ /* 0x004fe20000011407 */
[----:B0-----:R-:W-:Y:S10]  /*c4c0*/  @!P2 BRA `(.L_x_63) ;  /* 0x000000000004a947 */ /* 0x001ff40003800000 */
[----:B------:R-:W-:Y:S01]  /*c4d0*/  BPT.TRAP 0x1 ;  /* 0x000000040000795c */ /* 0x000fe20000300000 */
.L_x_63:
[----:B------:R-:W-:Y:S01]  /*c4e0*/  LEA R0, R36, UR42, 0x3 ;  /* 0x0000002a24007c11 */ /* 0x000fe2000f8e18ff */
[----:B------:R-:W-:Y:S01]  /*c4f0*/  BSSY B0, `(.L_x_64) ;  /* 0x0000005000007945 */ /* 0x000fe20003800000 */
[----:B------:R-:W-:Y:S02]  /*c500*/  SHF.L.U32 R35, R2, 0x1f, RZ ;  /* 0x0000001f02237819 */ /* 0x000fe400000006ff */
[----:B------:R-:W-:Y:S02]  /*c510*/  SHF.R.S32.HI R19, RZ, 0x1f, R8 ;  /* 0x0000001fff137819 */ /* 0x000fe40000011408 */
[----:B------:R-:W0:Y:S02]  /*c520*/  SYNCS.PHASECHK.TRANS64.TRYWAIT P0, [R0+URZ+0x22880], R35 ;  /* 0x02288023000075a7 */ /* 0x000e24000800017f */
[----:B0-----:R-:W-:Y:S05]  /*c530*/  @!P0 BRA `(.L_x_65) ;  /* 0x0000004000d88947 */ /* 0x001fea0003800000 */
.L_x_172:
[----:B------:R-:W-:Y:S05]  /*c540*/  BSYNC B0 ;  /* 0x0000000000007941 */ /* 0x000fea0003800000 */
.L_x_64:
[----:B------:R-:W2:Y:S01]  /*c550*/  LDL R10, [R1+0x8] ;  /* 0x00000800010a7983 */ /* 0x000ea20000100800 */
[----:B------:R-:W-:Y:S01]  /*c560*/  ULDC.64 UR4, c[0x0][0x328] ;  /* 0x0000ca0000047ab9 */ /* 0x000fe20000000a00 */
[----:B------:R-:W-:Y:S02]  /*c570*/  ULDC.64 UR6, c[0x0][0x338] ;  /* 0x0000ce0000067ab9 */ /* 0x000fe40000000a00 */
[----:B------:R-:W3:Y:S01]  /*c580*/  LDL R11, [R1+0x14] ;  /* 0x00001400010b7983 */ /* 0x000ee20000100800 */
[----:B------:R-:W-:Y:S01]  /*c590*/  IMAD R3, R19, UR4, RZ ;  /* 0x0000000413037c24 */ /* 0x000fe2000f8e02ff */
[----:B------:R-:W-:Y:S01]  /*c5a0*/  ULDC.64 UR8, c[0x0][0x330] ;  /* 0x0000cc0000087ab9 */ /* 0x000fe20000000a00 */
[----:B------:R-:W-:Y:S01]  /*c5b0*/  IMAD R4, R34, UR6, RZ ;  /* 0x0000000622047c24 */ /* 0x000fe2000f8e02ff */
[----:B------:R-:W-:Y:S01]  /*c5c0*/  SHF.R.S32.HI R32, RZ, 0x1f, R5 ;  /* 0x0000001fff207819 */ /* 0x000fe20000011405 */
[C---:B------:R-:W-:Y:S01]  /*c5d0*/  IMAD R9, R8.reuse, UR5, R3 ;  /* 0x0000000508097c24 */ /* 0x040fe2000f8e0203 */
[----:B------:R-:W-:Y:S01]  /*c5e0*/  ULDC.64 UR10, c[0x0][0x318] ;  /* 0x0000c600000a7ab9 */ /* 0x000fe20000000a00 */
[----:B------:R-:W-:Y:S01]  /*c5f0*/  IMAD.WIDE.U32 R2, R8, UR4, RZ ;  /* 0x0000000408027c25 */ /* 0x000fe2000f8e00ff */
[----:B-----5:R-:W-:-:S02]  /*c600*/  SHF.R.S32.HI R33, RZ, 0x1f, R6 ;  /* 0x0000001fff217819 */ /* 0x020fc40000011406 */
[----:B------:R-:W-:Y:S01]  /*c610*/  LOP3.LUT P2, RZ, R28, 0x1, RZ, 0xc0, !PT ;  /* 0x000000011cff7812 */ /* 0x000fe2000784c0ff */
[----:B------:R-:W-:Y:S02]  /*c620*/  IMAD.IADD R3, R3, 0x1, R9 ;  /* 0x0000000103037824 */ /* 0x000fe400078e0209 */
[C---:B------:R-:W-:Y:S02]  /*c630*/  IMAD R4, R7.reuse, UR7, R4 ;  /* 0x0000000707047c24 */ /* 0x040fe4000f8e0204 */
[----:B------:R-:W-:-:S04]  /*c640*/  IMAD.WIDE.U32 R2, R7, UR6, R2 ;  /* 0x0000000607027c25 */ /* 0x000fc8000f8e0002 */
[----:B------:R-:W-:Y:S02]  /*c650*/  IMAD.IADD R3, R3, 0x1, R4 ;  /* 0x0000000103037824 */ /* 0x000fe400078e0204 */
[----:B------:R-:W-:Y:S02]  /*c660*/  IMAD R4, R32, UR4, RZ ;  /* 0x0000000420047c24 */ /* 0x000fe4000f8e02ff */
[----:B------:R-:W-:-:S04]  /*c670*/  IMAD.WIDE.U32 R2, R16, UR8, R2 ;  /* 0x0000000810027c25 */ /* 0x000fc8000f8e0002 */
[----:B------:R-:W-:Y:S02]  /*c680*/  IMAD R4, R5, UR5, R4 ;  /* 0x0000000505047c24 */ /* 0x000fe4000f8e0204 */
[----:B--2---:R-:W-:-:S04]  /*c690*/  IMAD R9, R10, UR8, RZ ;  /* 0x000000080a097c24 */ /* 0x004fc8000f8e02ff */
[----:B------:R-:W-:Y:S01]  /*c6a0*/  IMAD R18, R16, UR9, R9 ;  /* 0x0000000910127c24 */ /* 0x000fe2000f8e0209 */
[----:B------:R-:W-:Y:S01]  /*c6b0*/  IADD3 R9, P0, R2, UR10, RZ ;  /* 0x0000000a02097c10 */ /* 0x000fe2000ff1e0ff */
[----:B---3--:R-:W-:-:S03]  /*c6c0*/  IMAD R31, R36, 0x5000, R11 ;  /* 0x00005000241f7824 */ /* 0x008fc600078e020b */
[----:B------:R-:W-:Y:S01]  /*c6d0*/  IADD3.X R10, R18, UR11, R3, P0, !PT ;  /* 0x0000000b120a7c10 */ /* 0x000fe200087fe403 */
[----:B------:R-:W-:Y:S01]  /*c6e0*/  IMAD.WIDE.U32 R2, R5, UR4, RZ ;  /* 0x0000000405027c25 */ /* 0x000fe2000f8e00ff */
[----:B------:R-:W-:-:S04]  /*c6f0*/  UMOV UR4, 0xffffffff ;  /* 0xffffffff00047882 */ /* 0x000fc80000000000 */
[----:B------:R-:W-:Y:S01]  /*c700*/  IADD3 R3, R3, R4, RZ ;  /* 0x0000000403037210 */ /* 0x000fe20007ffe0ff */
[----:B------:R-:W-:-:S04]  /*c710*/  IMAD R4, R33, UR6, RZ ;  /* 0x0000000621047c24 */ /* 0x000fc8000f8e02ff */
[C---:B------:R-:W-:Y:S02]  /*c720*/  IMAD R4, R6.reuse, UR7, R4 ;  /* 0x0000000706047c24 */ /* 0x040fe4000f8e0204 */
[----:B------:R-:W-:-:S04]  /*c730*/  IMAD.WIDE.U32 R2, R6, UR6, R2 ;  /* 0x0000000606027c25 */ /* 0x000fc8000f8e0002 */
[----:B------:R-:W-:Y:S02]  /*c740*/  IMAD.IADD R3, R3, 0x1, R4 ;  /* 0x0000000103037824 */ /* 0x000fe400078e0204 */
[----:B------:R-:W-:-:S03]  /*c750*/  IMAD.WIDE.U32 R2, R16, UR8, R2 ;  /* 0x0000000810027c25 */ /* 0x000fc6000f8e0002 */
[----:B------:R-:W-:-:S04]  /*c760*/  IADD3 R17, P0, R2, UR10, RZ ;  /* 0x0000000a02117c10 */ /* 0x000fc8000ff1e0ff */
[----:B------:R-:W-:Y:S01]  /*c770*/  IADD3.X R18, R18, UR11, R3, P0, !PT ;  /* 0x0000000b12127c10 */ /* 0x000fe200087fe403 */
[----:B------:R-:W-:Y:S08]  /*c780*/  BRA.DIV UR4, `(.L_x_66) ;  /* 0x0000004204587947 */ /* 0x000ff0000b800000 */
[----:B------:R-:W1:Y:S01]  /*c790*/  S2R R3, SR_TID.X ;  /* 0x0000000000037919 */ /* 0x000e620000002100 */
[----:B------:R-:W2:Y:S04]  /*c7a0*/  SHFL.IDX PT, R2, R9, 0x1, 0x181f ;  /* 0x00381f0009027f89 */ /* 0x000ea800000e0000 */
[----:B------:R-:W-:Y:S04]  /*c7b0*/  SHFL.IDX PT, R26, R9, 0x3, 0x181f ;  /* 0x00781f00091a7f89 */ /* 0x000fe800000e0000 */
[----:B------:R-:W-:Y:S04]  /*c7c0*/  SHFL.IDX PT, R20, R10, 0x3, 0x181f ;  /* 0x00781f000a147f89 */ /* 0x000fe800000e0000 */
[----:B------:R-:W-:Y:S04]  /*c7d0*/  SHFL.IDX PT, R24, R9, 0x4, 0x181f ;  /* 0x00981f0009187f89 */ /* 0x000fe800000e0000 */
[----:B------:R-:W-:Y:S04]  /*c7e0*/  SHFL.IDX PT, R22, R9, 0x5, 0x181f ;  /* 0x00b81f0009167f89 */ /* 0x000fe800000e0000 */
[----:B------:R-:W-:Y:S04]  /*c7f0*/  SHFL.IDX PT, R21, R10, 0x6, 0x181f ;  /* 0x00d81f000a157f89 */ /* 0x000fe800000e0000 */
[----:B------:R-:W-:Y:S01]  /*c800*/  SHFL.IDX PT, R14, R9, RZ, 0x181f ;  /* 0x00181fff090e7589 */ /* 0x000fe200000e0000 */
[----:B-1----:R-:W-:-:S03]  /*c810*/  IMAD.SHL.U32 R11, R3, 0x10, RZ ;  /* 0x00000010030b7824 */ /* 0x002fc600078e00ff */
[----:B------:R-:W-:Y:S04]  /*c820*/  SHFL.IDX PT, R4, R10, RZ, 0x181f ;  /* 0x00181fff0a047589 */ /* 0x000fe800000e0000 */
[----:B------:R-:W1:Y:S01]  /*c830*/  SHFL.IDX PT, R3, R10, 0x1, 0x181f ;  /* 0x00381f000a037f89 */ /* 0x000e6200000e0000 */
[----:B------:R-:W-:-:S04]  /*c840*/  LOP3.LUT R11, R11, 0x70, RZ, 0xc0, !PT ;  /* 0x000000700b0b7812 */ /* 0x000fc800078ec0ff */
[C---:B--2---:R-:W-:Y:S02]  /*c850*/  IADD3 R12, P0, R11.reuse, R2, RZ ;  /* 0x000000020b0c7210 */ /* 0x044fe40007f1e0ff */
[----:B------:R-:W2:Y:S03]  /*c860*/  SHFL.IDX PT, R2, R9, 0x2, 0x181f ;  /* 0x00581f0009027f89 */ /* 0x000ea600000e0000 */
[----:B-1----:R-:W-:Y:S02]  /*c870*/  IMAD.X R13, RZ, RZ, R3, P0 ;  /* 0x000000ffff0d7224 */ /* 0x002fe400000e0603 */
[----:B------:R-:W1:Y:S01]  /*c880*/  SHFL.IDX PT, R3, R10, 0x2, 0x181f ;  /* 0x00581f000a037f89 */ /* 0x000e6200000e0000 */
[----:B--2---:R-:W-:-:S05]  /*c890*/  IADD3 R2, P0, R11, R2, RZ ;  /* 0x000000020b027210 */ /* 0x004fca0007f1e0ff */
[----:B-1----:R-:W-:Y:S01]  /*c8a0*/  IMAD.X R3, RZ, RZ, R3, P0 ;  /* 0x000000ffff037224 */ /* 0x002fe200000e0603 */
[----:B------:R-:W-:-:S05]  /*c8b0*/  IADD3 R26, P0, R11, R26, RZ ;  /* 0x0000001a0b1a7210 */ /* 0x000fca0007f1e0ff */
[----:B------:R-:W-:Y:S01]  /*c8c0*/  IMAD.X R27, RZ, RZ, R20, P0 ;  /* 0x000000ffff1b7224 */ /* 0x000fe200000e0614 */
[C---:B------:R-:W-:Y:S01]  /*c8d0*/  IADD3 R24, P0, R11.reuse, R24, RZ ;  /* 0x000000180b187210 */ /* 0x040fe20007f1e0ff */
[----:B------:R-:W1:Y:S04]  /*c8e0*/  SHFL.IDX PT, R20, R10, 0x4, 0x181f ;  /* 0x00981f000a147f89 */ /* 0x000e6800000e0000 */
[----:B-1----:R-:W-:Y:S01]  /*c8f0*/  IMAD.X R25, RZ, RZ, R20, P0 ;  /* 0x000000ffff197224 */ /* 0x002fe200000e0614 */
[----:B------:R-:W-:Y:S01]  /*c900*/  IADD3 R22, P0, R11, R22, RZ ;  /* 0x000000160b167210 */ /* 0x000fe20007f1e0ff */
[----:B------:R-:W1:Y:S04]  /*c910*/  SHFL.IDX PT, R20, R10, 0x5, 0x181f ;  /* 0x00b81f000a147f89 */ /* 0x000e6800000e0000 */
[----:B------:R-:W-:Y:S01]  /*c920*/  SHFL.IDX PT, R10, R10, 0x7, 0x181f ;  /* 0x00f81f000a0a7f89 */ /* 0x000fe200000e0000 */
[----:B-1----:R-:W-:-:S03]  /*c930*/  IMAD.X R23, RZ, RZ, R20, P0 ;  /* 0x000000ffff177224 */ /* 0x002fc600000e0614 */
[----:B------:R-:W1:Y:S04]  /*c940*/  SHFL.IDX PT, R20, R9, 0x6, 0x181f ;  /* 0x00d81f0009147f89 */ /* 0x000e6800000e0000 */
[----:B------:R-:W-:Y:S01]  /*c950*/  SHFL.IDX PT, R9, R9, 0x7, 0x181f ;  /* 0x00f81f0009097f89 */ /* 0x000fe200000e0000 */
[----:B-1----:R-:W-:-:S05]  /*c960*/  IADD3 R20, P0, R11, R20, RZ ;  /* 0x000000140b147210 */ /* 0x002fca0007f1e0ff */
[----:B------:R-:W-:Y:S01]  /*c970*/  IMAD.X R21, RZ, RZ, R21, P0 ;  /* 0x000000ffff157224 */ /* 0x000fe200000e0615 */
[----:B------:R-:W-:-:S05]  /*c980*/  IADD3 R14, P0, R11, R14, RZ ;  /* 0x0000000e0b0e7210 */ /* 0x000fca0007f1e0ff */
[----:B------:R-:W-:Y:S02]  /*c990*/  IMAD.X R15, RZ, RZ, R4, P0 ;  /* 0x000000ffff0f7224 */ /* 0x000fe400000e0604 */
[----:B------:R-:W-:-:S05]  /*c9a0*/  VIADD R4, R31, UR42 ;  /* 0x0000002a1f047c36 */ /* 0x000fca0008000000 */
[----:B------:R-:W-:Y:S04]  /*c9b0*/  LDGSTS.E.BYPASS.LTC128B.128 [R4+0xa400], desc[UR48][R14.64], !P2 ;  /* 0x0a4000000e047fae */ /* 0x000fe8000d101d70 */
[----:B------:R-:W-:Y:S04]  /*c9c0*/  LDGSTS.E.BYPASS.LTC128B.128 [R4+0xac00], desc[UR48][R12.64], !P2 ;  /* 0x0ac000000c047fae */ /* 0x000fe8000d101d70 */
[----:B------:R1:W-:Y:S04]  /*c9d0*/  LDGSTS.E.BYPASS.LTC128B.128 [R4+0xb400], desc[UR48][R2.64], !P2 ;  /* 0x0b40000002047fae */ /* 0x0003e8000d101d70 */
[----:B------:R-:W-:Y:S04]  /*c9e0*/  LDGSTS.E.BYPASS.LTC128B.128 [R4+0xbc00], desc[UR48][R26.64], !P2 ;  /* 0x0bc000001a047fae */ /* 0x000fe8000d101d70 */
[----:B------:R-:W-:Y:S04]  /*c9f0*/  LDGSTS.E.BYPASS.LTC128B.128 [R4+0xc400], desc[UR48][R24.64], !P2 ;  /* 0x0c40000018047fae */ /* 0x000fe8000d101d70 */
[----:B-1----:R-:W1:Y:S04]  /*ca00*/  SHFL.IDX PT, R2, R17, RZ, 0x181f ;  /* 0x00181fff11027589 */ /* 0x002e6800000e0000 */
[----:B------:R-:W2:Y:S04]  /*ca10*/  SHFL.IDX PT, R3, R18, RZ, 0x181f ;  /* 0x00181fff12037589 */ /* 0x000ea800000e0000 */
[----:B------:R-:W-:Y:S04]  /*ca20*/  LDGSTS.E.BYPASS.LTC128B.128 [R4+0xcc00], desc[UR48][R22.64], !P2 ;  /* 0x0cc0000016047fae */ /* 0x000fe8000d101d70 */
[----:B------:R-:W-:Y:S04]  /*ca30*/  LDGSTS.E.BYPASS.LTC128B.128 [R4+0xd400], desc[UR48][R20.64], !P2 ;  /* 0x0d40000014047fae */ /* 0x000fe8000d101d70 */
[----:B------:R-:W3:Y:S01]  /*ca40*/  SHFL.IDX PT, R18, R18, 0x1, 0x181f ;  /* 0x00381f0012127f89 */ /* 0x000ee200000e0000 */
[----:B-1----:R-:W-:-:S05]  /*ca50*/  IADD3 R12, P0, R11, R2, RZ ;  /* 0x000000020b0c7210 */ /* 0x002fca0007f1e0ff */
[----:B--2---:R-:W-:Y:S01]  /*ca60*/  IMAD.X R13, RZ, RZ, R3, P0 ;  /* 0x000000ffff0d7224 */ /* 0x004fe200000e0603 */
[----:B------:R-:W-:-:S05]  /*ca70*/  IADD3 R2, P0, R11, R9, RZ ;  /* 0x000000090b027210 */ /* 0x000fca0007f1e0ff */
[----:B------:R-:W-:-:S05]  /*ca80*/  IMAD.X R3, RZ, RZ, R10, P0 ;  /* 0x000000ffff037224 */ /* 0x000fca00000e060a */
[----:B------:R1:W-:Y:S04]  /*ca90*/  LDGSTS.E.BYPASS.LTC128B.128 [R4+0xdc00], desc[UR48][R2.64], !P2 ;  /* 0x0dc0000002047fae */ /* 0x0003e8000d101d70 */
[----:B------:R2:W-:Y:S04]  /*caa0*/  LDGSTS.E.BYPASS.LTC128B.128 [R4+0xe400], desc[UR48][R12.64], !P2 ;  /* 0x0e4000000c047fae */ /* 0x0005e8000d101d70 */
[----:B-1-3--:R2:W1:Y:S02]  /*cab0*/  SHFL.IDX PT, R2, R17, 0x1, 0x181f ;  /* 0x00381f0011027f89 */ /* 0x00a46400000e0000 */
.L_x_194:
[----:B------:R-:W3:Y:S02]  /*cac0*/  S2R R3, SR_TID.X ;  /* 0x0000000000037919 */ /* 0x000ee40000002100 */
[----:B---3--:R-:W-:-:S04]  /*cad0*/  SHF.L.U32 R3, R3, 0x4, RZ ;  /* 0x0000000403037819 */ /* 0x008fc800000006ff */
[----:B------:R-:W-:-:S04]  /*cae0*/  LOP3.LUT R3, R3, 0x70, RZ, 0xc0, !PT ;  /* 0x0000007003037812 */ /* 0x000fc800078ec0ff */
[----:B-1----:R-:W-:-:S05]  /*caf0*/  IADD3 R2, P0, R3, R2, RZ ;  /* 0x0000000203027210 */ /* 0x002fca0007f1e0ff */
[----:B------:R-:W-:Y:S01]  /*cb00*/  IMAD.X R3, RZ, RZ, R18, P0 ;  /* 0x000000ffff037224 */ /* 0x000fe200000e0612 */
[----:B------:R-:W-:-:S04]  /*cb10*/  PLOP3.LUT P0, PT, PT, PT, PT, 0x80, 0x0 ;  /* 0x000000000000781c */ /* 0x000fc80003f0f070 */
[----:B------:R-:W-:Y:S01]  /*cb20*/  @!PT LDS RZ, [RZ] ;  /* 0x00000000fffff984 */ /* 0x000fe20000000800 */
[----:B------:R-:W-:Y:S01]  /*cb30*/  @!PT LDS RZ, [RZ] ;  /* 0x00000000fffff984 */ /* 0x000fe20000000800 */
[----:B------:R-:W-:Y:S01]  /*cb40*/  @!PT LDS RZ, [RZ] ;  /* 0x00000000fffff984 */ /* 0x000fe20000000800 */
[----:B------:R1:W-:Y:S01]  /*cb50*/  LDGSTS.E.BYPASS.LTC128B.128 [R4+0xec00], desc[UR48][R2.64], !P2 ;  /* 0x0ec0000002047fae */ /* 0x0003e2000d101d70 */
[----:B------:R-:W-:-:S08]  /*cb60*/  NOP ;  /* 0x0000000000007918 */ /* 0x000fd00000000000 */
.L_x_67:
        /* <DEDUP_REMOVED lines=11> */
.L_x_68:
[----:B------:R1:W-:Y:S01]  /*cc20*/  SYNCS.ARRIVE.TRANS64.A1T0 RZ, [R0+URZ+0x22870], RZ ;  /* 0x022870ff00ff79a7 */ /* 0x0003e2000810003f */
[----:B------:R-:W-:Y:S05]  /*cc30*/  @!P3 BRA `(.L_x_69) ;  /* 0x000000000004b947 */ /* 0x000fea0003800000 */
[----:B------:R-:W-:Y:S01]  /*cc40*/  BPT.TRAP 0x1 ;  /* 0x000000040000795c */ /* 0x000fe20000300000 */
.L_x_69:
[----:B------:R-:W3:Y:S01]  /*cc50*/  SYNCS.PHASECHK.TRANS64.TRYWAIT P0, [R0+URZ+0x22840], R35 ;  /* 0x02284023000075a7 */ /* 0x000ee2000800017f */
[----:B------:R-:W-:Y:S04]  /*cc60*/  BSSY B0, `(.L_x_70) ;  /* 0x0000002000007945 */ /* 0x000fe80003800000 */
[----:B---3--:R-:W-:Y:S05]  /*cc70*/  @!P0 BRA `(.L_x_71) ;  /* 0x0000004400d88947 */ /* 0x008fea0003800000 */
.L_x_195:
[----:B------:R-:W-:Y:S05]  /*cc80*/  BSYNC B0 ;  /* 0x0000000000007941 */ /* 0x000fea0003800000 */
.L_x_70:
[----:B------:R-:W4:Y:S01]  /*cc90*/  LDL R10, [R1+0x8] ;  /* 0x00000800010a7983 */ /* 0x000f220000100800 */
[----:B------:R-:W-:Y:S01]  /*cca0*/  ULDC.64 UR4, c[0x0][0x300] ;  /* 0x0000c00000047ab9 */ /* 0x000fe20000000a00 */
[----:B------:R-:W-:Y:S01]  /*ccb0*/  ULDC.64 UR6, c[0x0][0x310] ;  /* 0x0000c40000067ab9 */ /* 0x000fe20000000a00 */
[----:B------:R-:W-:Y:S01]  /*ccc0*/  IMAD R19, R19, UR4, RZ ;  /* 0x0000000413137c24 */ /* 0x000fe2000f8e02ff */
[----:B------:R-:W-:Y:S01]  /*ccd0*/  ULDC.64 UR8, c[0x0][0x308] ;  /* 0x0000c20000087ab9 */ /* 0x000fe20000000a00 */
[----:B------:R-:W-:Y:S01]  /*cce0*/  IMAD.WIDE.U32 R2, R8, UR4, RZ ;  /* 0x0000000408027c25 */ /* 0x000fe2000f8e00ff */
[----:B------:R-:W5:Y:S01]  /*ccf0*/  S2R R11, SR_TID.X ;  /* 0x00000000000b7919 */ /* 0x000f620000002100 */
        /* <DEDUP_REMOVED lines=8> */
[----:B------:R-:W-:Y:S02]  /*cd80*/  IMAD R32, R32, UR4, RZ ;  /* 0x0000000420207c24 */ /* 0x000fe4000f8e02ff */
[----:B------:R-:W-:-:S04]  /*cd90*/  IMAD.WIDE.U32 R2, R16, UR8, R2 ;  /* 0x0000000810027c25 */ /* 0x000fc8000f8e0002 */
[----:B------:R-:W-:Y:S01]  /*cda0*/  IMAD R33, R33, UR6, RZ ;  /* 0x0000000621217c24 */ /* 0x000fe2000f8e02ff */
[----:B------:R-:W-:-:S03]  /*cdb0*/  IADD3 R8, P0, R2, UR10, RZ ;  /* 0x0000000a02087c10 */ /* 0x000fc6000ff1e0ff */
[----:B------:R-:W-:Y:S02]  /*cdc0*/  IMAD R33, R6, UR7, R33 ;  /* 0x0000000706217c24 */ /* 0x000fe4000f8e0221 */
[----:B-----5:R-:W-:-:S05]  /*cdd0*/  IMAD.SHL.U32 R24, R11, 0x10, RZ ;  /* 0x000000100b187824 */ /* 0x020fca00078e00ff */
[----:B------:R-:W-:Y:S01]  /*cde0*/  LOP3.LUT R24, R24, 0x70, RZ, 0xc0, !PT ;  /* 0x0000007018187812 */ /* 0x000fe200078ec0ff */
[----:B----4-:R-:W-:-:S04]  /*cdf0*/  IMAD R7, R10, UR8, RZ ;  /* 0x000000080a077c24 */ /* 0x010fc8000f8e02ff */
[----:B------:R-:W-:Y:S02]  /*ce00*/  IMAD R10, R16, UR9, R7 ;  /* 0x00000009100a7c24 */ /* 0x000fe4000f8e0207 */
[----:B------:R-:W-:-:S03]  /*ce10*/  IMAD R7, R5, UR5, R32 ;  /* 0x0000000505077c24 */ /* 0x000fc6000f8e0220 */
[----:B------:R-:W-:Y:S01]  /*ce20*/  IADD3.X R9, R10, UR11, R3, P0, !PT ;  /* 0x0000000b0a097c10 */ /* 0x000fe200087fe403 */
        /* <DEDUP_REMOVED lines=9> */
[----:B------:R-:W4:Y:S04]  /*cec0*/  SHFL.IDX PT, R14, R8, 0x1, 0x181f ;  /* 0x00381f00080e7f89 */ /* 0x000f2800000e0000 */
[----:B------:R-:W5:Y:S04]  /*ced0*/  SHFL.IDX PT, R3, R9, 0x1, 0x181f ;  /* 0x00381f0009037f89 */ /* 0x000f6800000e0000 */
[----:B--2---:R-:W-:Y:S04]  /*cee0*/  SHFL.IDX PT, R17, R9, 0x3, 0x181f ;  /* 0x00781f0009117f89 */ /* 0x004fe800000e0000 */
[----:B------:R-:W-:Y:S04]  /*cef0*/  SHFL.IDX PT, R20, R8, 0x4, 0x181f ;  /* 0x00981f0008147f89 */ /* 0x000fe800000e0000 */
[----:B------:R-:W-:Y:S04]  /*cf00*/  SHFL.IDX PT, R18, R8, 0x5, 0x181f ;  /* 0x00b81f0008127f89 */ /* 0x000fe800000e0000 */
[----:B------:R-:W-:Y:S01]  /*cf10*/  SHFL.IDX PT, R12, R8, RZ, 0x181f ;  /* 0x00181fff080c7589 */ /* 0x000fe200000e0000 */
[----:B----4-:R-:W-:-:S03]  /*cf20*/  IADD3 R6, P0, R24, R14, RZ ;  /* 0x0000000e18067210 */ /* 0x010fc60007f1e0ff */
[----:B------:R-:W2:Y:S02]  /*cf30*/  SHFL.IDX PT, R14, R8, 0x2, 0x181f ;  /* 0x00581f00080e7f89 */ /* 0x000ea400000e0000 */
[----:B-----5:R-:W-:Y:S02]  /*cf40*/  IMAD.X R7, RZ, RZ, R3, P0 ;  /* 0x000000ffff077224 */ /* 0x020fe400000e0603 */
[----:B------:R-:W4:Y:S01]  /*cf50*/  SHFL.IDX PT, R3, R9, 0x2, 0x181f ;  /* 0x00581f0009037f89 */ /* 0x000f2200000e0000 */
[----:B--2---:R-:W-:-:S03]  /*cf60*/  IADD3 R2, P0, R24, R14, RZ ;  /* 0x0000000e18027210 */ /* 0x004fc60007f1e0ff */
[----:B------:R-:W2:Y:S02]  /*cf70*/  SHFL.IDX PT, R14, R8, 0x3, 0x181f ;  /* 0x00781f00080e7f89 */ /* 0x000ea400000e0000 */
[----:B----4-:R-:W-:Y:S01]  /*cf80*/  IMAD.X R3, RZ, RZ, R3, P0 ;  /* 0x000000ffff037224 */ /* 0x010fe200000e0603 */
[C---:B--2---:R-:W-:Y:S02]  /*cf90*/  IADD3 R22, P0, R24.reuse, R14, RZ ;  /* 0x0000000e18167210 */ /* 0x044fe40007f1e0ff */
[----:B------:R-:W-:Y:S03]  /*cfa0*/  SHFL.IDX PT, R14, R8, 0x6, 0x181f ;  /* 0x00d81f00080e7f89 */ /* 0x000fe600000e0000 */
[----:B------:R-:W-:Y:S01]  /*cfb0*/  IMAD.X R23, RZ, RZ, R17, P0 ;  /* 0x000000ffff177224 */ /* 0x000fe200000e0611 */
[C---:B------:R-:W-:Y:S01]  /*cfc0*/  IADD3 R20, P0, R24.reuse, R20, RZ ;  /* 0x0000001418147210 */ /* 0x040fe20007f1e0ff */
[----:B------:R-:W2:Y:S04]  /*cfd0*/  SHFL.IDX PT, R17, R9, 0x4, 0x181f ;  /* 0x00981f0009117f89 */ /* 0x000ea800000e0000 */
[----:B--2---:R-:W-:Y:S01]  /*cfe0*/  IMAD.X R21, RZ, RZ, R17, P0 ;  /* 0x000000ffff157224 */ /* 0x004fe200000e0611 */
[C---:B------:R-:W-:Y:S01]  /*cff0*/  IADD3 R18, P0, R24.reuse, R18, RZ ;  /* 0x0000001218127210 */ /* 0x040fe20007f1e0ff */
[----:B------:R-:W2:Y:S04]  /*d000*/  SHFL.IDX PT, R17, R9, 0x5, 0x181f ;  /* 0x00b81f0009117f89 */ /* 0x000ea800000e0000 */
[----:B--2---:R-:W-:Y:S01]  /*d010*/  IMAD.X R19, RZ, RZ, R17, P0 ;  /* 0x000000ffff137224 */ /* 0x004fe200000e0611 */
[----:B------:R-:W-:Y:S01]  /*d020*/  IADD3 R12, P0, R24, R12, RZ ;  /* 0x0000000c180c7210 */ /* 0x000fe20007f1e0ff */
[----:B------:R-:W2:Y:S03]  /*d030*/  SHFL.IDX PT, R17, R9, RZ, 0x181f ;  /* 0x00181fff09117589 */ /* 0x000ea600000e0000 */
[----:B--2---:R-:W-:-:S02]  /*d040*/  IADD3.X R13, RZ, R17, RZ, P0, !PT ;  /* 0x00000011ff0d7210 */ /* 0x004fc400007fe4ff */
[----:B------:R-:W2:Y:S01]  /*d050*/  SHFL.IDX PT, R17, R9, 0x6, 0x181f ;  /* 0x00d81f0009117f89 */ /* 0x000ea200000e0000 */
[----:B------:R-:W-:-:S03]  /*d060*/  IADD3 R14, P0, R24, R14, RZ ;  /* 0x0000000e180e7210 */ /* 0x000fc60007f1e0ff */
[----:B------:R-:W-:Y:S04]  /*d070*/  LDGSTS.E.BYPASS.LTC128B.128 [R4+0x18400], desc[UR48][R12.64], !P2 ;  /* 0x184000000c047fae */ /* 0x000fe8000d101d70 */
[----:B------:R4:W-:Y:S04]  /*d080*/  LDGSTS.E.BYPASS.LTC128B.128 [R4+0x18c00], desc[UR48][R6.64], !P2 ;  /* 0x18c0000006047fae */ /* 0x0009e8000d101d70 */
[----:B------:R5:W-:Y:S04]  /*d090*/  LDGSTS.E.BYPASS.LTC128B.128 [R4+0x19400], desc[UR48][R2.64], !P2 ;  /* 0x1940000002047fae */ /* 0x000be8000d101d70 */
[----:B------:R-:W-:Y:S04]  /*d0a0*/  SHFL.IDX PT, R9, R9, 0x7, 0x181f ;  /* 0x00f81f0009097f89 */ /* 0x000fe800000e0000 */
[----:B----4-:R-:W-:Y:S04]  /*d0b0*/  SHFL.IDX PT, R6, R8, 0x7, 0x181f ;  /* 0x00f81f0008067f89 */ /* 0x010fe800000e0000 */
[----:B-----5:R-:W4:Y:S01]  /*d0c0*/  SHFL.IDX PT, R2, R5, RZ, 0x181f ;  /* 0x00181fff05027589 */ /* 0x020f2200000e0000 */
[----:B--2---:R-:W-:-:S03]  /*d0d0*/  IMAD.X R15, RZ, RZ, R17, P0 ;  /* 0x000000ffff0f7224 */ /* 0x004fc600000e0611 */
[----:B------:R-:W2:Y:S04]  /*d0e0*/  SHFL.IDX PT, R3, R10, RZ, 0x181f ;  /* 0x00181fff0a037589 */ /* 0x000ea800000e0000 */
[----:B------:R0:W-:Y:S04]  /*d0f0*/  LDGSTS.E.BYPASS.LTC128B.128 [R4+0x19c00], desc[UR48][R22.64], !P2 ;  /* 0x19c0000016047fae */ /* 0x0001e8000d101d70 */
[----:B------:R0:W-:Y:S04]  /*d100*/  LDGSTS.E.BYPASS.LTC128B.128 [R4+0x1a400], desc[UR48][R20.64], !P2 ;  /* 0x1a40000014047fae */ /* 0x0001e8000d101d70 */
[----:B------:R0:W-:Y:S04]  /*d110*/  LDGSTS.E.BYPASS.LTC128B.128 [R4+0x1ac00], desc[UR48][R18.64], !P2 ;  /* 0x1ac0000012047fae */ /* 0x0001e8000d101d70 */
[----:B------:R0:W-:Y:S01]  /*d120*/  LDGSTS.E.BYPASS.LTC128B.128 [R4+0x1b400], desc[UR48][R14.64], !P2 ;  /* 0x1b4000000e047fae */ /* 0x0001e2000d101d70 */
[----:B----4-:R-:W-:-:S03]  /*d130*/  IADD3 R2, P0, R24, R2, RZ ;  /* 0x0000000218027210 */ /* 0x010fc60007f1e0ff */
[----:B------:R-:W4:Y:S02]  /*d140*/  SHFL.IDX PT, R10, R10, 0x1, 0x181f ;  /* 0x00381f000a0a7f89 */ /* 0x000f2400000e0000 */
[----:B--2---:R-:W-:Y:S01]  /*d150*/  IMAD.X R3, RZ, RZ, R3, P0 ;  /* 0x000000ffff037224 */ /* 0x004fe200000e0603 */
[----:B------:R-:W-:Y:S01]  /*d160*/  IADD3 R6, P0, R24, R6, RZ ;  /* 0x0000000618067210 */ /* 0x000fe20007f1e0ff */
[----:B------:R-:W2:Y:S04]  /*d170*/  SHFL.IDX PT, R5, R5, 0x1, 0x181f ;  /* 0x00381f0005057f89 */ /* 0x000ea800000e0000 */
[----:B------:R-:W-:-:S05]  /*d180*/  IMAD.X R7, RZ, RZ, R9, P0 ;  /* 0x000000ffff077224 */ /* 0x000fca00000e0609 */
[----:B------:R0:W-:Y:S04]  /*d190*/  LDGSTS.E.BYPASS.LTC128B.128 [R4+0x1bc00], desc[UR48][R6.64], !P2 ;  /* 0x1bc0000006047fae */ /* 0x0001e8000d101d70 */
[----:B------:R0:W-:Y:S02]  /*d1a0*/  LDGSTS.E.BYPASS.LTC128B.128 [R4+0x1c400], desc[UR48][R2.64], !P2 ;  /* 0x1c40000002047fae */ /* 0x0001e4000d101d70 */
.L_x_217:
[----:B0-2---:R-:W-:-:S05]  /*d1b0*/  IADD3 R2, P0, R24, R5, RZ ;  /* 0x0000000518027210 */ /* 0x005fca0007f1e0ff */
[----:B----4-:R-:W-:Y:S01]  /*d1c0*/  IMAD.X R3, RZ, RZ, R10, P0 ;  /* 0x000000ffff037224 */ /* 0x010fe200000e060a */
[----:B------:R-:W-:-:S04]  /*d1d0*/  PLOP3.LUT P0, PT, PT, PT, PT, 0x80, 0x0 ;  /* 0x000000000000781c */ /* 0x000fc80003f0f070 */
[----:B------:R-:W-:Y:S01]  /*d1e0*/  @!PT LDS RZ, [RZ] ;  /* 0x00000000fffff984 */ /* 0x000fe20000000800 */
[----:B------:R-:W-:Y:S01]  /*d1f0*/  @!PT LDS RZ, [RZ] ;  /* 0x00000000fffff984 */ /* 0x000fe20000000800 */
[----:B------:R-:W-:Y:S01]  /*d200*/  @!PT LDS RZ, [RZ] ;  /* 0x00000000fffff984 */ /* 0x000fe20000000800 */
[----:B------:R0:W-:Y:S01]  /*d210*/  LDGSTS.E.BYPASS.LTC128B.128 [R4+0x1cc00], desc[UR48][R2.64], !P2 ;  /* 0x1cc0000002047fae */ /* 0x0001e2000d101d70 */
[----:B------:R-:W-:-:S08]  /*d220*/  NOP ;  /* 0x0000000000007918 */ /* 0x000fd00000000000 */
.L_x_73:
        /* <DEDUP_REMOVED lines=11> */
.L_x_74:
[----:B------:R1:W-:Y:S02]  /*d2e0*/  SYNCS.ARRIVE.TRANS64.A1T0 RZ, [R0+URZ+0x22830], RZ ;  /* 0x022830ff00ff79a7 */ /* 0x0003e4000810003f */
[----:B-1-3--:R-:W-:-:S05]  /*d2f0*/  IMAD.U32 R0, RZ, RZ, UR50 ;  /* 0x00000032ff007e24 */ /* 0x00afca000f8e00ff */
[----:B------:R-:W-:-:S13]  /*d300*/  ISETP.NE.AND P0, PT, R0, 0x3, PT ;  /* 0x000000030000780c */ /* 0x000fda0003f05270 */
[----:B------:R-:W-:Y:S05]  /*d310*/  @!P0 BRA `(.L_x_75) ;  /* 0x0000000000048947 */ /* 0x000fea0003800000 */
[----:B------:R-:W-:Y:S01]  /*d320*/  BPT.TRAP 0x1 ;  /* 0x000000040000795c */ /* 0x000fe20000300000 */
.L_x_75:
[----:B------:R-:W-:Y:S01]  /*d330*/  LOP3.LUT R0, R30, 0x1, RZ, 0x3c, !PT ;  /* 0x000000011e007812 */ /* 0x000fe200078e3cff */
[----:B------:R-:W-:Y:S01]  /*d340*/  BSSY B0, `(.L_x_76) ;  /* 0x0000005000007945 */ /* 0x000fe20003800000 */
[----:B------:R-:W-:Y:S02]  /*d350*/  LEA R17, R29, UR42, 0x3 ;  /* 0x0000002a1d117c11 */ /* 0x000fe4000f8e18ff */
[----:B------:R-:W-:-:S04]  /*d360*/  SHF.L.U32 R0, R0, 0x1f, RZ ;  /* 0x0000001f00007819 */ /* 0x000fc800000006ff */
[----:B------:R-:W0:Y:S02]  /*d370*/  SYNCS.PHASECHK.TRANS64.TRYWAIT P2, [R17+URZ+0x22870], R0 ;  /* 0x02287000110075a7 */ /* 0x000e24000804017f */
[----:B0-----:R-:W-:Y:S05]  /*d380*/  @!P2 BRA `(.L_x_77) ;  /* 0x0000004800c8a947 */ /* 0x001fea0003800000 */
.L_x_218:
[----:B------:R-:W-:Y:S05]  /*d390*/  BSYNC B0 ;  /* 0x0000000000007941 */ /* 0x000fea0003800000 */
.L_x_76:
[----:B------:R-:W-:-:S05]  /*d3a0*/  IMAD.U32 R2, RZ, RZ, UR47 ;  /* 0x0000002fff027e24 */ /* 0x000fca000f8e00ff */
[----:B------:R-:W-:-:S13]  /*d3b0*/  ISETP.NE.AND P2, PT, R2, 0x3, PT ;  /* 0x000000030200780c */ /* 0x000fda0003f45270 */
[----:B------:R-:W-:Y:S05]  /*d3c0*/  @!P2 BRA `(.L_x_78) ;  /* 0x000000000004a947 */ /* 0x000fea0003800000 */
[----:B------:R-:W-:Y:S01]  /*d3d0*/  BPT.TRAP 0x1 ;  /* 0x000000040000795c */ /* 0x000fe20000300000 */
.L_x_78:
[----:B0-----:R-:W-:Y:S01]  /*d3e0*/  SHF.L.U32 R0, R30, 0x1f, RZ ;  /* 0x0000001f1e007819 */ /* 0x001fe200000006ff */
[----:B------:R-:W-:-:S03]  /*d3f0*/  IMAD R2, R29, 0x5000, RZ ;  /* 0x000050001d027824 */ /* 0x000fc600078e02ff */
[----:B------:R-:W0:Y:S02]  /*d400*/  SYNCS.PHASECHK.TRANS64.TRYWAIT P2, [R17+URZ+0x22860], R0 ;  /* 0x02286000110075a7 */ /* 0x000e24000804017f */
[----:B0-----:R-:W-:Y:S05]  /*d410*/  @!P2 BRA `(.L_x_79) ;  /* 0x0000004800b8a947 */ /* 0x001fea0003800000 */
.L_x_219:
[----:B------:R-:W2:Y:S04]  /*d420*/  LDL R3, [R1+0x1c] ;  /* 0x00001c0001037983 */ /* 0x000ea80000100800 */
[----:B------:R-:W3:Y:S04]  /*d430*/  LDL R4, [R1+0x20] ;  /* 0x0000200001047983 */ /* 0x000ee80000100800 */
[----:B------:R-:W4:Y:S01]  /*d440*/  LDL R18, [R1+0x18] ;  /* 0x0000180001127983 */ /* 0x000f220000100800 */
[----:B------:R-:W-:Y:S05]  /*d450*/  WARPSYNC.ALL ;  /* 0x0000000000007948 */ /* 0x000fea0003800000 */
[----:B--2---:R-:W-:-:S05]  /*d460*/  LOP3.LUT R3, R2, R3, RZ, 0xfc, !PT ;  /* 0x0000000302037212 */ /* 0x004fca00078efcff */
[----:B0-----:R-:W-:Y:S01]  /*d470*/  VIADD R0, R3, UR42 ;  /* 0x0000002a03007c36 */ /* 0x001fe20008000000 */
[----:B------:R-:W0:Y:S01]  /*d480*/  LDSM.16.MT88.4 R12, [R3+UR42+0xa400] ;  /* 0x00a4002a030c783b */ /* 0x000e220008004200 */
[----:B----4-:R-:W-:Y:S02]  /*d490*/  IADD3 R2, R2, UR42, R18 ;  /* 0x0000002a02027c10 */ /* 0x010fe4000fffe012 */
[----:B---3--:R-:W-:Y:S02]  /*d4a0*/  IMAD.IADD R0, R4, 0x1, R0 ;  /* 0x0000000104007824 */ /* 0x008fe400078e0200 */
[----:B------:R-:W-:-:S03]  /*d4b0*/  IMAD.U32 R18, RZ, RZ, UR47 ;  /* 0x0000002fff127e24 */ /* 0x000fc6000f8e00ff */
[----:B------:R-:W1:Y:S02]  /*d4c0*/  LDSM.16.MT88.4 R4, [R0+0xa400] ;  /* 0x00a400000004783b */ /* 0x000e640000004200 */
[----:B------:R-:W-:Y:S02]  /*d4d0*/  ISETP.NE.AND P2, PT, R18, 0x3, PT ;  /* 0x000000031200780c */ /* 0x000fe40003f45270 */
[C-C-:B0-----:R-:W-:Y:S02]  /*d4e0*/  PRMT R8, R12.reuse, 0x6420, R13.reuse ;  /* 0x000064200c087816 */ /* 0x141fe4000000000d */
[----:B------:R-:W-:Y:S02]  /*d4f0*/  PRMT R9, R12, 0x7531, R13 ;  /* 0x000075310c097816 */ /* 0x000fe4000000000d */
[C-C-:B------:R-:W-:Y:S02]  /*d500*/  PRMT R10, R14.reuse, 0x6420, R15.reuse ;  /* 0x000064200e0a7816 */ /* 0x140fe4000000000f */
[----:B------:R-:W-:-:S02]  /*d510*/  PRMT R11, R14, 0x7531, R15 ;  /* 0x000075310e0b7816 */ /* 0x000fc4000000000f */
[C-C-:B-1----:R-:W-:Y:S02]  /*d520*/  PRMT R20, R4.reuse, 0x6420, R5.reuse ;  /* 0x0000642004147816 */ /* 0x142fe40000000005 */
[----:B------:R-:W-:Y:S01]  /*d530*/  PRMT R21, R4, 0x7531, R5 ;  /* 0x0000753104157816 */ /* 0x000fe20000000005 */
[----:B------:R-:W-:Y:S01]  /*d540*/  STSM.16.M88.4 [R2+0x400], R8 ;  /* 0x0004000802007844 */ /* 0x000fe20000000200 */
[C-C-:B------:R-:W-:Y:S02]  /*d550*/  PRMT R22, R6.reuse, 0x6420, R7.reuse ;  /* 0x0000642006167816 */ /* 0x140fe40000000007 */
[----:B------:R-:W-:-:S05]  /*d560*/  PRMT R23, R6, 0x7531, R7 ;  /* 0x0000753106177816 */ /* 0x000fca0000000007 */
[----:B------:R-:W-:Y:S04]  /*d570*/  STSM.16.M88.4 [R2+0xc00], R20 ;  /* 0x000c001402007844 */ /* 0x000fe80000000200 */
[----:B------:R-:W0:Y:S04]  /*d580*/  LDSM.16.MT88.4 R4, [R3+UR42+0xb400] ;  /* 0x00b4002a0304783b */ /* 0x000e280008004200 */
[----:B------:R-:W1:Y:S01]  /*d590*/  LDSM.16.MT88.4 R8, [R0+0xb400] ;  /* 0x00b400000008783b */ /* 0x000e620000004200 */
[C-C-:B0-----:R-:W-:Y:S02]  /*d5a0*/  PRMT R12, R4.reuse, 0x6420, R5.reuse ;  /* 0x00006420040c7816 */ /* 0x141fe40000000005 */
[----:B------:R-:W-:-:S02]  /*d5b0*/  PRMT R13, R4, 0x7531, R5 ;  /* 0x00007531040d7816 */ /* 0x000fc40000000005 */
[C-C-:B------:R-:W-:Y:S02]  /*d5c0*/  PRMT R14, R6.reuse, 0x6420, R7.reuse ;  /* 0x00006420060e7816 */ /* 0x140fe40000000007 */
[----:B------:R-:W-:Y:S02]  /*d5d0*/  PRMT R15, R6, 0x7531, R7 ;  /* 0x00007531060f7816 */ /* 0x000fe40000000007 */
        /* <DEDUP_REMOVED lines=38> */
[----:B------:R0:W-:Y:S01]  /*d840*/  STSM.16.M88.4 [R2+0x4400], R12 ;  /* 0x0044000c02007844 */ /* 0x0001e20000000200 */
[C-C-:B------:R-:W-:Y:S02]  /*d850*/  PRMT R6, R10.reuse, 0x6420, R11.reuse ;  /* 0x000064200a067816 */ /* 0x140fe4000000000b */
[----:B------:R-:W-:-:S05]  /*d860*/  PRMT R7, R10, 0x7531, R11 ;  /* 0x000075310a077816 */ /* 0x000fca000000000b */
[----:B------:R0:W-:Y:S01]  /*d870*/  STSM.16.M88.4 [R2+0x4c00], R4 ;  /* 0x004c000402007844 */ /* 0x0001e20000000200 */
[----:B------:R-:W-:Y:S01]  /*d880*/  @!PT LDS RZ, [RZ] ;  /* 0x00000000fffff984 */ /* 0x000fe20000000800 */
[----:B------:R-:W-:Y:S01]  /*d890*/  @!PT LDS RZ, [RZ] ;  /* 0x00000000fffff984 */ /* 0x000fe20000000800 */
[----:B------:R-:W-:Y:S01]  /*d8a0*/  @!PT LDS RZ, [RZ] ;  /* 0x00000000fffff984 */ /* 0x000fe20000000800 */
[----:B------:R-:W-:Y:S01]  /*d8b0*/  @!PT LDS RZ, [RZ] ;  /* 0x00000000fffff984 */ /* 0x000fe20000000800 */
[----:B------:R1:W-:Y:S06]  /*d8c0*/  MEMBAR.ALL.CTA ;  /* 0x0000000000007992 */ /* 0x0003ec0000008000 */
[----:B-1----:R-:W1:Y:S01]  /*d8d0*/  FENCE.VIEW.ASYNC.S ;  /* 0x00000000000073c6 */ /* 0x002e620000000000 */
[----:B------:R-:W-:Y:S05]  /*d8e0*/  @!P2 BRA `(.L_x_80) ;  /* 0x000000000004a947 */ /* 0x000fea0003800000 */
[----:B------:R-:W-:Y:S01]  /*d8f0*/  BPT.TRAP 0x1 ;  /* 0x000000040000795c */ /* 0x000fe20000300000 */
.L_x_80:
[----:B-1----:R1:W-:Y:S01]  /*d900*/  SYNCS.ARRIVE.TRANS64.A1T0 RZ, [R17+URZ+0x22850], RZ ;  /* 0x022850ff11ff79a7 */ /* 0x0023e2000810003f */
[----:B------:R-:W-:Y:S06]  /*d910*/  BAR.SYNC.DEFER_BLOCKING 0x2, 0x80 ;  /* 0x0082000000007b1d */ /* 0x000fec0000010000 */
[----:B------:R-:W-:Y:S05]  /*d920*/  @!P0 BRA `(.L_x_81) ;  /* 0x0000000000048947 */ /* 0x000fea0003800000 */
[----:B------:R-:W-:Y:S01]  /*d930*/  BPT.TRAP 0x1 ;  /* 0x000000040000795c */ /* 0x000fe20000300000 */
.L_x_81:
[----:B------:R2:W5:Y:S01]  /*d940*/  LDL R30, [R1+0x4] ;  /* 0x00000400011e7983 */ /* 0x0005620000100800 */
[----:B-1----:R-:W-:Y:S02]  /*d950*/  VIADD R17, R17, 0x22880 ;  /* 0x0002288011117836 */ /* 0x002fe40000000000 */
[----:B------:R-:W-:-:S05]  /*d960*/  IMAD.U32 R0, RZ, RZ, UR46 ;  /* 0x0000002eff007e24 */ /* 0x000fca000f8e00ff */
[----:B------:R-:W-:-:S04]  /*d970*/  PRMT R17, R0, 0x654, R17 ;  /* 0x0000065400117816 */ /* 0x000fc80000000011 */
[----:B------:R2:W-:Y:S01]  /*d980*/  SYNCS.ARRIVE.TRANS64.RED.A1T0 RZ, [R17+URZ], RZ ;  /* 0x000000ff11ff79a7 */ /* 0x0005e2000810043f */
[----:B------:R-:W-:Y:S01]  /*d990*/  MOV R29, R36 ;  /* 0x00000024001d7202 */ /* 0x000fe20000000f00 */
[----:B------:R-:W-:Y:S06]  /*d9a0*/  @P1 BRA `(.L_x_82) ;  /* 0xffffffe400bc1947 */ /* 0x000fec000383ffff */
.L_x_62:
[----:B0-----:R-:W-:-:S05]  /*d9b0*/  IMAD.U32 R0, RZ, RZ, UR50 ;  /* 0x00000032ff007e24 */ /* 0x001fca000f8e00ff */
[----:B------:R-:W-:-:S13]  /*d9c0*/  ISETP.NE.AND P0, PT, R0, 0x3, PT ;  /* 0x000000030000780c */ /* 0x000fda0003f05270 */
[----:B------:R-:W-:Y:S05]  /*d9d0*/  @!P0 BRA `(.L_x_83) ;  /* 0x0000000000048947 */ /* 0x000fea0003800000 */
[----:B------:R-:W-:Y:S01]  /*d9e0*/  BPT.TRAP 0x1 ;  /* 0x000000040000795c */ /* 0x000fe20000300000 */
.L_x_83:
[----:B------:R-:W3:Y:S01]  /*d9f0*/  LDL R0, [R1+0x4] ;  /* 0x0000040001007983 */ /* 0x000ee20000100800 */
[----:B------:R-:W-:Y:S01]  /*da00*/  LEA R24, R36, UR42, 0x3 ;  /* 0x0000002a24187c11 */ /* 0x000fe2000f8e18ff */
[----:B------:R-:W-:Y:S01]  /*da10*/  BSSY B0, `(.L_x_84) ;  /* 0x0000005000007945 */ /* 0x000fe20003800000 */
[----:B---3--:R-:W-:-:S04]  /*da20*/  LOP3.LUT R3, R0, 0x1, RZ, 0x3c, !PT ;  /* 0x0000000100037812 */ /* 0x008fc800078e3cff */
[----:B------:R-:W-:-:S04]  /*da30*/  SHF.L.U32 R3, R3, 0x1f, RZ ;  /* 0x0000001f03037819 */ /* 0x000fc800000006ff */
[----:B------:R-:W0:Y:S02]  /*da40*/  SYNCS.PHASECHK.TRANS64.TRYWAIT P1, [R24+URZ+0x22870], R3 ;  /* 0x02287003180075a7 */ /* 0x000e24000802017f */
[----:B0-----:R-:W-:Y:S05]  /*da50*/  @!P1 BRA `(.L_x_85) ;  /* 0x00000044003c9947 */ /* 0x001fea0003800000 */
.L_x_220:
[----:B------:R-:W-:Y:S05]  /*da60*/  BSYNC B0 ;  /* 0x0000000000007941 */ /* 0x000fea0003800000 */
.L_x_84:
[----:B------:R-:W-:-:S05]  /*da70*/  IMAD.U32 R0, RZ, RZ, UR47 ;  /* 0x0000002fff007e24 */ /* 0x000fca000f8e00ff */
[----:B------:R-:W-:-:S13]  /*da80*/  ISETP.NE.AND P1, PT, R0, 0x3, PT ;  /* 0x000000030000780c */ /* 0x000fda0003f25270 */
[----:B------:R-:W-:Y:S05]  /*da90*/  @!P1 BRA `(.L_x_86) ;  /* 0x0000000000049947 */ /* 0x000fea0003800000 */
[----:B------:R-:W-:Y:S01]  /*daa0*/  BPT.TRAP 0x1 ;  /* 0x000000040000795c */ /* 0x000fe20000300000 */
.L_x_86:
[----:B0-----:R-:W3:Y:S04]  /*dab0*/  LDL R3, [R1+0x4] ;  /* 0x0000040001037983 */ /* 0x001ee80000100800 */
[----:B------:R-:W4:Y:S01]  /*dac0*/  LDL R2, [R1+0x1c] ;  /* 0x00001c0001027983 */ /* 0x000f220000100800 */
[----:B------:R-:W-:Y:S01]  /*dad0*/  IMAD R0, R36, 0x5000, RZ ;  /* 0x0000500024007824 */ /* 0x000fe200078e02ff */
[----:B---3--:R-:W-:-:S04]  /*dae0*/  SHF.L.U32 R5, R3, 0x1f, RZ ;  /* 0x0000001f03057819 */ /* 0x008fc800000006ff */
[----:B------:R-:W0:Y:S01]  /*daf0*/  SYNCS.PHASECHK.TRANS64.TRYWAIT P1, [R24+URZ+0x22860], R5 ;  /* 0x02286005180075a7 */ /* 0x000e22000802017f */
[----:B----4-:R-:W-:-:S05]  /*db00*/  LOP3.LUT R2, R0, R2, RZ, 0xfc, !PT ;  /* 0x0000000200027212 */ /* 0x010fca00078efcff */
[----:B------:R-:W-:Y:S01]  /*db10*/  VIADD R3, R2, UR42 ;  /* 0x0000002a02037c36 */ /* 0x000fe20008000000 */
[----:B0-----:R-:W-:Y:S06]  /*db20*/  @!P1 BRA `(.L_x_87) ;  /* 0x00000044001c9947 */ /* 0x001fec0003800000 */
.L_x_221:
[----:B------:R-:W3:Y:S04]  /*db30*/  LDL R4, [R1+0x20] ;  /* 0x0000200001047983 */ /* 0x000ee80000100800 */
[----:B------:R-:W4:Y:S01]  /*db40*/  LDL R16, [R1+0x18] ;  /* 0x0000180001107983 */ /* 0x000f220000100800 */
[----:B------:R-:W-:Y:S05]  /*db50*/  WARPSYNC.ALL ;  /* 0x0000000000007948 */ /* 0x000fea0003800000 */
[----:B------:R-:W1:Y:S01]  /*db60*/  LDSM.16.MT88.4 R8, [R2+UR42+0xa400] ;  /* 0x00a4002a0208783b */ /* 0x000e620008004200 */
[----:B------:R-:W-:-:S05]  /*db70*/  IMAD.U32 R25, RZ, RZ, UR47 ;  /* 0x0000002fff197e24 */ /* 0x000fca000f8e00ff */
[----:B------:R-:W-:Y:S02]  /*db80*/  ISETP.NE.AND P1, PT, R25, 0x3, PT ;  /* 0x000000031900780c */ /* 0x000fe40003f25270 */
[C-C-:B-1----:R-:W-:Y:S02]  /*db90*/  PRMT R12, R8.reuse, 0x6420, R9.reuse ;  /* 0x00006420080c7816 */ /* 0x142fe40000000009 */
[----:B------:R-:W-:Y:S02]  /*dba0*/  PRMT R13, R8, 0x7531, R9 ;  /* 0x00007531080d7816 */ /* 0x000fe40000000009 */
[C-C-:B------:R-:W-:Y:S02]  /*dbb0*/  PRMT R14, R10.reuse, 0x6420, R11.reuse ;  /* 0x000064200a0e7816 */ /* 0x140fe4000000000b */
[----:B------:R-:W-:Y:S01]  /*dbc0*/  PRMT R15, R10, 0x7531, R11 ;  /* 0x000075310a0f7816 */ /* 0x000fe2000000000b */
[----:B---3--:R-:W-:Y:S01]  /*dbd0*/  IMAD.IADD R3, R4, 0x1, R3 ;  /* 0x0000000104037824 */ /* 0x008fe200078e0203 */
[----:B----4-:R-:W-:-:S04]  /*dbe0*/  IADD3 R0, R0, UR42, R16 ;  /* 0x0000002a00007c10 */ /* 0x010fc8000fffe010 */
[----:B0-----:R-:W0:Y:S04]  /*dbf0*/  LDSM.16.MT88.4 R4, [R3+0xa400] ;  /* 0x00a400000304783b */ /* 0x001e280000004200 */
[----:B------:R-:W-:Y:S01]  /*dc00*/  STSM.16.M88.4 [R0+0x400], R12 ;  /* 0x0004000c00007844 */ /* 0x000fe20000000200 */
[C-C-:B0-----:R-:W-:Y:S02]  /*dc10*/  PRMT R16, R4.reuse, 0x6420, R5.reuse ;  /* 0x0000642004107816 */ /* 0x141fe40000000005 */
[----:B--2---:R-:W-:Y:S02]  /*dc20*/  PRMT R17, R4, 0x7531, R5 ;  /* 0x0000753104117816 */ /* 0x004fe40000000005 */
        /* <DEDUP_REMOVED lines=59> */
.L_x_88:
[----:B-1----:R1:W-:Y:S01]  /*dfe0*/  SYNCS.ARRIVE.TRANS64.A1T0 RZ, [R24+URZ+0x22850], RZ ;  /* 0x022850ff18ff79a7 */ /* 0x0023e2000810003f */
[----:B------:R-:W-:Y:S06]  /*dff0*/  BAR.SYNC.DEFER_BLOCKING 0x2, 0x80 ;  /* 0x0082000000007b1d */ /* 0x000fec0000010000 */
[----:B------:R-:W-:Y:S05]  /*e000*/  @!P0 BRA `(.L_x_89) ;  /* 0x0000000000048947 */ /* 0x000fea0003800000 */
[----:B------:R-:W-:Y:S01]  /*e010*/  BPT.TRAP 0x1 ;  /* 0x000000040000795c */ /* 0x000fe20000300000 */
.L_x_89:
[----:B------:R-:W2:Y:S01]  /*e020*/  LDL.LU R4, [R1+0x4] ;  /* 0x0000040001047983 */ /* 0x000ea20000300800 */
[----:B------:R-:W3:Y:S01]  /*e030*/  LDC R2, c[0x0][0xc34] ;  /* 0x00030d00ff027b82 */ /* 0x000ee20000000800 */
[----:B------:R-:W-:Y:S01]  /*e040*/  VIADD R36, R36, 0x1 ;  /* 0x0000000124247836 */ /* 0x000fe20000000000 */
[----:B------:R-:W-:Y:S01]  /*e050*/  UIADD3 UR39, UR51, UR39, URZ ;  /* 0x0000002733277290 */ /* 0x000fe2000fffe03f */
[----:B-1----:R-:W-:Y:S01]  /*e060*/  VIADD R24, R24, 0x22880 ;  /* 0x0002288018187836 */ /* 0x002fe20000000000 */
[----:B------:R-:W-:Y:S01]  /*e070*/  UIADD3 UR37, UR37, 0x1, URZ ;  /* 0x0000000125257890 */ /* 0x000fe2000fffe03f */
[----:B------:R-:W-:Y:S01]  /*e080*/  IMAD.U32 R3, RZ, RZ, UR46 ;  /* 0x0000002eff037e24 */ /* 0x000fe2000f8e00ff */
[----:B------:R-:W-:-:S04]  /*e090*/  ISETP.NE.AND P0, PT, R36, 0x2, PT ;  /* 0x000000022400780c */ /* 0x000fc80003f05270 */
[----:B0-----:R-:W-:Y:S02]  /*e0a0*/  SEL R0, RZ, 0x1, P0 ;  /* 0x00000001ff007807 */ /* 0x001fe40000000000 */
[----:B------:R-:W-:Y:S02]  /*e0b0*/  SEL R36, R36, RZ, P0 ;  /* 0x000000ff24247207 */ /* 0x000fe40000000000 */
[----:B------:R-:W-:-:S04]  /*e0c0*/  PRMT R24, R3, 0x654, R24 ;  /* 0x0000065403187816 */ /* 0x000fc80000000018 */
[----:B------:R0:W-:Y:S01]  /*e0d0*/  SYNCS.ARRIVE.TRANS64.RED.A1T0 RZ, [R24+URZ], RZ ;  /* 0x000000ff18ff79a7 */ /* 0x0001e2000810043f */
[----:B---3--:R-:W-:Y:S02]  /*e0e0*/  ISETP.LE.AND P0, PT, R2, UR39, PT ;  /* 0x0000002702007c0c */ /* 0x008fe4000bf03270 */
[----:B--2---:R-:W-:-:S05]  /*e0f0*/  LOP3.LUT R4, R4, R0, RZ, 0x3c, !PT ;  /* 0x0000000004047212 */ /* 0x004fca00078e3cff */
[----:B------:R0:W-:Y:S06]  /*e100*/  STL [R1+0x4], R4 ;  /* 0x0000040401007387 */ /* 0x0001ec0000100800 */
[----:B------:R-:W-:Y:S05]  /*e110*/  @!P0 BRA `(.L_x_90) ;  /* 0xffffffb800608947 */ /* 0x000fea000383ffff */
[----:B------:R-:W-:-:S12]  /*e120*/  ULOP3.LUT UR37, UR37, 0x1, URZ, 0xc, !UPT ;  /* 0x0000000125257892 */ /* 0x000fd8000f8e0c3f */
.L_x_40:
[----:B------:R-:W1:Y:S01]  /*e130*/  S2R R3, SR_CgaCtaId ;  /* 0x0000000000037919 */ /* 0x000e620000008800 */
[----:B------:R-:W-:Y:S01]  /*e140*/  MOV R0, 0x400 ;  /* 0x0000040000007802 */ /* 0x000fe20000000f00 */
[----:B------:R-:W-:-:S03]  /*e150*/  IMAD.U32 R2, RZ, RZ, UR37 ;  /* 0x00000025ff027e24 */ /* 0x000fc6000f8e00ff */
[----:B-1----:R-:W-:Y:S02]  /*e160*/  LEA R5, R3, R0, 0x18 ;  /* 0x0000000003057211 */ /* 0x002fe400078ec0ff */
[----:B------:R-:W-:-:S04]  /*e170*/  SHF.L.U32 R0, R2, 0x1f, RZ ;  /* 0x0000001f02007819 */ /* 0x000fc800000006ff */
[----:B------:R-:W1:Y:S02]  /*e180*/  SYNCS.PHASECHK.TRANS64.TRYWAIT P0, [R5+URZ+0x22820], R0 ;  /* 0x02282000050075a7 */ /* 0x000e64000800017f */
[----:B-1----:R-:W-:Y:S05]  /*e190*/  @!P0 BRA `(.L_x_91) ;  /* 0x0000003c00948947 */ /* 0x002fea0003800000 */
.L_x_222:
[----:B------:R-:W2:Y:S02]  /*e1a0*/  S2R R2, SR_TID.X ;  /* 0x0000000000027919 */ /* 0x000ea40000002100 */
[----:B--2---:R-:W-:-:S04]  /*e1b0*/  SHF.R.U32.HI R2, RZ, 0x5, R2 ;  /* 0x00000005ff027819 */ /* 0x004fc80000011602 */
[----:B------:R-:W-:-:S05]  /*e1c0*/  LOP3.LUT R2, R2, 0x3, RZ, 0xc0, !PT ;  /* 0x0000000302027812 */ /* 0x000fca00078ec0ff */
[----:B-1----:R-:W1:Y:S02]  /*e1d0*/  SHFL.IDX PT, R0, R2, RZ, 0x1f ;  /* 0x00001fff02007589 */ /* 0x002e6400000e0000 */
[----:B-1----:R-:W-:-:S13]  /*e1e0*/  ISETP.NE.AND P0, PT, R0, RZ, PT ;  /* 0x000000ff0000720c */ /* 0x002fda0003f05270 */
[----:B------:R-:W-:Y:S05]  /*e1f0*/  @P0 EXIT ;  /* 0x000000000000094d */ /* 0x000fea0003800000 */
[----:B------:R-:W-:Y:S01]  /*e200*/  ELECT P0, URZ, PT ;  /* 0x00000000003f782f */ /* 0x000fe20003800000 */
[----:B------:R-:W-:-:S12]  /*e210*/  BSSY B0, `(.L_x_92) ;  /* 0x000002a000007945 */ /* 0x000fd80003800000 */
[----:B------:R-:W-:Y:S05]  /*e220*/  @!P0 BRA `(.L_x_93) ;  /* 0x0000000000a08947 */ /* 0x000fea0003800000 */
[----:B------:R-:W-:-:S06]  /*e230*/  ULOP3.LUT UR4, UR36, 0x2, URZ, 0xfc, !UPT ;  /* 0x0000000224047892 */ /* 0x000fcc000f8efc3f */
[----:B------:R-:W-:-:S05]  /*e240*/  IMAD.U32 R0, RZ, RZ, UR4 ;  /* 0x00000004ff007e24 */ /* 0x000fca000f8e00ff */
[----:B------:R-:W-:-:S13]  /*e250*/  ISETP.NE.AND P0, PT, R0, 0x3, PT ;  /* 0x000000030000780c */ /* 0x000fda0003f05270 */
[----:B------:R-:W-:Y:S05]  /*e260*/  @!P0 BRA `(.L_x_94) ;  /* 0x0000000000048947 */ /* 0x000fea0003800000 */
[----:B------:R-:W-:Y:S01]  /*e270*/  BPT.TRAP 0x1 ;  /* 0x000000040000795c */ /* 0x000fe20000300000 */
.L_x_94:
[----:B------:R-:W2:Y:S01]  /*e280*/  LDL R0, [R1+0x4] ;  /* 0x0000040001007983 */ /* 0x000ea20000100800 */
[C---:B------:R-:W-:Y:S02]  /*e290*/  IMAD R3, R36.reuse, 0x8, R5 ;  /* 0x0000000824037824 */ /* 0x040fe400078e0205 */
[----:B------:R-:W-:-:S05]  /*e2a0*/  VIADD R36, R36, 0x1 ;  /* 0x0000000124247836 */ /* 0x000fca0000000000 */
[----:B------:R-:W-:Y:S02]  /*e2b0*/  ISETP.NE.AND P2, PT, R36, 0x2, PT ;  /* 0x000000022400780c */ /* 0x000fe40003f45270 */
[----:B--2---:R-:W-:Y:S02]  /*e2c0*/  SHF.L.U32 R2, R0, 0x1f, RZ ;  /* 0x0000001f00027819 */ /* 0x004fe400000006ff */
[----:B------:R-:W-:Y:S02]  /*e2d0*/  SEL R0, RZ, 0x1, P2 ;  /* 0x00000001ff007807 */ /* 0x000fe40001000000 */
[----:B------:R-:W1:Y:S02]  /*e2e0*/  SYNCS.PHASECHK.TRANS64.TRYWAIT P1, [R3+URZ+0x22840], R2 ;  /* 0x02284002030075a7 */ /* 0x000e64000802017f */
[----:B-1----:R-:W-:Y:S05]  /*e2f0*/  @!P1 BRA `(.L_x_95) ;  /* 0x0000003c00509947 */ /* 0x002fea0003800000 */
.L_x_223:
[----:B0-----:R-:W2:Y:S01]  /*e300*/  LDL.LU R4, [R1+0x4] ;  /* 0x0000040001047983 */ /* 0x001ea20000300800 */
[----:B------:R-:W-:Y:S02]  /*e310*/  SEL R36, R36, RZ, P2 ;  /* 0x000000ff24247207 */ /* 0x000fe40001000000 */
[----:B--2---:R-:W-:Y:S01]  /*e320*/  LOP3.LUT R0, R4, R0, RZ, 0x3c, !PT ;  /* 0x0000000004007212 */ /* 0x004fe200078e3cff */
[----:B------:R-:W-:Y:S06]  /*e330*/  @!P0 BRA `(.L_x_96) ;  /* 0x0000000000048947 */ /* 0x000fec0003800000 */
[----:B------:R-:W-:Y:S01]  /*e340*/  BPT.TRAP 0x1 ;  /* 0x000000040000795c */ /* 0x000fe20000300000 */
.L_x_96:
[----:B------:R-:W-:Y:S02]  /*e350*/  LEA R5, R36, R5, 0x3 ;  /* 0x0000000524057211 */ /* 0x000fe400078e18ff */
[----:B------:R-:W-:-:S04]  /*e360*/  SHF.L.U32 R0, R0, 0x1f, RZ ;  /* 0x0000001f00007819 */ /* 0x000fc800000006ff */
[----:B------:R-:W0:Y:S02]  /*e370*/  SYNCS.PHASECHK.TRANS64.TRYWAIT P1, [R5+URZ+0x22840], R0 ;  /* 0x02284000050075a7 */ /* 0x000e24000802017f */
[----:B0-----:R-:W-:Y:S05]  /*e380*/  @!P1 BRA `(.L_x_97) ;  /* 0x0000003c00409947 */ /* 0x001fea0003800000 */
.L_x_224:
[----:B------:R-:W-:Y:S05]  /*e390*/  @!P0 BRA `(.L_x_98) ;  /* 0x0000000000048947 */ /* 0x000fea0003800000 */
[----:B------:R-:W-:Y:S01]  /*e3a0*/  BPT.TRAP 0x1 ;  /* 0x000000040000795c */ /* 0x000fe20000300000 */
.L_x_98:
[----:B------:R-:W2:Y:S02]  /*e3b0*/  SYNCS.PHASECHK.TRANS64.TRYWAIT P1, [R3+URZ+0x22860], R2 ;  /* 0x02286002030075a7 */ /* 0x000ea4000802017f */
[----:B--2---:R-:W-:Y:S05]  /*e3c0*/  @!P1 BRA `(.L_x_99) ;  /* 0x0000003c00449947 */ /* 0x004fea0003800000 */
.L_x_225:
[----:B------:R-:W-:Y:S05]  /*e3d0*/  @!P0 BRA `(.L_x_100) ;  /* 0x0000000000048947 */ /* 0x000fea0003800000 */
[----:B------:R-:W-:Y:S01]  /*e3e0*/  BPT.TRAP 0x1 ;  /* 0x000000040000795c */ /* 0x000fe20000300000 */
.L_x_100:
[----:B------:R-:W3:Y:S02]  /*e3f0*/  SYNCS.PHASECHK.TRANS64.TRYWAIT P1, [R5+URZ+0x22860], R0 ;  /* 0x02286000050075a7 */ /* 0x000ee4000802017f */
[----:B---3--:R-:W-:Y:S05]  /*e400*/  @!P1 BRA `(.L_x_101) ;  /* 0x0000003c00489947 */ /* 0x008fea0003800000 */
.L_x_226:
[----:B------:R-:W-:Y:S05]  /*e410*/  @!P0 BRA `(.L_x_102) ;  /* 0x0000000000048947 */ /* 0x000fea0003800000 */
[----:B------:R-:W-:Y:S01]  /*e420*/  BPT.TRAP 0x1 ;  /* 0x000000040000795c */ /* 0x000fe20000300000 */
.L_x_102:
[----:B------:R-:W4:Y:S02]  /*e430*/  SYNCS.PHASECHK.TRANS64.TRYWAIT P1, [R3+URZ+0x22880], R2 ;  /* 0x02288002030075a7 */ /* 0x000f24000802017f */
[----:B----4-:R-:W-:Y:S05]  /*e440*/  @!P1 BRA `(.L_x_103) ;  /* 0x0000003c004c9947 */ /* 0x010fea0003800000 */
.L_x_227:
[----:B------:R-:W-:Y:S05]  /*e450*/  @!P0 BRA `(.L_x_104) ;  /* 0x0000000000048947 */ /* 0x000fea0003800000 */
[----:B------:R-:W-:Y:S01]  /*e460*/  BPT.TRAP 0x1 ;  /* 0x000000040000795c */ /* 0x000fe20000300000 */
.L_x_104:
[----:B------:R0:W0:Y:S02]  /*e470*/  SYNCS.PHASECHK.TRANS64.TRYWAIT P0, [R5+URZ+0x22880], R0 ;  /* 0x02288000050075a7 */ /* 0x000024000800017f */
[----:B0-----:R-:W-:Y:S05]  /*e480*/  @!P0 NANOSLEEP.SYNCS 0x989680 ;  /* 0x009896800000895d */ /* 0x001fea0003900000 */
[----:B------:R-:W0:Y:S02]  /*e490*/  @!P0 SYNCS.PHASECHK.TRANS64 P0, [R5+URZ+0x22880], R0 ;  /* 0x02288000050085a7 */ /* 0x000e24000800007f */
[----:B0-----:R-:W-:Y:S05]  /*e4a0*/  @!P0 BRA `(.L_x_104) ;  /* 0xfffffffc00f08947 */ /* 0x001fea000383ffff */
.L_x_93:
[----:B------:R-:W-:Y:S05]  /*e4b0*/  BSYNC B0 ;  /* 0x0000000000007941 */ /* 0x000fea0003800000 */
.L_x_92:
[----:B------:R-:W-:Y:S05]  /*e4c0*/  EXIT ;  /* 0x000000000000794d */ /* 0x000fea0003800000 */
.L_x_8:
[----:B0-----:R-:W-:-:S04]  /*e4d0*/  IMAD.U32 R3, RZ, RZ, UR41 ;  /* 0x00000029ff037e24 */ /* 0x001fc8000f8e00ff */
[----:B------:R0:W1:Y:S03]  /*e4e0*/  SYNCS.PHASECHK.TRANS64.TRYWAIT P1, [R3+URZ+0x22800], R0 ;  /* 0x02280000030075a7 */ /* 0x000066000802017f */
[----:B-1----:R-:W-:Y:S05]  /*e4f0*/  @!P1 NANOSLEEP.SYNCS 0x989680 ;  /* 0x009896800000995d */ /* 0x002fea0003900000 */
[----:B------:R-:W1:Y:S02]  /*e500*/  @!P1 SYNCS.PHASECHK.TRANS64 P1, [R3+URZ+0x22800], R0 ;  /* 0x02280000030095a7 */ /* 0x000e64000802007f */
[----:B-1----:R-:W-:Y:S05]  /*e510*/  @!P1 BRA `(.L_x_8) ;  /* 0xfffffffc00ec9947 */ /* 0x002fea000383ffff */
[----:B------:R-:W-:Y:S05]  /*e520*/  BRA `(.L_x_105) ;  /* 0xffffff2c00b47947 */ /* 0x000fea000383ffff */
.L_x_12:
[----:B-1----:R1:W2:Y:S02]  /*e530*/  SYNCS.PHASECHK.TRANS64.TRYWAIT P1, [R5+URZ+0x22830], R0 ;  /* 0x02283000050075a7 */ /* 0x0022a4000802017f */
[----:B--2---:R-:W-:Y:S05]  /*e540*/  @!P1 NANOSLEEP.SYNCS 0x989680 ;  /* 0x009896800000995d */ /* 0x004fea0003900000 */
[----:B------:R-:W2:Y:S02]  /*e550*/  @!P1 SYNCS.PHASECHK.TRANS64 P1, [R5+URZ+0x22830], R0 ;  /* 0x02283000050095a7 */ /* 0x000ea4000802007f */
[----:B--2---:R-:W-:Y:S05]  /*e560*/  @!P1 BRA `(.L_x_12) ;  /* 0xfffffffc00f09947 */ /* 0x004fea000383ffff */
[----:B------:R-:W-:Y:S05]  /*e570*/  BRA `(.L_x_11) ;  /* 0xffffff2c00d07947 */ /* 0x000fea000383ffff */
.L_x_18:
[----:B-1----:R-:W-:-:S04]  /*e580*/  IMAD.U32 R4, RZ, RZ, UR6 ;  /* 0x00000006ff047e24 */ /* 0x002fc8000f8e00ff */
[----:B------:R1:W2:Y:S03]  /*e590*/  SYNCS.PHASECHK.TRANS64.TRYWAIT P1, [R4+URZ+0x22830], R3 ;  /* 0x02283003040075a7 */ /* 0x0002a6000802017f */
[----:B--2---:R-:W-:Y:S05]  /*e5a0*/  @!P1 NANOSLEEP.SYNCS 0x989680 ;  /* 0x009896800000995d */ /* 0x004fea0003900000 */
[----:B------:R-:W2:Y:S02]  /*e5b0*/  @!P1 SYNCS.PHASECHK.TRANS64 P1, [R4+URZ+0x22830], R3 ;  /* 0x02283003040095a7 */ /* 0x000ea4000802007f */
[----:B--2---:R-:W-:Y:S05]  /*e5c0*/  @!P1 BRA `(.L_x_18) ;  /* 0xfffffffc00ec9947 */ /* 0x004fea000383ffff */
[----:B------:R-:W-:Y:S05]  /*e5d0*/  BRA `(.L_x_15) ;  /* 0xffffff5c00c07947 */ /* 0x000fea000383ffff */
.L_x_22:
[----:B-1----:R-:W-:-:S04]  /*e5e0*/  IMAD.U32 R4, RZ, RZ, UR6 ;  /* 0x00000006ff047e24 */ /* 0x002fc8000f8e00ff */
[----:B------:R1:W2:Y:S03]  /*e5f0*/  SYNCS.PHASECHK.TRANS64.TRYWAIT P1, [R4+URZ+0x22850], R3 ;  /* 0x02285003040075a7 */ /* 0x0002a6000802017f */
[----:B--2---:R-:W-:Y:S05]  /*e600*/  @!P1 NANOSLEEP.SYNCS 0x989680 ;  /* 0x009896800000995d */ /* 0x004fea0003900000 */
[----:B------:R-:W2:Y:S02]  /*e610*/  @!P1 SYNCS.PHASECHK.TRANS64 P1, [R4+URZ+0x22850], R3 ;  /* 0x02285003040095a7 */ /* 0x000ea4000802007f */
[----:B--2---:R-:W-:Y:S05]  /*e620*/  @!P1 BRA `(.L_x_22) ;  /* 0xfffffffc00ec9947 */ /* 0x004fea000383ffff */
[----:B------:R-:W-:Y:S05]  /*e630*/  BRA `(.L_x_19) ;  /* 0xffffff6400d47947 */ /* 0x000fea000383ffff */
.L_x_29:
[----:B-1----:R-:W-:-:S04]  /*e640*/  IMAD.U32 R7, RZ, RZ, UR4 ;  /* 0x00000004ff077e24 */ /* 0x002fc8000f8e00ff */
[----:B------:R1:W2:Y:S03]  /*e650*/  SYNCS.PHASECHK.TRANS64.TRYWAIT P1, [R7+URZ+0x22850], R0 ;  /* 0x02285000070075a7 */ /* 0x0002a6000802017f */
[----:B--2---:R-:W-:Y:S05]  /*e660*/  @!P1 NANOSLEEP.SYNCS 0x989680 ;  /* 0x009896800000995d */ /* 0x004fea0003900000 */
[----:B------:R-:W2:Y:S02]  /*e670*/  @!P1 SYNCS.PHASECHK.TRANS64 P1, [R7+URZ+0x22850], R0 ;  /* 0x02285000070095a7 */ /* 0x000ea4000802007f */
[----:B--2---:R-:W-:Y:S05]  /*e680*/  @!P1 BRA `(.L_x_29) ;  /* 0xfffffffc00ec9947 */ /* 0x004fea000383ffff */
[----:B------:R-:W-:Y:S05]  /*e690*/  BRA `(.L_x_28) ;  /* 0xffffff8400a47947 */ /* 0x000fea000383ffff */
.L_x_46:
[----:B------:R-:W0:Y:S01]  /*e6a0*/  S2R R18, SR_TID.X ;  /* 0x0000000000127919 */ /* 0x000e220000002100 */
[----:B------:R-:W-:Y:S02]  /*e6b0*/  IMAD.MOV.U32 R12, RZ, RZ, RZ ;  /* 0x000000ffff0c7224 */ /* 0x000fe400078e00ff */
[----:B------:R-:W-:Y:S02]  /*e6c0*/  IMAD.MOV.U32 R11, RZ, RZ, 0x1f ;  /* 0x0000001fff0b7424 */ /* 0x000fe400078e00ff */
[----:B------:R-:W-:Y:S01]  /*e6d0*/  IMAD.MOV.U32 R15, RZ, RZ, -0x1 ;  /* 0xffffffffff0f7424 */ /* 0x000fe200078e00ff */
[----:B0-----:R-:W-:-:S04]  /*e6e0*/  SHF.R.U32.HI R18, RZ, 0x5, R18 ;  /* 0x00000005ff127819 */ /* 0x001fc80000011612 */
[----:B------:R-:W-:-:S05]  /*e6f0*/  LOP3.LUT R18, R18, 0x3, RZ, 0xc0, !PT ;  /* 0x0000000312127812 */ /* 0x000fca00078ec0ff */
[----:B------:R-:W-:-:S07]  /*e700*/  IMAD.MOV.U32 R13, RZ, RZ, R18 ;  /* 0x000000ffff0d7224 */ /* 0x000fce00078e0012 */
[----:B-1----:R-:W-:Y:S05]  /*e710*/  WARPSYNC.COLLECTIVE R15, `(.L_x_106) ;  /* 0x000000000f087348 */ /* 0x002fea0003c00000 */
[----:B------:R0:W2:Y:S02]  /*e720*/  SHFL.IDX P6, R14, R13, R12, R11 ;  /* 0x0000000c0d0e7389 */ /* 0x0000a400000c000b */
[----:B012---:R-:W-:Y:S01]  /*e730*/  ENDCOLLECTIVE ;  /* 0x000000000000791b */ /* 0x007fe20003800000 */
.L_x_106:
[----:B------:R-:W-:Y:S05]  /*e740*/  BRA `(.L_x_107) ;  /* 0xffffffb800ac7947 */ /* 0x000fea000383ffff */
.L_x_49:
[----:B0-----:R0:W1:Y:S02]  /*e750*/  SYNCS.PHASECHK.TRANS64.TRYWAIT P0, [R0+URZ+0x22880], R34 ;  /* 0x02288022000075a7 */ /* 0x001064000800017f */
[----:B-1----:R-:W-:Y:S05]  /*e760*/  @!P0 NANOSLEEP.SYNCS 0x989680 ;  /* 0x009896800000895d */ /* 0x002fea0003900000 */
[----:B------:R-:W1:Y:S02]  /*e770*/  @!P0 SYNCS.PHASECHK.TRANS64 P0, [R0+URZ+0x22880], R34 ;  /* 0x02288022000085a7 */ /* 0x000e64000800007f */
[----:B-1----:R-:W-:Y:S05]  /*e780*/  @!P0 BRA `(.L_x_49) ;  /* 0xfffffffc00f08947 */ /* 0x002fea000383ffff */
[----:B------:R-:W-:Y:S05]  /*e790*/  BRA `(.L_x_108) ;  /* 0xffffffbc00a47947 */ /* 0x000fea000383ffff */
.L_x_50:
[----:B------:R-:W-:Y:S01]  /*e7a0*/  BSSY B0, `(.L_x_109) ;  /* 0x0000008000007945 */ /* 0x000fe20003800000 */
[----:B------:R-:W-:Y:S02]  /*e7b0*/  IMAD.MOV.U32 R13, RZ, RZ, R10 ;  /* 0x000000ffff0d7224 */ /* 0x000fe400078e000a */
[----:B------:R-:W-:Y:S02]  /*e7c0*/  IMAD.MOV.U32 R12, RZ, RZ, RZ ;  /* 0x000000ffff0c7224 */ /* 0x000fe400078e00ff */
[----:B------:R-:W-:Y:S02]  /*e7d0*/  IMAD.MOV.U32 R11, RZ, RZ, 0x181f ;  /* 0x0000181fff0b7424 */ /* 0x000fe400078e00ff */
[----:B------:R-:W-:-:S07]  /*e7e0*/  IMAD.MOV.U32 R15, RZ, RZ, -0x1 ;  /* 0xffffffffff0f7424 */ /* 0x000fce00078e00ff */
[----:B0-----:R-:W-:Y:S05]  /*e7f0*/  WARPSYNC.COLLECTIVE R15, `(.L_x_110) ;  /* 0x000000000f087348 */ /* 0x001fea0003c00000 */
[----:B------:R1:W2:Y:S02]  /*e800*/  SHFL.IDX P6, R14, R13, R12, R11 ;  /* 0x0000000c0d0e7389 */ /* 0x0002a400000c000b */
[----:B012---:R-:W-:Y:S01]  /*e810*/  ENDCOLLECTIVE ;  /* 0x000000000000791b */ /* 0x007fe20003800000 */
.L_x_110:
[----:B------:R-:W-:Y:S05]  /*e820*/  BSYNC B0 ;  /* 0x0000000000007941 */ /* 0x000fea0003800000 */
.L_x_109:
[----:B------:R-:W-:Y:S01]  /*e830*/  IMAD.MOV.U32 R13, RZ, RZ, R9 ;  /* 0x000000ffff0d7224 */ /* 0x000fe200078e0009 */
[----:B------:R-:W-:Y:S01]  /*e840*/  MOV R4, R14 ;  /* 0x0000000e00047202 */ /* 0x000fe20000000f00 */
[----:B------:R-:W-:Y:S01]  /*e850*/  IMAD.MOV.U32 R12, RZ, RZ, RZ ;  /* 0x000000ffff0c7224 */ /* 0x000fe200078e00ff */
[C---:B------:R-:W-:Y:S01]  /*e860*/  LOP3.LUT P2, RZ, R28.reuse, 0x800000, RZ, 0xc0, !PT ;  /* 0x008000001cff7812 */ /* 0x040fe2000784c0ff */
[----:B------:R-:W-:Y:S01]  /*e870*/  IMAD.MOV.U32 R11, RZ, RZ, 0x181f ;  /* 0x0000181fff0b7424 */ /* 0x000fe200078e00ff */
[C---:B------:R-:W-:Y:S01]  /*e880*/  LOP3.LUT P1, RZ, R28.reuse, 0x400000, RZ, 0xc0, !PT ;  /* 0x004000001cff7812 */ /* 0x040fe2000782c0ff */
[----:B------:R-:W-:Y:S01]  /*e890*/  IMAD.MOV.U32 R15, RZ, RZ, -0x1 ;  /* 0xffffffffff0f7424 */ /* 0x000fe200078e00ff */
[----:B------:R-:W-:-:S13]  /*e8a0*/  LOP3.LUT P3, RZ, R28, 0x20000, RZ, 0xc0, !PT ;  /* 0x000200001cff7812 */ /* 0x000fda000786c0ff */
[----:B------:R-:W-:Y:S05]  /*e8b0*/  WARPSYNC.COLLECTIVE R15, `(.L_x_111) ;  /* 0x000000000f087348 */ /* 0x000fea0003c00000 */
[----:B------:R0:W1:Y:S02]  /*e8c0*/  SHFL.IDX P6, R14, R13, R12, R11 ;  /* 0x0000000c0d0e7389 */ /* 0x00006400000c000b */
[----:B01----:R-:W-:Y:S01]  /*e8d0*/  ENDCOLLECTIVE ;  /* 0x000000000000791b */ /* 0x003fe20003800000 */
.L_x_111:
[----:B------:R-:W-:Y:S02]  /*e8e0*/  IMAD.MOV.U32 R13, RZ, RZ, R10 ;  /* 0x000000ffff0d7224 */ /* 0x000fe400078e000a */
[----:B------:R-:W-:Y:S01]  /*e8f0*/  IMAD.MOV.U32 R12, RZ, RZ, 0x1 ;  /* 0x00000001ff0c7424 */ /* 0x000fe200078e00ff */
[----:B------:R-:W-:-:S13]  /*e900*/  IADD3 R2, P0, R35, R14, RZ ;  /* 0x0000000e23027210 */ /* 0x000fda0007f1e0ff */
[----:B------:R-:W-:Y:S05]  /*e910*/  WARPSYNC.COLLECTIVE R15, `(.L_x_112) ;  /* 0x000000000f087348 */ /* 0x000fea0003c00000 */
[----:B------:R0:W1:Y:S02]  /*e920*/  SHFL.IDX P6, R14, R13, R12, R11 ;  /* 0x0000000c0d0e7389 */ /* 0x00006400000c000b */
[----:B01----:R-:W-:Y:S01]  /*e930*/  ENDCOLLECTIVE ;  /* 0x000000000000791b */ /* 0x003fe20003800000 */
.L_x_112:
[----:B------:R-:W-:Y:S02]  /*e940*/  IMAD.X R3, RZ, RZ, R4, P0 ;  /* 0x000000ffff037224 */ /* 0x000fe400000e0604 */
[----:B------:R-:W-:-:S05]  /*e950*/  VIADD R4, R29, UR42 ;  /* 0x0000002a1d047c36 */ /* 0x000fca0008000000 */
[----:B------:R-:W-:Y:S01]  /*e960*/  @!PT LDS RZ, [RZ] ;  /* 0x00000000fffff984 */ /* 0x000fe20000000800 */
[----:B------:R-:W-:Y:S01]  /*e970*/  @!PT LDS RZ, [RZ] ;  /* 0x00000000fffff984 */ /* 0x000fe20000000800 */
[----:B------:R-:W-:Y:S01]  /*e980*/  @!PT LDS RZ, [RZ] ;  /* 0x00000000fffff984 */ /* 0x000fe20000000800 */
[----:B------:R0:W-:Y:S01]  /*e990*/  LDGSTS.E.BYPASS.LTC128B.128 [R4+0xa400], desc[UR48][R2.64], !P2 ;  /* 0x0a40000002047fae */ /* 0x0001e2000d101d70 */
[----:B------:R-:W-:Y:S01]  /*e9a0*/  LOP3.LUT P2, RZ, R28, 0x200000, RZ, 0xc0, !PT ;  /* 0x002000001cff7812 */ /* 0x000fe2000784c0ff */
[----:B------:R-:W-:Y:S02]  /*e9b0*/  IMAD.MOV.U32 R13, RZ, RZ, R9 ;  /* 0x000000ffff0d7224 */ /* 0x000fe400078e0009 */
[----:B0-----:R-:W-:-:S10]  /*e9c0*/  IMAD.MOV.U32 R3, RZ, RZ, R14 ;  /* 0x000000ffff037224 */ /* 0x001fd400078e000e */
[----:B------:R-:W-:Y:S05]  /*e9d0*/  WARPSYNC.COLLECTIVE R15, `(.L_x_113) ;  /* 0x000000000f087348 */ /* 0x000fea0003c00000 */
[----:B------:R0:W1:Y:S02]  /*e9e0*/  SHFL.IDX P6, R14, R13, R12, R11 ;  /* 0x0000000c0d0e7389 */ /* 0x00006400000c000b */
[----:B01----:R-:W-:Y:S01]  /*e9f0*/  ENDCOLLECTIVE ;  /* 0x000000000000791b */ /* 0x003fe20003800000 */
.L_x_113:
[----:B------:R-:W-:Y:S01]  /*ea00*/  MOV R13, R10 ;  /* 0x0000000a000d7202 */ /* 0x000fe20000000f00 */
[----:B------:R-:W-:Y:S02]  /*ea10*/  IMAD.MOV.U32 R12, RZ, RZ, 0x2 ;  /* 0x00000002ff0c7424 */ /* 0x000fe400078e00ff */
[----:B------:R-:W-:-:S07]  /*ea20*/  IMAD.MOV.U32 R2, RZ, RZ, R14 ;  /* 0x000000ffff027224 */ /* 0x000fce00078e000e */
[----:B------:R-:W-:Y:S05]  /*ea30*/  WARPSYNC.COLLECTIVE R15, `(.L_x_114) ;  /* 0x000000000f087348 */ /* 0x000fea0003c00000 */
[----:B------:R0:W1:Y:S02]  /*ea40*/  SHFL.IDX P6, R14, R13, R12, R11 ;  /* 0x0000000c0d0e7389 */ /* 0x00006400000c000b */
[----:B01----:R-:W-:Y:S01]  /*ea50*/  ENDCOLLECTIVE ;  /* 0x000000000000791b */ /* 0x003fe20003800000 */
.L_x_114:
[----:B------:R-:W-:-:S05]  /*ea60*/  IADD3 R2, P0, R35, R2, RZ ;  /* 0x0000000223027210 */ /* 0x000fca0007f1e0ff */
[----:B------:R-:W-:-:S05]  /*ea70*/  IMAD.X R3, RZ, RZ, R3, P0 ;  /* 0x000000ffff037224 */ /* 0x000fca00000e0603 */
[----:B------:R-:W-:Y:S01]  /*ea80*/  @!PT LDS RZ, [RZ] ;  /* 0x00000000fffff984 */ /* 0x000fe20000000800 */
[----:B------:R-:W-:Y:S01]  /*ea90*/  @!PT LDS RZ, [RZ] ;  /* 0x00000000fffff984 */ /* 0x000fe20000000800 */
[----:B------:R-:W-:Y:S01]  /*eaa0*/  @!PT LDS RZ, [RZ] ;  /* 0x00000000fffff984 */ /* 0x000fe20000000800 */
[----:B------:R0:W-:Y:S01]  /*eab0*/  LDGSTS.E.BYPASS.LTC128B.128 [R4+0xac00], desc[UR48][R2.64], !P1 ;  /* 0x0ac0000002047fae */ /* 0x0001e2000c901d70 */
[----:B------:R-:W-:Y:S01]  /*eac0*/  IMAD.MOV.U32 R13, RZ, RZ, R9 ;  /* 0x000000ffff0d7224 */ /* 0x000fe200078e0009 */
[----:B------:R-:W-:Y:S01]  /*ead0*/  LOP3.LUT P1, RZ, R28, 0x100000, RZ, 0xc0, !PT ;  /* 0x001000001cff7812 */ /* 0x000fe2000782c0ff */
[----:B0-----:R-:W-:-:S12]  /*eae0*/  IMAD.MOV.U32 R3, RZ, RZ, R14 ;  /* 0x000000ffff037224 */ /* 0x001fd800078e000e */
[----:B------:R-:W-:Y:S05]  /*eaf0*/  WARPSYNC.COLLECTIVE R15, `(.L_x_115) ;  /* 0x000000000f087348 */ /* 0x000fea0003c00000 */
[----:B------:R0:W1:Y:S02]  /*eb00*/  SHFL.IDX P6, R14, R13, R12, R11 ;  /* 0x0000000c0d0e7389 */ /* 0x00006400000c000b */
[----:B01----:R-:W-:Y:S01]  /*eb10*/  ENDCOLLECTIVE ;  /* 0x000000000000791b */ /* 0x003fe20003800000 */
.L_x_115:
[----:B------:R-:W-:Y:S02]  /*eb20*/  IMAD.MOV.U32 R13, RZ, RZ, R10 ;  /* 0x000000ffff0d7224 */ /* 0x000fe400078e000a */
[----:B------:R-:W-:Y:S02]  /*eb30*/  IMAD.MOV.U32 R12, RZ, RZ, 0x3 ;  /* 0x00000003ff0c7424 */ /* 0x000fe400078e00ff */
[----:B------:R-:W-:-:S07]  /*eb40*/  IMAD.MOV.U32 R2, RZ, RZ, R14 ;  /* 0x000000ffff027224 */ /* 0x000fce00078e000e */
[----:B------:R-:W-:Y:S05]  /*eb50*/  WARPSYNC.COLLECTIVE R15, `(.L_x_116) ;  /* 0x000000000f087348 */ /* 0x000fea0003c00000 */
[----:B------:R0:W1:Y:S02]  /*eb60*/  SHFL.IDX P6, R14, R13, R12, R11 ;  /* 0x0000000c0d0e7389 */ /* 0x00006400000c000b */
[----:B01----:R-:W-:Y:S01]  /*eb70*/  ENDCOLLECTIVE ;  /* 0x000000000000791b */ /* 0x003fe20003800000 */
.L_x_116:
        /* <DEDUP_REMOVED lines=8> */
[----:B------:R-:W-:-:S12]  /*ec00*/  IMAD.MOV.U32 R19, RZ, RZ, R14 ;  /* 0x000000ffff137224 */ /* 0x000fd800078e000e */
[----:B0-----:R-:W-:Y:S05]  /*ec10*/  WARPSYNC.COLLECTIVE R15, `(.L_x_117) ;  /* 0x000000000f087348 */ /* 0x001fea0003c00000 */
[----:B------:R1:W2:Y:S02]  /*ec20*/  SHFL.IDX P6, R14, R13, R12, R11 ;  /* 0x0000000c0d0e7389 */ /* 0x0002a400000c000b */
[----:B012---:R-:W-:Y:S01]  /*ec30*/  ENDCOLLECTIVE ;  /* 0x000000000000791b */ /* 0x007fe20003800000 */
.L_x_117:
[----:B------:R-:W-:Y:S01]  /*ec40*/  IMAD.MOV.U32 R13, RZ, RZ, R10 ;  /* 0x000000ffff0d7224 */ /* 0x000fe200078e000a */
[----:B------:R-:W-:Y:S01]  /*ec50*/  MOV R12, 0x4 ;  /* 0x00000004000c7802 */ /* 0x000fe20000000f00 */
[----:B------:R-:W-:-:S07]  /*ec60*/  IMAD.MOV.U32 R26, RZ, RZ, R14 ;  /* 0x000000ffff1a7224 */ /* 0x000fce00078e000e */
[----:B------:R-:W-:Y:S05]  /*ec70*/  WARPSYNC.COLLECTIVE R15, `(.L_x_118) ;  /* 0x000000000f087348 */ /* 0x000fea0003c00000 */
[----:B------:R0:W1:Y:S02]  /*ec80*/  SHFL.IDX P6, R14, R13, R12, R11 ;  /* 0x0000000c0d0e7389 */ /* 0x00006400000c000b */
[----:B01----:R-:W-:Y:S01]  /*ec90*/  ENDCOLLECTIVE ;  /* 0x000000000000791b */ /* 0x003fe20003800000 */
.L_x_118:
        /* <DEDUP_REMOVED lines=12> */
.L_x_119:
[----:B------:R-:W-:Y:S02]  /*ed60*/  IMAD.MOV.U32 R13, RZ, RZ, R10 ;  /* 0x000000ffff0d7224 */ /* 0x000fe400078e000a */
[----:B------:R-:W-:Y:S02]  /*ed70*/  IMAD.MOV.U32 R12, RZ, RZ, 0x5 ;  /* 0x00000005ff0c7424 */ /* 0x000fe400078e00ff */
[----:B------:R-:W-:-:S07]  /*ed80*/  IMAD.MOV.U32 R24, RZ, RZ, R14 ;  /* 0x000000ffff187224 */ /* 0x000fce00078e000e */
[----:B------:R-:W-:Y:S05]  /*ed90*/  WARPSYNC.COLLECTIVE R15, `(.L_x_120) ;  /* 0x000000000f087348 */ /* 0x000fea0003c00000 */
[----:B------:R0:W1:Y:S02]  /*eda0*/  SHFL.IDX P6, R14, R13, R12, R11 ;  /* 0x0000000c0d0e7389 */ /* 0x00006400000c000b */
[----:B01----:R-:W-:Y:S01]  /*edb0*/  ENDCOLLECTIVE ;  /* 0x000000000000791b */ /* 0x003fe20003800000 */
.L_x_120:
        /* <DEDUP_REMOVED lines=12> */
.L_x_121:
[----:B------:R-:W-:Y:S02]  /*ee80*/  IMAD.MOV.U32 R13, RZ, RZ, R10 ;  /* 0x000000ffff0d7224 */ /* 0x000fe400078e000a */
[----:B------:R-:W-:Y:S02]  /*ee90*/  IMAD.MOV.U32 R12, RZ, RZ, 0x6 ;  /* 0x00000006ff0c7424 */ /* 0x000fe400078e00ff */
[----:B------:R-:W-:-:S07]  /*eea0*/  IMAD.MOV.U32 R22, RZ, RZ, R14 ;  /* 0x000000ffff167224 */ /* 0x000fce00078e000e */
[----:B------:R-:W-:Y:S05]  /*eeb0*/  WARPSYNC.COLLECTIVE R15, `(.L_x_122) ;  /* 0x000000000f087348 */ /* 0x000fea0003c00000 */
[----:B------:R0:W1:Y:S02]  /*eec0*/  SHFL.IDX P6, R14, R13, R12, R11 ;  /* 0x0000000c0d0e7389 */ /* 0x00006400000c000b */
[----:B01----:R-:W-:Y:S01]  /*eed0*/  ENDCOLLECTIVE ;  /* 0x000000000000791b */ /* 0x003fe20003800000 */
.L_x_122:
[----:B------:R-:W-:-:S05]  /*eee0*/  IADD3 R2, P0, R35, R22, RZ ;  /* 0x0000001623027210 */ /* 0x000fca0007f1e0ff */
[----:B------:R-:W-:-:S05]  /*eef0*/  IMAD.X R3, RZ, RZ, R19, P0 ;  /* 0x000000ffff037224 */ /* 0x000fca00000e0613 */
[----:B------:R-:W-:Y:S01]  /*ef00*/  @!PT LDS RZ, [RZ] ;  /* 0x00000000fffff984 */ /* 0x000fe20000000800 */
[----:B------:R-:W-:Y:S01]  /*ef10*/  @!PT LDS RZ, [RZ] ;  /* 0x00000000fffff984 */ /* 0x000fe20000000800 */
[----:B------:R-:W-:Y:S01]  /*ef20*/  @!PT LDS RZ, [RZ] ;  /* 0x00000000fffff984 */ /* 0x000fe20000000800 */
[----:B------:R0:W-:Y:S01]  /*ef30*/  LDGSTS.E.BYPASS.LTC128B.128 [R4+0xcc00], desc[UR48][R2.64], !P1 ;  /* 0x0cc0000002047fae */ /* 0x0001e2000c901d70 */
[----:B------:R-:W-:Y:S01]  /*ef40*/  IMAD.MOV.U32 R13, RZ, RZ, R9 ;  /* 0x000000ffff0d7224 */ /* 0x000fe200078e0009 */
[----:B------:R-:W-:Y:S02]  /*ef50*/  LOP3.LUT P1, RZ, R28, 0x8000, RZ, 0xc0, !PT ;  /* 0x000080001cff7812 */ /* 0x000fe4000782c0ff */
[----:B------:R-:W-:-:S11]  /*ef60*/  MOV R19, R14 ;  /* 0x0000000e00137202 */ /* 0x000fd60000000f00 */
[----:B0-----:R-:W-:Y:S05]  /*ef70*/  WARPSYNC.COLLECTIVE R15, `(.L_x_123) ;  /* 0x000000000f087348 */ /* 0x001fea0003c00000 */
[----:B------:R1:W2:Y:S02]  /*ef80*/  SHFL.IDX P6, R14, R13, R12, R11 ;  /* 0x0000000c0d0e7389 */ /* 0x0002a400000c000b */
[----:B012---:R-:W-:Y:S01]  /*ef90*/  ENDCOLLECTIVE ;  /* 0x000000000000791b */ /* 0x007fe20003800000 */
.L_x_123:
[----:B------:R-:W-:Y:S02]  /*efa0*/  IMAD.MOV.U32 R13, RZ, RZ, R10 ;  /* 0x000000ffff0d7224 */ /* 0x000fe400078e000a */
[----:B------:R-:W-:Y:S02]  /*efb0*/  IMAD.MOV.U32 R12, RZ, RZ, 0x7 ;  /* 0x00000007ff0c7424 */ /* 0x000fe400078e00ff */
[----:B------:R-:W-:-:S07]  /*efc0*/  IMAD.MOV.U32 R20, RZ, RZ, R14 ;  /* 0x000000ffff147224 */ /* 0x000fce00078e000e */
[----:B------:R-:W-:Y:S05]  /*efd0*/  WARPSYNC.COLLECTIVE R15, `(.L_x_124) ;  /* 0x000000000f087348 */ /* 0x000fea0003c00000 */
[----:B------:R0:W1:Y:S02]  /*efe0*/  SHFL.IDX P6, R14, R13, R12, R11 ;  /* 0x0000000c0d0e7389 */ /* 0x00006400000c000b */
[----:B01----:R-:W-:Y:S01]  /*eff0*/  ENDCOLLECTIVE ;  /* 0x000000000000791b */ /* 0x003fe20003800000 */
.L_x_124:
[----:B------:R-:W-:-:S05]  /*f000*/  IADD3 R2, P0, R35, R20, RZ ;  /* 0x0000001423027210 */ /* 0x000fca0007f1e0ff */
[----:B------:R-:W-:-:S05]  /*f010*/  IMAD.X R3, RZ, RZ, R19, P0 ;  /* 0x000000ffff037224 */ /* 0x000fca00000e0613 */
[----:B------:R-:W-:Y:S01]  /*f020*/  @!PT LDS RZ, [RZ] ;  /* 0x00000000fffff984 */ /* 0x000fe20000000800 */
[----:B------:R-:W-:Y:S01]  /*f030*/  @!PT LDS RZ, [RZ] ;  /* 0x00000000fffff984 */ /* 0x000fe20000000800 */
[----:B------:R-:W-:Y:S01]  /*f040*/  @!PT LDS RZ, [RZ] ;  /* 0x00000000fffff984 */ /* 0x000fe20000000800 */
[----:B------:R0:W-:Y:S01]  /*f050*/  LDGSTS.E.BYPASS.LTC128B.128 [R4+0xd400], desc[UR48][R2.64], !P3 ;  /* 0x0d40000002047fae */ /* 0x0001e2000d901d70 */
[----:B------:R-:W-:Y:S02]  /*f060*/  IMAD.MOV.U32 R13, RZ, RZ, R9 ;  /* 0x000000ffff0d7224 */ /* 0x000fe400078e0009 */
[----:B------:R-:W-:-:S07]  /*f070*/  IMAD.MOV.U32 R10, RZ, RZ, R14 ;  /* 0x000000ffff0a7224 */ /* 0x000fce00078e000e */
[----:B0-----:R-:W-:Y:S05]  /*f080*/  WARPSYNC.COLLECTIVE R15, `(.L_x_125) ;  /* 0x000000000f087348 */ /* 0x001fea0003c00000 */
[----:B------:R1:W2:Y:S02]  /*f090*/  SHFL.IDX P6, R14, R13, R12, R11 ;  /* 0x0000000c0d0e7389 */ /* 0x0002a400000c000b */
[----:B012---:R-:W-:Y:S01]  /*f0a0*/  ENDCOLLECTIVE ;  /* 0x000000000000791b */ /* 0x007fe20003800000 */
.L_x_125:
[----:B------:R-:W-:Y:S02]  /*f0b0*/  IMAD.MOV.U32 R13, RZ, RZ, R18 ;  /* 0x000000ffff0d7224 */ /* 0x000fe400078e0012 */
[----:B------:R-:W-:Y:S02]  /*f0c0*/  IMAD.MOV.U32 R12, RZ, RZ, RZ ;  /* 0x000000ffff0c7224 */ /* 0x000fe400078e00ff */
[----:B------:R-:W-:-:S07]  /*f0d0*/  IMAD.MOV.U32 R9, RZ, RZ, R14 ;  /* 0x000000ffff097224 */ /* 0x000fce00078e000e */
[----:B------:R-:W-:Y:S05]  /*f0e0*/  WARPSYNC.COLLECTIVE R15, `(.L_x_126) ;  /* 0x000000000f087348 */ /* 0x000fea0003c00000 */
[----:B------:R0:W1:Y:S02]  /*f0f0*/  SHFL.IDX P6, R14, R13, R12, R11 ;  /* 0x0000000c0d0e7389 */ /* 0x00006400000c000b */
[----:B01----:R-:W-:Y:S01]  /*f100*/  ENDCOLLECTIVE ;  /* 0x000000000000791b */ /* 0x003fe20003800000 */
.L_x_126:
[----:B------:R-:W-:-:S05]  /*f110*/  IADD3 R2, P0, R35, R9, RZ ;  /* 0x0000000923027210 */ /* 0x000fca0007f1e0ff */
[----:B------:R-:W-:-:S05]  /*f120*/  IMAD.X R3, RZ, RZ, R10, P0 ;  /* 0x000000ffff037224 */ /* 0x000fca00000e060a */
[----:B------:R-:W-:Y:S01]  /*f130*/  @!PT LDS RZ, [RZ] ;  /* 0x00000000fffff984 */ /* 0x000fe20000000800 */
[----:B------:R-:W-:Y:S01]  /*f140*/  @!PT LDS RZ, [RZ] ;  /* 0x00000000fffff984 */ /* 0x000fe20000000800 */
[----:B------:R-:W-:Y:S01]  /*f150*/  @!PT LDS RZ, [RZ] ;  /* 0x00000000fffff984 */ /* 0x000fe20000000800 */
[----:B------:R0:W-:Y:S01]  /*f160*/  LDGSTS.E.BYPASS.LTC128B.128 [R4+0xdc00], desc[UR48][R2.64], !P2 ;  /* 0x0dc0000002047fae */ /* 0x0001e2000d101d70 */
[----:B------:R-:W-:Y:S01]  /*f170*/  MOV R13, R17 ;  /* 0x00000011000d7202 */ /* 0x000fe20000000f00 */
[----:B0-----:R-:W-:-:S07]  /*f180*/  IMAD.MOV.U32 R3, RZ, RZ, R14 ;  /* 0x000000ffff037224 */ /* 0x001fce00078e000e */
[----:B------:R-:W-:Y:S05]  /*f190*/  WARPSYNC.COLLECTIVE R15, `(.L_x_127) ;  /* 0x000000000f087348 */ /* 0x000fea0003c00000 */
[----:B------:R0:W1:Y:S02]  /*f1a0*/  SHFL.IDX P6, R14, R13, R12, R11 ;  /* 0x0000000c0d0e7389 */ /* 0x00006400000c000b */
[----:B01----:R-:W-:Y:S01]  /*f1b0*/  ENDCOLLECTIVE ;  /* 0x000000000000791b */ /* 0x003fe20003800000 */
.L_x_127:
[----:B------:R-:W-:Y:S02]  /*f1c0*/  IMAD.MOV.U32 R13, RZ, RZ, R18 ;  /* 0x000000ffff0d7224 */ /* 0x000fe400078e0012 */
[----:B------:R-:W-:Y:S02]  /*f1d0*/  IMAD.MOV.U32 R12, RZ, RZ, 0x1 ;  /* 0x00000001ff0c7424 */ /* 0x000fe400078e00ff */
[----:B------:R-:W-:-:S07]  /*f1e0*/  IMAD.MOV.U32 R2, RZ, RZ, R14 ;  /* 0x000000ffff027224 */ /* 0x000fce00078e000e */
[----:B------:R-:W-:Y:S05]  /*f1f0*/  WARPSYNC.COLLECTIVE R15, `(.L_x_128) ;  /* 0x000000000f087348 */ /* 0x000fea0003c00000 */
[----:B------:R0:W1:Y:S02]  /*f200*/  SHFL.IDX P6, R14, R13, R12, R11 ;  /* 0x0000000c0d0e7389 */ /* 0x00006400000c000b */
[----:B01----:R-:W-:Y:S01]  /*f210*/  ENDCOLLECTIVE ;  /* 0x000000000000791b */ /* 0x003fe20003800000 */
.L_x_128:
        /* <DEDUP_REMOVED lines=11> */
.L_x_129:
[----:B------:R-:W-:Y:S05]  /*f2d0*/  BRA `(.L_x_130) ;  /* 0xffffffb800707947 */ /* 0x000fea000383ffff */
.L_x_55:
[----:B--2---:R2:W3:Y:S02]  /*f2e0*/  SYNCS.PHASECHK.TRANS64.TRYWAIT P0, [R0+URZ+0x22840], R34 ;  /* 0x02284022000075a7 */ /* 0x0044e4000800017f */
[----:B---3--:R-:W-:Y:S05]  /*f2f0*/  @!P0 NANOSLEEP.SYNCS 0x989680 ;  /* 0x009896800000895d */ /* 0x008fea0003900000 */
[----:B------:R-:W3:Y:S02]  /*f300*/  @!P0 SYNCS.PHASECHK.TRANS64 P0, [R0+URZ+0x22840], R34 ;  /* 0x02284022000085a7 */ /* 0x000ee4000800007f */
[----:B---3--:R-:W-:Y:S05]  /*f310*/  @!P0 BRA `(.L_x_55) ;  /* 0xfffffffc00f08947 */ /* 0x008fea000383ffff */
[----:B------:R-:W-:Y:S05]  /*f320*/  BRA `(.L_x_131) ;  /* 0xffffffb800c47947 */ /* 0x000fea000383ffff */
.L_x_56:
[----:B------:R-:W-:Y:S01]  /*f330*/  BSSY B0, `(.L_x_132) ;  /* 0x0000008000007945 */ /* 0x000fe20003800000 */
[----:B------:R-:W-:Y:S02]  /*f340*/  IMAD.MOV.U32 R13, RZ, RZ, R7 ;  /* 0x000000ffff0d7224 */ /* 0x000fe400078e0007 */
[----:B------:R-:W-:Y:S02]  /*f350*/  IMAD.MOV.U32 R12, RZ, RZ, RZ ;  /* 0x000000ffff0c7224 */ /* 0x000fe400078e00ff */
[----:B------:R-:W-:Y:S02]  /*f360*/  IMAD.MOV.U32 R11, RZ, RZ, 0x181f ;  /* 0x0000181fff0b7424 */ /* 0x000fe400078e00ff */
[----:B------:R-:W-:-:S07]  /*f370*/  IMAD.MOV.U32 R15, RZ, RZ, -0x1 ;  /* 0xffffffffff0f7424 */ /* 0x000fce00078e00ff */
[----:B012--5:R-:W-:Y:S05]  /*f380*/  WARPSYNC.COLLECTIVE R15, `(.L_x_133) ;  /* 0x000000000f087348 */ /* 0x027fea0003c00000 */
[----:B------:R3:W4:Y:S02]  /*f390*/  SHFL.IDX P6, R14, R13, R12, R11 ;  /* 0x0000000c0d0e7389 */ /* 0x00072400000c000b */
[----:B012345:R-:W-:Y:S01]  /*f3a0*/  ENDCOLLECTIVE ;  /* 0x000000000000791b */ /* 0x03ffe20003800000 */
.L_x_133:
[----:B------:R-:W-:Y:S05]  /*f3b0*/  BSYNC B0 ;  /* 0x0000000000007941 */ /* 0x000fea0003800000 */
.L_x_132:
[----:B------:R-:W-:Y:S01]  /*f3c0*/  IMAD.MOV.U32 R13, RZ, RZ, R8 ;  /* 0x000000ffff0d7224 */ /* 0x000fe200078e0008 */
[----:B------:R-:W-:Y:S01]  /*f3d0*/  MOV R12, RZ ;  /* 0x000000ff000c7202 */ /* 0x000fe20000000f00 */
[----:B------:R-:W-:Y:S01]  /*f3e0*/  IMAD.MOV.U32 R11, RZ, RZ, 0x181f ;  /* 0x0000181fff0b7424 */ /* 0x000fe200078e00ff */
[C---:B------:R-:W-:Y:S01]  /*f3f0*/  ISETP.GE.AND P2, PT, R23.reuse, 0x1, PT ;  /* 0x000000011700780c */ /* 0x040fe20003f46270 */
[----:B------:R-:W-:Y:S01]  /*f400*/  IMAD.MOV.U32 R15, RZ, RZ, -0x1 ;  /* 0xffffffffff0f7424 */ /* 0x000fe200078e00ff */
[----:B------:R-:W-:Y:S01]  /*f410*/  ISETP.GE.AND P3, PT, R23, 0x61, PT ;  /* 0x000000611700780c */ /* 0x000fe20003f66270 */
[----:B------:R-:W-:-:S12]  /*f420*/  IMAD.MOV.U32 R2, RZ, RZ, R14 ;  /* 0x000000ffff027224 */ /* 0x000fd800078e000e */
[----:B------:R-:W-:Y:S05]  /*f430*/  WARPSYNC.COLLECTIVE R15, `(.L_x_134) ;  /* 0x000000000f087348 */ /* 0x000fea0003c00000 */
[----:B------:R0:W1:Y:S02]  /*f440*/  SHFL.IDX P6, R14, R13, R12, R11 ;  /* 0x0000000c0d0e7389 */ /* 0x00006400000c000b */
[----:B01----:R-:W-:Y:S01]  /*f450*/  ENDCOLLECTIVE ;  /* 0x000000000000791b */ /* 0x003fe20003800000 */
.L_x_134:
[----:B------:R-:W-:Y:S02]  /*f460*/  IMAD.MOV.U32 R13, RZ, RZ, R7 ;  /* 0x000000ffff0d7224 */ /* 0x000fe400078e0007 */
[----:B------:R-:W-:Y:S02]  /*f470*/  IMAD.MOV.U32 R12, RZ, RZ, 0x1 ;  /* 0x00000001ff0c7424 */ /* 0x000fe400078e00ff */
[----:B------:R-:W-:-:S07]  /*f480*/  IMAD.MOV.U32 R3, RZ, RZ, R14 ;  /* 0x000000ffff037224 */ /* 0x000fce00078e000e */
[----:B------:R-:W-:Y:S05]  /*f490*/  WARPSYNC.COLLECTIVE R15, `(.L_x_135) ;  /* 0x000000000f087348 */ /* 0x000fea0003c00000 */
[----:B------:R0:W1:Y:S02]  /*f4a0*/  SHFL.IDX P6, R14, R13, R12, R11 ;  /* 0x0000000c0d0e7389 */ /* 0x00006400000c000b */
[----:B01----:R-:W-:Y:S01]  /*f4b0*/  ENDCOLLECTIVE ;  /* 0x000000000000791b */ /* 0x003fe20003800000 */
.L_x_135:
[----:B------:R-:W-:-:S05]  /*f4c0*/  @P2 IADD3 R3, P0, R22, R3, RZ ;  /* 0x0000000316032210 */ /* 0x000fca0007f1e0ff */
[----:B------:R-:W-:-:S05]  /*f4d0*/  @P2 IMAD.X R2, RZ, RZ, R2, P0 ;  /* 0x000000ffff022224 */ /* 0x000fca00000e0602 */
[----:B------:R-:W-:Y:S01]  /*f4e0*/  @P2 LOP3.LUT R3, R3, R2, RZ, 0x3c, !PT ;  /* 0x0000000203032212 */ /* 0x000fe200078e3cff */
[----:B------:R-:W-:-:S03]  /*f4f0*/  IMAD.MOV.U32 R13, RZ, RZ, R8 ;  /* 0x000000ffff0d7224 */ /* 0x000fc600078e0008 */
[----:B------:R-:W-:-:S04]  /*f500*/  @P2 LOP3.LUT R2, R3, R2, RZ, 0x3c, !PT ;  /* 0x0000000203022212 */ /* 0x000fc800078e3cff */
[----:B------:R-:W-:Y:S01]  /*f510*/  @P2 LOP3.LUT R3, R3, R2, RZ, 0x3c, !PT ;  /* 0x0000000203032212 */ /* 0x000fe200078e3cff */
[----:B------:R-:W-:-:S07]  /*f520*/  IMAD.MOV.U32 R21, RZ, RZ, R14 ;  /* 0x000000ffff157224 */ /* 0x000fce00078e000e */
[----:B------:R-:W-:Y:S05]  /*f530*/  WARPSYNC.COLLECTIVE R15, `(.L_x_136) ;  /* 0x000000000f087348 */ /* 0x000fea0003c00000 */
[----:B------:R0:W1:Y:S02]  /*f540*/  SHFL.IDX P6, R14, R13, R12, R11 ;  /* 0x0000000c0d0e7389 */ /* 0x00006400000c000b */
[----:B01----:R-:W-:Y:S01]  /*f550*/  ENDCOLLECTIVE ;  /* 0x000000000000791b */ /* 0x003fe20003800000 */
.L_x_136:
[----:B------:R-:W-:Y:S01]  /*f560*/  @!PT LDS RZ, [RZ] ;  /* 0x00000000fffff984 */ /* 0x000fe20000000800 */
[----:B------:R-:W-:Y:S01]  /*f570*/  @!PT LDS RZ, [RZ] ;  /* 0x00000000fffff984 */ /* 0x000fe20000000800 */
[----:B------:R-:W-:Y:S01]  /*f580*/  @!PT LDS RZ, [RZ] ;  /* 0x00000000fffff984 */ /* 0x000fe20000000800 */
[----:B------:R0:W-:Y:S01]  /*f590*/  @P2 LDGSTS.E.BYPASS.LTC128B.128 [R4+0x18400], desc[UR48][R2.64], !P1 ;  /* 0x1840000002042fae */ /* 0x0001e2000c901d70 */
[----:B------:R-:W-:Y:S01]  /*f5a0*/  ISETP.GE.AND P2, PT, R23, 0x11, PT ;  /* 0x000000111700780c */ /* 0x000fe20003f46270 */
[----:B------:R-:W-:Y:S01]  /*f5b0*/  IMAD.MOV.U32 R13, RZ, RZ, R7 ;  /* 0x000000ffff0d7224 */ /* 0x000fe200078e0007 */
[----:B------:R-:W-:-:S11]  /*f5c0*/  MOV R12, 0x2 ;  /* 0x00000002000c7802 */ /* 0x000fd60000000f00 */
[----:B0-----:R-:W-:-:S13]  /*f5d0*/  @P2 IADD3 R19, P0, R22, R14, RZ ;  /* 0x0000000e16132210 */ /* 0x001fda0007f1e0ff */
[----:B------:R-:W-:Y:S05]  /*f5e0*/  WARPSYNC.COLLECTIVE R15, `(.L_x_137) ;  /* 0x000000000f087348 */ /* 0x000fea0003c00000 */
[----:B------:R0:W1:Y:S02]  /*f5f0*/  SHFL.IDX P6, R14, R13, R12, R11 ;  /* 0x0000000c0d0e7389 */ /* 0x00006400000c000b */
[----:B01----:R-:W-:Y:S01]  /*f600*/  ENDCOLLECTIVE ;  /* 0x000000000000791b */ /* 0x003fe20003800000 */
.L_x_137:
[----:B------:R-:W-:Y:S02]  /*f610*/  @P2 IMAD.X R21, RZ, RZ, R21, P0 ;  /* 0x000000ffff152224 */ /* 0x000fe400000e0615 */
[----:B------:R-:W-:Y:S02]  /*f620*/  @P2 IMAD.MOV.U32 R2, RZ, RZ, R19 ;  /* 0x000000ffff022224 */ /* 0x000fe400078e0013 */
[----:B------:R-:W-:-:S05]  /*f630*/  @P2 IMAD.MOV.U32 R3, RZ, RZ, R21 ;  /* 0x000000ffff032224 */ /* 0x000fca00078e0015 */
[----:B------:R-:W-:Y:S01]  /*f640*/  @!PT LDS RZ, [RZ] ;  /* 0x00000000fffff984 */ /* 0x000fe20000000800 */
[----:B------:R-:W-:Y:S01]  /*f650*/  @!PT LDS RZ, [RZ] ;  /* 0x00000000fffff984 */ /* 0x000fe20000000800 */
[----:B------:R-:W-:Y:S01]  /*f660*/  @!PT LDS RZ, [RZ] ;  /* 0x00000000fffff984 */ /* 0x000fe20000000800 */
[----:B------:R0:W-:Y:S01]  /*f670*/  @P2 LDGSTS.E.BYPASS.LTC128B.128 [R4+0x18c00], desc[UR48][R2.64], !P1 ;  /* 0x18c0000002042fae */ /* 0x0001e2000c901d70 */
[----:B------:R-:W-:Y:S01]  /*f680*/  ISETP.GE.AND P2, PT, R23, 0x21, PT ;  /* 0x000000211700780c */ /* 0x000fe20003f46270 */
[----:B------:R-:W-:Y:S02]  /*f690*/  IMAD.MOV.U32 R13, RZ, RZ, R8 ;  /* 0x000000ffff0d7224 */ /* 0x000fe400078e0008 */
[----:B------:R-:W-:-:S10]  /*f6a0*/  IMAD.MOV.U32 R9, RZ, RZ, R14 ;  /* 0x000000ffff097224 */ /* 0x000fd400078e000e */
[----:B0-----:R-:W-:Y:S05]  /*f6b0*/  WARPSYNC.COLLECTIVE R15, `(.L_x_138) ;  /* 0x000000000f087348 */ /* 0x001fea0003c00000 */
[----:B------:R1:W2:Y:S02]  /*f6c0*/  SHFL.IDX P6, R14, R13, R12, R11 ;  /* 0x0000000c0d0e7389 */ /* 0x0002a400000c000b */
[----:B012---:R-:W-:Y:S01]  /*f6d0*/  ENDCOLLECTIVE ;  /* 0x000000000000791b */ /* 0x007fe20003800000 */
.L_x_138:
[----:B------:R-:W-:-:S05]  /*f6e0*/  @P2 IADD3 R12, P0, R22, R14, RZ ;  /* 0x0000000e160c2210 */ /* 0x000fca0007f1e0ff */
[----:B------:R-:W-:Y:S02]  /*f6f0*/  @P2 IMAD.X R13, RZ, RZ, R9, P0 ;  /* 0x000000ffff0d2224 */ /* 0x000fe400000e0609 */
[----:B------:R-:W-:Y:S02]  /*f700*/  @P2 IMAD.MOV.U32 R2, RZ, RZ, R12 ;  /* 0x000000ffff022224 */ /* 0x000fe400078e000c */
[----:B------:R-:W-:Y:S02]  /*f710*/  @P2 IMAD.MOV.U32 R3, RZ, RZ, R13 ;  /* 0x000000ffff032224 */ /* 0x000fe400078e000d */
[----:B------:R-:W-:Y:S02]  /*f720*/  IMAD.MOV.U32 R13, RZ, RZ, R7 ;  /* 0x000000ffff0d7224 */ /* 0x000fe400078e0007 */
[----:B------:R-:W-:Y:S01]  /*f730*/  IMAD.MOV.U32 R12, RZ, RZ, 0x3 ;  /* 0x00000003ff0c7424 */ /* 0x000fe200078e00ff */
[----:B------:R-:W-:Y:S01]  /*f740*/  @!PT LDS RZ, [RZ] ;  /* 0x00000000fffff984 */ /* 0x000fe20000000800 */
[----:B------:R-:W-:Y:S01]  /*f750*/  @!PT LDS RZ, [RZ] ;  /* 0x00000000fffff984 */ /* 0x000fe20000000800 */
[----:B------:R-:W-:Y:S01]  /*f760*/  @!PT LDS RZ, [RZ] ;  /* 0x00000000fffff984 */ /* 0x000fe20000000800 */
[----:B------:R0:W-:Y:S01]  /*f770*/  @P2 LDGSTS.E.BYPASS.LTC128B.128 [R4+0x19400], desc[UR48][R2.64], !P1 ;  /* 0x1940000002042fae */ /* 0x0001e2000c901d70 */
[----:B------:R-:W-:-:S13]  /*f780*/  ISETP.GE.AND P2, PT, R23, 0x31, PT ;  /* 0x000000311700780c */ /* 0x000fda0003f46270 */
[----:B0-----:R-:W-:Y:S05]  /*f790*/  WARPSYNC.COLLECTIVE R15, `(.L_x_139) ;  /* 0x000000000f087348 */ /* 0x001fea0003c00000 */
[----:B------:R1:W2:Y:S02]  /*f7a0*/  SHFL.IDX P6, R14, R13, R12, R11 ;  /* 0x0000000c0d0e7389 */ /* 0x0002a400000c000b */
[----:B012---:R-:W-:Y:S01]  /*f7b0*/  ENDCOLLECTIVE ;  /* 0x000000000000791b */ /* 0x007fe20003800000 */
.L_x_139:
[----:B------:R-:W-:Y:S02]  /*f7c0*/  IMAD.MOV.U32 R13, RZ, RZ, R8 ;  /* 0x000000ffff0d7224 */ /* 0x000fe400078e0008 */
[----:B------:R-:W-:-:S07]  /*f7d0*/  IMAD.MOV.U32 R17, RZ, RZ, R14 ;  /* 0x000000ffff117224 */ /* 0x000fce00078e000e */
[----:B------:R-:W-:Y:S05]  /*f7e0*/  WARPSYNC.COLLECTIVE R15, `(.L_x_140) ;  /* 0x000000000f087348 */ /* 0x000fea0003c00000 */
[----:B------:R0:W1:Y:S02]  /*f7f0*/  SHFL.IDX P6, R14, R13, R12, R11 ;  /* 0x0000000c0d0e7389 */ /* 0x00006400000c000b */
[----:B01----:R-:W-:Y:S01]  /*f800*/  ENDCOLLECTIVE ;  /* 0x000000000000791b */ /* 0x003fe20003800000 */
.L_x_140:
[----:B------:R-:W-:Y:S01]  /*f810*/  MOV R13, R7 ;  /* 0x00000007000d7202 */ /* 0x000fe20000000f00 */
[----:B------:R-:W-:Y:S01]  /*f820*/  IMAD.MOV.U32 R12, RZ, RZ, 0x4 ;  /* 0x00000004ff0c7424 */ /* 0x000fe200078e00ff */
[----:B------:R-:W-:-:S13]  /*f830*/  @P2 IADD3 R18, P0, R22, R14, RZ ;  /* 0x0000000e16122210 */ /* 0x000fda0007f1e0ff */
[----:B------:R-:W-:Y:S05]  /*f840*/  WARPSYNC.COLLECTIVE R15, `(.L_x_141) ;  /* 0x000000000f087348 */ /* 0x000fea0003c00000 */
[----:B------:R0:W1:Y:S02]  /*f850*/  SHFL.IDX P6, R14, R13, R12, R11 ;  /* 0x0000000c0d0e7389 */ /* 0x00006400000c000b */
[----:B01----:R-:W-:Y:S01]  /*f860*/  ENDCOLLECTIVE ;  /* 0x000000000000791b */ /* 0x003fe20003800000 */
.L_x_141:
        /* <DEDUP_REMOVED lines=9> */
[----:B0-----:R-:W-:-:S10]  /*f900*/  IMAD.MOV.U32 R2, RZ, RZ, R14 ;  /* 0x000000ffff027224 */ /* 0x001fd400078e000e */
[----:B------:R-:W-:Y:S05]  /*f910*/  WARPSYNC.COLLECTIVE R15, `(.L_x_142) ;  /* 0x000000000f087348 */ /* 0x000fea0003c00000 */
[----:B------:R0:W1:Y:S02]  /*f920*/  SHFL.IDX P6, R14, R13, R12, R11 ;  /* 0x0000000c0d0e7389 */ /* 0x00006400000c000b */
[----:B01----:R-:W-:Y:S01]  /*f930*/  ENDCOLLECTIVE ;  /* 0x000000000000791b */ /* 0x003fe20003800000 */
.L_x_142:
[----:B------:R-:W-:Y:S02]  /*f940*/  IMAD.MOV.U32 R13, RZ, RZ, R7 ;  /* 0x000000ffff0d7224 */ /* 0x000fe400078e0007 */
[----:B------:R-:W-:Y:S01]  /*f950*/  IMAD.MOV.U32 R12, RZ, RZ, 0x5 ;  /* 0x00000005ff0c7424 */ /* 0x000fe200078e00ff */
[----:B------:R-:W-:-:S05]  /*f960*/  @P2 IADD3 R14, P0, R22, R14, RZ ;  /* 0x0000000e160e2210 */ /* 0x000fca0007f1e0ff */
[----:B------:R-:W-:Y:S02]  /*f970*/  @P2 IMAD.X R15, RZ, RZ, R2, P0 ;  /* 0x000000ffff0f2224 */ /* 0x000fe400000e0602 */
[----:B------:R-:W-:Y:S02]  /*f980*/  @P2 IMAD.MOV.U32 R2, RZ, RZ, R14 ;  /* 0x000000ffff022224 */ /* 0x000fe400078e000e */
[----:B------:R-:W-:Y:S02]  /*f990*/  @P2 IMAD.MOV.U32 R3, RZ, RZ, R15 ;  /* 0x000000ffff032224 */ /* 0x000fe400078e000f */
[----:B------:R-:W-:-:S03]  /*f9a0*/  IMAD.MOV.U32 R15, RZ, RZ, -0x1 ;  /* 0xffffffffff0f7424 */ /* 0x000fc600078e00ff */
        /* <DEDUP_REMOVED lines=8> */
.L_x_143:
[----:B------:R-:W-:Y:S02]  /*fa30*/  IMAD.MOV.U32 R13, RZ, RZ, R8 ;  /* 0x000000ffff0d7224 */ /* 0x000fe400078e0008 */
[----:B------:R-:W-:-:S07]  /*fa40*/  IMAD.MOV.U32 R10, RZ, RZ, R14 ;  /* 0x000000ffff0a7224 */ /* 0x000fce00078e000e */
[----:B------:R-:W-:Y:S05]  /*fa50*/  WARPSYNC.COLLECTIVE R15, `(.L_x_144) ;  /* 0x000000000f087348 */ /* 0x000fea0003c00000 */
[----:B------:R0:W1:Y:S02]  /*fa60*/  SHFL.IDX P6, R14, R13, R12, R11 ;  /* 0x0000000c0d0e7389 */ /* 0x00006400000c000b */
[----:B01----:R-:W-:Y:S01]  /*fa70*/  ENDCOLLECTIVE ;  /* 0x000000000000791b */ /* 0x003fe20003800000 */
.L_x_144:
[----:B------:R-:W-:Y:S02]  /*fa80*/  IMAD.MOV.U32 R13, RZ, RZ, R7 ;  /* 0x000000ffff0d7224 */ /* 0x000fe400078e0007 */
[----:B------:R-:W-:Y:S02]  /*fa90*/  IMAD.MOV.U32 R12, RZ, RZ, 0x6 ;  /* 0x00000006ff0c7424 */ /* 0x000fe400078e00ff */
[----:B------:R-:W-:-:S05]  /*faa0*/  IMAD.MOV.U32 R11, RZ, RZ, R14 ;  /* 0x000000ffff0b7224 */ /* 0x000fca00078e000e */
[----:B------:R-:W-:-:S04]  /*fab0*/  @P2 IADD3 R11, P0, R22, R11, RZ ;  /* 0x0000000b160b2210 */ /* 0x000fc80007f1e0ff */
[----:B------:R-:W-:Y:S01]  /*fac0*/  @P2 IADD3.X R10, RZ, R10, RZ, P0, !PT ;  /* 0x0000000aff0a2210 */ /* 0x000fe200007fe4ff */
[----:B------:R-:W-:Y:S02]  /*fad0*/  @P2 IMAD.MOV.U32 R2, RZ, RZ, R11 ;  /* 0x000000ffff022224 */ /* 0x000fe400078e000b */
[----:B------:R-:W-:Y:S02]  /*fae0*/  IMAD.MOV.U32 R11, RZ, RZ, 0x181f ;  /* 0x0000181fff0b7424 */ /* 0x000fe400078e00ff */
[----:B------:R-:W-:-:S07]  /*faf0*/  @P2 IMAD.MOV.U32 R3, RZ, RZ, R10 ;  /* 0x000000ffff032224 */ /* 0x000fce00078e000a */
[----:B------:R-:W-:Y:S05]  /*fb00*/  WARPSYNC.COLLECTIVE R15, `(.L_x_145) ;  /* 0x000000000f087348 */ /* 0x000fea0003c00000 */
[----:B------:R0:W1:Y:S02]  /*fb10*/  SHFL.IDX P6, R14, R13, R12, R11 ;  /* 0x0000000c0d0e7389 */ /* 0x00006400000c000b */
[----:B01----:R-:W-:Y:S01]  /*fb20*/  ENDCOLLECTIVE ;  /* 0x000000000000791b */ /* 0x003fe20003800000 */
.L_x_145:
        /* <DEDUP_REMOVED lines=10> */
.L_x_146:
[----:B------:R-:W-:Y:S02]  /*fbd0*/  IMAD.MOV.U32 R13, RZ, RZ, R7 ;  /* 0x000000ffff0d7224 */ /* 0x000fe400078e0007 */
[----:B------:R-:W-:Y:S02]  /*fbe0*/  IMAD.MOV.U32 R12, RZ, RZ, 0x7 ;  /* 0x00000007ff0c7424 */ /* 0x000fe400078e00ff */
[----:B------:R-:W-:-:S07]  /*fbf0*/  IMAD.MOV.U32 R20, RZ, RZ, R14 ;  /* 0x000000ffff147224 */ /* 0x000fce00078e000e */
[----:B------:R-:W-:Y:S05]  /*fc00*/  WARPSYNC.COLLECTIVE R15, `(.L_x_147) ;  /* 0x000000000f087348 */ /* 0x000fea0003c00000 */
[----:B------:R0:W1:Y:S02]  /*fc10*/  SHFL.IDX P6, R14, R13, R12, R11 ;  /* 0x0000000c0d0e7389 */ /* 0x00006400000c000b */
[----:B01----:R-:W-:Y:S01]  /*fc20*/  ENDCOLLECTIVE ;  /* 0x000000000000791b */ /* 0x003fe20003800000 */
.L_x_147:
[----:B------:R-:W-:-:S05]  /*fc30*/  @P3 IADD3 R20, P0, R22, R20, RZ ;  /* 0x0000001416143210 */ /* 0x000fca0007f1e0ff */
[----:B------:R-:W-:Y:S02]  /*fc40*/  @P3 IMAD.X R9, RZ, RZ, R9, P0 ;  /* 0x000000ffff093224 */ /* 0x000fe400000e0609 */
[----:B------:R-:W-:Y:S02]  /*fc50*/  @P3 IMAD.MOV.U32 R2, RZ, RZ, R20 ;  /* 0x000000ffff023224 */ /* 0x000fe400078e0014 */
[----:B------:R-:W-:Y:S01]  /*fc60*/  @P3 IMAD.MOV.U32 R3, RZ, RZ, R9 ;  /* 0x000000ffff033224 */ /* 0x000fe200078e0009 */
[----:B------:R-:W-:-:S04]  /*fc70*/  MOV R13, R8 ;  /* 0x00000008000d7202 */ /* 0x000fc80000000f00 */
[----:B------:R-:W-:Y:S01]  /*fc80*/  @!PT LDS RZ, [RZ] ;  /* 0x00000000fffff984 */ /* 0x000fe20000000800 */
[----:B------:R-:W-:Y:S01]  /*fc90*/  @!PT LDS RZ, [RZ] ;  /* 0x00000000fffff984 */ /* 0x000fe20000000800 */
[----:B------:R-:W-:Y:S01]  /*fca0*/  @!PT LDS RZ, [RZ] ;  /* 0x00000000fffff984 */ /* 0x000fe20000000800 */
[----:B------:R0:W-:Y:S01]  /*fcb0*/  @P3 LDGSTS.E.BYPASS.LTC128B.128 [R4+0x1b400], desc[UR48][R2.64], !P1 ;  /* 0x1b40000002043fae */ /* 0x0001e2000c901d70 */
[----:B------:R-:W-:-:S07]  /*fcc0*/  IMAD.MOV.U32 R19, RZ, RZ, R14 ;  /* 0x000000ffff137224 */ /* 0x000fce00078e000e */
[----:B0-----:R-:W-:Y:S05]  /*fcd0*/  WARPSYNC.COLLECTIVE R15, `(.L_x_148) ;  /* 0x000000000f087348 */ /* 0x001fea0003c00000 */
[----:B------:R1:W2:Y:S02]  /*fce0*/  SHFL.IDX P6, R14, R13, R12, R11 ;  /* 0x0000000c0d0e7389 */ /* 0x0002a400000c000b */
[----:B012---:R-:W-:Y:S01]  /*fcf0*/  ENDCOLLECTIVE ;  /* 0x000000000000791b */ /* 0x007fe20003800000 */
.L_x_148:
[----:B------:R-:W-:Y:S02]  /*fd00*/  IMAD.MOV.U32 R13, RZ, RZ, R5 ;  /* 0x000000ffff0d7224 */ /* 0x000fe400078e0005 */
[----:B------:R-:W-:Y:S02]  /*fd10*/  IMAD.MOV.U32 R12, RZ, RZ, RZ ;  /* 0x000000ffff0c7224 */ /* 0x000fe400078e00ff */
[----:B------:R-:W-:-:S07]  /*fd20*/  IMAD.MOV.U32 R8, RZ, RZ, R14 ;  /* 0x000000ffff087224 */ /* 0x000fce00078e000e */
[----:B------:R-:W-:Y:S05]  /*fd30*/  WARPSYNC.COLLECTIVE R15, `(.L_x_149) ;  /* 0x000000000f087348 */ /* 0x000fea0003c00000 */
[----:B------:R0:W1:Y:S02]  /*fd40*/  SHFL.IDX P6, R14, R13, R12, R11 ;  /* 0x0000000c0d0e7389 */ /* 0x00006400000c000b */
[----:B01----:R-:W-:Y:S01]  /*fd50*/  ENDCOLLECTIVE ;  /* 0x000000000000791b */ /* 0x003fe20003800000 */
.L_x_149:
[----:B------:R-:W-:-:S05]  /*fd60*/  @P2 IADD3 R7, P0, R22, R8, RZ ;  /* 0x0000000816072210 */ /* 0x000fca0007f1e0ff */
[----:B------:R-:W-:Y:S02]  /*fd70*/  @P2 IMAD.X R19, RZ, RZ, R19, P0 ;  /* 0x000000ffff132224 */ /* 0x000fe400000e0613 */
[----:B------:R-:W-:Y:S02]  /*fd80*/  @P2 IMAD.MOV.U32 R2, RZ, RZ, R7 ;  /* 0x000000ffff022224 */ /* 0x000fe400078e0007 */
[----:B------:R-:W-:Y:S02]  /*fd90*/  @P2 IMAD.MOV.U32 R3, RZ, RZ, R19 ;  /* 0x000000ffff032224 */ /* 0x000fe400078e0013 */
[----:B------:R-:W-:-:S03]  /*fda0*/  IMAD.MOV.U32 R13, RZ, RZ, R6 ;  /* 0x000000ffff0d7224 */ /* 0x000fc600078e0006 */
[----:B------:R-:W-:Y:S01]  /*fdb0*/  @!PT LDS RZ, [RZ] ;  /* 0x00000000fffff984 */ /* 0x000fe20000000800 */
[----:B------:R-:W-:Y:S01]  /*fdc0*/  @!PT LDS RZ, [RZ] ;  /* 0x00000000fffff984 */ /* 0x000fe20000000800 */
[----:B------:R-:W-:Y:S01]  /*fdd0*/  @!PT LDS RZ, [RZ] ;  /* 0x00000000fffff984 */ /* 0x000fe20000000800 */
[----:B------:R0:W-:Y:S01]  /*fde0*/  @P2 LDGSTS.E.BYPASS.LTC128B.128 [R4+0x1bc00], desc[UR48][R2.64], !P1 ;  /* 0x1bc0000002042fae */ /* 0x0001e2000c901d70 */
[----:B------:R-:W-:Y:S01]  /*fdf0*/  ISETP.GE.AND P2, PT, R23, 0x81, PT ;  /* 0x000000811700780c */ /* 0x000fe20003f46270 */
[----:B0-----:R-:W-:-:S12]  /*fe00*/  IMAD.MOV.U32 R2, RZ, RZ, R14 ;  /* 0x000000ffff027224 */ /* 0x001fd800078e000e */
[----:B------:R-:W-:Y:S05]  /*fe10*/  WARPSYNC.COLLECTIVE R15, `(.L_x_150) ;  /* 0x000000000f087348 */ /* 0x000fea0003c00000 */
[----:B------:R0:W1:Y:S02]  /*fe20*/  SHFL.IDX P6, R14, R13, R12, R11 ;  /* 0x0000000c0d0e7389 */ /* 0x00006400000c000b */
[----:B01----:R-:W-:Y:S01]  /*fe30*/  ENDCOLLECTIVE ;  /* 0x000000000000791b */ /* 0x003fe20003800000 */
.L_x_150:
[----:B------:R-:W-:-:S05]  /*fe40*/  IMAD.MOV.U32 R12, RZ, RZ, R14 ;  /* 0x000000ffff0c7224 */ /* 0x000fca00078e000e */
[----:B------:R-:W-:-:S05]  /*fe50*/  @P2 IADD3 R12, P0, R22, R12, RZ ;  /* 0x0000000c160c2210 */ /* 0x000fca0007f1e0ff */
[----:B------:R-:W-:Y:S01]  /*fe60*/  @P2 IMAD.X R13, RZ, RZ, R2, P0 ;  /* 0x000000ffff0d2224 */ /* 0x000fe200000e0602 */
[----:B------:R-:W-:Y:S01]  /*fe70*/  @P2 MOV R2, R12 ;  /* 0x0000000c00022202 */ /* 0x000fe20000000f00 */
[----:B------:R-:W-:Y:S02]  /*fe80*/  IMAD.MOV.U32 R12, RZ, RZ, 0x1 ;  /* 0x00000001ff0c7424 */ /* 0x000fe400078e00ff */
[----:B------:R-:W-:Y:S02]  /*fe90*/  @P2 IMAD.MOV.U32 R3, RZ, RZ, R13 ;  /* 0x000000ffff032224 */ /* 0x000fe400078e000d */
[----:B------:R-:W-:-:S03]  /*fea0*/  IMAD.MOV.U32 R13, RZ, RZ, R5 ;  /* 0x000000ffff0d7224 */ /* 0x000fc600078e0005 */
[----:B------:R-:W-:Y:S01]  /*feb0*/  @!PT LDS RZ, [RZ] ;  /* 0x00000000fffff984 */ /* 0x000fe20000000800 */
[----:B------:R-:W-:Y:S01]  /*fec0*/  @!PT LDS RZ, [RZ] ;  /* 0x00000000fffff984 */ /* 0x000fe20000000800 */
[----:B------:R-:W-:Y:S01]  /*fed0*/  @!PT LDS RZ, [RZ] ;  /* 0x00000000fffff984 */ /* 0x000fe20000000800 */
[----:B------:R0:W-:Y:S04]  /*fee0*/  @P2 LDGSTS.E.BYPASS.LTC128B.128 [R4+0x1c400], desc[UR48][R2.64], !P1 ;  /* 0x1c40000002042fae */ /* 0x0001e8000c901d70 */
[----:B0-----:R-:W-:Y:S05]  /*fef0*/  WARPSYNC.COLLECTIVE R15, `(.L_x_151) ;  /* 0x000000000f087348 */ /* 0x001fea0003c00000 */
[----:B------:R1:W2:Y:S02]  /*ff00*/  SHFL.IDX P6, R14, R13, R12, R11 ;  /* 0x0000000c0d0e7389 */ /* 0x0002a400000c000b */
[----:B012---:R-:W-:Y:S01]  /*ff10*/  ENDCOLLECTIVE ;  /* 0x000000000000791b */ /* 0x007fe20003800000 */
.L_x_151:
[----:B------:R-:W-:Y:S02]  /*ff20*/  IMAD.MOV.U32 R13, RZ, RZ, R6 ;  /* 0x000000ffff0d7224 */ /* 0x000fe400078e0006 */
[----:B------:R-:W-:-:S07]  /*ff30*/  IMAD.MOV.U32 R5, RZ, RZ, R14 ;  /* 0x000000ffff057224 */ /* 0x000fce00078e000e */
[----:B------:R-:W-:Y:S05]  /*ff40*/  WARPSYNC.COLLECTIVE R15, `(.L_x_152) ;  /* 0x000000000f087348 */ /* 0x000fea0003c00000 */
[----:B------:R0:W1:Y:S02]  /*ff50*/  SHFL.IDX P6, R14, R13, R12, R11 ;  /* 0x0000000c0d0e7389 */ /* 0x00006400000c000b */
[----:B01----:R-:W-:Y:S01]  /*ff60*/  ENDCOLLECTIVE ;  /* 0x000000000000791b */ /* 0x003fe20003800000 */
.L_x_152:
[----:B------:R-:W-:Y:S05]  /*ff70*/  BRA `(.L_x_153) ;  /* 0xffffffb400847947 */ /* 0x000fea000383ffff */
.L_x_60:
[----:B------:R-:W-:Y:S02]  /*ff80*/  IMAD.MOV.U32 R13, RZ, RZ, R4 ;  /* 0x000000ffff0d7224 */ /* 0x000fe400078e0004 */
[----:B------:R-:W-:Y:S02]  /*ff90*/  IMAD.MOV.U32 R12, RZ, RZ, RZ ;  /* 0x000000ffff0c7224 */ /* 0x000fe400078e00ff */
[----:B------:R-:W-:Y:S02]  /*ffa0*/  IMAD.MOV.U32 R11, RZ, RZ, 0x181f ;  /* 0x0000181fff0b7424 */ /* 0x000fe400078e00ff */
[----:B------:R-:W-:Y:S02]  /*ffb0*/  IMAD.MOV.U32 R15, RZ, RZ, -0x1 ;  /* 0xffffffffff0f7424 */ /* 0x000fe400078e00ff */
[----:B------:R-:W-:-:S07]  /*ffc0*/  IMAD.IADD R5, R17, 0x1, R5 ;  /* 0x0000000111057824 */ /* 0x000fce00078e0205 */
[----:B-----5:R-:W-:Y:S05]  /*ffd0*/  WARPSYNC.COLLECTIVE R15, `(.L_x_154) ;  /* 0x000000000f087348 */ /* 0x020fea0003c00000 */
[----:B------:R0:W1:Y:S02]  /*ffe0*/  SHFL.IDX P6, R14, R13, R12, R11 ;  /* 0x0000000c0d0e7389 */ /* 0x00006400000c000b */
[----:B01---5:R-:W-:Y:S01]  /*fff0*/  ENDCOLLECTIVE ;  /* 0x000000000000791b */ /* 0x023fe20003800000 */
.L_x_154:
[C---:B------:R-:W-:Y:S01]  /*10000*/  VIADD R6, R5.reuse, 0x10 ;  /* 0x0000001005067836 */ /* 0x040fe20000000000 */
[----:B------:R-:W-:Y:S01]  /*10010*/  ISETP.GE.AND P1, PT, R5, UR41, PT ;  /* 0x0000002905007c0c */ /* 0x000fe2000bf26270 */
[----:B------:R-:W-:Y:S02]  /*10020*/  IMAD.MOV.U32 R13, RZ, RZ, R0 ;  /* 0x000000ffff0d7224 */ /* 0x000fe400078e0000 */
[----:B------:R-:W-:-:S10]  /*10030*/  IMAD.MOV.U32 R2, RZ, RZ, R14 ;  /* 0x000000ffff027224 */ /* 0x000fd400078e000e */
[----:B------:R-:W-:Y:S05]  /*10040*/  WARPSYNC.COLLECTIVE R15, `(.L_x_155) ;  /* 0x000000000f087348 */ /* 0x000fea0003c00000 */
[----:B------:R0:W1:Y:S02]  /*10050*/  SHFL.IDX P6, R14, R13, R12, R11 ;  /* 0x0000000c0d0e7389 */ /* 0x00006400000c000b */
[----:B01----:R-:W-:Y:S01]  /*10060*/  ENDCOLLECTIVE ;  /* 0x000000000000791b */ /* 0x003fe20003800000 */
.L_x_155:
[----:B------:R-:W-:Y:S02]  /*10070*/  IMAD.MOV.U32 R13, RZ, RZ, R4 ;  /* 0x000000ffff0d7224 */ /* 0x000fe400078e0004 */
[----:B------:R-:W-:Y:S01]  /*10080*/  IMAD.MOV.U32 R12, RZ, RZ, 0x1 ;  /* 0x00000001ff0c7424 */ /* 0x000fe200078e00ff */
[----:B------:R-:W-:-:S04]  /*10090*/  @!P1 IADD3 R14, P0, R10, R14, RZ ;  /* 0x0000000e0a0e9210 */ /* 0x000fc80007f1e0ff */
[----:B------:R-:W-:Y:S01]  /*100a0*/  @!P1 IADD3.X R3, RZ, R2, RZ, P0, !PT ;  /* 0x00000002ff039210 */ /* 0x000fe200007fe4ff */
[----:B------:R-:W-:-:S08]  /*100b0*/  @!P1 IMAD.MOV.U32 R2, RZ, RZ, R14 ;  /* 0x000000ffff029224 */ /* 0x000fd000078e000e */
[----:B------:R-:W-:Y:S05]  /*100c0*/  WARPSYNC.COLLECTIVE R15, `(.L_x_156) ;  /* 0x000000000f087348 */ /* 0x000fea0003c00000 */
[----:B------:R0:W1:Y:S02]  /*100d0*/  SHFL.IDX P6, R14, R13, R12, R11 ;  /* 0x0000000c0d0e7389 */ /* 0x00006400000c000b */
[----:B01----:R-:W-:Y:S01]  /*100e0*/  ENDCOLLECTIVE ;  /* 0x000000000000791b */ /* 0x003fe20003800000 */
.L_x_156:
[----:B------:R-:W-:Y:S01]  /*100f0*/  @!PT LDS RZ, [RZ] ;  /* 0x00000000fffff984 */ /* 0x000fe20000000800 */
[----:B------:R-:W-:Y:S01]  /*10100*/  @!PT LDS RZ, [RZ] ;  /* 0x00000000fffff984 */ /* 0x000fe20000000800 */
[----:B------:R-:W-:Y:S01]  /*10110*/  @!PT LDS RZ, [RZ] ;  /* 0x00000000fffff984 */ /* 0x000fe20000000800 */
[----:B------:R0:W-:Y:S01]  /*10120*/  @!P1 LDGSTS.E.BYPASS.LTC128B.128 [R8+0x14400], desc[UR48][R2.64], !P5 ;  /* 0x1440000002089fae */ /* 0x0001e2000e901d70 */
[----:B------:R-:W-:Y:S01]  /*10130*/  ISETP.GE.AND P1, PT, R6, UR41, PT ;  /* 0x0000002906007c0c */ /* 0x000fe2000bf26270 */
[----:B------:R-:W-:Y:S02]  /*10140*/  IMAD.MOV.U32 R13, RZ, RZ, R0 ;  /* 0x000000ffff0d7224 */ /* 0x000fe400078e0000 */
[----:B------:R-:W-:-:S10]  /*10150*/  IMAD.MOV.U32 R6, RZ, RZ, R14 ;  /* 0x000000ffff067224 */ /* 0x000fd400078e000e */
[----:B0-----:R-:W-:Y:S05]  /*10160*/  WARPSYNC.COLLECTIVE R15, `(.L_x_157) ;  /* 0x000000000f087348 */ /* 0x001fea0003c00000 */
[----:B------:R1:W2:Y:S02]  /*10170*/  SHFL.IDX P6, R14, R13, R12, R11 ;  /* 0x0000000c0d0e7389 */ /* 0x0002a400000c000b */
[----:B012---:R-:W-:Y:S01]  /*10180*/  ENDCOLLECTIVE ;  /* 0x000000000000791b */ /* 0x007fe20003800000 */
.L_x_157:
[----:B------:R-:W-:Y:S02]  /*10190*/  IMAD.MOV.U32 R13, RZ, RZ, R4 ;  /* 0x000000ffff0d7224 */ /* 0x000fe400078e0004 */
[----:B------:R-:W-:Y:S01]  /*101a0*/  IMAD.MOV.U32 R12, RZ, RZ, 0x2 ;  /* 0x00000002ff0c7424 */ /* 0x000fe200078e00ff */
[----:B------:R-:W-:-:S13]  /*101b0*/  @!P1 IADD3 R2, P0, R10, R14, RZ ;  /* 0x0000000e0a029210 */ /* 0x000fda0007f1e0ff */
[----:B------:R-:W-:Y:S05]  /*101c0*/  WARPSYNC.COLLECTIVE R15, `(.L_x_158) ;  /* 0x000000000f087348 */ /* 0x000fea0003c00000 */
[----:B------:R0:W1:Y:S02]  /*101d0*/  SHFL.IDX P6, R14, R13, R12, R11 ;  /* 0x0000000c0d0e7389 */ /* 0x00006400000c000b */
[----:B01----:R-:W-:Y:S01]  /*101e0*/  ENDCOLLECTIVE ;  /* 0x000000000000791b */ /* 0x003fe20003800000 */
.L_x_158:
[----:B------:R-:W-:Y:S02]  /*101f0*/  @!P1 IMAD.X R3, RZ, RZ, R6, P0 ;  /* 0x000000ffff039224 */ /* 0x000fe400000e0606 */
[----:B------:R-:W-:-:S03]  /*10200*/  VIADD R6, R5, 0x20 ;  /* 0x0000002005067836 */ /* 0x000fc60000000000 */
[----:B------:R-:W-:Y:S01]  /*10210*/  @!PT LDS RZ, [RZ] ;  /* 0x00000000fffff984 */ /* 0x000fe20000000800 */
[----:B------:R-:W-:Y:S01]  /*10220*/  @!PT LDS RZ, [RZ] ;  /* 0x00000000fffff984 */ /* 0x000fe20000000800 */
[----:B------:R-:W-:Y:S01]  /*10230*/  @!PT LDS RZ, [RZ] ;  /* 0x00000000fffff984 */ /* 0x000fe20000000800 */
[----:B------:R0:W-:Y:S02]  /*10240*/  @!P1 LDGSTS.E.BYPASS.LTC128B.128 [R8+0x14c00], desc[UR48][R2.64], !P5 ;  /* 0x14c0000002089fae */ /* 0x0001e4000e901d70 */
[----:B------:R-:W-:Y:S01]  /*10250*/  ISETP.GE.AND P1, PT, R6, UR41, PT ;  /* 0x0000002906007c0c */ /* 0x000fe2000bf26270 */
[----:B------:R-:W-:Y:S02]  /*10260*/  IMAD.MOV.U32 R13, RZ, RZ, R0 ;  /* 0x000000ffff0d7224 */ /* 0x000fe400078e0000 */
[----:B------:R-:W-:-:S10]  /*10270*/  IMAD.MOV.U32 R6, RZ, RZ, R14 ;  /* 0x000000ffff067224 */ /* 0x000fd400078e000e */
[----:B0-----:R-:W-:Y:S05]  /*10280*/  WARPSYNC.COLLECTIVE R15, `(.L_x_159) ;  /* 0x000000000f087348 */ /* 0x001fea0003c00000 */
[----:B------:R1:W2:Y:S02]  /*10290*/  SHFL.IDX P6, R14, R13, R12, R11 ;  /* 0x0000000c0d0e7389 */ /* 0x0002a400000c000b */
[----:B012---:R-:W-:Y:S01]  /*102a0*/  ENDCOLLECTIVE ;  /* 0x000000000000791b */ /* 0x007fe20003800000 */
.L_x_159:
[----:B------:R-:W-:Y:S02]  /*102b0*/  IMAD.MOV.U32 R13, RZ, RZ, R4 ;  /* 0x000000ffff0d7224 */ /* 0x000fe400078e0004 */
[----:B------:R-:W-:Y:S01]  /*102c0*/  IMAD.MOV.U32 R12, RZ, RZ, 0x3 ;  /* 0x00000003ff0c7424 */ /* 0x000fe200078e00ff */
[----:B------:R-:W-:-:S13]  /*102d0*/  @!P1 IADD3 R2, P0, R10, R14, RZ ;  /* 0x0000000e0a029210 */ /* 0x000fda0007f1e0ff */
[----:B------:R-:W-:Y:S05]  /*102e0*/  WARPSYNC.COLLECTIVE R15, `(.L_x_160) ;  /* 0x000000000f087348 */ /* 0x000fea0003c00000 */
[----:B------:R0:W1:Y:S02]  /*102f0*/  SHFL.IDX P6, R14, R13, R12, R11 ;  /* 0x0000000c0d0e7389 */ /* 0x00006400000c000b */
[----:B01----:R-:W-:Y:S01]  /*10300*/  ENDCOLLECTIVE ;  /* 0x000000000000791b */ /* 0x003fe20003800000 */
.L_x_160:
[----:B------:R-:W-:Y:S01]  /*10310*/  @!P1 IADD3.X R3, RZ, R6, RZ, P0, !PT ;  /* 0x00000006ff039210 */ /* 0x000fe200007fe4ff */
[----:B------:R-:W-:-:S04]  /*10320*/  VIADD R6, R5, 0x30 ;  /* 0x0000003005067836 */ /* 0x000fc80000000000 */
        /* <DEDUP_REMOVED lines=10> */
.L_x_161:
[----:B------:R-:W-:Y:S02]  /*103d0*/  IMAD.MOV.U32 R13, RZ, RZ, R4 ;  /* 0x000000ffff0d7224 */ /* 0x000fe400078e0004 */
[----:B------:R-:W-:Y:S01]  /*103e0*/  IMAD.MOV.U32 R12, RZ, RZ, 0x4 ;  /* 0x00000004ff0c7424 */ /* 0x000fe200078e00ff */
[----:B------:R-:W-:-:S13]  /*103f0*/  @!P1 IADD3 R2, P0, R10, R14, RZ ;  /* 0x0000000e0a029210 */ /* 0x000fda0007f1e0ff */
[----:B------:R-:W-:Y:S05]  /*10400*/  WARPSYNC.COLLECTIVE R15, `(.L_x_162) ;  /* 0x000000000f087348 */ /* 0x000fea0003c00000 */
[----:B------:R0:W1:Y:S02]  /*10410*/  SHFL.IDX P6, R14, R13, R12, R11 ;  /* 0x0000000c0d0e7389 */ /* 0x00006400000c000b */
[----:B01----:R-:W-:Y:S01]  /*10420*/  ENDCOLLECTIVE ;  /* 0x000000000000791b */ /* 0x003fe20003800000 */
.L_x_162:
        /* <DEDUP_REMOVED lines=12> */
.L_x_163:
[----:B------:R-:W-:Y:S02]  /*104f0*/  IMAD.MOV.U32 R13, RZ, RZ, R4 ;  /* 0x000000ffff0d7224 */ /* 0x000fe400078e0004 */
[----:B------:R-:W-:Y:S01]  /*10500*/  IMAD.MOV.U32 R12, RZ, RZ, 0x5 ;  /* 0x00000005ff0c7424 */ /* 0x000fe200078e00ff */
[----:B------:R-:W-:-:S13]  /*10510*/  @!P1 IADD3 R2, P0, R10, R14, RZ ;  /* 0x0000000e0a029210 */ /* 0x000fda0007f1e0ff */
[----:B------:R-:W-:Y:S05]  /*10520*/  WARPSYNC.COLLECTIVE R15, `(.L_x_164) ;  /* 0x000000000f087348 */ /* 0x000fea0003c00000 */
[----:B------:R0:W1:Y:S02]  /*10530*/  SHFL.IDX P6, R14, R13, R12, R11 ;  /* 0x0000000c0d0e7389 */ /* 0x00006400000c000b */
[----:B01----:R-:W-:Y:S01]  /*10540*/  ENDCOLLECTIVE ;  /* 0x000000000000791b */ /* 0x003fe20003800000 */
.L_x_164:
[----:B------:R-:W-:Y:S01]  /*10550*/  @!P1 IMAD.X R3, RZ, RZ, R6, P0 ;  /* 0x000000ffff039224 */ /* 0x000fe200000e0606 */
[----:B------:R-:W-:-:S04]  /*10560*/  IADD3 R6, R5, 0x50, RZ ;  /* 0x0000005005067810 */ /* 0x000fc80007ffe0ff */
        /* <DEDUP_REMOVED lines=10> */
.L_x_165:
[----:B------:R-:W-:Y:S02]  /*10610*/  IMAD.MOV.U32 R13, RZ, RZ, R4 ;  /* 0x000000ffff0d7224 */ /* 0x000fe400078e0004 */
[----:B------:R-:W-:Y:S01]  /*10620*/  IMAD.MOV.U32 R12, RZ, RZ, 0x6 ;  /* 0x00000006ff0c7424 */ /* 0x000fe200078e00ff */
[----:B------:R-:W-:-:S13]  /*10630*/  @!P1 IADD3 R2, P0, R10, R14, RZ ;  /* 0x0000000e0a029210 */ /* 0x000fda0007f1e0ff */
[----:B------:R-:W-:Y:S05]  /*10640*/  WARPSYNC.COLLECTIVE R15, `(.L_x_166) ;  /* 0x000000000f087348 */ /* 0x000fea0003c00000 */
[----:B------:R0:W1:Y:S02]  /*10650*/  SHFL.IDX P6, R14, R13, R12, R11 ;  /* 0x0000000c0d0e7389 */ /* 0x00006400000c000b */
[----:B01----:R-:W-:Y:S01]  /*10660*/  ENDCOLLECTIVE ;  /* 0x000000000000791b */ /* 0x003fe20003800000 */
.L_x_166:
        /* <DEDUP_REMOVED lines=12> */
.L_x_167:
[----:B------:R-:W-:Y:S01]  /*10730*/  IMAD.MOV.U32 R13, RZ, RZ, R4 ;  /* 0x000000ffff0d7224 */ /* 0x000fe200078e0004 */
[----:B------:R-:W-:Y:S02]  /*10740*/  MOV R12, 0x7 ;  /* 0x00000007000c7802 */ /* 0x000fe40000000f00 */
[----:B------:R-:W-:-:S13]  /*10750*/  @!P1 IADD3 R2, P0, R10, R14, RZ ;  /* 0x0000000e0a029210 */ /* 0x000fda0007f1e0ff */
[----:B------:R-:W-:Y:S05]  /*10760*/  WARPSYNC.COLLECTIVE R15, `(.L_x_168) ;  /* 0x000000000f087348 */ /* 0x000fea0003c00000 */
[----:B------:R0:W1:Y:S02]  /*10770*/  SHFL.IDX P6, R14, R13, R12, R11 ;  /* 0x0000000c0d0e7389 */ /* 0x00006400000c000b */
[----:B01----:R-:W-:Y:S01]  /*10780*/  ENDCOLLECTIVE ;  /* 0x000000000000791b */ /* 0x003fe20003800000 */
.L_x_168:
[----:B------:R-:W-:-:S05]  /*10790*/  @!P1 IMAD.X R3, RZ, RZ, R6, P0 ;  /* 0x000000ffff039224 */ /* 0x000fca00000e0606 */
[----:B------:R-:W-:Y:S01]  /*107a0*/  @!PT LDS RZ, [RZ] ;  /* 0x00000000fffff984 */ /* 0x000fe20000000800 */
[----:B------:R-:W-:Y:S01]  /*107b0*/  @!PT LDS RZ, [RZ] ;  /* 0x00000000fffff984 */ /* 0x000fe20000000800 */
[----:B------:R-:W-:Y:S01]  /*107c0*/  @!PT LDS RZ, [RZ] ;  /* 0x00000000fffff984 */ /* 0x000fe20000000800 */
[----:B------:R0:W-:Y:S01]  /*107d0*/  @!P1 LDGSTS.E.BYPASS.LTC128B.128 [R8+0x17400], desc[UR48][R2.64], !P5 ;  /* 0x1740000002089fae */ /* 0x0001e2000e901d70 */
[----:B------:R-:W-:Y:S02]  /*107e0*/  IMAD.MOV.U32 R13, RZ, RZ, R0 ;  /* 0x000000ffff0d7224 */ /* 0x000fe400078e0000 */
[----:B------:R-:W-:-:S07]  /*107f0*/  IMAD.MOV.U32 R6, RZ, RZ, R14 ;  /* 0x000000ffff067224 */ /* 0x000fce00078e000e */
[----:B0-----:R-:W-:Y:S05]  /*10800*/  WARPSYNC.COLLECTIVE R15, `(.L_x_169) ;  /* 0x000000000f087348 */ /* 0x001fea0003c00000 */
[----:B------:R1:W2:Y:S02]  /*10810*/  SHFL.IDX P6, R14, R13, R12, R11 ;  /* 0x0000000c0d0e7389 */ /* 0x0002a400000c000b */
[----:B012---:R-:W-:Y:S01]  /*10820*/  ENDCOLLECTIVE ;  /* 0x000000000000791b */ /* 0x007fe20003800000 */
.L_x_169:
[----:B------:R-:W-:Y:S05]  /*10830*/  BRA `(.L_x_170) ;  /* 0xffffffb400b87947 */ /* 0x000fea000383ffff */
.L_x_61:
[----:B0-----:R-:W-:-:S04]  /*10840*/  IMAD.U32 R3, RZ, RZ, UR42 ;  /* 0x0000002aff037e24 */ /* 0x001fc8000f8e00ff */
[----:B------:R0:W1:Y:S03]  /*10850*/  SYNCS.PHASECHK.TRANS64.TRYWAIT P0, [R3+URZ+0x22820], R0 ;  /* 0x02282000030075a7 */ /* 0x000066000800017f */
[----:B-1----:R-:W-:Y:S05]  /*10860*/  @!P0 NANOSLEEP.SYNCS 0x989680 ;  /* 0x009896800000895d */ /* 0x002fea0003900000 */
[----:B------:R-:W1:Y:S02]  /*10870*/  @!P0 SYNCS.PHASECHK.TRANS64 P0, [R3+URZ+0x22820], R0 ;  /* 0x02282000030085a7 */ /* 0x000e64000800007f */
[----:B-1----:R-:W-:Y:S05]  /*10880*/  @!P0 BRA `(.L_x_61) ;  /* 0xfffffffc00ec8947 */ /* 0x002fea000383ffff */
[----:B------:R-:W-:Y:S05]  /*10890*/  BRA `(.L_x_171) ;  /* 0xffffffb400ec7947 */ /* 0x000fea000383ffff */
.L_x_65:
[----:B0-----:R0:W1:Y:S02]  /*108a0*/  SYNCS.PHASECHK.TRANS64.TRYWAIT P0, [R0+URZ+0x22880], R35 ;  /* 0x02288023000075a7 */ /* 0x001064000800017f */
[----:B-1----:R-:W-:Y:S05]  /*108b0*/  @!P0 NANOSLEEP.SYNCS 0x989680 ;  /* 0x009896800000895d */ /* 0x002fea0003900000 */
[----:B------:R-:W1:Y:S02]  /*108c0*/  @!P0 SYNCS.PHASECHK.TRANS64 P0, [R0+URZ+0x22880], R35 ;  /* 0x02288023000085a7 */ /* 0x000e64000800007f */
[----:B-1----:R-:W-:Y:S05]  /*108d0*/  @!P0 BRA `(.L_x_65) ;  /* 0xfffffffc00f08947 */ /* 0x002fea000383ffff */
[----:B------:R-:W-:Y:S05]  /*108e0*/  BRA `(.L_x_172) ;  /* 0xffffffbc00147947 */ /* 0x000fea000383ffff */
.L_x_66:
        /* <DEDUP_REMOVED lines=8> */
.L_x_174:
[----:B------:R-:W-:Y:S05]  /*10970*/  BSYNC B0 ;  /* 0x0000000000007941 */ /* 0x000fea0003800000 */
.L_x_173:
[----:B------:R-:W0:Y:S01]  /*10980*/  S2R R20, SR_TID.X ;  /* 0x0000000000147919 */ /* 0x000e220000002100 */
[----:B------:R-:W-:Y:S01]  /*10990*/  IMAD.MOV.U32 R13, RZ, RZ, R9 ;  /* 0x000000ffff0d7224 */ /* 0x000fe200078e0009 */
[----:B------:R-:W-:Y:S01]  /*109a0*/  MOV R15, 0xffffffff ;  /* 0xffffffff000f7802 */ /* 0x000fe20000000f00 */
[----:B------:R-:W-:Y:S02]  /*109b0*/  IMAD.MOV.U32 R12, RZ, RZ, RZ ;  /* 0x000000ffff0c7224 */ /* 0x000fe400078e00ff */
[----:B------:R-:W-:Y:S02]  /*109c0*/  IMAD.MOV.U32 R11, RZ, RZ, 0x181f ;  /* 0x0000181fff0b7424 */ /* 0x000fe400078e00ff */
[----:B------:R-:W-:-:S07]  /*109d0*/  IMAD.MOV.U32 R4, RZ, RZ, R14 ;  /* 0x000000ffff047224 */ /* 0x000fce00078e000e */
[----:B0-----:R-:W-:Y:S05]  /*109e0*/  WARPSYNC.COLLECTIVE R15, `(.L_x_175) ;  /* 0x000000000f087348 */ /* 0x001fea0003c00000 */
[----:B------:R1:W2:Y:S02]  /*109f0*/  SHFL.IDX P6, R14, R13, R12, R11 ;  /* 0x0000000c0d0e7389 */ /* 0x0002a400000c000b */
[----:B012---:R-:W-:Y:S01]  /*10a00*/  ENDCOLLECTIVE ;  /* 0x000000000000791b */ /* 0x007fe20003800000 */
.L_x_175:
[----:B------:R-:W-:Y:S02]  /*10a10*/  IMAD.MOV.U32 R13, RZ, RZ, R10 ;  /* 0x000000ffff0d7224 */ /* 0x000fe400078e000a */
[----:B------:R-:W-:Y:S02]  /*10a20*/  IMAD.MOV.U32 R12, RZ, RZ, 0x1 ;  /* 0x00000001ff0c7424 */ /* 0x000fe400078e00ff */
[----:B------:R-:W-:-:S05]  /*10a30*/  IMAD.SHL.U32 R23, R20, 0x10, RZ ;  /* 0x0000001014177824 */ /* 0x000fca00078e00ff */
[----:B------:R-:W-:-:S04]  /*10a40*/  LOP3.LUT R23, R23, 0x70, RZ, 0xc0, !PT ;  /* 0x0000007017177812 */ /* 0x000fc800078ec0ff */
[----:B------:R-:W-:-:S13]  /*10a50*/  IADD3 R2, P0, R23, R14, RZ ;  /* 0x0000000e17027210 */ /* 0x000fda0007f1e0ff */
[----:B------:R-:W-:Y:S05]  /*10a60*/  WARPSYNC.COLLECTIVE R15, `(.L_x_176) ;  /* 0x000000000f087348 */ /* 0x000fea0003c00000 */
[----:B------:R0:W1:Y:S02]  /*10a70*/  SHFL.IDX P6, R14, R13, R12, R11 ;  /* 0x0000000c0d0e7389 */ /* 0x00006400000c000b */
[----:B01----:R-:W-:Y:S01]  /*10a80*/  ENDCOLLECTIVE ;  /* 0x000000000000791b */ /* 0x003fe20003800000 */
.L_x_176:
[----:B------:R-:W-:Y:S02]  /*10a90*/  IMAD.X R3, RZ, RZ, R4, P0 ;  /* 0x000000ffff037224 */ /* 0x000fe400000e0604 */
[----:B------:R-:W-:-:S05]  /*10aa0*/  VIADD R4, R31, UR42 ;  /* 0x0000002a1f047c36 */ /* 0x000fca0008000000 */
[----:B------:R-:W-:Y:S01]  /*10ab0*/  @!PT LDS RZ, [RZ] ;  /* 0x00000000fffff984 */ /* 0x000fe20000000800 */
[----:B------:R-:W-:Y:S01]  /*10ac0*/  @!PT LDS RZ, [RZ] ;  /* 0x00000000fffff984 */ /* 0x000fe20000000800 */
[----:B------:R-:W-:Y:S01]  /*10ad0*/  @!PT LDS RZ, [RZ] ;  /* 0x00000000fffff984 */ /* 0x000fe20000000800 */
[----:B------:R0:W-:Y:S01]  /*10ae0*/  LDGSTS.E.BYPASS.LTC128B.128 [R4+0xa400], desc[UR48][R2.64], !P2 ;  /* 0x0a40000002047fae */ /* 0x0001e2000d101d70 */
[----:B------:R-:W-:Y:S02]  /*10af0*/  IMAD.MOV.U32 R13, RZ, RZ, R9 ;  /* 0x000000ffff0d7224 */ /* 0x000fe400078e0009 */
[----:B0-----:R-:W-:-:S07]  /*10b00*/  IMAD.MOV.U32 R3, RZ, RZ, R14 ;  /* 0x000000ffff037224 */ /* 0x001fce00078e000e */
[----:B------:R-:W-:Y:S05]  /*10b10*/  WARPSYNC.COLLECTIVE R15, `(.L_x_177) ;  /* 0x000000000f087348 */ /* 0x000fea0003c00000 */
[----:B------:R0:W1:Y:S02]  /*10b20*/  SHFL.IDX P6, R14, R13, R12, R11 ;  /* 0x0000000c0d0e7389 */ /* 0x00006400000c000b */
[----:B01----:R-:W-:Y:S01]  /*10b30*/  ENDCOLLECTIVE ;  /* 0x000000000000791b */ /* 0x003fe20003800000 */
.L_x_177:
[----:B------:R-:W-:Y:S02]  /*10b40*/  IMAD.MOV.U32 R13, RZ, RZ, R10 ;  /* 0x000000ffff0d7224 */ /* 0x000fe400078e000a */
[----:B------:R-:W-:Y:S02]  /*10b50*/  IMAD.MOV.U32 R12, RZ, RZ, 0x2 ;  /* 0x00000002ff0c7424 */ /* 0x000fe400078e00ff */
[----:B------:R-:W-:-:S07]  /*10b60*/  IMAD.MOV.U32 R2, RZ, RZ, R14 ;  /* 0x000000ffff027224 */ /* 0x000fce00078e000e */
[----:B------:R-:W-:Y:S05]  /*10b70*/  WARPSYNC.COLLECTIVE R15, `(.L_x_178) ;  /* 0x000000000f087348 */ /* 0x000fea0003c00000 */
[----:B------:R0:W1:Y:S02]  /*10b80*/  SHFL.IDX P6, R14, R13, R12, R11 ;  /* 0x0000000c0d0e7389 */ /* 0x00006400000c000b */
[----:B01----:R-:W-:Y:S01]  /*10b90*/  ENDCOLLECTIVE ;  /* 0x000000000000791b */ /* 0x003fe20003800000 */
.L_x_178:
[----:B------:R-:W-:-:S05]  /*10ba0*/  IADD3 R2, P0, R23, R2, RZ ;  /* 0x0000000217027210 */ /* 0x000fca0007f1e0ff */
[----:B------:R-:W-:-:S05]  /*10bb0*/  IMAD.X R3, RZ, RZ, R3, P0 ;  /* 0x000000ffff037224 */ /* 0x000fca00000e0603 */
        /* <DEDUP_REMOVED lines=9> */
.L_x_179:
[----:B------:R-:W-:Y:S02]  /*10c50*/  IMAD.MOV.U32 R13, RZ, RZ, R10 ;  /* 0x000000ffff0d7224 */ /* 0x000fe400078e000a */
[----:B------:R-:W-:Y:S01]  /*10c60*/  IMAD.MOV.U32 R12, RZ, RZ, 0x3 ;  /* 0x00000003ff0c7424 */ /* 0x000fe200078e00ff */
[----:B------:R-:W-:-:S07]  /*10c70*/  MOV R2, R14 ;  /* 0x0000000e00027202 */ /* 0x000fce0000000f00 */
[----:B------:R-:W-:Y:S05]  /*10c80*/  WARPSYNC.COLLECTIVE R15, `(.L_x_180) ;  /* 0x000000000f087348 */ /* 0x000fea0003c00000 */
[----:B------:R0:W1:Y:S02]  /*10c90*/  SHFL.IDX P6, R14, R13, R12, R11 ;  /* 0x0000000c0d0e7389 */ /* 0x00006400000c000b */
[----:B01----:R-:W-:Y:S01]  /*10ca0*/  ENDCOLLECTIVE ;  /* 0x000000000000791b */ /* 0x003fe20003800000 */
.L_x_180:
        /* <DEDUP_REMOVED lines=11> */
.L_x_181:
[----:B------:R-:W-:Y:S02]  /*10d60*/  IMAD.MOV.U32 R13, RZ, RZ, R10 ;  /* 0x000000ffff0d7224 */ /* 0x000fe400078e000a */
[----:B------:R-:W-:Y:S02]  /*10d70*/  IMAD.MOV.U32 R12, RZ, RZ, 0x4 ;  /* 0x00000004ff0c7424 */ /* 0x000fe400078e00ff */
[----:B------:R-:W-:-:S07]  /*10d80*/  IMAD.MOV.U32 R26, RZ, RZ, R14 ;  /* 0x000000ffff1a7224 */ /* 0x000fce00078e000e */
[----:B------:R-:W-:Y:S05]  /*10d90*/  WARPSYNC.COLLECTIVE R15, `(.L_x_182) ;  /* 0x000000000f087348 */ /* 0x000fea0003c00000 */
[----:B------:R0:W1:Y:S02]  /*10da0*/  SHFL.IDX P6, R14, R13, R12, R11 ;  /* 0x0000000c0d0e7389 */ /* 0x00006400000c000b */
[----:B01----:R-:W-:Y:S01]  /*10db0*/  ENDCOLLECTIVE ;  /* 0x000000000000791b */ /* 0x003fe20003800000 */
.L_x_182:
        /* <DEDUP_REMOVED lines=11> */
.L_x_183:
[----:B------:R-:W-:Y:S02]  /*10e70*/  IMAD.MOV.U32 R13, RZ, RZ, R10 ;  /* 0x000000ffff0d7224 */ /* 0x000fe400078e000a */
[----:B------:R-:W-:Y:S02]  /*10e80*/  IMAD.MOV.U32 R12, RZ, RZ, 0x5 ;  /* 0x00000005ff0c7424 */ /* 0x000fe400078e00ff */
[----:B------:R-:W-:-:S07]  /*10e90*/  IMAD.MOV.U32 R24, RZ, RZ, R14 ;  /* 0x000000ffff187224 */ /* 0x000fce00078e000e */
[----:B------:R-:W-:Y:S05]  /*10ea0*/  WARPSYNC.COLLECTIVE R15, `(.L_x_184) ;  /* 0x000000000f087348 */ /* 0x000fea0003c00000 */
[----:B------:R0:W1:Y:S02]  /*10eb0*/  SHFL.IDX P6, R14, R13, R12, R11 ;  /* 0x0000000c0d0e7389 */ /* 0x00006400000c000b */
[----:B01----:R-:W-:Y:S01]  /*10ec0*/  ENDCOLLECTIVE ;  /* 0x000000000000791b */ /* 0x003fe20003800000 */
.L_x_184:
[----:B------:R-:W-:-:S04]  /*10ed0*/  IADD3 R2, P0, R23, R24, RZ ;  /* 0x0000001817027210 */ /* 0x000fc80007f1e0ff */
[----:B------:R-:W-:-:S05]  /*10ee0*/  IADD3.X R3, RZ, R20, RZ, P0, !PT ;  /* 0x00000014ff037210 */ /* 0x000fca00007fe4ff */
        /* <DEDUP_REMOVED lines=9> */
.L_x_185:
[----:B------:R-:W-:Y:S02]  /*10f80*/  IMAD.MOV.U32 R13, RZ, RZ, R10 ;  /* 0x000000ffff0d7224 */ /* 0x000fe400078e000a */
[----:B------:R-:W-:Y:S02]  /*10f90*/  IMAD.MOV.U32 R12, RZ, RZ, 0x6 ;  /* 0x00000006ff0c7424 */ /* 0x000fe400078e00ff */
[----:B------:R-:W-:-:S07]  /*10fa0*/  IMAD.MOV.U32 R22, RZ, RZ, R14 ;  /* 0x000000ffff167224 */ /* 0x000fce00078e000e */
[----:B------:R-:W-:Y:S05]  /*10fb0*/  WARPSYNC.COLLECTIVE R15, `(.L_x_186) ;  /* 0x000000000f087348 */ /* 0x000fea0003c00000 */
[----:B------:R0:W1:Y:S02]  /*10fc0*/  SHFL.IDX P6, R14, R13, R12, R11 ;  /* 0x0000000c0d0e7389 */ /* 0x00006400000c000b */
[----:B01----:R-:W-:Y:S01]  /*10fd0*/  ENDCOLLECTIVE ;  /* 0x000000000000791b */ /* 0x003fe20003800000 */
.L_x_186:
        /* <DEDUP_REMOVED lines=11> */
.L_x_187:
[----:B------:R-:W-:Y:S01]  /*11090*/  MOV R13, R10 ;  /* 0x0000000a000d7202 */ /* 0x000fe20000000f00 */
[----:B------:R-:W-:Y:S02]  /*110a0*/  IMAD.MOV.U32 R12, RZ, RZ, 0x7 ;  /* 0x00000007ff0c7424 */ /* 0x000fe400078e00ff */
[----:B------:R-:W-:-:S07]  /*110b0*/  IMAD.MOV.U32 R20, RZ, RZ, R14 ;  /* 0x000000ffff147224 */ /* 0x000fce00078e000e */
[----:B------:R-:W-:Y:S05]  /*110c0*/  WARPSYNC.COLLECTIVE R15, `(.L_x_188) ;  /* 0x000000000f087348 */ /* 0x000fea0003c00000 */
[----:B------:R0:W1:Y:S02]  /*110d0*/  SHFL.IDX P6, R14, R13, R12, R11 ;  /* 0x0000000c0d0e7389 */ /* 0x00006400000c000b */
[----:B01----:R-:W-:Y:S01]  /*110e0*/  ENDCOLLECTIVE ;  /* 0x000000000000791b */ /* 0x003fe20003800000 */
.L_x_188:
        /* <DEDUP_REMOVED lines=11> */
.L_x_189:
[----:B------:R-:W-:Y:S02]  /*111a0*/  IMAD.MOV.U32 R13, RZ, RZ, R18 ;  /* 0x000000ffff0d7224 */ /* 0x000fe400078e0012 */
[----:B------:R-:W-:Y:S02]  /*111b0*/  IMAD.MOV.U32 R12, RZ, RZ, RZ ;  /* 0x000000ffff0c7224 */ /* 0x000fe400078e00ff */
[----:B------:R-:W-:-:S07]  /*111c0*/  IMAD.MOV.U32 R9, RZ, RZ, R14 ;  /* 0x000000ffff097224 */ /* 0x000fce00078e000e */
[----:B------:R-:W-:Y:S05]  /*111d0*/  WARPSYNC.COLLECTIVE R15, `(.L_x_190) ;  /* 0x000000000f087348 */ /* 0x000fea0003c00000 */
[----:B------:R0:W1:Y:S02]  /*111e0*/  SHFL.IDX P6, R14, R13, R12, R11 ;  /* 0x0000000c0d0e7389 */ /* 0x00006400000c000b */
[----:B01----:R-:W-:Y:S01]  /*111f0*/  ENDCOLLECTIVE ;  /* 0x000000000000791b */ /* 0x003fe20003800000 */
.L_x_190:
        /* <DEDUP_REMOVED lines=11> */
.L_x_191:
[----:B------:R-:W-:Y:S01]  /*112b0*/  IMAD.MOV.U32 R13, RZ, RZ, R18 ;  /* 0x000000ffff0d7224 */ /* 0x000fe200078e0012 */
[----:B------:R-:W-:Y:S01]  /*112c0*/  MOV R12, 0x1 ;  /* 0x00000001000c7802 */ /* 0x000fe20000000f00 */
[----:B------:R-:W-:-:S07]  /*112d0*/  IMAD.MOV.U32 R2, RZ, RZ, R14 ;  /* 0x000000ffff027224 */ /* 0x000fce00078e000e */
[----:B------:R-:W-:Y:S05]  /*112e0*/  WARPSYNC.COLLECTIVE R15, `(.L_x_192) ;  /* 0x000000000f087348 */ /* 0x000fea0003c00000 */
[----:B------:R0:W1:Y:S02]  /*112f0*/  SHFL.IDX P6, R14, R13, R12, R11 ;  /* 0x0000000c0d0e7389 */ /* 0x00006400000c000b */
[----:B01----:R-:W-:Y:S01]  /*11300*/  ENDCOLLECTIVE ;  /* 0x000000000000791b */ /* 0x003fe20003800000 */
.L_x_192:
        /* <DEDUP_REMOVED lines=11> */
.L_x_193:
[----:B------:R-:W-:Y:S01]  /*113c0*/  IMAD.MOV.U32 R2, RZ, RZ, R14 ;  /* 0x000000ffff027224 */ /* 0x000fe200078e000e */
[----:B------:R-:W-:Y:S06]  /*113d0*/  BRA `(.L_x_194) ;  /* 0xffffffb400b87947 */ /* 0x000fec000383ffff */
.L_x_71:
[----:B---3--:R3:W4:Y:S02]  /*113e0*/  SYNCS.PHASECHK.TRANS64.TRYWAIT P0, [R0+URZ+0x22840], R35 ;  /* 0x02284023000075a7 */ /* 0x008724000800017f */
[----:B----4-:R-:W-:Y:S05]  /*113f0*/  @!P0 NANOSLEEP.SYNCS 0x989680 ;  /* 0x009896800000895d */ /* 0x010fea0003900000 */
[----:B------:R-:W4:Y:S02]  /*11400*/  @!P0 SYNCS.PHASECHK.TRANS64 P0, [R0+URZ+0x22840], R35 ;  /* 0x02284023000085a7 */ /* 0x000f24000800007f */
[----:B----4-:R-:W-:Y:S05]  /*11410*/  @!P0 BRA `(.L_x_71) ;  /* 0xfffffffc00f08947 */ /* 0x010fea000383ffff */
[----:B------:R-:W-:Y:S05]  /*11420*/  BRA `(.L_x_195) ;  /* 0xffffffb800147947 */ /* 0x000fea000383ffff */
.L_x_72:
[----:B------:R-:W-:Y:S01]  /*11430*/  BSSY B0, `(.L_x_196) ;  /* 0x0000008000007945 */ /* 0x000fe20003800000 */
[----:B--2---:R-:W-:Y:S02]  /*11440*/  IMAD.MOV.U32 R13, RZ, RZ, R9 ;  /* 0x000000ffff0d7224 */ /* 0x004fe400078e0009 */
[----:B------:R-:W-:Y:S02]  /*11450*/  IMAD.MOV.U32 R12, RZ, RZ, RZ ;  /* 0x000000ffff0c7224 */ /* 0x000fe400078e00ff */
[----:B------:R-:W-:Y:S02]  /*11460*/  IMAD.MOV.U32 R11, RZ, RZ, 0x181f ;  /* 0x0000181fff0b7424 */ /* 0x000fe400078e00ff */
[----:B------:R-:W-:-:S07]  /*11470*/  IMAD.MOV.U32 R15, RZ, RZ, -0x1 ;  /* 0xffffffffff0f7424 */ /* 0x000fce00078e00ff */
[----:B01-3--:R-:W-:Y:S05]  /*11480*/  WARPSYNC.COLLECTIVE R15, `(.L_x_197) ;  /* 0x000000000f087348 */ /* 0x00bfea0003c00000 */
[----:B------:R2:W4:Y:S02]  /*11490*/  SHFL.IDX P6, R14, R13, R12, R11 ;  /* 0x0000000c0d0e7389 */ /* 0x00052400000c000b */
[----:B01234-:R-:W-:Y:S01]  /*114a0*/  ENDCOLLECTIVE ;  /* 0x000000000000791b */ /* 0x01ffe20003800000 */
.L_x_197:
[----:B------:R-:W-:Y:S05]  /*114b0*/  BSYNC B0 ;  /* 0x0000000000007941 */ /* 0x000fea0003800000 */
.L_x_196:
[----:B------:R-:W-:Y:S02]  /*114c0*/  IMAD.MOV.U32 R13, RZ, RZ, R8 ;  /* 0x000000ffff0d7224 */ /* 0x000fe400078e0008 */
[----:B------:R-:W-:Y:S02]  /*114d0*/  IMAD.MOV.U32 R12, RZ, RZ, RZ ;  /* 0x000000ffff0c7224 */ /* 0x000fe400078e00ff */
[----:B------:R-:W-:Y:S02]  /*114e0*/  IMAD.MOV.U32 R11, RZ, RZ, 0x181f ;  /* 0x0000181fff0b7424 */ /* 0x000fe400078e00ff */
[----:B------:R-:W-:Y:S02]  /*114f0*/  IMAD.MOV.U32 R15, RZ, RZ, -0x1 ;  /* 0xffffffffff0f7424 */ /* 0x000fe400078e00ff */
[----:B------:R-:W-:-:S07]  /*11500*/  IMAD.MOV.U32 R17, RZ, RZ, R14 ;  /* 0x000000ffff117224 */ /* 0x000fce00078e000e */
[----:B------:R-:W-:Y:S05]  /*11510*/  WARPSYNC.COLLECTIVE R15, `(.L_x_198) ;  /* 0x000000000f087348 */ /* 0x000fea0003c00000 */
[----:B------:R0:W1:Y:S02]  /*11520*/  SHFL.IDX P6, R14, R13, R12, R11 ;  /* 0x0000000c0d0e7389 */ /* 0x00006400000c000b */
[----:B01----:R-:W-:Y:S01]  /*11530*/  ENDCOLLECTIVE ;  /* 0x000000000000791b */ /* 0x003fe20003800000 */
.L_x_198:
[----:B------:R-:W-:Y:S01]  /*11540*/  IMAD.MOV.U32 R13, RZ, RZ, R9 ;  /* 0x000000ffff0d7224 */ /* 0x000fe200078e0009 */
[----:B------:R-:W-:-:S04]  /*11550*/  MOV R12, R14 ;  /* 0x0000000e000c7202 */ /* 0x000fc80000000f00 */
[----:B------:R-:W-:Y:S01]  /*11560*/  IADD3 R2, P0, R24, R12, RZ ;  /* 0x0000000c18027210 */ /* 0x000fe20007f1e0ff */
[----:B------:R-:W-:-:S04]  /*11570*/  IMAD.MOV.U32 R12, RZ, RZ, 0x1 ;  /* 0x00000001ff0c7424 */ /* 0x000fc800078e00ff */
[----:B------:R-:W-:-:S08]  /*11580*/  IMAD.X R3, RZ, RZ, R17, P0 ;  /* 0x000000ffff037224 */ /* 0x000fd000000e0611 */
[----:B------:R-:W-:Y:S05]  /*11590*/  WARPSYNC.COLLECTIVE R15, `(.L_x_199) ;  /* 0x000000000f087348 */ /* 0x000fea0003c00000 */
[----:B------:R0:W1:Y:S02]  /*115a0*/  SHFL.IDX P6, R14, R13, R12, R11 ;  /* 0x0000000c0d0e7389 */ /* 0x00006400000c000b */
[----:B01----:R-:W-:Y:S01]  /*115b0*/  ENDCOLLECTIVE ;  /* 0x000000000000791b */ /* 0x003fe20003800000 */
.L_x_199:
        /* <DEDUP_REMOVED lines=9> */
.L_x_200:
[----:B------:R-:W-:Y:S02]  /*11650*/  IMAD.MOV.U32 R13, RZ, RZ, R9 ;  /* 0x000000ffff0d7224 */ /* 0x000fe400078e0009 */
[----:B------:R-:W-:Y:S01]  /*11660*/  IMAD.MOV.U32 R12, RZ, RZ, 0x2 ;  /* 0x00000002ff0c7424 */ /* 0x000fe200078e00ff */
[----:B------:R-:W-:-:S13]  /*11670*/  IADD3 R2, P0, R24, R14, RZ ;  /* 0x0000000e18027210 */ /* 0x000fda0007f1e0ff */
[----:B------:R-:W-:Y:S05]  /*11680*/  WARPSYNC.COLLECTIVE R15, `(.L_x_201) ;  /* 0x000000000f087348 */ /* 0x000fea0003c00000 */
[----:B------:R0:W1:Y:S02]  /*11690*/  SHFL.IDX P6, R14, R13, R12, R11 ;  /* 0x0000000c0d0e7389 */ /* 0x00006400000c000b */
[----:B01----:R-:W-:Y:S01]  /*116a0*/  ENDCOLLECTIVE ;  /* 0x000000000000791b */ /* 0x003fe20003800000 */
.L_x_201:
        /* <DEDUP_REMOVED lines=10> */
.L_x_202:
[----:B------:R-:W-:Y:S01]  /*11750*/  IMAD.MOV.U32 R13, RZ, RZ, R9 ;  /* 0x000000ffff0d7224 */ /* 0x000fe200078e0009 */
[----:B------:R-:W-:Y:S02]  /*11760*/  MOV R12, 0x3 ;  /* 0x00000003000c7802 */ /* 0x000fe40000000f00 */
[----:B------:R-:W-:-:S13]  /*11770*/  IADD3 R2, P0, R24, R14, RZ ;  /* 0x0000000e18027210 */ /* 0x000fda0007f1e0ff */
[----:B------:R-:W-:Y:S05]  /*11780*/  WARPSYNC.COLLECTIVE R15, `(.L_x_203) ;  /* 0x000000000f087348 */ /* 0x000fea0003c00000 */
[----:B------:R0:W1:Y:S02]  /*11790*/  SHFL.IDX P6, R14, R13, R12, R11 ;  /* 0x0000000c0d0e7389 */ /* 0x00006400000c000b */
[----:B01----:R-:W-:Y:S01]  /*117a0*/  ENDCOLLECTIVE ;  /* 0x000000000000791b */ /* 0x003fe20003800000 */
.L_x_203:
        /* <DEDUP_REMOVED lines=10> */
.L_x_204:
[----:B------:R-:W-:Y:S02]  /*11850*/  IMAD.MOV.U32 R13, RZ, RZ, R9 ;  /* 0x000000ffff0d7224 */ /* 0x000fe400078e0009 */
[----:B------:R-:W-:Y:S01]  /*11860*/  IMAD.MOV.U32 R12, RZ, RZ, 0x4 ;  /* 0x00000004ff0c7424 */ /* 0x000fe200078e00ff */
[----:B------:R-:W-:-:S13]  /*11870*/  IADD3 R2, P0, R24, R14, RZ ;  /* 0x0000000e18027210 */ /* 0x000fda0007f1e0ff */
[----:B------:R-:W-:Y:S05]  /*11880*/  WARPSYNC.COLLECTIVE R15, `(.L_x_205) ;  /* 0x000000000f087348 */ /* 0x000fea0003c00000 */
[----:B------:R0:W1:Y:S02]  /*11890*/  SHFL.IDX P6, R14, R13, R12, R11 ;  /* 0x0000000c0d0e7389 */ /* 0x00006400000c000b */
[----:B01----:R-:W-:Y:S01]  /*118a0*/  ENDCOLLECTIVE ;  /* 0x000000000000791b */ /* 0x003fe20003800000 */
.L_x_205:
        /* <DEDUP_REMOVED lines=10> */
.L_x_206:
[----:B------:R-:W-:Y:S02]  /*11950*/  IMAD.MOV.U32 R13, RZ, RZ, R9 ;  /* 0x000000ffff0d7224 */ /* 0x000fe400078e0009 */
[----:B------:R-:W-:Y:S02]  /*11960*/  IMAD.MOV.U32 R12, RZ, RZ, 0x5 ;  /* 0x00000005ff0c7424 */ /* 0x000fe400078e00ff */
[----:B------:R-:W-:-:S07]  /*11970*/  IMAD.MOV.U32 R20, RZ, RZ, R14 ;  /* 0x000000ffff147224 */ /* 0x000fce00078e000e */
[----:B------:R-:W-:Y:S05]  /*11980*/  WARPSYNC.COLLECTIVE R15, `(.L_x_207) ;  /* 0x000000000f087348 */ /* 0x000fea0003c00000 */
[----:B------:R0:W1:Y:S02]  /*11990*/  SHFL.IDX P6, R14, R13, R12, R11 ;  /* 0x0000000c0d0e7389 */ /* 0x00006400000c000b */
[----:B01----:R-:W-:Y:S01]  /*119a0*/  ENDCOLLECTIVE ;  /* 0x000000000000791b */ /* 0x003fe20003800000 */
.L_x_207:
[----:B------:R-:W-:-:S05]  /*119b0*/  IADD3 R2, P0, R24, R20, RZ ;  /* 0x0000001418027210 */ /* 0x000fca0007f1e0ff */
[----:B------:R-:W-:-:S05]  /*119c0*/  IMAD.X R3, RZ, RZ, R17, P0 ;  /* 0x000000ffff037224 */ /* 0x000fca00000e0611 */
[----:B------:R-:W-:Y:S01]  /*119d0*/  @!PT LDS RZ, [RZ] ;  /* 0x00000000fffff984 */ /* 0x000fe20000000800 */
[----:B------:R-:W-:Y:S01]  /*119e0*/  @!PT LDS RZ, [RZ] ;  /* 0x00000000fffff984 */ /* 0x000fe20000000800 */
[----:B------:R-:W-:Y:S01]  /*119f0*/  @!PT LDS RZ, [RZ] ;  /* 0x00000000fffff984 */ /* 0x000fe20000000800 */
[----:B------:R0:W-:Y:S01]  /*11a00*/  LDGSTS.E.BYPASS.LTC128B.128 [R4+0x1a400], desc[UR48][R2.64], !P2 ;  /* 0x1a40000002047fae */ /* 0x0001e2000d101d70 */
[----:B------:R-:W-:Y:S01]  /*11a10*/  MOV R13, R8 ;  /* 0x00000008000d7202 */ /* 0x000fe20000000f00 */
[----:B------:R-:W-:-:S07]  /*11a20*/  IMAD.MOV.U32 R17, RZ, RZ, R14 ;  /* 0x000000ffff117224 */ /* 0x000fce00078e000e */
[----:B0-----:R-:W-:Y:S05]  /*11a30*/  WARPSYNC.COLLECTIVE R15, `(.L_x_208) ;  /* 0x000000000f087348 */ /* 0x001fea0003c00000 */
[----:B------:R1:W2:Y:S02]  /*11a40*/  SHFL.IDX P6, R14, R13, R12, R11 ;  /* 0x0000000c0d0e7389 */ /* 0x0002a400000c000b */
[----:B012---:R-:W-:Y:S01]  /*11a50*/  ENDCOLLECTIVE ;  /* 0x000000000000791b */ /* 0x007fe20003800000 */
.L_x_208:
[----:B------:R-:W-:Y:S02]  /*11a60*/  IMAD.MOV.U32 R13, RZ, RZ, R9 ;  /* 0x000000ffff0d7224 */ /* 0x000fe400078e0009 */
[----:B------:R-:W-:Y:S02]  /*11a70*/  IMAD.MOV.U32 R12, RZ, RZ, 0x6 ;  /* 0x00000006ff0c7424 */ /* 0x000fe400078e00ff */
[----:B------:R-:W-:-:S07]  /*11a80*/  IMAD.MOV.U32 R18, RZ, RZ, R14 ;  /* 0x000000ffff127224 */ /* 0x000fce00078e000e */
[----:B------:R-:W-:Y:S05]  /*11a90*/  WARPSYNC.COLLECTIVE R15, `(.L_x_209) ;  /* 0x000000000f087348 */ /* 0x000fea0003c00000 */
[----:B------:R0:W1:Y:S02]  /*11aa0*/  SHFL.IDX P6, R14, R13, R12, R11 ;  /* 0x0000000c0d0e7389 */ /* 0x00006400000c000b */
[----:B01----:R-:W-:Y:S01]  /*11ab0*/  ENDCOLLECTIVE ;  /* 0x000000000000791b */ /* 0x003fe20003800000 */
.L_x_209:
        /* <DEDUP_REMOVED lines=11> */
.L_x_210:
[----:B------:R-:W-:Y:S02]  /*11b70*/  IMAD.MOV.U32 R13, RZ, RZ, R9 ;  /* 0x000000ffff0d7224 */ /* 0x000fe400078e0009 */
[----:B------:R-:W-:Y:S01]  /*11b80*/  IMAD.MOV.U32 R12, RZ, RZ, 0x7 ;  /* 0x00000007ff0c7424 */ /* 0x000fe200078e00ff */
[----:B------:R-:W-:-:S13]  /*11b90*/  IADD3 R2, P0, R24, R14, RZ ;  /* 0x0000000e18027210 */ /* 0x000fda0007f1e0ff */
[----:B------:R-:W-:Y:S05]  /*11ba0*/  WARPSYNC.COLLECTIVE R15, `(.L_x_211) ;  /* 0x000000000f087348 */ /* 0x000fea0003c00000 */
[----:B------:R0:W1:Y:S02]  /*11bb0*/  SHFL.IDX P6, R14, R13, R12, R11 ;  /* 0x0000000c0d0e7389 */ /* 0x00006400000c000b */
[----:B01----:R-:W-:Y:S01]  /*11bc0*/  ENDCOLLECTIVE ;  /* 0x000000000000791b */ /* 0x003fe20003800000 */
.L_x_211:
        /* <DEDUP_REMOVED lines=10> */
.L_x_212:
[----:B------:R-:W-:Y:S02]  /*11c70*/  IMAD.MOV.U32 R13, RZ, RZ, R10 ;  /* 0x000000ffff0d7224 */ /* 0x000fe400078e000a */
[----:B------:R-:W-:Y:S02]  /*11c80*/  IMAD.MOV.U32 R12, RZ, RZ, RZ ;  /* 0x000000ffff0c7224 */ /* 0x000fe400078e00ff */
[----:B------:R-:W-:-:S07]  /*11c90*/  IMAD.MOV.U32 R6, RZ, RZ, R14 ;  /* 0x000000ffff067224 */ /* 0x000fce00078e000e */
[----:B------:R-:W-:Y:S05]  /*11ca0*/  WARPSYNC.COLLECTIVE R15, `(.L_x_213) ;  /* 0x000000000f087348 */ /* 0x000fea0003c00000 */
[----:B------:R0:W1:Y:S02]  /*11cb0*/  SHFL.IDX P6, R14, R13, R12, R11 ;  /* 0x0000000c0d0e7389 */ /* 0x00006400000c000b */
[----:B01----:R-:W-:Y:S01]  /*11cc0*/  ENDCOLLECTIVE ;  /* 0x000000000000791b */ /* 0x003fe20003800000 */
.L_x_213:
[----:B------:R-:W-:-:S04]  /*11cd0*/  IADD3 R2, P0, R24, R6, RZ ;  /* 0x0000000618027210 */ /* 0x000fc80007f1e0ff */
[----:B------:R-:W-:-:S05]  /*11ce0*/  IADD3.X R3, RZ, R9, RZ, P0, !PT ;  /* 0x00000009ff037210 */ /* 0x000fca00007fe4ff */
        /* <DEDUP_REMOVED lines=9> */
.L_x_214:
[----:B------:R-:W-:Y:S02]  /*11d80*/  IMAD.MOV.U32 R13, RZ, RZ, R10 ;  /* 0x000000ffff0d7224 */ /* 0x000fe400078e000a */
[----:B------:R-:W-:Y:S02]  /*11d90*/  IMAD.MOV.U32 R12, RZ, RZ, 0x1 ;  /* 0x00000001ff0c7424 */ /* 0x000fe400078e00ff */
[----:B------:R-:W-:-:S07]  /*11da0*/  IMAD.MOV.U32 R2, RZ, RZ, R14 ;  /* 0x000000ffff027224 */ /* 0x000fce00078e000e */
[----:B------:R-:W-:Y:S05]  /*11db0*/  WARPSYNC.COLLECTIVE R15, `(.L_x_215) ;  /* 0x000000000f087348 */ /* 0x000fea0003c00000 */
[----:B------:R0:W1:Y:S02]  /*11dc0*/  SHFL.IDX P6, R14, R13, R12, R11 ;  /* 0x0000000c0d0e7389 */ /* 0x00006400000c000b */
[----:B01----:R-:W-:Y:S01]  /*11dd0*/  ENDCOLLECTIVE ;  /* 0x000000000000791b */ /* 0x003fe20003800000 */
.L_x_215:
        /* <DEDUP_REMOVED lines=11> */
.L_x_216:
[----:B------:R-:W-:Y:S01]  /*11e90*/  IMAD.MOV.U32 R5, RZ, RZ, R14 ;  /* 0x000000ffff057224 */ /* 0x000fe200078e000e */
[----:B------:R-:W-:Y:S06]  /*11ea0*/  BRA `(.L_x_217) ;  /* 0xffffffb000c07947 */ /* 0x000fec000383ffff */
.L_x_77:
[----:B0-----:R0:W1:Y:S02]  /*11eb0*/  SYNCS.PHASECHK.TRANS64.TRYWAIT P2, [R17+URZ+0x22870], R0 ;  /* 0x02287000110075a7 */ /* 0x001064000804017f */
[----:B-1----:R-:W-:Y:S05]  /*11ec0*/  @!P2 NANOSLEEP.SYNCS 0x989680 ;  /* 0x009896800000a95d */ /* 0x002fea0003900000 */
[----:B------:R-:W1:Y:S02]  /*11ed0*/  @!P2 SYNCS.PHASECHK.TRANS64 P2, [R17+URZ+0x22870], R0 ;  /* 0x022870001100a5a7 */ /* 0x000e64000804007f */
[----:B-1----:R-:W-:Y:S05]  /*11ee0*/  @!P2 BRA `(.L_x_77) ;  /* 0xfffffffc00f0a947 */ /* 0x002fea000383ffff */
[----:B------:R-:W-:Y:S05]  /*11ef0*/  BRA `(.L_x_218) ;  /* 0xffffffb400247947 */ /* 0x000fea000383ffff */
.L_x_79:
[----:B0-----:R0:W1:Y:S02]  /*11f00*/  SYNCS.PHASECHK.TRANS64.TRYWAIT P2, [R17+URZ+0x22860], R0 ;  /* 0x02286000110075a7 */ /* 0x001064000804017f */
[----:B-1----:R-:W-:Y:S05]  /*11f10*/  @!P2 NANOSLEEP.SYNCS 0x989680 ;  /* 0x009896800000a95d */ /* 0x002fea0003900000 */
[----:B------:R-:W1:Y:S02]  /*11f20*/  @!P2 SYNCS.PHASECHK.TRANS64 P2, [R17+URZ+0x22860], R0 ;  /* 0x022860001100a5a7 */ /* 0x000e64000804007f */
[----:B-1----:R-:W-:Y:S05]  /*11f30*/  @!P2 BRA `(.L_x_79) ;  /* 0xfffffffc00f0a947 */ /* 0x002fea000383ffff */
[----:B------:R-:W-:Y:S05]  /*11f40*/  BRA `(.L_x_219) ;  /* 0xffffffb400347947 */ /* 0x000fea000383ffff */
.L_x_85:
[----:B0-----:R0:W1:Y:S02]  /*11f50*/  SYNCS.PHASECHK.TRANS64.TRYWAIT P1, [R24+URZ+0x22870], R3 ;  /* 0x02287003180075a7 */ /* 0x001064000802017f */
[----:B-1----:R-:W-:Y:S05]  /*11f60*/  @!P1 NANOSLEEP.SYNCS 0x989680 ;  /* 0x009896800000995d */ /* 0x002fea0003900000 */
[----:B------:R-:W1:Y:S02]  /*11f70*/  @!P1 SYNCS.PHASECHK.TRANS64 P1, [R24+URZ+0x22870], R3 ;  /* 0x02287003180095a7 */ /* 0x000e64000802007f */
[----:B-1----:R-:W-:Y:S05]  /*11f80*/  @!P1 BRA `(.L_x_85) ;  /* 0xfffffffc00f09947 */ /* 0x002fea000383ffff */
[----:B------:R-:W-:Y:S05]  /*11f90*/  BRA `(.L_x_220) ;  /* 0xffffffb800b07947 */ /* 0x000fea000383ffff */
.L_x_87:
[----:B0-----:R0:W1:Y:S02]  /*11fa0*/  SYNCS.PHASECHK.TRANS64.TRYWAIT P1, [R24+URZ+0x22860], R5 ;  /* 0x02286005180075a7 */ /* 0x001064000802017f */
[----:B-1----:R-:W-:Y:S05]  /*11fb0*/  @!P1 NANOSLEEP.SYNCS 0x989680 ;  /* 0x009896800000995d */ /* 0x002fea0003900000 */
[----:B------:R-:W1:Y:S02]  /*11fc0*/  @!P1 SYNCS.PHASECHK.TRANS64 P1, [R24+URZ+0x22860], R5 ;  /* 0x02286005180095a7 */ /* 0x000e64000802007f */
[----:B-1----:R-:W-:Y:S05]  /*11fd0*/  @!P1 BRA `(.L_x_87) ;  /* 0xfffffffc00f09947 */ /* 0x002fea000383ffff */
[----:B------:R-:W-:Y:S05]  /*11fe0*/  BRA `(.L_x_221) ;  /* 0xffffffb800d07947 */ /* 0x000fea000383ffff */
.L_x_91:
[----:B-1----:R1:W2:Y:S02]  /*11ff0*/  SYNCS.PHASECHK.TRANS64.TRYWAIT P0, [R5+URZ+0x22820], R0 ;  /* 0x02282000050075a7 */ /* 0x0022a4000800017f */
[----:B--2---:R-:W-:Y:S05]  /*12000*/  @!P0 NANOSLEEP.SYNCS 0x989680 ;  /* 0x009896800000895d */ /* 0x004fea0003900000 */
[----:B------:R-:W2:Y:S02]  /*12010*/  @!P0 SYNCS.PHASECHK.TRANS64 P0, [R5+URZ+0x22820], R0 ;  /* 0x02282000050085a7 */ /* 0x000ea4000800007f */
[----:B--2---:R-:W-:Y:S05]  /*12020*/  @!P0 BRA `(.L_x_91) ;  /* 0xfffffffc00f08947 */ /* 0x004fea000383ffff */
[----:B------:R-:W-:Y:S05]  /*12030*/  BRA `(.L_x_222) ;  /* 0xffffffc000587947 */ /* 0x000fea000383ffff */
.L_x_95:
[----:B-1----:R1:W2:Y:S02]  /*12040*/  SYNCS.PHASECHK.TRANS64.TRYWAIT P1, [R3+URZ+0x22840], R2 ;  /* 0x02284002030075a7 */ /* 0x0022a4000802017f */
[----:B--2---:R-:W-:Y:S05]  /*12050*/  @!P1 NANOSLEEP.SYNCS 0x989680 ;  /* 0x009896800000995d */ /* 0x004fea0003900000 */
[----:B------:R-:W2:Y:S02]  /*12060*/  @!P1 SYNCS.PHASECHK.TRANS64 P1, [R3+URZ+0x22840], R2 ;  /* 0x02284002030095a7 */ /* 0x000ea4000802007f */
[----:B--2---:R-:W-:Y:S05]  /*12070*/  @!P1 BRA `(.L_x_95) ;  /* 0xfffffffc00f09947 */ /* 0x004fea000383ffff */
[----:B------:R-:W-:Y:S05]  /*12080*/  BRA `(.L_x_223) ;  /* 0xffffffc0009c7947 */ /* 0x000fea000383ffff */
.L_x_97:
[----:B0-----:R0:W2:Y:S02]  /*12090*/  SYNCS.PHASECHK.TRANS64.TRYWAIT P1, [R5+URZ+0x22840], R0 ;  /* 0x02284000050075a7 */ /* 0x0010a4000802017f */
[----:B--2---:R-:W-:Y:S05]  /*120a0*/  @!P1 NANOSLEEP.SYNCS 0x989680 ;  /* 0x009896800000995d */ /* 0x004fea0003900000 */
[----:B------:R-:W2:Y:S02]  /*120b0*/  @!P1 SYNCS.PHASECHK.TRANS64 P1, [R5+URZ+0x22840], R0 ;  /* 0x02284000050095a7 */ /* 0x000ea4000802007f */
[----:B--2---:R-:W-:Y:S05]  /*120c0*/  @!P1 BRA `(.L_x_97) ;  /* 0xfffffffc00f09947 */ /* 0x004fea000383ffff */
[----:B------:R-:W-:Y:S05]  /*120d0*/  BRA `(.L_x_224) ;  /* 0xffffffc000ac7947 */ /* 0x000fea000383ffff */
.L_x_99:
[----:B--2---:R2:W3:Y:S02]  /*120e0*/  SYNCS.PHASECHK.TRANS64.TRYWAIT P1, [R3+URZ+0x22860], R2 ;  /* 0x02286002030075a7 */ /* 0x0044e4000802017f */
[----:B---3--:R-:W-:Y:S05]  /*120f0*/  @!P1 NANOSLEEP.SYNCS 0x989680 ;  /* 0x009896800000995d */ /* 0x008fea0003900000 */
[----:B------:R-:W3:Y:S02]  /*12100*/  @!P1 SYNCS.PHASECHK.TRANS64 P1, [R3+URZ+0x22860], R2 ;  /* 0x02286002030095a7 */ /* 0x000ee4000802007f */
[----:B---3--:R-:W-:Y:S05]  /*12110*/  @!P1 BRA `(.L_x_99) ;  /* 0xfffffffc00f09947 */ /* 0x008fea000383ffff */
[----:B------:R-:W-:Y:S05]  /*12120*/  BRA `(.L_x_225) ;  /* 0xffffffc000a87947 */ /* 0x000fea000383ffff */
.L_x_101:
[----:B---3--:R3:W4:Y:S02]  /*12130*/  SYNCS.PHASECHK.TRANS64.TRYWAIT P1, [R5+URZ+0x22860], R0 ;  /* 0x02286000050075a7 */ /* 0x008724000802017f */
[----:B----4-:R-:W-:Y:S05]  /*12140*/  @!P1 NANOSLEEP.SYNCS 0x989680 ;  /* 0x009896800000995d */ /* 0x010fea0003900000 */
[----:B------:R-:W4:Y:S02]  /*12150*/  @!P1 SYNCS.PHASECHK.TRANS64 P1, [R5+URZ+0x22860], R0 ;  /* 0x02286000050095a7 */ /* 0x000f24000802007f */
[----:B----4-:R-:W-:Y:S05]  /*12160*/  @!P1 BRA `(.L_x_101) ;  /* 0xfffffffc00f09947 */ /* 0x010fea000383ffff */
[----:B------:R-:W-:Y:S05]  /*12170*/  BRA `(.L_x_226) ;  /* 0xffffffc000a47947 */ /* 0x000fea000383ffff */
.L_x_103:
[----:B----4-:R4:W0:Y:S02]  /*12180*/  SYNCS.PHASECHK.TRANS64.TRYWAIT P1, [R3+URZ+0x22880], R2 ;  /* 0x02288002030075a7 */ /* 0x010824000802017f */
[----:B0-----:R-:W-:Y:S05]  /*12190*/  @!P1 NANOSLEEP.SYNCS 0x989680 ;  /* 0x009896800000995d */ /* 0x001fea0003900000 */
[----:B------:R-:W0:Y:S02]  /*121a0*/  @!P1 SYNCS.PHASECHK.TRANS64 P1, [R3+URZ+0x22880], R2 ;  /* 0x02288002030095a7 */ /* 0x000e24000802007f */
[----:B0-----:R-:W-:Y:S05]  /*121b0*/  @!P1 BRA `(.L_x_103) ;  /* 0xfffffffc00f09947 */ /* 0x001fea000383ffff */
[----:B------:R-:W-:Y:S05]  /*121c0*/  BRA `(.L_x_227) ;  /* 0xffffffc000a07947 */ /* 0x000fea000383ffff */
.L_x_228:
[----:B------:R-:W-:-:S00]  /*121d0*/  BRA `(.L_x_228) ;  /* 0xfffffffc00fc7947 */ /* 0x000fc0000383ffff */
[----:B------:R-:W-:-:S00]  /*121e0*/  NOP ;  /* 0x0000000000007918 */ /* 0x000fc00000000000 */
        /* <DEDUP_REMOVED lines=9> */
.L_x_3622:


//--------------------- .text._ZN7cutlass13device_kernelIN5flash11enable_sm90INS1_16FlashAttnFwdSm90INS1_25CollectiveMainloopFwdSm90ILi2EN4cute5tupleIJNS5_1CILi1EEES8_S8_EEENS6_IJNS7_ILi128EEENS7_ILi160EEESA_EEELi128ENS_12float_e4m3_tEfNS_4arch4Sm90ELb0ELb0ELb0ELb1ELb1ELb0ELb0ELb1ELb1ELb1ELb0ELb0EEENS1_21CollectiveEpilogueFwdINS6_IJSA_SA_SB_EEES9_NS_10bfloat16_tESF_Li256ELb1ELb1ELb0ELb1EEENS1_36VarlenDynamicPersistentTileSchedulerILi128ELi160ELi256ELi128ELb0ELb1ELb1ELb0ELb1ELb1EEEEEEEEEvNT_6ParamsE --------------------------
	.section	.text._ZN7cutlass13device_kernelIN5flash11enable_sm90INS1_16FlashAttnFwdSm90INS1_25CollectiveMainloopFwdSm90ILi2EN4cute5tupleIJNS5_1CILi1EEES8_S8_EEENS6_IJNS7_ILi128EEENS7_ILi160EEESA_EEELi128ENS_12float_e4m3_tEfNS_4arch4Sm90ELb0ELb0ELb0ELb1ELb1ELb0ELb0ELb1ELb1ELb1ELb0ELb0EEENS1_21CollectiveEpilogueFwdINS6_IJSA_SA_SB_EEES9_NS_10bfloat16_tESF_Li256ELb1ELb1ELb0ELb1EEENS1_36VarlenDynamicPersistentTileSchedulerILi128ELi160ELi256ELi128ELb0ELb1ELb1ELb0ELb1ELb1EEEEEEEEEvNT_6ParamsE,"ax",@progbits
	.align	128
.text._ZN7cutlass13device_kernelIN5flash11enable_sm90INS1_16FlashAttnFwdSm90INS1_25CollectiveMainloopFwdSm90ILi2EN4cute5tupleIJNS5_1CILi1EEES8_S8_EEENS6_IJNS7_ILi128EEENS7_ILi160EEESA_EEELi128ENS_12float_e4m3_tEfNS_4arch4Sm90ELb0ELb0ELb0ELb1ELb1ELb0ELb0ELb1ELb1ELb1ELb0ELb0EEENS1_21CollectiveEpilogueFwdINS6_IJSA_SA_SB_EEES9_NS_10bfloat16_tESF_Li256ELb1ELb1ELb0ELb1EEENS1_36VarlenDynamicPersistentTileSchedulerILi128ELi160ELi256ELi128ELb0ELb1ELb1ELb0ELb1ELb1EEEEEEEEEvNT_6ParamsE:
        .type           _ZN7cutlass13device_kernelIN5flash11enable_sm90INS1_16FlashAttnFwdSm90INS1_25CollectiveMainloopFwdSm90ILi2EN4cute5tupleIJNS5_1CILi1EEES8_S8_EEENS6_IJNS7_ILi128EEENS7_ILi160EEESA_EEELi128ENS_12float_e4m3_tEfNS_4arch4Sm90ELb0ELb0ELb0ELb1ELb1ELb0ELb0ELb1ELb1ELb1ELb0ELb0EEENS1_21CollectiveEpilogueFwdINS6_IJSA_SA_SB_EEES9_NS_10bfloat16_tESF_Li256ELb1ELb1ELb0ELb1EEENS1_36VarlenDynamicPersistentTileSchedulerILi128ELi160ELi256ELi128ELb0ELb1ELb1ELb0ELb1ELb1EEEEEEEEEvNT_6ParamsE,@function
        .size           _ZN7cutlass13device_kernelIN5flash11enable_sm90INS1_16FlashAttnFwdSm90INS1_25CollectiveMainloopFwdSm90ILi2EN4cute5tupleIJNS5_1CILi1EEES8_S8_EEENS6_IJNS7_ILi128EEENS7_ILi160EEESA_EEELi128ENS_12float_e4m3_tEfNS_4arch4Sm90ELb0ELb0ELb0ELb1ELb1ELb0ELb0ELb1ELb1ELb1ELb0ELb0EEENS1_21CollectiveEpilogueFwdINS6_IJSA_SA_SB_EEES9_NS_10bfloat16_tESF_Li256ELb1ELb1ELb0ELb1EEENS1_36VarlenDynamicPersistentTileSchedulerILi128ELi160ELi256ELi128ELb0ELb1ELb1ELb0ELb1ELb1EEEEEEEEEvNT_6ParamsE,(.L_x_3623 - _ZN7cutlass13device_kernelIN5flash11enable_sm90INS1_16FlashAttnFwdSm90INS1_25CollectiveMainloopFwdSm90ILi2EN4cute5tupleIJNS5_1CILi1EEES8_S8_EEENS6_IJNS7_ILi128EEENS7_ILi160EEESA_EEELi128ENS_12float_e4m3_tEfNS_4arch4Sm90ELb0ELb0ELb0ELb1ELb1ELb0ELb0ELb1ELb1ELb1ELb0ELb0EEENS1_21CollectiveEpilogueFwdINS6_IJSA_SA_SB_EEES9_NS_10bfloat16_tESF_Li256ELb1ELb1ELb0ELb1EEENS1_36VarlenDynamicPersistentTileSchedulerILi128ELi160ELi256ELi128ELb0ELb1ELb1ELb0ELb1ELb1EEEEEEEEEvNT_6ParamsE)
        .other          _ZN7cutlass13device_kernelIN5flash11enable_sm90INS1_16FlashAttnFwdSm90INS1_25CollectiveMainloopFwdSm90ILi2EN4cute5tupleIJNS5_1CILi1EEES8_S8_EEENS6_IJNS7_ILi128EEENS7_ILi160EEESA_EEELi128ENS_12float_e4m3_tEfNS_4arch4Sm90ELb0ELb0ELb0ELb1ELb1ELb0ELb0ELb1ELb1ELb1ELb0ELb0EEENS1_21CollectiveEpilogueFwdINS6_IJSA_SA_SB_EEES9_NS_10bfloat16_tESF_Li256ELb1ELb1ELb0ELb1EEENS1_36VarlenDynamicPersistentTileSchedulerILi128ELi160ELi256ELi128ELb0ELb1ELb1ELb0ELb1ELb1EEEEEEEEEvNT_6ParamsE,@"STO_CUDA_ENTRY STV_DEFAULT"
_ZN7cutlass13device_kernelIN5flash11enable_sm90INS1_16FlashAttnFwdSm90INS1_25CollectiveMainloopFwdSm90ILi2EN4cute5tupleIJNS5_1CILi1EEES8_S8_EEENS6_IJNS7_ILi128EEENS7_ILi160EEESA_EEELi128ENS_12float_e4m3_tEfNS_4arch4Sm90ELb0ELb0ELb0ELb1ELb1ELb0ELb0ELb1ELb1ELb1ELb0ELb0EEENS1_21CollectiveEpilogueFwdINS6_IJSA_SA_SB_EEES9_NS_10bfloat16_tESF_Li256ELb1ELb1ELb0ELb1EEENS1_36VarlenDynamicPersistentTileSchedulerILi128ELi160ELi256ELi128ELb0ELb1ELb1ELb0ELb1ELb1EEEEEEEEEvNT_6ParamsE:
        /* <DEDUP_REMOVED lines=45> */
.L_x_229:
        /* <DEDUP_REMOVED lines=22> */
.L_x_230:
        /* <DEDUP_REMOVED lines=18> */
.L_x_231:
        /* <DEDUP_REMOVED lines=22> */
.L_x_232:
[----:B------:R-:W5:Y:S01]  /*06b0*/  SHFL.IDX PT, R3, R0, RZ, 0x1f ;  /* 0x00001fff00037589 */ /* 0x000f6200000e0000 */
[----:B------:R-:W-:Y:S01]  /*06c0*/  R2UR UR9, R4 ;  /* 0x00000000040972ca */ /* 0x000fe200000e0000 */
[----:B------:R-:W-:Y:S01]  /*06d0*/  NOP ;  /* 0x0000000000007918 */ /* 0x000fe20000000000 */
[----:B------:R-:W0:Y:S01]  /*06e0*/  S2R R2, SR_CgaCtaId ;  /* 0x0000000000027919 */ /* 0x000e220000008800 */
        /* <DEDUP_REMOVED lines=20> */
.L_x_233:
        /* <DEDUP_REMOVED lines=8> */
.L_x_235:
[----:B------:R-:W-:-:S08]  /*08b0*/  NOP ;  /* 0x0000000000007918 */ /* 0x000fd00000000000 */
[----:B------:R-:W0:Y:S02]  /*08c0*/  USETMAXREG.TRY_ALLOC.CTAPOOL UP0, 0xe8 ;  /* 0x000000e8000079c8 */ /* 0x000e240008000600 */
[----:B0-----:R-:W-:-:S13]  /*08d0*/  PLOP3.LUT P0, PT, PT, PT, UP0, 0x80, 0x0 ;  /* 0x000000000000781c */ /* 0x001fda0003f0f008 */
[----:B------:R-:W-:Y:S05]  /*08e0*/  @!P0 BRA `(.L_x_235) ;  /* 0xfffffffc00f08947 */ /* 0x000fea000383ffff */
[----:B------:R-:W0:Y:S01]  /*08f0*/  S2R R2, SR_TID.X ;  /* 0x0000000000027919 */ /* 0x000e220000002100 */
[----:B------:R-:W1:Y:S01]  /*0900*/  S2UR UR5, SR_CgaCtaId ;  /* 0x00000000000579c3 */ /* 0x000e620000008800 */
[----:B------:R-:W-:-:S07]  /*0910*/  UMOV UR4, 0x400 ;  /* 0x0000040000047882 */ /* 0x000fce0000000000 */
[----:B------:R-:W-:Y:S06]  /*0920*/  BAR.ARV 0x8, 0x180 ;  /* 0x0206000000007b1d */ /* 0x000fec0000002000 */
[----:B-1----:R-:W-:Y:S01]  /*0930*/  ULEA UR4, UR5, UR4, 0x18 ;  /* 0x0000000405047291 */ /* 0x002fe2000f8ec03f */
[----:B0-----:R-:W-:-:S04]  /*0940*/  LOP3.LUT R0, R2, 0xffffff80, RZ, 0xc0, !PT ;  /* 0xffffff8002007812 */ /* 0x001fc800078ec0ff */
[----:B------:R-:W-:-:S13]  /*0950*/  ISETP.NE.AND P0, PT, R0, 0x80, PT ;  /* 0x000000800000780c */ /* 0x000fda0003f05270 */
[----:B------:R-:W-:Y:S08]  /*0960*/  @!P0 BAR.ARV 0x9, 0x100 ;  /* 0x0244000000008b1d */ /* 0x000ff00000002000 */
[----:B------:R-:W-:Y:S06]  /*0970*/  BAR.SYNC.DEFER_BLOCKING 0x5, 0x180 ;  /* 0x0146000000007b1d */ /* 0x000fec0000010000 */
[----:B------:R-:W0:Y:S01]  /*0980*/  LDS.128 R48, [UR4+0x228d0] ;  /* 0x0228d004ff307984 */ /* 0x000e220008000c00 */
[----:B------:R-:W-:Y:S01]  /*0990*/  ULDC UR4, c[0x0][0xc3c] ;  /* 0x00030f0000047ab9 */ /* 0x000fe20000000800 */
[----:B------:R-:W-:Y:S06]  /*09a0*/  BAR.ARV 0x4, 0x180 ;  /* 0x0106000000007b1d */ /* 0x000fec0000002000 */
[----:B0-----:R-:W-:-:S13]  /*09b0*/  ISETP.GE.AND P0, PT, R51, UR4, PT ;  /* 0x0000000433007c0c */ /* 0x001fda000bf06270 */
[----:B------:R-:W-:Y:S05]  /*09c0*/  @P0 EXIT ;  /* 0x000000000000094d */ /* 0x000fea0003800000 */
[----:B------:R-:W-:Y:S01]  /*09d0*/  VIADD R194, R2, 0xffffff80 ;  /* 0xffffff8002c27836 */ /* 0x000fe20000000000 */
[----:B------:R-:W-:Y:S01]  /*09e0*/  R2UR UR5, R49 ;  /* 0x00000000310572ca */ /* 0x000fe200000e0000 */
[----:B------:R-:W-:Y:S01]  /*09f0*/  IMAD.MOV.U32 R169, RZ, RZ, -0x2 ;  /* 0xfffffffeffa97424 */ /* 0x000fe200078e00ff */
[----:B------:R-:W-:Y:S01]  /*0a00*/  R2UR UR47, R50 ;  /* 0x00000000322f72ca */ /* 0x000fe200000e0000 */
[----:B------:R-:W-:Y:S01]  /*0a10*/  ULOP3.LUT UR46, UR37, 0x1, URZ, 0xfc, !UPT ;  /* 0x00000001252e7892 */ /* 0x000fe2000f8efc3f */
[----:B------:R-:W-:Y:S01]  /*0a20*/  SHF.R.S32.HI R3, RZ, 0x1f, R194 ;  /* 0x0000001fff037819 */ /* 0x000fe200000114c2 */
[----:B------:R-:W-:Y:S01]  /*0a30*/  UMOV UR45, URZ ;  /* 0x0000003f002d7c82 */ /* 0x000fe20008000000 */
[----:B------:R-:W-:Y:S01]  /*0a40*/  UMOV UR44, URZ ;  /* 0x0000003f002c7c82 */ /* 0x000fe20008000000 */
[----:B------:R-:W-:Y:S01]  /*0a50*/  UMOV UR36, URZ ;  /* 0x0000003f00247c82 */ /* 0x000fe20008000000 */
[CC--:B------:R-:W-:Y:S02]  /*0a60*/  LEA.HI R2, R3.reuse, R194.reuse, RZ, 0x4 ;  /* 0x000000c203027211 */ /* 0x0c0fe400078f20ff */
[----:B------:R-:W-:-:S02]  /*0a70*/  LEA.HI R0, R3, R194, RZ, 0x7 ;  /* 0x000000c203007211 */ /* 0x000fc400078f38ff */
[----:B------:R-:W-:Y:S02]  /*0a80*/  LEA.HI R4, R3, R194, RZ, 0x5 ;  /* 0x000000c203047211 */ /* 0x000fe400078f28ff */
[----:B------:R-:W-:Y:S02]  /*0a90*/  SHF.R.S32.HI R7, RZ, 0x4, R2 ;  /* 0x00000004ff077819 */ /* 0x000fe40000011402 */
[----:B------:R-:W-:Y:S01]  /*0aa0*/  LOP3.LUT R19, R0, 0xffffff80, RZ, 0xc0, !PT ;  /* 0xffffff8000137812 */ /* 0x000fe200078ec0ff */
[----:B------:R-:W-:Y:S01]  /*0ab0*/  IMAD.SHL.U32 R4, R4, 0x20, RZ ;  /* 0x0000002004047824 */ /* 0x000fe200078e00ff */
[C---:B------:R-:W-:Y:S02]  /*0ac0*/  LOP3.LUT R5, R2.reuse, 0x3fffff0, RZ, 0xc0, !PT ;  /* 0x03fffff002057812 */ /* 0x040fe400078ec0ff */
[----:B------:R-:W-:Y:S01]  /*0ad0*/  LEA.HI R2, R2, R7, RZ, 0x1 ;  /* 0x0000000702027211 */ /* 0x000fe200078f08ff */
[----:B------:R-:W-:Y:S01]  /*0ae0*/  IMAD.IADD R19, R194, 0x1, -R19 ;  /* 0x00000001c2137824 */ /* 0x000fe200078e0a13 */
[----:B------:R-:W-:Y:S01]  /*0af0*/  LOP3.LUT R4, R4, 0xfffffc00, RZ, 0xc0, !PT ;  /* 0xfffffc0004047812 */ /* 0x000fe200078ec0ff */
[----:B------:R-:W-:Y:S01]  /*0b00*/  IMAD.IADD R5, R194, 0x1, -R5 ;  /* 0x00000001c2057824 */ /* 0x000fe200078e0a05 */
[----:B------:R-:W-:-:S02]  /*0b10*/  LOP3.LUT R2, R2, 0x1ffffffe, RZ, 0xc0, !PT ;  /* 0x1ffffffe02027812 */ /* 0x000fc400078ec0ff */
[----:B------:R-:W-:Y:S01]  /*0b20*/  SHF.R.S32.HI R6, RZ, 0x1f, R19 ;  /* 0x0000001fff067819 */ /* 0x000fe20000011413 */
[----:B------:R-:W-:Y:S01]  /*0b30*/  IMAD R5, R5, 0x40, R4 ;  /* 0x0000004005057824 */ /* 0x000fe200078e0204 */
[----:B------:R-:W-:Y:S01]  /*0b40*/  LEA.HI R4, R3, R194, RZ, 0x2 ;  /* 0x000000c203047211 */ /* 0x000fe200078f10ff */
[----:B------:R-:W-:Y:S01]  /*0b50*/  IMAD.IADD R2, R7, 0x1, -R2 ;  /* 0x0000000107027824 */ /* 0x000fe200078e0a02 */
[----:B------:R-:W-:Y:S02]  /*0b60*/  LEA.HI R8, R6, R19, RZ, 0x2 ;  /* 0x0000001306087211 */ /* 0x000fe400078f10ff */
[----:B------:R-:W-:Y:S01]  /*0b70*/  SHF.R.S32.HI R23, RZ, 0x7, R0 ;  /* 0x00000007ff177819 */ /* 0x000fe20000011400 */
[----:B------:R-:W-:Y:S01]  /*0b80*/  IMAD R171, R2, 0x8, R5 ;  /* 0x0000000802ab7824 */ /* 0x000fe200078e0205 */
[----:B------:R-:W-:Y:S02]  /*0b90*/  LOP3.LUT R5, R4, 0xfffffffc, RZ, 0xc0, !PT ;  /* 0xfffffffc04057812 */ /* 0x000fe400078ec0ff */
[----:B------:R-:W-:-:S02]  /*0ba0*/  SHF.R.S32.HI R9, RZ, 0x2, R8 ;  /* 0x00000002ff097819 */ /* 0x000fc40000011408 */
[----:B------:R-:W-:Y:S01]  /*0bb0*/  SHF.R.S32.HI R10, RZ, 0x1f, R8 ;  /* 0x0000001fff0a7819 */ /* 0x000fe20000011408 */
[----:B------:R-:W-:Y:S01]  /*0bc0*/  IMAD.IADD R5, R194, 0x1, -R5 ;  /* 0x00000001c2057824 */ /* 0x000fe200078e0a05 */
[----:B------:R-:W-:Y:S02]  /*0bd0*/  LEA.HI R3, R3, R194, RZ, 0x3 ;  /* 0x000000c203037211 */ /* 0x000fe400078f18ff */
[----:B------:R-:W-:Y:S02]  /*0be0*/  LEA.HI R10, R10, R9, RZ, 0x3 ;  /* 0x000000090a0a7211 */ /* 0x000fe400078f18ff */
[----:B------:R-:W-:Y:S02]  /*0bf0*/  LEA.HI R6, R6, R19, RZ, 0x5 ;  /* 0x0000001306067211 */ /* 0x000fe400078f28ff */
[----:B------:R-:W-:Y:S02]  /*0c00*/  LOP3.LUT R10, R10, 0xfffffff8, RZ, 0xc0, !PT ;  /* 0xfffffff80a0a7812 */ /* 0x000fe400078ec0ff */
[----:B------:R-:W-:-:S02]  /*0c10*/  LEA.HI R0, R0, R23, RZ, 0x1 ;  /* 0x0000001700007211 */ /* 0x000fc400078f08ff */
[----:B------:R-:W-:Y:S01]  /*0c20*/  LEA.HI R2, R5, R5, RZ, 0x1 ;  /* 0x0000000505027211 */ /* 0x000fe200078f08ff */
[----:B------:R-:W-:Y:S01]  /*0c30*/  IMAD.IADD R9, R9, 0x1, -R10 ;  /* 0x0000000109097824 */ /* 0x000fe200078e0a0a */
[----:B------:R-:W-:Y:S02]  /*0c40*/  LOP3.LUT R17, R3, 0xfffffff8, RZ, 0xc0, !PT ;  /* 0xfffffff803117812 */ /* 0x000fe400078ec0ff */
[----:B------:R-:W-:Y:S02]  /*0c50*/  SHF.R.S32.HI R6, RZ, 0x5, R6 ;  /* 0x00000005ff067819 */ /* 0x000fe40000011406 */
[----:B------:R-:W-:Y:S01]  /*0c60*/  LOP3.LUT R0, R0, 0x3fffffe, RZ, 0xc0, !PT ;  /* 0x03fffffe00007812 */ /* 0x000fe200078ec0ff */
[----:B------:R-:W-:Y:S01]  /*0c70*/  IMAD.IADD R17, R194, 0x1, -R17 ;  /* 0x00000001c2117824 */ /* 0x000fe200078e0a11 */
[----:B------:R-:W-:Y:S01]  /*0c80*/  LOP3.LUT R2, R2, 0x1ffffffe, RZ, 0xc0, !PT ;  /* 0x1ffffffe02027812 */ /* 0x000fe200078ec0ff */
[----:B------:R-:W-:Y:S01]  /*0c90*/  IMAD R9, R6, 0x10, R9 ;  /* 0x0000001006097824 */ /* 0x000fe200078e0209 */
[----:B------:R-:W-:Y:S01]  /*0ca0*/  LOP3.LUT R8, R8, 0x7ffffffc, RZ, 0xc0, !PT ;  /* 0x7ffffffc08087812 */ /* 0x000fe200078ec0ff */
[----:B------:R-:W-:Y:S01]  /*0cb0*/  IMAD.IADD R0, R23, 0x1, -R0 ;  /* 0x0000000117007824 */ /* 0x000fe200078e0a00 */
[----:B------:R-:W-:Y:S01]  /*0cc0*/  SHF.R.S32.HI R18, RZ, 0x3, R3 ;  /* 0x00000003ff127819 */ /* 0x000fe20000011403 */
[----:B------:R-:W-:-:S02]  /*0cd0*/  IMAD.IADD R5, R5, 0x1, -R2 ;  /* 0x0000000105057824 */ /* 0x000fc400078e0a02 */
[----:B------:R-:W-:Y:S01]  /*0ce0*/  IMAD.SHL.U32 R2, R17, 0x8, RZ ;  /* 0x0000000811027824 */ /* 0x000fe200078e00ff */
[----:B------:R-:W-:Y:S01]  /*0cf0*/  LEA R168, R0, R9, 0x6 ;  /* 0x0000000900a87211 */ /* 0x000fe200078e30ff */
[----:B------:R-:W-:Y:S02]  /*0d00*/  IMAD.IADD R8, R19, 0x1, -R8 ;  /* 0x0000000113087824 */ /* 0x000fe400078e0a08 */
[----:B------:R-:W-:Y:S01]  /*0d10*/  VIADD R16, R2, 0x40 ;  /* 0x0000004002107836 */ /* 0x000fe20000000000 */
[----:B------:R-:W-:Y:S01]  /*0d20*/  SHF.R.S32.HI R193, RZ, 0x1f, R2 ;  /* 0x0000001fffc17819 */ /* 0x000fe20000011402 */
[----:B------:R-:W-:Y:S02]  /*0d30*/  IMAD R169, R8, R169, 0xa0 ;  /* 0x000000a008a97424 */ /* 0x000fe400078e02a9 */
[----:B------:R-:W-:Y:S01]  /*0d40*/  IMAD R170, R5, 0x8, R168 ;  /* 0x0000000805aa7824 */ /* 0x000fe200078e02a8 */
[----:B------:R-:W-:-:S07]  /*0d50*/  SHF.R.S32.HI R192, RZ, 0x1f, R16 ;  /* 0x0000001fffc07819 */ /* 0x000fce0000011410 */
.L_x_281:
[----:B0123--:R-:W0:Y:S01]  /*0d60*/  LDC.64 R4, c[0x0][0xc88] ;  /* 0x00032200ff047b82 */ /* 0x00fe220000000a00 */
[----:B------:R-:W-:Y:S01]  /*0d70*/  ULDC.64 UR6, c[0x0][0x990] ;  /* 0x0002640000067ab9 */ /* 0x000fe20000000a00 */
[----:B------:R-:W-:Y:S01]  /*0d80*/  ULDC.64 UR8, c[0x0][0x998] ;  /* 0x0002660000087ab9 */ /* 0x000fe20000000a00 */
[----:B0-----:R-:W-:-:S06]  /*0d90*/  IMAD.WIDE R4, R51, 0x4, R4 ;  /* 0x0000000433047825 */ /* 0x001fcc00078e0204 */
[----:B------:R-:W2:Y:S01]  /*0da0*/  LDG.E R4, desc[UR52][R4.64] ;  /* 0x0000003404047981 */ /* 0x000ea2000c1e1900 */
[----:B------:R-:W-:Y:S01]  /*0db0*/  UISETP.NE.U32.AND UP0, UPT, UR6, URZ, UPT ;  /* 0x0000003f0600728c */ /* 0x000fe2000bf05070 */
[----:B----4-:R-:W-:Y:S01]  /*0dc0*/  IMAD.MOV.U32 R3, RZ, RZ, 0x3f800000 ;  /* 0x3f800000ff037424 */ /* 0x010fe200078e00ff */
[----:B------:R-:W-:Y:S01]  /*0dd0*/  UISETP.NE.U32.AND UP3, UPT, UR8, URZ, UPT ;  /* 0x0000003f0800728c */ /* 0x000fe2000bf65070 */
[----:B------:R-:W-:Y:S01]  /*0de0*/  IMAD.MOV.U32 R0, RZ, RZ, 0x3f800000 ;  /* 0x3f800000ff007424 */ /* 0x000fe200078e00ff */
[----:B------:R-:W-:Y:S02]  /*0df0*/  UISETP.NE.AND.EX UP0, UPT, UR7, URZ, UPT, UP0 ;  /* 0x0000003f0700728c */ /* 0x000fe4000bf05300 */
[----:B------:R-:W-:-:S04]  /*0e00*/  UISETP.NE.AND.EX UP3, UPT, UR9, URZ, UPT, UP3 ;  /* 0x0000003f0900728c */ /* 0x000fc8000bf65330 */
[----:B------:R-:W-:Y:S02]  /*0e10*/  PLOP3.LUT P2, PT, PT, PT, UP0, 0x80, 0x0 ;  /* 0x000000000000781c */ /* 0x000fe40003f4f008 */
[----:B------:R-:W-:-:S03]  /*0e20*/  PLOP3.LUT P3, PT, PT, PT, UP3, 0x80, 0x0 ;  /* 0x000000000000781c */ /* 0x000fc60003f6f038 */
[----:B------:R-:W-:Y:S01]  /*0e30*/  @UP0 ULDC.64 UR12, c[0x0][0x9a8] ;  /* 0x00026a00000c0ab9 */ /* 0x000fe20000000a00 */
[----:B------:R-:W-:Y:S01]  /*0e40*/  @UP0 ULDC.64 UR14, c[0x0][0x9b0] ;  /* 0x00026c00000e0ab9 */ /* 0x000fe20000000a00 */
[----:B------:R-:W-:Y:S01]  /*0e50*/  @UP3 ULDC.64 UR18, c[0x0][0x9b8] ;  /* 0x00026e0000123ab9 */ /* 0x000fe20000000a00 */
[----:B------:R-:W-:Y:S01]  /*0e60*/  @UP3 ULDC.64 UR20, c[0x0][0x9c0] ;  /* 0x0002700000143ab9 */ /* 0x000fe20000000a00 */
[----:B--2---:R-:W-:-:S13]  /*0e70*/  R2UR UR38, R4 ;  /* 0x00000000042672ca */ /* 0x004fda00000e0000 */
[----:B------:R-:W-:Y:S02]  /*0e80*/  USHF.R.S32.HI UR39, URZ, 0x1f, UR38 ;  /* 0x0000001f3f277899 */ /* 0x000fe40008011426 */
[----:B------:R-:W-:Y:S02]  /*0e90*/  @UP0 UIMAD.WIDE.U32 UR10, UR38, UR12, URZ ;  /* 0x0000000c260a02a5 */ /* 0x000fe4000f8e003f */
[----:B------:R-:W-:Y:S02]  /*0ea0*/  @UP0 UIMAD UR4, UR39, UR12, URZ ;  /* 0x0000000c270402a4 */ /* 0x000fe4000f8e023f */
[----:B------:R-:W-:Y:S02]  /*0eb0*/  @UP3 UIMAD.WIDE.U32 UR16, UR38, UR18, URZ ;  /* 0x00000012261032a5 */ /* 0x000fe4000f8e003f */
[----:B------:R-:W-:Y:S02]  /*0ec0*/  @UP0 UIMAD UR12, UR38, UR13, UR4 ;  /* 0x0000000d260c02a4 */ /* 0x000fe4000f8e0204 */
[----:B------:R-:W-:-:S02]  /*0ed0*/  @UP0 USHF.R.S32.HI UR4, URZ, 0x1f, UR47 ;  /* 0x0000001f3f040899 */ /* 0x000fc4000801142f */
[----:B------:R-:W-:Y:S02]  /*0ee0*/  @UP3 UIMAD UR13, UR39, UR18, URZ ;  /* 0x00000012270d32a4 */ /* 0x000fe4000f8e023f */
[----:B------:R-:W-:Y:S02]  /*0ef0*/  @UP0 UIADD3 UR11, UR11, UR12, URZ ;  /* 0x0000000c0b0b0290 */ /* 0x000fe4000fffe03f */
[----:B------:R-:W-:Y:S02]  /*0f00*/  @UP0 UIMAD UR4, UR4, UR14, URZ ;  /* 0x0000000e040402a4 */ /* 0x000fe4000f8e023f */
[----:B------:R-:W-:Y:S02]  /*0f10*/  @UP3 UIMAD UR18, UR38, UR19, UR13 ;  /* 0x00000013261232a4 */ /* 0x000fe4000f8e020d */
[----:B------:R-:W-:Y:S02]  /*0f20*/  @UP3 USHF.R.S32.HI UR19, URZ, 0x1f, UR47 ;  /* 0x0000001f3f133899 */ /* 0x000fe4000801142f */
[----:B------:R-:W-:-:S02]  /*0f30*/  @UP0 UIMAD UR4, UR47, UR15, UR4 ;  /* 0x0000000f2f0402a4 */ /* 0x000fc4000f8e0204 */
[----:B------:R-:W-:Y:S02]  /*0f40*/  @UP0 UIMAD.WIDE.U32 UR14, UR47, UR14, UR10 ;  /* 0x0000000e2f0e02a5 */ /* 0x000fe4000f8e000a */
[----:B------:R-:W-:Y:S01]  /*0f50*/  @UP3 UIADD3 UR17, UR17, UR18, URZ ;  /* 0x0000001211113290 */ /* 0x000fe2000fffe03f */
[----:B------:R-:W-:Y:S01]  /*0f60*/  ULDC.64 UR10, c[0x0][0xa28] ;  /* 0x00028a00000a7ab9 */ /* 0x000fe20000000a00 */
[----:B------:R-:W-:Y:S01]  /*0f70*/  ULDC.64 UR12, c[0x0][0xa20] ;  /* 0x00028800000c7ab9 */ /* 0x000fe20000000a00 */
[----:B------:R-:W-:Y:S02]  /*0f80*/  @UP3 UIMAD UR18, UR19, UR20, URZ ;  /* 0x00000014131232a4 */ /* 0x000fe4000f8e023f */
[----:B------:R-:W-:Y:S02]  /*0f90*/  UISETP.NE.U32.AND UP1, UPT, UR10, URZ, UPT ;  /* 0x0000003f0a00728c */ /* 0x000fe4000bf25070 */
[----:B------:R-:W-:Y:S02]  /*0fa0*/  UISETP.NE.U32.AND UP2, UPT, UR12, URZ, UPT ;  /* 0x0000003f0c00728c */ /* 0x000fe4000bf45070 */
[----:B------:R-:W-:-:S02]  /*0fb0*/  @UP3 UIMAD UR18, UR47, UR21, UR18 ;  /* 0x000000152f1232a4 */ /* 0x000fc4000f8e0212 */
[----:B------:R-:W-:Y:S02]  /*0fc0*/  @UP3 UIMAD.WIDE.U32 UR16, UR47, UR20, UR16 ;  /* 0x000000142f1032a5 */ /* 0x000fe4000f8e0010 */
[----:B------:R-:W-:Y:S02]  /*0fd0*/  UISETP.NE.AND.EX UP1, UPT, UR11, URZ, UPT, UP1 ;  /* 0x0000003f0b00728c */ /* 0x000fe4000bf25310 */
[----:B------:R-:W-:Y:S02]  /*0fe0*/  UISETP.NE.AND.EX UP2, UPT, UR13, URZ, UPT, UP2 ;  /* 0x0000003f0d00728c */ /* 0x000fe4000bf45320 */
[----:B------:R-:W-:Y:S02]  /*0ff0*/  @UP0 UIADD3 UR15, UR15, UR4, URZ ;  /* 0x000000040f0f0290 */ /* 0x000fe4000fffe03f */
[----:B------:R-:W-:Y:S01]  /*1000*/  @UP0 ULEA UR6, UP4, UR14, UR6, 0x2 ;  /* 0x000000060e060291 */ /* 0x000fe2000f88103f */
[----:B------:R-:W-:Y:S01]  /*1010*/  PLOP3.LUT P0, PT, PT, PT, UP1, 0x80, 0x0 ;  /* 0x000000000000781c */ /* 0x000fe20003f0f018 */
[----:B------:R-:W-:Y:S01]  /*1020*/  @UP3 UIADD3 UR4, UR17, UR18, URZ ;  /* 0x0000001211043290 */ /* 0x000fe2000fffe03f */
[----:B------:R-:W-:Y:S01]  /*1030*/  PLOP3.LUT P1, PT, PT, PT, UP2, 0x80, 0x0 ;  /* 0x000000000000781c */ /* 0x000fe20003f2f028 */
[----:B------:R-:W-:-:S02]  /*1040*/  @UP3 ULEA UR8, UP5, UR16, UR8, 0x2 ;  /* 0x0000000810083291 */ /* 0x000fc4000f8a103f */
[----:B------:R-:W-:Y:S01]  /*1050*/  @UP0 ULEA.HI.X UR7, UR14, UR7, UR15, 0x2, UP4 ;  /* 0x000000070e070291 */ /* 0x000fe2000a0f140f */
[----:B-----5:R-:W-:Y:S01]  /*1060*/  IMAD.U32 R8, RZ, RZ, UR6 ;  /* 0x00000006ff087e24 */ /* 0x020fe2000f8e00ff */
[----:B------:R-:W-:Y:S02]  /*1070*/  @UP3 ULEA.HI.X UR9, UR16, UR9, UR4, 0x2, UP5 ;  /* 0x0000000910093291 */ /* 0x000fe4000a8f1404 */
[----:B------:R-:W-:Y:S01]  /*1080*/  @UP1 ULEA UR10, UP0, UR38, UR10, 0x2 ;  /* 0x0000000a260a1291 */ /* 0x000fe2000f80103f */
[----:B------:R-:W-:Y:S01]  /*1090*/  IMAD.U32 R10, RZ, RZ, UR8 ;  /* 0x00000008ff0a7e24 */ /* 0x000fe2000f8e00ff */
[----:B------:R-:W-:Y:S01]  /*10a0*/  @UP2 ULEA UR12, UP3, UR38, UR12, 0x2 ;  /* 0x0000000c260c2291 */ /* 0x000fe2000f86103f */
[----:B------:R-:W-:Y:S01]  /*10b0*/  IMAD.U32 R9, RZ, RZ, UR7 ;  /* 0x00000007ff097e24 */ /* 0x000fe2000f8e00ff */
[----:B------:R-:W-:Y:S01]  /*10c0*/  @UP1 ULEA.HI.X UR11, UR38, UR11, UR39, 0x2, UP0 ;  /* 0x0000000b260b1291 */ /* 0x000fe200080f1427 */
[----:B------:R-:W-:Y:S01]  /*10d0*/  IMAD.U32 R11, RZ, RZ, UR9 ;  /* 0x00000009ff0b7e24 */ /* 0x000fe2000f8e00ff */
[----:B------:R-:W-:-:S02]  /*10e0*/  @UP2 ULEA.HI.X UR13, UR38, UR13, UR39, 0x2, UP3 ;  /* 0x0000000d260d2291 */ /* 0x000fc400098f1427 */
[----:B------:R0:W2:Y:S01]  /*10f0*/  @P2 LDG.E R3, desc[UR52][R8.64] ;  /* 0x0000003408032981 */ /* 0x0000a2000c1e1900 */
[----:B------:R-:W-:Y:S01]  /*1100*/  IMAD.U32 R4, RZ, RZ, UR10 ;  /* 0x0000000aff047e24 */ /* 0x000fe2000f8e00ff */
[----:B------:R-:W-:Y:S01]  /*1110*/  ULDC.64 UR6, c[0x0][0x418] ;  /* 0x0001060000067ab9 */ /* 0x000fe20000000a00 */
[----:B------:R-:W-:Y:S01]  /*1120*/  ULDC UR4, c[0x0][0x424] ;  /* 0x0001090000047ab9 */ /* 0x000fe20000000800 */
[----:B------:R1:W2:Y:S01]  /*1130*/  @P3 LDG.E R0, desc[UR52][R10.64] ;  /* 0x000000340a003981 */ /* 0x0002a2000c1e1900 */
[----:B------:R-:W-:Y:S02]  /*1140*/  IMAD.U32 R6, RZ, RZ, UR12 ;  /* 0x0000000cff067e24 */ /* 0x000fe4000f8e00ff */
[----:B------:R-:W-:Y:S02]  /*1150*/  IMAD.U32 R5, RZ, RZ, UR11 ;  /* 0x0000000bff057e24 */ /* 0x000fe4000f8e00ff */
[----:B------:R-:W-:-:S03]  /*1160*/  IMAD.U32 R7, RZ, RZ, UR13 ;  /* 0x0000000dff077e24 */ /* 0x000fc6000f8e00ff */
[----:B------:R-:W3:Y:S04]  /*1170*/  @P0 LDG.E R4, desc[UR52][R4.64] ;  /* 0x0000003404040981 */ /* 0x000ee8000c1e1900 */
[----:B------:R-:W4:Y:S01]  /*1180*/  @P1 LDG.E R6, desc[UR52][R6.64] ;  /* 0x0000003406061981 */ /* 0x000f22000c1e1900 */
[----:B------:R-:W-:Y:S01]  /*1190*/  UISETP.NE.U32.AND UP0, UPT, UR6, URZ, UPT ;  /* 0x0000003f0600728c */ /* 0x000fe2000bf05070 */
[----:B------:R-:W-:Y:S01]  /*11a0*/  IMAD.MOV.U32 R87, RZ, RZ, RZ ;  /* 0x000000ffff577224 */ /* 0x000fe200078e00ff */
[----:B------:R-:W-:Y:S01]  /*11b0*/  UMOV UR50, URZ ;  /* 0x0000003f00327c82 */ /* 0x000fe20008000000 */
[----:B------:R-:W-:Y:S01]  /*11c0*/  ULDC UR6, c[0x0][0x2f0] ;  /* 0x0000bc0000067ab9 */ /* 0x000fe20000000800 */
[----:B------:R-:W-:Y:S01]  /*11d0*/  UISETP.NE.AND.EX UP0, UPT, UR7, URZ, UPT, UP0 ;  /* 0x0000003f0700728c */ /* 0x000fe2000bf05300 */
[----:B0-----:R-:W-:Y:S01]  /*11e0*/  CS2R R8, SRZ ;  /* 0x0000000000087805 */ /* 0x001fe2000001ff00 */
[----:B------:R-:W-:Y:S01]  /*11f0*/  UMOV UR41, UR5 ;  /* 0x0000000500297c82 */ /* 0x000fe20008000000 */
[----:B------:R-:W-:Y:S01]  /*1200*/  ULDC UR7, c[0x0][0x988] ;  /* 0x0002620000077ab9 */ /* 0x000fe20000000800 */
[----:B------:R-:W-:Y:S01]  /*1210*/  USEL UR4, UR4, 0x1, UP0 ;  /* 0x0000000104047887 */ /* 0x000fe20008000000 */
[----:B-1----:R-:W-:-:S02]  /*1220*/  CS2R R10, SRZ ;  /* 0x00000000000a7805 */ /* 0x002fc4000001ff00 */
[----:B------:R-:W-:Y:S02]  /*1230*/  CS2R R12, SRZ ;  /* 0x00000000000c7805 */ /* 0x000fe4000001ff00 */
[----:B------:R-:W-:Y:S01]  /*1240*/  CS2R R14, SRZ ;  /* 0x00000000000e7805 */ /* 0x000fe2000001ff00 */
[----:B------:R-:W-:Y:S01]  /*1250*/  UIMAD UR4, UR4, UR6, URZ ;  /* 0x00000006040472a4 */ /* 0x000fe2000f8e023f */
        /* <DEDUP_REMOVED lines=18> */
[----:B------:R-:W-:Y:S02]  /*1380*/  IMAD.MOV.U32 R60, RZ, RZ, RZ ;  /* 0x000000ffff3c7224 */ /* 0x000fe400078e00ff */
[----:B--2---:R-:W-:-:S04]  /*1390*/  FMUL.FTZ R0, R3, R0 ;  /* 0x0000000003007220 */ /* 0x004fc80000410000 */
[----:B------:R-:W-:Y:S01]  /*13a0*/  FMUL.FTZ R0, R0, UR7 ;  /* 0x0000000700007c20 */ /* 0x000fe20008410000 */
[----:B---3--:R-:W-:Y:S02]  /*13b0*/  @P0 R2UR UR50, R4 ;  /* 0x00000000043202ca */ /* 0x008fe400000e0000 */
[----:B------:R-:W-:Y:S02]  /*13c0*/  CS2R R4, SRZ ;  /* 0x0000000000047805 */ /* 0x000fe4000001ff00 */
[----:B------:R-:W-:Y:S01]  /*13d0*/  R2UR UR40, R0 ;  /* 0x00000000002872ca */ /* 0x000fe200000e0000 */
[----:B------:R-:W-:Y:S01]  /*13e0*/  IMAD.MOV.U32 R0, RZ, RZ, RZ ;  /* 0x000000ffff007224 */ /* 0x000fe200078e00ff */
[----:B----4-:R-:W-:Y:S02]  /*13f0*/  @P1 R2UR UR4, R6 ;  /* 0x00000000060412ca */ /* 0x010fe400000e0000 */
[----:B------:R-:W-:Y:S01]  /*1400*/  PLOP3.LUT P0, PT, PT, PT, PT, 0x80, 0x0 ;  /* 0x000000000000781c */ /* 0x000fe20003f0f070 */
[----:B------:R-:W-:-:S12]  /*1410*/  @P1 BRA `(.L_x_236) ;  /* 0x0000000000341947 */ /* 0x000fd80003800000 */
[----:B------:R-:W-:Y:S02]  /*1420*/  ULDC.64 UR6, c[0x0][0xa08] ;  /* 0x0002820000067ab9 */ /* 0x000fe40000000a00 */
[----:B------:R-:W-:-:S04]  /*1430*/  ISETP.NE.U32.AND P1, PT, RZ, UR6, PT ;  /* 0x00000006ff007c0c */ /* 0x000fc8000bf25070 */
[----:B------:R-:W-:-:S13]  /*1440*/  ISETP.NE.AND.EX P1, PT, RZ, UR7, PT, P1 ;  /* 0x00000007ff007c0c */ /* 0x000fda000bf25310 */
[----:B------:R-:W-:Y:S05]  /*1450*/  @!P1 BRA `(.L_x_236) ;  /* 0x0000000000249947 */ /* 0x000fea0003800000 */
[----:B------:R-:W-:Y:S02]  /*1460*/  ULDC.64 UR4, c[0x0][0xa08] ;  /* 0x0002820000047ab9 */ /* 0x000fe40000000a00 */
[----:B------:R-:W-:-:S06]  /*1470*/  UIMAD.WIDE UR4, UR38, 0x4, UR4 ;  /* 0x00000004260478a5 */ /* 0x000fcc000f8e0204 */
[----:B------:R-:W-:Y:S02]  /*1480*/  IMAD.U32 R6, RZ, RZ, UR4 ;  /* 0x00000004ff067e24 */ /* 0x000fe4000f8e00ff */
[----:B------:R-:W-:-:S05]  /*1490*/  IMAD.U32 R7, RZ, RZ, UR5 ;  /* 0x00000005ff077e24 */ /* 0x000fca000f8e00ff */
[----:B------:R-:W2:Y:S04]  /*14a0*/  LDG.E R48, desc[UR52][R6.64] ;  /* 0x0000003406307981 */ /* 0x000ea8000c1e1900 */
[----:B------:R-:W3:Y:S01]  /*14b0*/  LDG.E R3, desc[UR52][R6.64+0x4] ;  /* 0x0000043406037981 */ /* 0x000ee2000c1e1900 */
[----:B--2---:R-:W-:Y:S02]  /*14c0*/  R2UR UR4, R48 ;  /* 0x00000000300472ca */ /* 0x004fe400000e0000 */
[----:B---3--:R-:W-:-:S13]  /*14d0*/  R2UR UR5, R3 ;  /* 0x00000000030572ca */ /* 0x008fda00000e0000 */
[----:B------:R-:W-:-:S12]  /*14e0*/  UIADD3 UR4, -UR4, UR5, URZ ;  /* 0x0000000504047290 */ /* 0x000fd8000fffe13f */
.L_x_236:
[----:B------:R-:W-:Y:S01]  /*14f0*/  UIADD3 UR50, -UR50, UR4, URZ ;  /* 0x0000000432327290 */ /* 0x000fe2000fffe13f */
[----:B------:R-:W-:Y:S01]  /*1500*/  CS2R R94, SRZ ;  /* 0x00000000005e7805 */ /* 0x000fe2000001ff00 */
[----:B------:R-:W-:Y:S01]  /*1510*/  UMOV UR42, UR47 ;  /* 0x0000002f002a7c82 */ /* 0x000fe20008000000 */
[----:B------:R-:W-:Y:S01]  /*1520*/  MOV R61, RZ ;  /* 0x000000ff003d7202 */ /* 0x000fe20000000f00 */
[----:B------:R-:W-:Y:S01]  /*1530*/  UISETP.GE.AND UP0, UPT, UR50, 0x1, UPT ;  /* 0x000000013200788c */ /* 0x000fe2000bf06270 */
[----:B------:R-:W-:Y:S01]  /*1540*/  CS2R R64, SRZ ;  /* 0x0000000000407805 */ /* 0x000fe2000001ff00 */
[----:B------:R-:W-:Y:S01]  /*1550*/  UIADD3 UR4, UR50, 0x9f, URZ ;  /* 0x0000009f32047890 */ /* 0x000fe2000fffe03f */
[----:B------:R-:W-:Y:S02]  /*1560*/  CS2R R96, SRZ ;  /* 0x0000000000607805 */ /* 0x000fe4000001ff00 */
[----:B------:R-:W-:Y:S02]  /*1570*/  CS2R R68, SRZ ;  /* 0x0000000000447805 */ /* 0x000fe4000001ff00 */
[----:B------:R-:W-:-:S02]  /*1580*/  CS2R R98, SRZ ;  /* 0x0000000000627805 */ /* 0x000fc4000001ff00 */
[----:B------:R-:W-:Y:S01]  /*1590*/  PLOP3.LUT P1, PT, PT, PT, UP0, 0x80, 0x0 ;  /* 0x000000000000781c */ /* 0x000fe20003f2f008 */
[----:B------:R-:W-:Y:S01]  /*15a0*/  UIMAD.WIDE UR4, UR4, 0x66666667, URZ ;  /* 0x66666667040478a5 */ /* 0x000fe2000f8e023f */
[----:B------:R-:W-:Y:S02]  /*15b0*/  CS2R R72, SRZ ;  /* 0x0000000000487805 */ /* 0x000fe4000001ff00 */
[----:B------:R-:W-:Y:S01]  /*15c0*/  CS2R R100, SRZ ;  /* 0x0000000000647805 */ /* 0x000fe2000001ff00 */
[----:B------:R-:W-:Y:S01]  /*15d0*/  IMAD.MOV.U32 R76, RZ, RZ, RZ ;  /* 0x000000ffff4c7224 */ /* 0x000fe200078e00ff */
[----:B------:R-:W-:Y:S01]  /*15e0*/  USHF.R.U32.HI UR49, URZ, 0x1f, UR5 ;  /* 0x0000001f3f317899 */ /* 0x000fe20008011605 */
[----:B------:R-:W-:-:S03]  /*15f0*/  IMAD.MOV.U32 R103, RZ, RZ, RZ ;  /* 0x000000ffff677224 */ /* 0x000fc600078e00ff */
[----:B------:R-:W-:-:S03]  /*1600*/  ULEA.HI.SX32 UR49, UR5, UR49, 0x1a ;  /* 0x0000003105317291 */ /* 0x000fc6000f8fd23f */
[----:B------:R-:W-:Y:S09]  /*1610*/  @!P1 BRA `(.L_x_237) ;  /* 0x0000006400a89947 */ /* 0x000ff20003800000 */
[----:B------:R-:W0:Y:S01]  /*1620*/  SHFL.IDX PT, R0, R23, RZ, 0x1f ;  /* 0x00001fff17007589 */ /* 0x000e2200000e0000 */
[----:B------:R-:W1:Y:S01]  /*1630*/  S2UR UR48, SR_CgaCtaId ;  /* 0x00000000003079c3 */ /* 0x000e620000008800 */
[----:B------:R-:W-:Y:S01]  /*1640*/  UMOV UR51, 0x400 ;  /* 0x0000040000337882 */ /* 0x000fe20000000000 */
[----:B0-----:R-:W-:Y:S01]  /*1650*/  R2UR UR43, R0 ;  /* 0x00000000002b72ca */ /* 0x001fe200000e0000 */
[----:B-1----:R-:W-:-:S04]  /*1660*/  ULEA UR51, UR48, UR51, 0x18 ;  /* 0x0000003330337291 */ /* 0x002fc8000f8ec03f */
[----:B------:R-:W-:-:S04]  /*1670*/  UIADD3 UR5, UR51, 0x14400, URZ ;  /* 0x0001440033057890 */ /* 0x000fc8000fffe03f */
[----:B------:R-:W-:-:S04]  /*1680*/  ULOP3.LUT UP0, URZ, UR5, 0x9f, URZ, 0xc0, !UPT ;  /* 0x0000009f053f7892 */ /* 0x000fc8000f80c03f */
[----:B------:R-:W-:Y:S02]  /*1690*/  ULEA.HI UR4, UR43, UR43, URZ, 0x1 ;  /* 0x0000002b2b047291 */ /* 0x000fe4000f8f083f */
[----:B------:R-:W-:Y:S02]  /*16a0*/  PLOP3.LUT P0, PT, PT, PT, UP0, 0x80, 0x0 ;  /* 0x000000000000781c */ /* 0x000fe40003f0f008 */
[----:B------:R-:W-:-:S04]  /*16b0*/  ULOP3.LUT UR4, UR4, 0x1e, URZ, 0xc0, !UPT ;  /* 0x0000001e04047892 */ /* 0x000fc8000f8ec03f */
[----:B------:R-:W-:-:S04]  /*16c0*/  UIADD3 UR4, UR43, -UR4, URZ ;  /* 0x800000042b047290 */ /* 0x000fc8000fffe03f */
[----:B------:R-:W-:-:S04]  /*16d0*/  ULEA UR4, UR4, UR5, 0xd ;  /* 0x0000000504047291 */ /* 0x000fc8000f8e683f */
[----:B------:R-:W-:-:S04]  /*16e0*/  USHF.R.U32.HI UR4, URZ, 0x4, UR4 ;  /* 0x000000043f047899 */ /* 0x000fc80008011604 */
[----:B------:R-:W-:Y:S01]  /*16f0*/  ULOP3.LUT UR54, UR4, 0x3fff, URZ, 0xc0, !UPT ;  /* 0x00003fff04367892 */ /* 0x000fe2000f8ec03f */
[----:B------:R-:W-:Y:S11]  /*1700*/  @!P0 BRA `(.L_x_238) ;  /* 0x0000000000408947 */ /* 0x000ff60003800000 */
[----:B------:R-:W-:Y:S01]  /*1710*/  MOV R0, 0x0 ;  /* 0x0000000000007802 */ /* 0x000fe20000000f00 */
[----:B------:R-:W-:Y:S01]  /*1720*/  ULDC.64 UR4, c[0x4][0x98] ;  /* 0x0100260000047ab9 */ /* 0x000fe20000000a00 */
[----:B------:R-:W-:Y:S01]  /*1730*/  ULDC.64 UR6, c[0x4][0x30] ;  /* 0x01000c0000067ab9 */ /* 0x000fe20000000a00 */
[----:B------:R-:W-:Y:S01]  /*1740*/  IMAD.U32 R4, RZ, RZ, UR4 ;  /* 0x00000004ff047e24 */ /* 0x000fe2000f8e00ff */
[----:B------:R0:W1:Y:S01]  /*1750*/  LDC.64 R14, c[0x4][R0] ;  /* 0x01000000000e7b82 */ /* 0x0000620000000a00 */
[----:B------:R-:W-:Y:S01]  /*1760*/  IMAD.U32 R5, RZ, RZ, UR5 ;  /* 0x00000005ff057e24 */ /* 0x000fe2000f8e00ff */
        /* <DEDUP_REMOVED lines=10> */
.L_x_238:
[----:B------:R-:W-:Y:S01]  /*1810*/  ULEA.HI UR4, UR45, UR45, URZ, 0x1 ;  /* 0x0000002d2d047291 */ /* 0x000fe2000f8f083f */
[----:B------:R-:W-:-:S03]  /*1820*/  IMAD.U32 R3, RZ, RZ, UR46 ;  /* 0x0000002eff037e24 */ /* 0x000fc6000f8e00ff */
[----:B------:R-:W-:Y:S02]  /*1830*/  ULOP3.LUT UR4, UR4, 0xfffffffe, URZ, 0xc0, !UPT ;  /* 0xfffffffe04047892 */ /* 0x000fe4000f8ec03f */
[----:B------:R-:W-:Y:S02]  /*1840*/  ISETP.NE.AND P0, PT, R3, 0x3, PT ;  /* 0x000000030300780c */ /* 0x000fe40003f05270 */
[----:B------:R-:W-:-:S06]  /*1850*/  UIADD3 UR4, UR45, -UR4, URZ ;  /* 0x800000042d047290 */ /* 0x000fcc000fffe03f */
[----:B------:R-:W-:-:S05]  /*1860*/  IMAD.U32 R0, RZ, RZ, UR4 ;  /* 0x00000004ff007e24 */ /* 0x000fca000f8e00ff */
[----:B------:R-:W-:-:S04]  /*1870*/  SHF.L.U32 R0, R0, 0x1f, RZ ;  /* 0x0000001f00007819 */ /* 0x000fc800000006ff */
[----:B------:R-:W0:Y:S02]  /*1880*/  SYNCS.PHASECHK.TRANS64.TRYWAIT P1, [UR51+0x22800], R0 ;  /* 0x02280000ff0075a7 */ /* 0x000e240008020173 */
[----:B0-----:R-:W-:Y:S05]  /*1890*/  @!P1 BRA `(.L_x_239) ;  /* 0x000000f400409947 */ /* 0x001fea0003800000 */
.L_x_381:
[----:B------:R-:W-:Y:S05]  /*18a0*/  @!P0 BRA `(.L_x_240) ;  /* 0x0000000000048947 */ /* 0x000fea0003800000 */
[----:B------:R-:W-:Y:S01]  /*18b0*/  BPT.TRAP 0x1 ;  /* 0x000000040000795c */ /* 0x000fe20000300000 */
.L_x_240:
[----:B------:R-:W-:Y:S02]  /*18c0*/  IMAD.U32 R5, RZ, RZ, UR36 ;  /* 0x00000024ff057e24 */ /* 0x000fe4000f8e00ff */
[----:B0-----:R-:W-:-:S03]  /*18d0*/  IMAD.U32 R0, RZ, RZ, UR44 ;  /* 0x0000002cff007e24 */ /* 0x001fc6000f8e00ff */
[----:B------:R-:W-:Y:S02]  /*18e0*/  LEA R5, R5, UR51, 0x3 ;  /* 0x0000003305057c11 */ /* 0x000fe4000f8e18ff */
[----:B------:R-:W-:-:S04]  /*18f0*/  SHF.L.U32 R0, R0, 0x1f, RZ ;  /* 0x0000001f00007819 */ /* 0x000fc800000006ff */
[----:B------:R0:W1:Y:S01]  /*1900*/  SYNCS.PHASECHK.TRANS64.TRYWAIT P1, [R5+URZ+0x22830], R0 ;  /* 0x02283000050075a7 */ /* 0x000062000802017f */
[----:B------:R-:W-:Y:S05]  /*1910*/  @!P0 BRA `(.L_x_241) ;  /* 0x0000000000048947 */ /* 0x000fea0003800000 */
[----:B------:R-:W-:Y:S01]  /*1920*/  BPT.TRAP 0x1 ;  /* 0x000000040000795c */ /* 0x000fe20000300000 */
.L_x_241:
[----:B-1----:R-:W-:Y:S05]  /*1930*/  @P1 BRA `(.L_x_242) ;  /* 0x0000000000081947 */ /* 0x002fea0003800000 */
[----:B------:R-:W1:Y:S02]  /*1940*/  SYNCS.PHASECHK.TRANS64.TRYWAIT P1, [R5+URZ+0x22830], R0 ;  /* 0x02283000050075a7 */ /* 0x000e64000802017f */
[----:B-1----:R-:W-:Y:S05]  /*1950*/  @!P1 BRA `(.L_x_243) ;  /* 0x000000f400289947 */ /* 0x002fea0003800000 */
.L_x_242:
        /* <DEDUP_REMOVED lines=136> */
.L_x_244:
        /* <DEDUP_REMOVED lines=208> */
[----:B------:R-:W-:Y:S01]  /*2ee0*/  MUFU.EX2 R8, R8 ;  /* 0x0000000800087308 */ /* 0x000fe20000000800 */
[----:B------:R-:W-:-:S01]  /*2ef0*/  FFMA.FTZ R66, R47, UR40, -R6 ;  /* 0x000000282f427c23 */ /* 0x000fc20008010806 */
[--C-:B------:R-:W-:Y:S01]  /*2f00*/  FFMA.FTZ R47, R73, UR40, -R6.reuse ;  /* 0x00000028492f7c23 */ /* 0x100fe20008010806 */
[----:B------:R-:W-:Y:S01]  /*2f10*/  FMNMX.FTZ R21, R117, R4, !PT ;  /* 0x0000000475157209 */ /* 0x000fe20007810000 */
[--C-:B------:R-:W-:Y:S01]  /*2f20*/  FFMA.FTZ R70, R51, UR40, -R6.reuse ;  /* 0x0000002833467c23 */ /* 0x100fe20008010806 */
[----:B------:R-:W-:-:S01]  /*2f30*/  FFMA.FTZ R51, R85, UR40, -R6 ;  /* 0x0000002855337c23 */ /* 0x000fc20008010806 */
[--C-:B------:R-:W-:Y:S01]  /*2f40*/  FFMA.FTZ R131, R131, UR40, -R6.reuse ;  /* 0x0000002883837c23 */ /* 0x100fe20008010806 */
[----:B------:R-:W-:Y:S01]  /*2f50*/  FMNMX.FTZ R4, R88, R21, !PT ;  /* 0x0000001558047209 */ /* 0x000fe20007810000 */
[----:B------:R-:W0:Y:S01]  /*2f60*/  MUFU.EX2 R7, R7 ;  /* 0x0000000700077308 */ /* 0x000e220000000800 */
[----:B------:R-:W-:-:S01]  /*2f70*/  FFMA.FTZ R14, R133, UR40, -R6 ;  /* 0x00000028850e7c23 */ /* 0x000fc20008010806 */
[--C-:B------:R-:W-:Y:S01]  /*2f80*/  FFMA.FTZ R135, R135, UR40, -R6.reuse ;  /* 0x0000002887877c23 */ /* 0x100fe20008010806 */
[----:B------:R-:W-:Y:S01]  /*2f90*/  FMNMX.FTZ R21, R89, R4, !PT ;  /* 0x0000000459157209 */ /* 0x000fe20007810000 */
[--C-:B------:R-:W-:Y:S01]  /*2fa0*/  FFMA.FTZ R20, R137, UR40, -R6.reuse ;  /* 0x0000002889147c23 */ /* 0x100fe20008010806 */
[----:B------:R-:W-:-:S01]  /*2fb0*/  FFMA.FTZ R139, R139, UR40, -R6 ;  /* 0x000000288b8b7c23 */ /* 0x000fc20008010806 */
[--C-:B------:R-:W-:Y:S01]  /*2fc0*/  FFMA.FTZ R26, R129, UR40, -R6.reuse ;  /* 0x00000028811a7c23 */ /* 0x100fe20008010806 */
[----:B------:R-:W-:Y:S01]  /*2fd0*/  FMNMX.FTZ R4, R92, R21, !PT ;  /* 0x000000155c047209 */ /* 0x000fe20007810000 */
[----:B------:R-:W1:Y:S01]  /*2fe0*/  MUFU.EX2 R9, R9 ;  /* 0x0000000900097308 */ /* 0x000e620000000800 */
[----:B------:R-:W-:-:S01]  /*2ff0*/  FFMA.FTZ R72, R55, UR40, -R6 ;  /* 0x0000002837487c23 */ /* 0x000fc20008010806 */
[--C-:B------:R-:W-:Y:S01]  /*3000*/  FFMA.FTZ R127, R127, UR40, -R6.reuse ;  /* 0x000000287f7f7c23 */ /* 0x100fe20008010806 */
[----:B------:R-:W-:Y:S01]  /*3010*/  FMNMX.FTZ R27, R93, R4, !PT ;  /* 0x000000045d1b7209 */ /* 0x000fe20007810000 */
[--C-:B------:R-:W-:Y:S01]  /*3020*/  FFMA.FTZ R30, R125, UR40, -R6.reuse ;  /* 0x000000287d1e7c23 */ /* 0x100fe20008010806 */
[----:B------:R-:W-:-:S01]  /*3030*/  FFMA.FTZ R123, R123, UR40, -R6 ;  /* 0x000000287b7b7c23 */ /* 0x000fc20008010806 */
[--C-:B------:R-:W-:Y:S01]  /*3040*/  FFMA.FTZ R38, R121, UR40, -R6.reuse ;  /* 0x0000002879267c23 */ /* 0x100fe20008010806 */
[----:B------:R-:W-:Y:S01]  /*3050*/  FMNMX.FTZ R4, R96, R27, !PT ;  /* 0x0000001b60047209 */ /* 0x000fe20007810000 */
[----:B------:R-:W2:Y:S01]  /*3060*/  MUFU.EX2 R10, R10 ;  /* 0x0000000a000a7308 */ /* 0x000ea20000000800 */
[----:B------:R-:W-:-:S01]  /*3070*/  FFMA.FTZ R34, R119, UR40, -R6 ;  /* 0x0000002877227c23 */ /* 0x000fc20008010806 */
[--C-:B------:R-:W-:Y:S01]  /*3080*/  FFMA.FTZ R75, R75, UR40, -R6.reuse ;  /* 0x000000284b4b7c23 */ /* 0x100fe20008010806 */
[----:B------:R-:W-:Y:S01]  /*3090*/  FMNMX.FTZ R27, R97, R4, !PT ;  /* 0x00000004611b7209 */ /* 0x000fe20007810000 */
[--C-:B------:R-:W-:Y:S01]  /*30a0*/  FFMA.FTZ R55, R91, UR40, -R6.reuse ;  /* 0x000000285b377c23 */ /* 0x100fe20008010806 */
[----:B------:R-:W-:-:S01]  /*30b0*/  FFMA.FTZ R74, R95, UR40, -R6 ;  /* 0x000000285f4a7c23 */ /* 0x000fc20008010806 */
[--C-:B------:R-:W-:Y:S01]  /*30c0*/  FFMA.FTZ R76, R103, UR40, -R6.reuse ;  /* 0x00000028674c7c23 */ /* 0x100fe20008010806 */
[----:B------:R-:W-:Y:S01]  /*30d0*/  FMNMX.FTZ R4, R100, R27, !PT ;  /* 0x0000001b64047209 */ /* 0x000fe20007810000 */
[----:B------:R-:W-:Y:S01]  /*30e0*/  MUFU.EX2 R11, R11 ;  /* 0x0000000b000b7308 */ /* 0x000fe20000000800 */
[----:B------:R-:W-:-:S02]  /*30f0*/  FFMA.FTZ R78, R111, UR40, -R6 ;  /* 0x000000286f4e7c23 */ /* 0x000fc40008010806 */
        /* <DEDUP_REMOVED lines=20> */
[----:B------:R3:W-:Y:S03]  /*3240*/  MUFU.EX2 R46, R58 ;  /* 0x0000003a002e7308 */ /* 0x0007e60000000800 */
[----:B------:R-:W-:-:S04]  /*3250*/  FMNMX.FTZ R81, R49, R4, !PT ;  /* 0x0000000431517209 */ /* 0x000fc80007810000 */
[----:B------:R-:W-:Y:S01]  /*3260*/  FMNMX.FTZ R4, R52, R81, !PT ;  /* 0x0000005134047209 */ /* 0x000fe20007810000 */
[----:B------:R4:W-:Y:S01]  /*3270*/  MUFU.EX2 R77, R83 ;  /* 0x00000053004d7308 */ /* 0x0009e20000000800 */
        /* <DEDUP_REMOVED lines=31> */
[----:B----4-:R-:W-:Y:S01]  /*3470*/  FSEL R83, R67, RZ, P1 ;  /* 0x000000ff43537208 */ /* 0x010fe20000800000 */
        /* <DEDUP_REMOVED lines=135> */
[----:B------:R-:W-:Y:S02]  /*3cf0*/  IMAD.MOV.U32 R42, RZ, RZ, R87 ;  /* 0x000000ffff2a7224 */ /* 0x000fe400078e0057 */
[----:B------:R-:W-:-:S01]  /*3d00*/  FADD.FTZ R14, R46, R77 ;  /* 0x0000004d2e0e7221 */ /* 0x000fc20000010000 */
[----:B------:R-:W-:Y:S01]  /*3d10*/  IMAD.MOV.U32 R77, RZ, RZ, R87 ;  /* 0x000000ffff4d7224 */ /* 0x000fe200078e0057 */
[----:B------:R-:W1:Y:S01]  /*3d20*/  MUFU.EX2 R60, R60 ;  /* 0x0000003c003c7308 */ /* 0x000e620000000800 */
[----:B--2---:R-:W-:-:S01]  /*3d30*/  FADD.FTZ R5, R85, R10 ;  /* 0x0000000a55057221 */ /* 0x004fc20000010000 */
[----:B------:R-:W-:Y:S01]  /*3d40*/  FADD.FTZ R9, R75, R14 ;  /* 0x0000000e4b097221 */ /* 0x000fe20000010000 */
[----:B------:R-:W-:-:S02]  /*3d50*/  IMAD.MOV.U32 R35, RZ, RZ, R87 ;  /* 0x000000ffff237224 */ /* 0x000fc400078e0057 */
[----:B------:R-:W-:-:S03]  /*3d60*/  IMAD.MOV.U32 R34, RZ, RZ, R87 ;  /* 0x000000ffff227224 */ /* 0x000fc600078e0057 */
        /* <DEDUP_REMOVED lines=43> */
[--C-:B------:R-:W-:Y:S01]  /*4020*/  IMAD.MOV.U32 R43, RZ, RZ, R87.reuse ;  /* 0x000000ffff2b7224 */ /* 0x100fe200078e0057 */
[----:B------:R-:W-:Y:S01]  /*4030*/  MOV R36, R87 ;  /* 0x0000005700247202 */ /* 0x000fe20000000f00 */
        /* <DEDUP_REMOVED lines=13> */
[----:B------:R-:W-:-:S06]  /*4110*/  IMAD.MOV.U32 R45, RZ, RZ, R87 ;  /* 0x000000ffff2d7224 */ /* 0x000fcc00078e0057 */
        /* <DEDUP_REMOVED lines=19> */
[----:B------:R-:W-:Y:S02]  /*4250*/  IMAD.MOV.U32 R52, RZ, RZ, R87 ;  /* 0x000000ffff347224 */ /* 0x000fe400078e0057 */
[----:B------:R-:W2:Y:S01]  /*4260*/  MUFU.EX2 R74, R74 ;  /* 0x0000004a004a7308 */ /* 0x000ea20000000800 */
[----:B0-----:R-:W-:-:S01]  /*4270*/  FADD.FTZ R9, R55, R72 ;  /* 0x0000004837097221 */ /* 0x001fc20000010000 */
[----:B------:R-:W-:Y:S01]  /*4280*/  MOV R72, R87 ;  /* 0x0000005700487202 */ /* 0x000fe20000000f00 */
[--C-:B------:R-:W-:Y:S02]  /*4290*/  IMAD.MOV.U32 R49, RZ, RZ, R87.reuse ;  /* 0x000000ffff317224 */ /* 0x100fe400078e0057 */
[----:B------:R-:W-:-:S03]  /*42a0*/  IMAD.MOV.U32 R48, RZ, RZ, R87 ;  /* 0x000000ffff307224 */ /* 0x000fc600078e0057 */
        /* <DEDUP_REMOVED lines=14> */
[----:B-1----:R-:W-:Y:S02]  /*4390*/  MOV R54, R87 ;  /* 0x0000005700367202 */ /* 0x002fe40000000f00 */
        /* <DEDUP_REMOVED lines=13> */
[----:B------:R2:W3:Y:S01]  /*4470*/  MUFU.EX2 R7, R58 ;  /* 0x0000003a00077308 */ /* 0x0004e20000000800 */
[----:B0-----:R-:W-:-:S01]  /*4480*/  FADD.FTZ R8, R32, R5 ;  /* 0x0000000520087221 */ /* 0x001fc20000010000 */
[----:B------:R-:W-:-:S06]  /*4490*/  IMAD.MOV.U32 R24, RZ, RZ, R87 ;  /* 0x000000ffff187224 */ /* 0x000fcc00078e0057 */
        /* <DEDUP_REMOVED lines=11> */
[--C-:B------:R-:W-:Y:S01]  /*4550*/  IMAD.MOV.U32 R62, RZ, RZ, R87.reuse ;  /* 0x000000ffff3e7224 */ /* 0x100fe200078e0057 */
[----:B-1----:R-:W-:Y:S01]  /*4560*/  F2FP.SATFINITE.E4M3.F32.PACK_AB_MERGE_C R9, R6, R67, RZ ;  /* 0x000000430609723e */ /* 0x002fe200048070ff */
[----:B------:R-:W-:Y:S01]  /*4570*/  FADD.FTZ R67, R67, R10 ;  /* 0x0000000a43437221 */ /* 0x000fe20000010000 */
[----:B------:R-:W-:Y:S02]  /*4580*/  IMAD.MOV.U32 R37, RZ, RZ, R87 ;  /* 0x000000ffff257224 */ /* 0x000fe400078e0057 */
[----:B------:R-:W-:Y:S01]  /*4590*/  F2FP.SATFINITE.E4M3.F32.PACK_AB_MERGE_C R191, R78, R63, R9 ;  /* 0x0000003f4ebf723e */ /* 0x000fe20004807009 */
[----:B------:R-:W-:-:S01]  /*45a0*/  FADD.FTZ R6, R6, R67 ;  /* 0x0000004306067221 */ /* 0x000fc20000010000 */
[--C-:B------:R-:W-:Y:S02]  /*45b0*/  IMAD.MOV.U32 R78, RZ, RZ, R87.reuse ;  /* 0x000000ffff4e7224 */ /* 0x100fe400078e0057 */
        /* <DEDUP_REMOVED lines=41> */
.L_x_256:
[----:B------:R-:W-:Y:S01]  /*4850*/  ISETP.NE.AND P2, PT, RZ, UR43, PT ;  /* 0x0000002bff007c0c */ /* 0x000fe2000bf45270 */
[----:B------:R-:W-:-:S04]  /*4860*/  UISETP.NE.AND UP0, UPT, UR28, 0x1, UPT ;  /* 0x000000011c00788c */ /* 0x000fc8000bf05270 */
[----:B------:R-:W-:-:S04]  /*4870*/  USEL UR44, URZ, 0x1, UP0 ;  /* 0x000000013f2c7887 */ /* 0x000fc80008000000 */
[----:B------:R-:W-:-:S04]  /*4880*/  ULOP3.LUT UR44, UR29, UR44, URZ, 0x3c, !UPT ;  /* 0x0000002c1d2c7292 */ /* 0x000fc8000f8e3c3f */
[----:B------:R-:W-:Y:S08]  /*4890*/  @P2 BRA `(.L_x_246) ;  /* 0x0000000000442947 */ /* 0x000ff00003800000 */
[----:B------:R-:W-:Y:S05]  /*48a0*/  @!P0 BRA `(.L_x_247) ;  /* 0x0000000000048947 */ /* 0x000fea0003800000 */
[----:B------:R-:W-:Y:S01]  /*48b0*/  BPT.TRAP 0x1 ;  /* 0x000000040000795c */ /* 0x000fe20000300000 */
.L_x_247:
[----:B------:R-:W0:Y:S01]  /*48c0*/  S2UR UR10, SR_CgaCtaId ;  /* 0x00000000000a79c3 */ /* 0x000e220000008800 */
[----:B------:R-:W-:Y:S01]  /*48d0*/  UIADD3 UR6, UR28, 0x1, URZ ;  /* 0x000000011c067890 */ /* 0x000fe2000fffe03f */
[----:B------:R-:W-:Y:S01]  /*48e0*/  IMAD.U32 R3, RZ, RZ, UR44 ;  /* 0x0000002cff037e24 */ /* 0x000fe2000f8e00ff */
[----:B------:R-:W-:Y:S02]  /*48f0*/  UMOV UR7, 0x400 ;  /* 0x0000040000077882 */ /* 0x000fe40000000000 */
[----:B------:R-:W-:Y:S02]  /*4900*/  UISETP.NE.AND UP0, UPT, UR6, 0x2, UPT ;  /* 0x000000020600788c */ /* 0x000fe4000bf05270 */
[----:B------:R-:W-:Y:S02]  /*4910*/  SHF.L.U32 R3, R3, 0x1f, RZ ;  /* 0x0000001f03037819 */ /* 0x000fe400000006ff */
[----:B------:R-:W-:Y:S02]  /*4920*/  USEL UR6, UR6, URZ, UP0 ;  /* 0x0000003f06067287 */ /* 0x000fe40008000000 */
[----:B0-----:R-:W-:-:S04]  /*4930*/  ULEA UR7, UR10, UR7, 0x18 ;  /* 0x000000070a077291 */ /* 0x001fc8000f8ec03f */
[----:B------:R-:W-:-:S09]  /*4940*/  ULEA UR6, UR6, UR7, 0x3 ;  /* 0x0000000706067291 */ /* 0x000fd2000f8e183f */
[----:B------:R0:W1:Y:S01]  /*4950*/  SYNCS.PHASECHK.TRANS64.TRYWAIT P1, [UR6+0x22830], R3 ;  /* 0x02283003ff0075a7 */ /* 0x0000620008020146 */
[----:B------:R-:W-:Y:S05]  /*4960*/  @!P0 BRA `(.L_x_248) ;  /* 0x0000000000048947 */ /* 0x000fea0003800000 */
[----:B------:R-:W-:Y:S01]  /*4970*/  BPT.TRAP 0x1 ;  /* 0x000000040000795c */ /* 0x000fe20000300000 */
.L_x_248:
[----:B-1----:R-:W-:Y:S05]  /*4980*/  @P1 BRA `(.L_x_246) ;  /* 0x0000000000081947 */ /* 0x002fea0003800000 */
[----:B------:R-:W1:Y:S02]  /*4990*/  SYNCS.PHASECHK.TRANS64.TRYWAIT P1, [UR6+0x22830], R3 ;  /* 0x02283003ff0075a7 */ /* 0x000e640008020146 */
[----:B-1----:R-:W-:Y:S05]  /*49a0*/  @!P1 BRA `(.L_x_249) ;  /* 0x000000c400289947 */ /* 0x002fea0003800000 */
.L_x_246:
[----:B01----:R-:W-:Y:S01]  /*49b0*/  VIADD R3, R22, 0x8 ;  /* 0x0000000816037836 */ /* 0x003fe20000000000 */
[----:B------:R-:W-:Y:S01]  /*49c0*/  R2UR UR30, R0 ;  /* 0x00000000001e72ca */ /* 0x000fe200000e0000 */
[----:B------:R-:W-:Y:S01]  /*49d0*/  UIADD3 UR36, UR28, 0x1, URZ ;  /* 0x000000011c247890 */ /* 0x000fe2000fffe03f */
[----:B------:R-:W-:Y:S02]  /*49e0*/  UMOV UR19, 0x40000040 ;  /* 0x4000004000137882 */ /* 0x000fe40000000000 */
[----:B------:R0:W-:Y:S01]  /*49f0*/  BAR.SYNC.DEFER_BLOCKING R3, 0x100 ;  /* 0x000400030000751d */ /* 0x0001e20000010000 */
[----:B------:R-:W-:-:S04]  /*4a00*/  UISETP.NE.AND UP0, UPT, UR36, 0x2, UPT ;  /* 0x000000022400788c */ /* 0x000fc8000bf05270 */
[----:B------:R-:W-:Y:S01]  /*4a10*/  USEL UR36, UR36, URZ, UP0 ;  /* 0x0000003f24247287 */ /* 0x000fe20008000000 */
[----:B------:R-:W-:Y:S01]  /*4a20*/  UMOV UR20, UR16 ;  /* 0x0000001000147c82 */ /* 0x000fe20008000000 */
[----:B------:R-:W-:Y:S02]  /*4a30*/  UMOV UR21, UR17 ;  /* 0x0000001100157c82 */ /* 0x000fe40008000000 */
[----:B------:R-:W-:Y:S01]  /*4a40*/  UIMAD UR30, UR36, 0x500, UR30 ;  /* 0x00000500241e78a4 */ /* 0x000fe2000f8e021e */
[----:B------:R-:W-:Y:S01]  /*4a50*/  UMOV UR23, 0x40000040 ;  /* 0x4000004000177882 */ /* 0x000fe20000000000 */
[----:B------:R-:W-:Y:S02]  /*4a60*/  UMOV UR24, UR16 ;  /* 0x0000001000187c82 */ /* 0x000fe40008000000 */
[----:B------:R-:W-:Y:S02]  /*4a70*/  UIADD3 UR22, UR30, 0x100, URZ ;  /* 0x000001001e167890 */ /* 0x000fe4000fffe03f */
[----:B------:R-:W-:-:S02]  /*4a80*/  UIADD3 UR26, UR30, 0x200, URZ ;  /* 0x000002001e1a7890 */ /* 0x000fc4000fffe03f */
[----:B------:R-:W-:Y:S01]  /*4a90*/  UMOV UR18, UR30 ;  /* 0x0000001e00127c82 */ /* 0x000fe20008000000 */
[----:B------:R-:W-:Y:S01]  /*4aa0*/  UMOV UR25, UR17 ;  /* 0x0000001100197c82 */ /* 0x000fe20008000000 */
[----:B------:R-:W-:Y:S01]  /*4ab0*/  UMOV UR27, 0x40000040 ;  /* 0x40000040001b7882 */ /* 0x000fe20000000000 */
        /* <DEDUP_REMOVED lines=113> */
.L_x_251:
[----:B------:R-:W0:Y:S01]  /*51d0*/  S2UR UR7, SR_CgaCtaId ;  /* 0x00000000000779c3 */ /* 0x000e220000008800 */
[----:B------:R-:W-:Y:S01]  /*51e0*/  UMOV UR6, 0x400 ;  /* 0x0000040000067882 */ /* 0x000fe20000000000 */
[----:B------:R-:W-:-:S05]  /*51f0*/  IMAD.U32 R3, RZ, RZ, UR29 ;  /* 0x0000001dff037e24 */ /* 0x000fca000f8e00ff */
[----:B------:R-:W-:Y:S01]  /*5200*/  SHF.L.U32 R3, R3, 0x1f, RZ ;  /* 0x0000001f03037819 */ /* 0x000fe200000006ff */
[----:B0-----:R-:W-:-:S04]  /*5210*/  ULEA UR6, UR7, UR6, 0x18 ;  /* 0x0000000607067291 */ /* 0x001fc8000f8ec03f */
[----:B------:R-:W-:-:S09]  /*5220*/  ULEA UR6, UR28, UR6, 0x3 ;  /* 0x000000061c067291 */ /* 0x000fd2000f8e183f */
[----:B------:R0:W1:Y:S01]  /*5230*/  SYNCS.PHASECHK.TRANS64.TRYWAIT P1, [UR6+0x22850], R3 ;  /* 0x02285003ff0075a7 */ /* 0x0000620008020146 */
[----:B------:R-:W-:Y:S05]  /*5240*/  @!P0 BRA `(.L_x_252) ;  /* 0x0000000000048947 */ /* 0x000fea0003800000 */
[----:B------:R-:W-:Y:S01]  /*5250*/  BPT.TRAP 0x1 ;  /* 0x000000040000795c */ /* 0x000fe20000300000 */
.L_x_252:
[----:B-1----:R-:W-:Y:S05]  /*5260*/  @P1 BRA `(.L_x_250) ;  /* 0x0000000000081947 */ /* 0x002fea0003800000 */
[----:B------:R-:W1:Y:S02]  /*5270*/  SYNCS.PHASECHK.TRANS64.TRYWAIT P1, [UR6+0x22850], R3 ;  /* 0x02285003ff0075a7 */ /* 0x000e640008020146 */
[----:B-1----:R-:W-:Y:S05]  /*5280*/  @!P1 BRA `(.L_x_253) ;  /* 0x000000bc00089947 */ /* 0x002fea0003800000 */
.L_x_250:
[----:B------:R-:W2:Y:S01]  /*5290*/  S2UR UR11, SR_CgaCtaId ;  /* 0x00000000000b79c3 */ /* 0x000ea20000008800 */
[----:B------:R-:W-:Y:S01]  /*52a0*/  UMOV UR6, 0x400 ;  /* 0x0000040000067882 */ /* 0x000fe20000000000 */
[----:B------:R-:W-:Y:S01]  /*52b0*/  WARPGROUP.ARRIVE ;  /* 0x00000000000079c5 */ /* 0x000fe20000000000 */
[----:B------:R-:W-:Y:S01]  /*52c0*/  UMOV UR7, 0xc0000010 ;  /* 0xc000001000077882 */ /* 0x000fe20000000000 */
[----:B01----:R-:W-:Y:S01]  /*52d0*/  IADD3 R3, -R22, 0xb, RZ ;  /* 0x0000000b16037810 */ /* 0x003fe20007ffe1ff */
[----:B--2---:R-:W-:-:S04]  /*52e0*/  ULEA UR14, UR11, UR6, 0x18 ;  /* 0x000000060b0e7291 */ /* 0x004fc8000f8ec03f */
[----:B------:R-:W-:-:S04]  /*52f0*/  UIADD3 UR6, UR14, 0x400, URZ ;  /* 0x000004000e067890 */ /* 0x000fc8000fffe03f */
        /* <DEDUP_REMOVED lines=30> */
.L_x_254:
[----:B------:R-:W-:Y:S01]  /*54e0*/  FMNMX.FTZ R4, R152, R7, !PT ;  /* 0x0000000798047209 */ /* 0x000fe20007810000 */
[----:B------:R-:W-:Y:S01]  /*54f0*/  ULEA UR6, UR36, UR14, 0x3 ;  /* 0x0000000e24067291 */ /* 0x000fe2000f8e183f */
[----:B------:R-:W-:Y:S02]  /*5500*/  FMNMX.FTZ R10, R154, R8, !PT ;  /* 0x000000089a0a7209 */ /* 0x000fe40007810000 */
[----:B0-----:R-:W-:Y:S01]  /*5510*/  FMNMX.FTZ R3, R153, R4, !PT ;  /* 0x0000000499037209 */ /* 0x001fe20007810000 */
        /* <DEDUP_REMOVED lines=80> */
[----:B------:R-:W-:Y:S01]  /*5a20*/  MOV R15, UR40 ;  /* 0x00000028000f7c02 */ /* 0x000fe20008000f00 */
[----:B------:R-:W0:Y:S04]  /*5a30*/  SHFL.BFLY PT, R4, R9, 0x2, 0x1f ;  /* 0x0c401f0009047f89 */ /* 0x000e2800000e0000 */
[----:B------:R-:W1:Y:S01]  /*5a40*/  SHFL.BFLY PT, R3, R10, 0x2, 0x1f ;  /* 0x0c401f000a037f89 */ /* 0x000e6200000e0000 */
[----:B0-----:R-:W-:-:S02]  /*5a50*/  FMNMX.FTZ R11, R9, R4, !PT ;  /* 0x00000004090b7209 */ /* 0x001fc40007810000 */
        /* <DEDUP_REMOVED lines=256> */
.L_x_255:
        /* <DEDUP_REMOVED lines=116> */
.L_x_245:
[----:B------:R-:W-:Y:S06]  /*71a0*/  BAR.ARV 0x8, 0x180 ;  /* 0x0206000000007b1d */ /* 0x000fec0000002000 */
[----:B------:R-:W-:Y:S05]  /*71b0*/  @!P0 BRA `(.L_x_257) ;  /* 0x0000000000048947 */ /* 0x000fea0003800000 */
[----:B------:R-:W-:Y:S01]  /*71c0*/  BPT.TRAP 0x1 ;  /* 0x000000040000795c */ /* 0x000fe20000300000 */
.L_x_257:
        /* <DEDUP_REMOVED lines=9> */
.L_x_258:
[----:B-1----:R-:W-:Y:S05]  /*7260*/  @P1 BRA `(.L_x_259) ;  /* 0x0000000000081947 */ /* 0x002fea0003800000 */
[----:B------:R-:W1:Y:S02]  /*7270*/  SYNCS.PHASECHK.TRANS64.TRYWAIT P1, [UR9+0x22850], R0 ;  /* 0x02285000ff0075a7 */ /* 0x000e640008020149 */
[----:B-1----:R-:W-:Y:S05]  /*7280*/  @!P1 BRA `(.L_x_260) ;  /* 0x0000009c00209947 */ /* 0x002fea0003800000 */
.L_x_259:
[----:B------:R-:W-:Y:S01]  /*7290*/  UIADD3 UR4, UR4, 0x400, URZ ;  /* 0x0000040004047890 */ /* 0x000fe2000fffe03f */
[----:B------:R-:W-:Y:S01]  /*72a0*/  WARPGROUP.ARRIVE ;  /* 0x00000000000079c5 */ /* 0x000fe20000000000 */
[----:B------:R-:W-:Y:S01]  /*72b0*/  UMOV UR7, 0xc0000010 ;  /* 0xc000001000077882 */ /* 0x000fe20000000000 */
[----:B------:R-:W-:Y:S01]  /*72c0*/  ULDC.64 UR10, c[0x0][0x9a0] ;  /* 0x00026800000a7ab9 */ /* 0x000fe20000000a00 */
[----:B------:R-:W-:Y:S01]  /*72d0*/  USHF.R.U32.HI UR4, URZ, 0x4, UR4 ;  /* 0x000000043f047899 */ /* 0x000fe20008011604 */
[----:B-1----:R-:W-:Y:S01]  /*72e0*/  IMAD.MOV.U32 R7, RZ, RZ, 0x3f800000 ;  /* 0x3f800000ff077424 */ /* 0x002fe200078e00ff */
[----:B------:R-:W-:Y:S02]  /*72f0*/  UISETP.NE.U32.AND UP0, UPT, UR10, URZ, UPT ;  /* 0x0000003f0a00728c */ /* 0x000fe4000bf05070 */
[----:B------:R-:W-:Y:S02]  /*7300*/  ULOP3.LUT UR4, UR4, 0x3fff, URZ, 0xc0, !UPT ;  /* 0x00003fff04047892 */ /* 0x000fe4000f8ec03f */
[----:B------:R-:W-:-:S02]  /*7310*/  UISETP.NE.AND.EX UP0, UPT, UR11, URZ, UPT, UP0 ;  /* 0x0000003f0b00728c */ /* 0x000fc4000bf05300 */
[----:B------:R-:W-:-:S04]  /*7320*/  ULOP3.LUT UR4, UR4, 0x10000, URZ, 0xfc, !UPT ;  /* 0x0001000004047892 */ /* 0x000fc8000f8efc3f */
[----:B------:R-:W-:Y:S01]  /*7330*/  UIMAD UR8, UR36, 0x500, UR4 ;  /* 0x00000500240878a4 */ /* 0x000fe2000f8e0204 */
[----:B------:R-:W-:-:S03]  /*7340*/  PLOP3.LUT P1, PT, PT, PT, UP0, 0x80, 0x0 ;  /* 0x000000000000781c */ /* 0x000fc60003f2f008 */
[----:B------:R-:W-:Y:S01]  /*7350*/  UIADD3 UR4, UR8, 0x100, URZ ;  /* 0x0000010008047890 */ /* 0x000fe2000fffe03f */
[----:B------:R-:W-:Y:S02]  /*7360*/  @UP0 ULDC.64 UR12, c[0x0][0x9c8] ;  /* 0x00027200000c0ab9 */ /* 0x000fe40000000a00 */
[----:B------:R-:W-:-:S06]  /*7370*/  UMOV UR6, UR8 ;  /* 0x0000000800067c82 */ /* 0x000fcc0008000000 */
[----:B------:R-:W-:Y:S01]  /*7380*/  QGMMA.64x128x32.F32.E4M3.E4M3 R24, R172, gdesc[UR4], R24, gsb0 ;  /* 0x01e00004ac187df3 */ /* 0x000fe20008000818 */
[----:B------:R-:W-:Y:S01]  /*7390*/  UMOV UR7, 0xc0000010 ;  /* 0xc000001000077882 */ /* 0x000fe20000000000 */
[----:B------:R-:W-:Y:S01]  /*73a0*/  UMOV UR6, UR4 ;  /* 0x0000000400067c82 */ /* 0x000fe20008000000 */
[----:B------:R-:W-:Y:S01]  /*73b0*/  @UP0 UIMAD.WIDE.U32 UR4, UR38, UR12, URZ ;  /* 0x0000000c260402a5 */ /* 0x000fe2000f8e003f */
[----:B------:R-:W-:Y:S02]  /*73c0*/  WARPGROUP.DEPBAR.LE gsb0, 0x0 ;  /* 0x00008000000079c5 */ /* 0x000fe40000010000 */
[----:B------:R-:W-:-:S06]  /*73d0*/  WARPGROUP.ARRIVE ;  /* 0x00000000000079c5 */ /* 0x000fcc0000000000 */
[----:B------:R-:W-:Y:S01]  /*73e0*/  QGMMA.64x128x32.F32.E4M3.E4M3 R24, R176, gdesc[UR4], R24, gsb0 ;  /* 0x01e00004b0187df3 */ /* 0x000fe20008000818 */
[----:B------:R-:W-:Y:S02]  /*73f0*/  @UP0 UIMAD UR6, UR39, UR12, URZ ;  /* 0x0000000c270602a4 */ /* 0x000fe4000f8e023f */
[----:B------:R-:W-:Y:S02]  /*7400*/  @UP0 USHF.R.S32.HI UR7, URZ, 0x1f, UR47 ;  /* 0x0000001f3f070899 */ /* 0x000fe4000801142f */
[----:B------:R-:W-:-:S03]  /*7410*/  @UP0 UIMAD UR6, UR38, UR13, UR6 ;  /* 0x0000000d260602a4 */ /* 0x000fc6000f8e0206 */
[----:B------:R-:W-:Y:S01]  /*7420*/  @UP0 ULDC.64 UR12, c[0x0][0x9d0] ;  /* 0x00027400000c0ab9 */ /* 0x000fe20000000a00 */
[----:B------:R-:W-:Y:S02]  /*7430*/  @UP0 UIADD3 UR5, UR5, UR6, URZ ;  /* 0x0000000605050290 */ /* 0x000fe4000fffe03f */
[----:B------:R-:W-:Y:S02]  /*7440*/  @UP0 UIMAD UR6, UR7, UR12, URZ ;  /* 0x0000000c070602a4 */ /* 0x000fe4000f8e023f */
[----:B------:R-:W-:Y:S02]  /*7450*/  @UP0 UIMAD.WIDE.U32 UR4, UR47, UR12, UR4 ;  /* 0x0000000c2f0402a5 */ /* 0x000fe4000f8e0004 */
[----:B------:R-:W-:-:S04]  /*7460*/  @UP0 UIMAD UR6, UR47, UR13, UR6 ;  /* 0x0000000d2f0602a4 */ /* 0x000fc8000f8e0206 */
[----:B------:R-:W-:Y:S02]  /*7470*/  @UP0 UIADD3 UR5, UR5, UR6, URZ ;  /* 0x0000000605050290 */ /* 0x000fe4000fffe03f */
[----:B------:R-:W-:-:S04]  /*7480*/  @UP0 ULEA UR6, UP1, UR4, UR10, 0x2 ;  /* 0x0000000a04060291 */ /* 0x000fc8000f82103f */
[----:B------:R-:W-:Y:S02]  /*7490*/  @UP0 ULEA.HI.X UR7, UR4, UR11, UR5, 0x2, UP1 ;  /* 0x0000000b04070291 */ /* 0x000fe400088f1405 */
[----:B------:R-:W-:Y:S01]  /*74a0*/  UIADD3 UR4, UR8, 0x200, URZ ;  /* 0x0000020008047890 */ /* 0x000fe2000fffe03f */
[----:B------:R-:W-:-:S03]  /*74b0*/  IMAD.U32 R8, RZ, RZ, UR6 ;  /* 0x00000006ff087e24 */ /* 0x000fc6000f8e00ff */
[----:B------:R-:W-:Y:S01]  /*74c0*/  IMAD.U32 R9, RZ, RZ, UR7 ;  /* 0x00000007ff097e24 */ /* 0x000fe2000f8e00ff */
[----:B------:R-:W-:Y:S02]  /*74d0*/  UMOV UR7, 0xc0000010 ;  /* 0xc000001000077882 */ /* 0x000fe40000000000 */
[----:B------:R-:W-:Y:S02]  /*74e0*/  UMOV UR6, UR4 ;  /* 0x0000000400067c82 */ /* 0x000fe40008000000 */
[----:B------:R1:W2:Y:S01]  /*74f0*/  @P1 LDG.E R7, desc[UR52][R8.64] ;  /* 0x0000003408071981 */ /* 0x0002a2000c1e1900 */
[----:B------:R-:W-:Y:S01]  /*7500*/  UIADD3 UR4, UR8, 0x300, URZ ;  /* 0x0000030008047890 */ /* 0x000fe2000fffe03f */
[----:B------:R-:W-:Y:S02]  /*7510*/  WARPGROUP.DEPBAR.LE gsb0, 0x0 ;  /* 0x00008000000079c5 */ /* 0x000fe40000010000 */
[----:B------:R-:W-:-:S06]  /*7520*/  WARPGROUP.ARRIVE ;  /* 0x00000000000079c5 */ /* 0x000fcc0000000000 */
[----:B------:R-:W-:Y:S01]  /*7530*/  QGMMA.64x128x32.F32.E4M3.E4M3 R24, R180, gdesc[UR4], R24, gsb0 ;  /* 0x01e00004b4187df3 */ /* 0x000fe20008000818 */
[----:B------:R-:W-:Y:S01]  /*7540*/  UMOV UR6, UR4 ;  /* 0x0000000400067c82 */ /* 0x000fe20008000000 */
[----:B------:R-:W-:Y:S01]  /*7550*/  UMOV UR7, 0xc0000010 ;  /* 0xc000001000077882 */ /* 0x000fe20000000000 */
[----:B------:R-:W-:Y:S01]  /*7560*/  UIADD3 UR8, UR8, 0x400, URZ ;  /* 0x0000040008087890 */ /* 0x000fe2000fffe03f */
[----:B0-----:R-:W0:Y:S04]  /*7570*/  SHFL.BFLY PT, R0, R5, 0x2, 0x1f ;  /* 0x0c401f0005007f89 */ /* 0x001e2800000e0000 */
[----:B------:R-:W3:Y:S01]  /*7580*/  SHFL.BFLY PT, R11, R6, 0x2, 0x1f ;  /* 0x0c401f00060b7f89 */ /* 0x000ee200000e0000 */
[----:B------:R-:W-:Y:S02]  /*7590*/  WARPGROUP.DEPBAR.LE gsb0, 0x0 ;  /* 0x00008000000079c5 */ /* 0x000fe40000010000 */
[----:B------:R-:W-:-:S06]  /*75a0*/  WARPGROUP.ARRIVE ;  /* 0x00000000000079c5 */ /* 0x000fcc0000000000 */
[----:B------:R-:W-:Y:S01]  /*75b0*/  QGMMA.64x128x32.F32.E4M3.E4M3 R24, R184, gdesc[UR4], R24, gsb0 ;  /* 0x01e00004b8187df3 */ /* 0x000fe20008000818 */
[----:B------:R-:W-:Y:S01]  /*75c0*/  UMOV UR6, UR8 ;  /* 0x0000000800067c82 */ /* 0x000fe20008000000 */
        /* <DEDUP_REMOVED lines=21> */
[----:B------:R-:W3:Y:S01]  /*7720*/  @P1 MUFU.RCP R10, R13 ;  /* 0x0000000d000a1308 */ /* 0x000ee20000001000 */
[----:B------:R-:W-:-:S02]  /*7730*/  IMAD.U32 R15, RZ, RZ, UR40 ;  /* 0x00000028ff0f7e24 */ /* 0x000fc4000f8e00ff */
[----:B------:R-:W-:Y:S02]  /*7740*/  IMAD.U32 R20, RZ, RZ, UR40 ;  /* 0x00000028ff147e24 */ /* 0x000fe4000f8e00ff */
[----:B0-----:R-:W-:Y:S01]  /*7750*/  @P2 FMUL.FTZ R8, R8, 0.69314718246459960938 ;  /* 0x3f31721808082820 */ /* 0x001fe20000410000 */
[----:B------:R-:W-:Y:S01]  /*7760*/  @P2 FMUL.FTZ R9, R15, 0.69314718246459960938 ;  /* 0x3f3172180f092820 */ /* 0x000fe20000410000 */
[----:B------:R-:W-:Y:S01]  /*7770*/  @P3 FMUL.FTZ R15, R20, 0.69314718246459960938 ;  /* 0x3f317218140f3820 */ /* 0x000fe20000410000 */
[----:B-1----:R-:W-:Y:S01]  /*7780*/  @P3 FMUL.FTZ R12, R11, 0.69314718246459960938 ;  /* 0x3f3172180b0c3820 */ /* 0x002fe20000410000 */
[----:B------:R-:W-:Y:S02]  /*7790*/  IMAD.MOV.U32 R5, RZ, RZ, -0x800000 ;  /* 0xff800000ff057424 */ /* 0x000fe400078e00ff */
[----:B--2---:R-:W-:Y:S01]  /*77a0*/  FMUL.FTZ R6, R6, R7 ;  /* 0x0000000706067220 */ /* 0x004fe20000410000 */
[----:B------:R-:W-:Y:S02]  /*77b0*/  IMAD.MOV.U32 R0, RZ, RZ, -0x800000 ;  /* 0xff800000ff007424 */ /* 0x000fe400078e00ff */
[----:B------:R-:W-:Y:S01]  /*77c0*/  @P2 FFMA.FTZ R5, R9, R4, R8 ;  /* 0x0000000409052223 */ /* 0x000fe20000010008 */
[----:B------:R-:W-:-:S01]  /*77d0*/  @P3 FFMA.FTZ R0, R15, R3, R12 ;  /* 0x000000030f003223 */ /* 0x000fc2000001000c */
[----:B---3--:R-:W-:Y:S01]  /*77e0*/  FMUL.FTZ R7, R10, R7 ;  /* 0x000000070a077220 */ /* 0x008fe20000410000 */
[----:B------:R-:W-:-:S02]  /*77f0*/  WARPGROUP.DEPBAR.LE gsb0, 0x0 ;  /* 0x00008000000079c5 */ /* 0x000fc40000010000 */
[----:B------:R-:W-:Y:S05]  /*7800*/  @!P0 BRA `(.L_x_261) ;  /* 0x0000000000048947 */ /* 0x000fea0003800000 */
[----:B------:R-:W-:Y:S01]  /*7810*/  BPT.TRAP 0x1 ;  /* 0x000000040000795c */ /* 0x000fe20000300000 */
.L_x_261:
[----:B------:R-:W-:Y:S01]  /*7820*/  UIADD3 UR4, UR9, 0x22860, URZ ;  /* 0x0002286009047890 */ /* 0x000fe2000fffe03f */
[-C--:B------:R-:W-:Y:S01]  /*7830*/  FMUL.FTZ R100, R28, R6.reuse ;  /* 0x000000061c647220 */ /* 0x080fe20000410000 */
[----:B------:R-:W-:Y:S01]  /*7840*/  UIADD3 UR36, UR36, 0x1, URZ ;  /* 0x0000000124247890 */ /* 0x000fe2000fffe03f */
[-C--:B------:R-:W-:Y:S01]  /*7850*/  FMUL.FTZ R98, R29, R6.reuse ;  /* 0x000000061d627220 */ /* 0x080fe20000410000 */
[----:B------:R-:W-:Y:S01]  /*7860*/  UPRMT UR4, UR14, 0x654, UR4 ;  /* 0x000006540e047896 */ /* 0x000fe20008000004 */
[-C--:B------:R-:W-:Y:S01]  /*7870*/  FMUL.FTZ R99, R32, R6.reuse ;  /* 0x0000000620637220 */ /* 0x080fe20000410000 */
[----:B------:R-:W-:Y:S01]  /*7880*/  UISETP.NE.AND UP0, UPT, UR36, 0x2, UPT ;  /* 0x000000022400788c */ /* 0x000fe2000bf05270 */
        /* <DEDUP_REMOVED lines=20> */
[----:B------:R-:W-:Y:S01]  /*79d0*/  SYNCS.ARRIVE.TRANS64.RED.A1T0 RZ, [UR4], RZ ;  /* 0x000000ffffff79a7 */ /* 0x000fe20008100404 */
        /* <DEDUP_REMOVED lines=14> */
[----:B------:R-:W-:Y:S01]  /*7ac0*/  USEL UR4, URZ, 0x1, UP0 ;  /* 0x000000013f047887 */ /* 0x000fe20008000000 */
        /* <DEDUP_REMOVED lines=22> */
[----:B------:R-:W-:Y:S01]  /*7c30*/  PLOP3.LUT P0, PT, PT, PT, PT, 0x8, 0x0 ;  /* 0x000000000000781c */ /* 0x000fe20003f0e170 */
[-C--:B------:R-:W-:Y:S01]  /*7c40*/  FMUL.FTZ R14, R79, R7.reuse ;  /* 0x000000074f0e7220 */ /* 0x080fe20000410000 */
[-C--:B------:R-:W-:Y:S01]  /*7c50*/  FMUL.FTZ R11, R82, R7.reuse ;  /* 0x00000007520b7220 */ /* 0x080fe20000410000 */
[-C--:B------:R-:W-:Y:S01]  /*7c60*/  FMUL.FTZ R4, R83, R7.reuse ;  /* 0x0000000753047220 */ /* 0x080fe20000410000 */
[-C--:B------:R-:W-:Y:S01]  /*7c70*/  FMUL.FTZ R10, R86, R7.reuse ;  /* 0x00000007560a7220 */ /* 0x080fe20000410000 */
[----:B------:R-:W-:Y:S01]  /*7c80*/  FMUL.FTZ R87, R87, R7 ;  /* 0x0000000757577220 */ /* 0x000fe20000410000 */
[----:B------:R-:W-:-:S02]  /*7c90*/  UIADD3 UR45, UR45, 0x1, URZ ;  /* 0x000000012d2d7890 */ /* 0x000fc4000fffe03f */
[----:B------:R-:W-:Y:S02]  /*7ca0*/  USEL UR36, UR36, URZ, UP0 ;  /* 0x0000003f24247287 */ /* 0x000fe40008000000 */
[----:B------:R-:W-:-:S12]  /*7cb0*/  ULOP3.LUT UR44, UR44, UR4, URZ, 0x3c, !UPT ;  /* 0x000000042c2c7292 */ /* 0x000fd8000f8e3c3f */
.L_x_237:
[----:B------:R-:W0:Y:S01]  /*7cc0*/  S2R R6, SR_CgaCtaId ;  /* 0x0000000000067919 */ /* 0x000e220000008800 */
[----:B------:R-:W-:Y:S01]  /*7cd0*/  MOV R3, 0x400 ;  /* 0x0000040000037802 */ /* 0x000fe20000000f00 */
[----:B------:R-:W-:Y:S01]  /*7ce0*/  BSSY B0, `(.L_x_262) ;  /* 0x000027d000007945 */ /* 0x000fe20003800000 */
[----:B------:R-:W-:Y:S02]  /*7cf0*/  BAR.SYNC.DEFER_BLOCKING 0x5, 0x180 ;  /* 0x0146000000007b1d */ /* 0x000fe40000010000 */
[----:B0-----:R-:W-:-:S05]  /*7d00*/  LEA R3, R6, R3, 0x18 ;  /* 0x0000000306037211 */ /* 0x001fca00078ec0ff */
[----:B------:R-:W0:Y:S02]  /*7d10*/  LDS.128 R48, [R3+0x228d0] ;  /* 0x0228d00003307984 */ /* 0x000e240000000c00 */
[----:B0-----:R-:W-:Y:S02]  /*7d20*/  R2UR UR5, R49 ;  /* 0x00000000310572ca */ /* 0x001fe400000e0000 */
[----:B------:R-:W-:Y:S01]  /*7d30*/  R2UR UR47, R50 ;  /* 0x00000000322f72ca */ /* 0x000fe200000e0000 */
[----:B------:R-:W-:Y:S06]  /*7d40*/  BAR.ARV 0x4, 0x180 ;  /* 0x0106000000007b1d */ /* 0x000fec0000002000 */
[----:B------:R-:W-:Y:S08]  /*7d50*/  @P0 BRA `(.L_x_263) ;  /* 0x0000001800ec0947 */ /* 0x000ff00003800000 */
[----:B------:R-:W0:Y:S01]  /*7d60*/  S2R R54, SR_TID.X ;  /* 0x0000000000367919 */ /* 0x000e220000002100 */
[----:B------:R-:W-:Y:S01]  /*7d70*/  ULDC.64 UR6, c[0x4][0x38] ;  /* 0x01000e0000067ab9 */ /* 0x000fe20000000a00 */
[----:B0-----:R-:W-:-:S05]  /*7d80*/  IMAD.SHL.U32 R6, R54, 0x4, RZ ;  /* 0x0000000436067824 */ /* 0x001fca00078e00ff */
[----:B------:R-:W-:-:S04]  /*7d90*/  LOP3.LUT R6, R6, 0xc, RZ, 0xc0, !PT ;  /* 0x0000000c06067812 */ /* 0x000fc800078ec0ff */
[----:B------:R-:W-:-:S05]  /*7da0*/  IADD3 R6, P0, R6, UR6, RZ ;  /* 0x0000000606067c10 */ /* 0x000fca000ff1e0ff */
[----:B------:R-:W-:Y:S01]  /*7db0*/  IMAD.X R7, RZ, RZ, UR7, P0 ;  /* 0x00000007ff077e24 */ /* 0x000fe200080e06ff */
[----:B------:R-:W-:Y:S01]  /*7dc0*/  F2FP.BF16.F32.PACK_AB R27, R26, R27 ;  /* 0x0000001b1a1b723e */ /* 0x000fe200000010ff */
[----:B------:R-:W-:-:S03]  /*7dd0*/  ULDC.64 UR6, c[0x0][0xc00] ;  /* 0x0003000000067ab9 */ /* 0x000fc60000000a00 */
[----:B------:R0:W2:Y:S01]  /*7de0*/  LDG.E.CONSTANT R48, desc[UR52][R6.64] ;  /* 0x0000003406307981 */ /* 0x0000a2000c1e9900 */
[----:B------:R-:W-:Y:S01]  /*7df0*/  F2FP.BF16.F32.PACK_AB R12, R12, R13 ;  /* 0x0000000d0c0c723e */ /* 0x000fe200000010ff */
[----:B------:R-:W-:Y:S01]  /*7e00*/  UISETP.NE.U32.AND UP0, UPT, UR6, URZ, UPT ;  /* 0x0000003f0600728c */ /* 0x000fe2000bf05070 */
[----:B------:R-:W-:Y:S01]  /*7e10*/  F2FP.BF16.F32.PACK_AB R9, R8, R9 ;  /* 0x000000090809723e */ /* 0x000fe200000010ff */
[----:B------:R-:W1:Y:S01]  /*7e20*/  S2R R26, SR_SWINHI ;  /* 0x00000000001a7919 */ /* 0x000e620000002f00 */
[----:B------:R-:W-:Y:S01]  /*7e30*/  F2FP.BF16.F32.PACK_AB R64, R61, R64 ;  /* 0x000000403d40723e */ /* 0x000fe200000010ff */
[----:B------:R-:W-:Y:S01]  /*7e40*/  USHF.L.U32 UR8, UR38, 0x2, URZ ;  /* 0x0000000226087899 */ /* 0x000fe2000800063f */
[----:B------:R-:W-:Y:S01]  /*7e50*/  F2FP.BF16.F32.PACK_AB R96, R96, R99 ;  /* 0x000000636060723e */ /* 0x000fe200000010ff */
[----:B------:R-:W-:Y:S01]  /*7e60*/  UISETP.NE.AND.EX UP0, UPT, UR7, URZ, UPT, UP0 ;  /* 0x0000003f0700728c */ /* 0x000fe2000bf05300 */
[----:B------:R-:W-:Y:S01]  /*7e70*/  F2FP.BF16.F32.PACK_AB R88, R88, R91 ;  /* 0x0000005b5858723e */ /* 0x000fe200000010ff */
[----:B------:R-:W-:Y:S01]  /*7e80*/  USHF.L.U64.HI UR9, UR38, 0x2, UR39 ;  /* 0x0000000226097899 */ /* 0x000fe20008010227 */
[----:B0-----:R-:W-:Y:S01]  /*7e90*/  LOP3.LUT P0, R6, R54, 0x3, RZ, 0xc0, !PT ;  /* 0x0000000336067812 */ /* 0x001fe2000780c0ff */
[----:B------:R-:W-:Y:S01]  /*7ea0*/  UIADD3 UR4, UP1, UR8, UR6, URZ ;  /* 0x0000000608047290 */ /* 0x000fe2000ff3e03f */
[----:B------:R-:W-:-:S02]  /*7eb0*/  F2FP.BF16.F32.PACK_AB R10, R10, R11 ;  /* 0x0000000b0a0a723e */ /* 0x000fc400000010ff */
[----:B------:R-:W-:Y:S01]  /*7ec0*/  ISETP.EQ.OR P0, PT, R6, 0x3, !P0 ;  /* 0x000000030600780c */ /* 0x000fe20004702670 */
[----:B------:R-:W-:Y:S01]  /*7ed0*/  UIADD3.X UR6, UR9, UR7, URZ, UP1, !UPT ;  /* 0x0000000709067290 */ /* 0x000fe20008ffe43f */
[----:B------:R-:W-:Y:S02]  /*7ee0*/  F2FP.BF16.F32.PACK_AB R87, R87, R4 ;  /* 0x000000045757723e */ /* 0x000fe400000010ff */
[----:B------:R-:W-:Y:S02]  /*7ef0*/  SEL R59, R12, R9, P0 ;  /* 0x000000090c3b7207 */ /* 0x000fe40000000000 */
[----:B------:R-:W-:Y:S02]  /*7f00*/  SEL R61, R9, R12, P0 ;  /* 0x0000000c093d7207 */ /* 0x000fe40000000000 */
[----:B------:R-:W-:Y:S02]  /*7f10*/  F2FP.BF16.F32.PACK_AB R92, R92, R95 ;  /* 0x0000005f5c5c723e */ /* 0x000fe400000010ff */
[----:B------:R-:W-:-:S02]  /*7f20*/  SEL R85, R10, R87, P0 ;  /* 0x000000570a557207 */ /* 0x000fc40000000000 */
[----:B------:R-:W-:Y:S02]  /*7f30*/  SEL R87, R87, R10, P0 ;  /* 0x0000000a57577207 */ /* 0x000fe40000000000 */
[----:B------:R-:W-:Y:S02]  /*7f40*/  F2FP.BF16.F32.PACK_AB R28, R28, R29 ;  /* 0x0000001d1c1c723e */ /* 0x000fe400000010ff */
[----:B------:R-:W-:Y:S02]  /*7f50*/  F2FP.BF16.F32.PACK_AB R24, R24, R25 ;  /* 0x000000191818723e */ /* 0x000fe400000010ff */
[----:B------:R-:W-:Y:S02]  /*7f60*/  F2FP.BF16.F32.PACK_AB R21, R20, R21 ;  /* 0x000000151415723e */ /* 0x000fe400000010ff */
[----:B------:R-:W-:Y:S02]  /*7f70*/  F2FP.BF16.F32.PACK_AB R15, R14, R15 ;  /* 0x0000000f0e0f723e */ /* 0x000fe400000010ff */
[----:B------:R-:W-:-:S02]  /*7f80*/  MOV R6, R3 ;  /* 0x0000000300067202 */ /* 0x000fc40000000f00 */
[----:B-1----:R-:W-:Y:S02]  /*7f90*/  MOV R7, R26 ;  /* 0x0000001a00077202 */ /* 0x002fe40000000f00 */
[----:B------:R-:W-:Y:S02]  /*7fa0*/  F2FP.BF16.F32.PACK_AB R100, R100, R103 ;  /* 0x000000676464723e */ /* 0x000fe400000010ff */
[----:B------:R-:W-:Y:S01]  /*7fb0*/  F2FP.BF16.F32.PACK_AB R56, R53, R56 ;  /* 0x000000383538723e */ /* 0x000fe200000010ff */
[----:B------:R-:W-:Y:S01]  /*7fc0*/  IMAD.WIDE R8, R171, 0x2, R6 ;  /* 0x00000002ab087825 */ /* 0x000fe200078e0206 */
[----:B------:R-:W-:Y:S02]  /*7fd0*/  SEL R53, R28, R21, P0 ;  /* 0x000000151c357207 */ /* 0x000fe40000000000 */
[----:B------:R-:W-:Y:S02]  /*7fe0*/  SEL R55, R21, R28, P0 ;  /* 0x0000001c15377207 */ /* 0x000fe40000000000 */
[----:B------:R-:W-:-:S02]  /*7ff0*/  IADD3 R91, P6, R8, 0x20, RZ ;  /* 0x00000020085b7810 */ /* 0x000fc40007fde0ff */
[C---:B------:R-:W-:Y:S02]  /*8000*/  IADD3 R99, P2, R8.reuse, 0x60, RZ ;  /* 0x0000006008637810 */ /* 0x040fe40007f5e0ff */
[----:B------:R-:W-:Y:S01]  /*8010*/  IADD3 R95, P1, R8, 0x40, RZ ;  /* 0x00000040085f7810 */ /* 0x000fe20007f3e0ff */
[----:B------:R-:W-:Y:S01]  /*8020*/  IMAD.X R29, RZ, RZ, R9, P6 ;  /* 0x000000ffff1d7224 */ /* 0x000fe200030e0609 */
[----:B------:R-:W-:Y:S02]  /*8030*/  LOP3.LUT R4, R91, 0x380, RZ, 0xc0, !PT ;  /* 0x000003805b047812 */ /* 0x000fe400078ec0ff */
[----:B------:R-:W-:Y:S02]  /*8040*/  LOP3.LUT R12, R99, 0x380, RZ, 0xc0, !PT ;  /* 0x00000380630c7812 */ /* 0x000fe400078ec0ff */
[----:B------:R-:W-:Y:S02]  /*8050*/  LOP3.LUT R10, R95, 0x380, RZ, 0xc0, !PT ;  /* 0x000003805f0a7812 */ /* 0x000fe400078ec0ff */
[----:B------:R-:W-:-:S02]  /*8060*/  SHF.R.U64 R4, R4, 0x3, RZ ;  /* 0x0000000304047819 */ /* 0x000fc400000012ff */
[----:B------:R-:W-:Y:S02]  /*8070*/  SHF.R.U64 R12, R12, 0x3, RZ ;  /* 0x000000030c0c7819 */ /* 0x000fe400000012ff */
[C---:B------:R-:W-:Y:S02]  /*8080*/  IADD3 R103, P3, R8.reuse, 0x4000, RZ ;  /* 0x0000400008677810 */ /* 0x040fe40007f7e0ff */
[----:B------:R-:W-:Y:S02]  /*8090*/  IADD3 R107, P5, R8, 0x4040, RZ ;  /* 0x00004040086b7810 */ /* 0x000fe40007fbe0ff */
[----:B------:R-:W-:Y:S01]  /*80a0*/  SHF.R.U64 R10, R10, 0x3, RZ ;  /* 0x000000030a0a7819 */ /* 0x000fe200000012ff */
[--C-:B------:R-:W-:Y:S01]  /*80b0*/  IMAD.X R21, RZ, RZ, R9.reuse, P3 ;  /* 0x000000ffff157224 */ /* 0x100fe200018e0609 */
[----:B------:R-:W-:Y:S01]  /*80c0*/  IADD3 R105, P4, R8, 0x4020, RZ ;  /* 0x0000402008697810 */ /* 0x000fe20007f9e0ff */
[----:B------:R-:W-:Y:S01]  /*80d0*/  IMAD.X R13, RZ, RZ, R9, P5 ;  /* 0x000000ffff0d7224 */ /* 0x000fe200028e0609 */
[----:B------:R-:W-:-:S02]  /*80e0*/  SEL R81, R24, R15, P0 ;  /* 0x0000000f18517207 */ /* 0x000fc40000000000 */
[----:B------:R-:W-:Y:S01]  /*80f0*/  SEL R83, R15, R24, P0 ;  /* 0x000000180f537207 */ /* 0x000fe20000000000 */
[----:B------:R-:W-:Y:S01]  /*8100*/  IMAD.X R15, RZ, RZ, R9, P4 ;  /* 0x000000ffff0f7224 */ /* 0x000fe200020e0609 */
[----:B------:R-:W-:Y:S02]  /*8110*/  LOP3.LUT R28, R4, R91, RZ, 0x3c, !PT ;  /* 0x0000005b041c7212 */ /* 0x000fe400078e3cff */
[----:B------:R-:W-:Y:S02]  /*8120*/  LOP3.LUT R24, R12, R99, RZ, 0x3c, !PT ;  /* 0x000000630c187212 */ /* 0x000fe400078e3cff */
[----:B------:R-:W-:Y:S02]  /*8130*/  LOP3.LUT R26, R10, R95, RZ, 0x3c, !PT ;  /* 0x0000005f0a1a7212 */ /* 0x000fe400078e3cff */
[----:B------:R-:W-:Y:S02]  /*8140*/  LOP3.LUT R4, R103, 0x380, RZ, 0xc0, !PT ;  /* 0x0000038067047812 */ /* 0x000fe400078ec0ff */
[----:B------:R-:W-:-:S02]  /*8150*/  LOP3.LUT R12, R107, 0x380, RZ, 0xc0, !PT ;  /* 0x000003806b0c7812 */ /* 0x000fc400078ec0ff */
[----:B------:R-:W-:Y:S02]  /*8160*/  LOP3.LUT R10, R105, 0x380, RZ, 0xc0, !PT ;  /* 0x00000380690a7812 */ /* 0x000fe400078ec0ff */
[----:B------:R-:W-:Y:S02]  /*8170*/  F2FP.BF16.F32.PACK_AB R101, R98, R101 ;  /* 0x000000656265723e */ /* 0x000fe400000010ff */
[----:B------:R-:W-:Y:S02]  /*8180*/  SHF.R.U64 R4, R4, 0x3, RZ ;  /* 0x0000000304047819 */ /* 0x000fe400000012ff */
[----:B------:R-:W-:Y:S02]  /*8190*/  SHF.R.U64 R12, R12, 0x3, RZ ;  /* 0x000000030c0c7819 */ /* 0x000fe400000012ff */
[----:B------:R-:W-:Y:S02]  /*81a0*/  F2FP.BF16.F32.PACK_AB R73, R73, R76 ;  /* 0x0000004c4949723e */ /* 0x000fe400000010ff */
[----:B------:R-:W-:-:S02]  /*81b0*/  F2FP.BF16.F32.PACK_AB R72, R69, R72 ;  /* 0x000000484548723e */ /* 0x000fc400000010ff */
[----:B------:R-:W-:Y:S02]  /*81c0*/  F2FP.BF16.F32.PACK_AB R97, R94, R97 ;  /* 0x000000615e61723e */ /* 0x000fe400000010ff */
[----:B------:R-:W-:Y:S02]  /*81d0*/  SHF.R.U64 R10, R10, 0x3, RZ ;  /* 0x000000030a0a7819 */ /* 0x000fe400000012ff */
[----:B------:R-:W-:Y:S02]  /*81e0*/  F2FP.BF16.F32.PACK_AB R65, R65, R68 ;  /* 0x000000444141723e */ /* 0x000fe400000010ff */
[----:B------:R-:W-:Y:S02]  /*81f0*/  F2FP.BF16.F32.PACK_AB R57, R57, R60 ;  /* 0x0000003c3939723e */ /* 0x000fe400000010ff */
[----:B------:R-:W-:Y:S02]  /*8200*/  F2FP.BF16.F32.PACK_AB R93, R90, R93 ;  /* 0x0000005d5a5d723e */ /* 0x000fe400000010ff */
[----:B------:R-:W-:-:S02]  /*8210*/  F2FP.BF16.F32.PACK_AB R30, R30, R31 ;  /* 0x0000001f1e1e723e */ /* 0x000fc400000010ff */
[----:B------:R-:W-:Y:S02]  /*8220*/  F2FP.BF16.F32.PACK_AB R36, R36, R37 ;  /* 0x000000252424723e */ /* 0x000fe400000010ff */
[----:B------:R-:W-:Y:S02]  /*8230*/  SEL R31, R100, R101, P0 ;  /* 0x00000065641f7207 */ /* 0x000fe40000000000 */
[----:B------:R-:W-:Y:S02]  /*8240*/  IADD3 R109, P6, R8, 0x4060, RZ ;  /* 0x00004060086d7810 */ /* 0x000fe40007fde0ff */
[----:B------:R-:W-:Y:S02]  /*8250*/  LOP3.LUT R20, R4, R103, RZ, 0x3c, !PT ;  /* 0x0000006704147212 */ /* 0x000fe400078e3cff */
[----:B------:R-:W-:Y:S02]  /*8260*/  LOP3.LUT R12, R12, R107, RZ, 0x3c, !PT ;  /* 0x0000006b0c0c7212 */ /* 0x000fe400078e3cff */
[----:B------:R-:W-:-:S02]  /*8270*/  SEL R101, R101, R100, P0 ;  /* 0x0000006465657207 */ /* 0x000fc40000000000 */
[----:B------:R-:W-:Y:S02]  /*8280*/  SEL R37, R96, R97, P0 ;  /* 0x0000006160257207 */ /* 0x000fe40000000000 */
[----:B------:R-:W-:Y:S02]  /*8290*/  SEL R63, R73, R72, P0 ;  /* 0x00000048493f7207 */ /* 0x000fe40000000000 */
[----:B------:R-:W-:Y:S02]  /*82a0*/  LOP3.LUT R14, R10, R105, RZ, 0x3c, !PT ;  /* 0x000000690a0e7212 */ /* 0x000fe400078e3cff */
[----:B------:R-:W-:Y:S02]  /*82b0*/  F2FP.BF16.F32.PACK_AB R38, R38, R39 ;  /* 0x000000272626723e */ /* 0x000fe400000010ff */
[----:B------:R-:W-:Y:S02]  /*82c0*/  SEL R97, R97, R96, P0 ;  /* 0x0000006061617207 */ /* 0x000fe40000000000 */
[----:B------:R-:W-:-:S02]  /*82d0*/  SEL R73, R72, R73, P0 ;  /* 0x0000004948497207 */ /* 0x000fc40000000000 */
[----:B------:R-:W-:Y:S02]  /*82e0*/  SEL R67, R65, R64, P0 ;  /* 0x0000004041437207 */ /* 0x000fe40000000000 */
[----:B------:R-:W-:Y:S02]  /*82f0*/  IADD3.X R25, RZ, R9, RZ, P2, !PT ;  /* 0x00000009ff197210 */ /* 0x000fe400017fe4ff */
[----:B------:R-:W-:Y:S02]  /*8300*/  F2FP.BF16.F32.PACK_AB R89, R52, R89 ;  /* 0x000000593459723e */ /* 0x000fe400000010ff */
[----:B------:R-:W-:Y:S02]  /*8310*/  SEL R39, R92, R93, P0 ;  /* 0x0000005d5c277207 */ /* 0x000fe40000000000 */
[----:B------:R-:W-:Y:S02]  /*8320*/  SEL R65, R64, R65, P0 ;  /* 0x0000004140417207 */ /* 0x000fe40000000000 */
[----:B------:R-:W-:-:S02]  /*8330*/  SEL R69, R57, R56, P0 ;  /* 0x0000003839457207 */ /* 0x000fc40000000000 */
[----:B------:R-:W-:Y:S02]  /*8340*/  SEL R77, R30, R27, P0 ;  /* 0x0000001b1e4d7207 */ /* 0x000fe40000000000 */
[----:B------:R-:W-:Y:S01]  /*8350*/  SEL R79, R27, R30, P0 ;  /* 0x0000001e1b4f7207 */ /* 0x000fe20000000000 */
[----:B------:R-:W-:Y:S01]  /*8360*/  IMAD.X R27, RZ, RZ, R9, P1 ;  /* 0x000000ffff1b7224 */ /* 0x000fe200008e0609 */
[----:B------:R-:W-:Y:S02]  /*8370*/  F2FP.BF16.F32.PACK_AB R46, R46, R47 ;  /* 0x0000002f2e2e723e */ /* 0x000fe400000010ff */
[----:B------:R-:W-:Y:S02]  /*8380*/  F2FP.BF16.F32.PACK_AB R43, R42, R43 ;  /* 0x0000002b2a2b723e */ /* 0x000fe400000010ff */
[----:B------:R-:W-:Y:S02]  /*8390*/  F2FP.BF16.F32.PACK_AB R44, R44, R45 ;  /* 0x0000002d2c2c723e */ /* 0x000fe400000010ff */
[----:B------:R-:W-:-:S02]  /*83a0*/  F2FP.BF16.F32.PACK_AB R41, R40, R41 ;  /* 0x000000292829723e */ /* 0x000fc400000010ff */
[----:B------:R-:W-:Y:S02]  /*83b0*/  F2FP.BF16.F32.PACK_AB R35, R34, R35 ;  /* 0x000000232223723e */ /* 0x000fe400000010ff */
[----:B------:R-:W-:Y:S02]  /*83c0*/  F2FP.BF16.F32.PACK_AB R33, R32, R33 ;  /* 0x000000212021723e */ /* 0x000fe400000010ff */
[----:B------:R-:W-:Y:S02]  /*83d0*/  SEL R93, R93, R92, P0 ;  /* 0x0000005c5d5d7207 */ /* 0x000fe40000000000 */
[----:B------:R-:W-:Y:S02]  /*83e0*/  SEL R57, R56, R57, P0 ;  /* 0x0000003938397207 */ /* 0x000fe40000000000 */
[----:B------:R-:W-:Y:S02]  /*83f0*/  LOP3.LUT R30, R109, 0x380, RZ, 0xc0, !PT ;  /* 0x000003806d1e7812 */ /* 0x000fe400078ec0ff */
[----:B------:R-:W-:-:S02]  /*8400*/  MOV R56, R12 ;  /* 0x0000000c00387202 */ /* 0x000fc40000000f00 */
[----:B------:R-:W-:Y:S02]  /*8410*/  MOV R62, R24 ;  /* 0x00000018003e7202 */ /* 0x000fe40000000f00 */
[----:B------:R-:W-:Y:S02]  /*8420*/  MOV R58, R14 ;  /* 0x0000000e003a7202 */ /* 0x000fe40000000f00 */
[----:B------:R-:W-:Y:S02]  /*8430*/  SEL R45, R88, R89, P0 ;  /* 0x00000059582d7207 */ /* 0x000fe40000000000 */
[----:B------:R-:W-:Y:S02]  /*8440*/  SEL R89, R89, R88, P0 ;  /* 0x0000005859597207 */ /* 0x000fe40000000000 */
[----:B------:R-:W-:Y:S02]  /*8450*/  SEL R47, R44, R41, P0 ;  /* 0x000000292c2f7207 */ /* 0x000fe40000000000 */
[----:B------:R-:W-:-:S02]  /*8460*/  SEL R49, R36, R33, P0 ;  /* 0x0000002124317207 */ /* 0x000fc40000000000 */
[----:B------:R-:W-:Y:S02]  /*8470*/  SEL R71, R46, R43, P0 ;  /* 0x0000002b2e477207 */ /* 0x000fe40000000000 */
[----:B------:R-:W-:Y:S02]  /*8480*/  SEL R75, R38, R35, P0 ;  /* 0x00000023264b7207 */ /* 0x000fe40000000000 */
[----:B------:R-:W-:Y:S02]  /*8490*/  SHF.R.U64 R30, R30, 0x3, RZ ;  /* 0x000000031e1e7819 */ /* 0x000fe400000012ff */
[----:B------:R-:W-:Y:S02]  /*84a0*/  MOV R60, R20 ;  /* 0x00000014003c7202 */ /* 0x000fe40000000f00 */
[----:B------:R-:W-:Y:S02]  /*84b0*/  SEL R41, R41, R44, P0 ;  /* 0x0000002c29297207 */ /* 0x000fe40000000000 */
[----:B------:R-:W-:-:S02]  /*84c0*/  SEL R43, R43, R46, P0 ;  /* 0x0000002e2b2b7207 */ /* 0x000fc40000000000 */
[----:B------:R-:W-:Y:S02]  /*84d0*/  SEL R33, R33, R36, P0 ;  /* 0x0000002421217207 */ /* 0x000fe40000000000 */
[----:B------:R-:W-:Y:S02]  /*84e0*/  SEL R35, R35, R38, P0 ;  /* 0x0000002623237207 */ /* 0x000fe40000000000 */
[----:B------:R-:W-:Y:S02]  /*84f0*/  MOV R64, R28 ;  /* 0x0000001c00407202 */ /* 0x000fe40000000f00 */
[----:B------:R-:W-:Y:S02]  /*8500*/  LOP3.LUT R10, R30, R109, RZ, 0x3c, !PT ;  /* 0x0000006d1e0a7212 */ /* 0x000fe400078e3cff */
[----:B------:R-:W-:Y:S02]  /*8510*/  LOP3.LUT R11, R8, 0x380, RZ, 0xc0, !PT ;  /* 0x00000380080b7812 */ /* 0x000fe400078ec0ff */
[----:B------:R-:W-:-:S02]  /*8520*/  MOV R29, R26 ;  /* 0x0000001a001d7202 */ /* 0x000fc40000000f00 */
[----:B------:R-:W-:Y:S02]  /*8530*/  SHF.R.U64 R11, R11, 0x3, RZ ;  /* 0x000000030b0b7819 */ /* 0x000fe400000012ff */
[----:B------:R-:W-:Y:S02]  /*8540*/  PLOP3.LUT P2, PT, PT, PT, UP0, 0x80, 0x0 ;  /* 0x000000000000781c */ /* 0x000fe40003f4f008 */
[----:B------:R-:W-:Y:S01]  /*8550*/  LOP3.LUT R8, R11, R8, RZ, 0x3c, !PT ;  /* 0x000000080b087212 */ /* 0x000fe200078e3cff */
[----:B------:R-:W-:-:S03]  /*8560*/  IMAD.X R11, RZ, RZ, R9, P6 ;  /* 0x000000ffff0b7224 */ /* 0x000fc600030e0609 */
[----:B------:R-:W-:Y:S02]  /*8570*/  MOV R66, R8 ;  /* 0x0000000800427202 */ /* 0x000fe40000000f00 */
[----:B------:R-:W-:Y:S02]  /*8580*/  MOV R21, R10 ;  /* 0x0000000a00157202 */ /* 0x000fe40000000f00 */
[----:B--2---:R-:W-:Y:S01]  /*8590*/  LOP3.LUT R4, R48, 0x2, RZ, 0x3c, !PT ;  /* 0x0000000230047812 */ /* 0x004fe200078e3cff */
[----:B------:R-:W-:Y:S04]  /*85a0*/  SHFL.IDX PT, R31, R31, R48, 0x1c1f ;  /* 0x001c1f301f1f7589 */ /* 0x000fe800000e0000 */
[----:B------:R-:W0:Y:S04]  /*85b0*/  SHFL.IDX PT, R12, R101, R4, 0x1c1f ;  /* 0x001c1f04650c7589 */ /* 0x000e2800000e0000 */
[----:B------:R-:W-:Y:S04]  /*85c0*/  SHFL.IDX PT, R63, R63, R48, 0x1c1f ;  /* 0x001c1f303f3f7589 */ /* 0x000fe800000e0000 */
[----:B------:R-:W1:Y:S04]  /*85d0*/  SHFL.IDX PT, R24, R73, R4, 0x1c1f ;  /* 0x001c1f0449187589 */ /* 0x000e6800000e0000 */
[----:B------:R-:W-:Y:S04]  /*85e0*/  SHFL.IDX PT, R37, R37, R48, 0x1c1f ;  /* 0x001c1f3025257589 */ /* 0x000fe800000e0000 */
[----:B------:R-:W2:Y:S04]  /*85f0*/  SHFL.IDX PT, R14, R97, R4, 0x1c1f ;  /* 0x001c1f04610e7589 */ /* 0x000ea800000e0000 */
[----:B------:R-:W-:Y:S04]  /*8600*/  SHFL.IDX PT, R67, R67, R48, 0x1c1f ;  /* 0x001c1f3043437589 */ /* 0x000fe800000e0000 */
[----:B------:R-:W3:Y:S01]  /*8610*/  SHFL.IDX PT, R40, R65, R4, 0x1c1f ;  /* 0x001c1f0441287589 */ /* 0x000ee200000e0000 */
[----:B0-----:R-:W-:-:S02]  /*8620*/  SEL R8, R31, R12, P0 ;  /* 0x0000000c1f087207 */ /* 0x001fc40000000000 */
[----:B------:R-:W-:Y:S01]  /*8630*/  SEL R10, R12, R31, P0 ;  /* 0x0000001f0c0a7207 */ /* 0x000fe20000000000 */
[----:B------:R-:W-:Y:S04]  /*8640*/  SHFL.IDX PT, R39, R39, R48, 0x1c1f ;  /* 0x001c1f3027277589 */ /* 0x000fe800000e0000 */
[----:B------:R-:W-:Y:S01]  /*8650*/  SHFL.IDX PT, R69, R69, R48, 0x1c1f ;  /* 0x001c1f3045457589 */ /* 0x000fe200000e0000 */
[----:B-1----:R-:W-:Y:S02]  /*8660*/  SEL R9, R63, R24, P0 ;  /* 0x000000183f097207 */ /* 0x002fe40000000000 */
[----:B------:R-:W-:Y:S01]  /*8670*/  SEL R11, R24, R63, P0 ;  /* 0x0000003f180b7207 */ /* 0x000fe20000000000 */
[----:B------:R-:W0:Y:S04]  /*8680*/  SHFL.IDX PT, R20, R93, R4, 0x1c1f ;  /* 0x001c1f045d147589 */ /* 0x000e2800000e0000 */
[----:B------:R-:W1:Y:S01]  /*8690*/  SHFL.IDX PT, R42, R57, R4, 0x1c1f ;  /* 0x001c1f04392a7589 */ /* 0x000e6200000e0000 */
[----:B--2---:R-:W-:-:S02]  /*86a0*/  SEL R12, R37, R14, P0 ;  /* 0x0000000e250c7207 */ /* 0x004fc40000000000 */
[----:B------:R-:W-:Y:S01]  /*86b0*/  SEL R14, R14, R37, P0 ;  /* 0x000000250e0e7207 */ /* 0x000fe20000000000 */
[----:B------:R-:W-:Y:S01]  /*86c0*/  BAR.SYNC.DEFER_BLOCKING 0x1, 0x100 ;  /* 0x0044000000007b1d */ /* 0x000fe20000010000 */
[----:B---3--:R-:W-:Y:S02]  /*86d0*/  SEL R13, R67, R40, P0 ;  /* 0x00000028430d7207 */ /* 0x008fe40000000000 */
[----:B------:R-:W-:-:S03]  /*86e0*/  SEL R15, R40, R67, P0 ;  /* 0x00000043280f7207 */ /* 0x000fc60000000000 */
[----:B------:R-:W-:Y:S04]  /*86f0*/  SHFL.IDX PT, R45, R45, R48, 0x1c1f ;  /* 0x001c1f302d2d7589 */ /* 0x000fe800000e0000 */
[----:B------:R-:W2:Y:S04]  /*8700*/  SHFL.IDX PT, R28, R89, R4, 0x1c1f ;  /* 0x001c1f04591c7589 */ /* 0x000ea800000e0000 */
[----:B------:R-:W-:Y:S01]  /*8710*/  SHFL.IDX PT, R47, R47, R48, 0x1c1f ;  /* 0x001c1f302f2f7589 */ /* 0x000fe200000e0000 */
[----:B0-----:R-:W-:Y:S02]  /*8720*/  SEL R24, R39, R20, P0 ;  /* 0x0000001427187207 */ /* 0x001fe40000000000 */
[----:B------:R-:W-:Y:S01]  /*8730*/  SEL R26, R20, R39, P0 ;  /* 0x00000027141a7207 */ /* 0x000fe20000000000 */
[----:B------:R-:W-:Y:S01]  /*8740*/  SHFL.IDX PT, R49, R49, R48, 0x1c1f ;  /* 0x001c1f3031317589 */ /* 0x000fe200000e0000 */
[----:B-1----:R-:W-:-:S02]  /*8750*/  SEL R25, R69, R42, P0 ;  /* 0x0000002a45197207 */ /* 0x002fc40000000000 */
[----:B------:R-:W-:Y:S01]  /*8760*/  SEL R27, R42, R69, P0 ;  /* 0x000000452a1b7207 */ /* 0x000fe20000000000 */
[----:B------:R-:W-:Y:S04]  /*8770*/  SHFL.IDX PT, R53, R53, R48, 0x1c1f ;  /* 0x001c1f3035357589 */ /* 0x000fe800000e0000 */
[----:B------:R-:W-:Y:S04]  /*8780*/  SHFL.IDX PT, R59, R59, R48, 0x1c1f ;  /* 0x001c1f303b3b7589 */ /* 0x000fe800000e0000 */
[----:B------:R-:W-:Y:S04]  /*8790*/  SHFL.IDX PT, R71, R71, R48, 0x1c1f ;  /* 0x001c1f3047477589 */ /* 0x000fe800000e0000 */
[----:B------:R-:W-:Y:S01]  /*87a0*/  SHFL.IDX PT, R75, R75, R48, 0x1c1f ;  /* 0x001c1f304b4b7589 */ /* 0x000fe200000e0000 */
[----:B--2---:R-:W-:-:S02]  /*87b0*/  SEL R32, R45, R28, P0 ;  /* 0x0000001c2d207207 */ /* 0x004fc40000000000 */
[----:B------:R-:W-:Y:S01]  /*87c0*/  SEL R34, R28, R45, P0 ;  /* 0x0000002d1c227207 */ /* 0x000fe20000000000 */
[----:B------:R-:W-:Y:S04]  /*87d0*/  SHFL.IDX PT, R77, R77, R48, 0x1c1f ;  /* 0x001c1f304d4d7589 */ /* 0x000fe800000e0000 */
[----:B------:R-:W-:Y:S04]  /*87e0*/  SHFL.IDX PT, R81, R81, R48, 0x1c1f ;  /* 0x001c1f3051517589 */ /* 0x000fe800000e0000 */
[----:B------:R-:W-:Y:S04]  /*87f0*/  SHFL.IDX PT, R85, R85, R48, 0x1c1f ;  /* 0x001c1f3055557589 */ /* 0x000fe800000e0000 */
[----:B------:R-:W0:Y:S04]  /*8800*/  SHFL.IDX PT, R46, R43, R4, 0x1c1f ;  /* 0x001c1f042b2e7589 */ /* 0x000e2800000e0000 */
[----:B------:R-:W1:Y:S04]  /*8810*/  SHFL.IDX PT, R30, R41, R4, 0x1c1f ;  /* 0x001c1f04291e7589 */ /* 0x000e6800000e0000 */
[----:B------:R0:W2:Y:S04]  /*8820*/  SHFL.IDX PT, R36, R33, R4, 0x1c1f ;  /* 0x001c1f0421247589 */ /* 0x0000a800000e0000 */
[----:B------:R3:W4:Y:S04]  /*8830*/  SHFL.IDX PT, R48, R35, R4, 0x1c1f ;  /* 0x001c1f0423307589 */ /* 0x00072800000e0000 */
[----:B------:R-:W4:Y:S04]  /*8840*/  SHFL.IDX PT, R38, R55, R4, 0x1c1f ;  /* 0x001c1f0437267589 */ /* 0x000f2800000e0000 */
[----:B------:R-:W4:Y:S04]  /*8850*/  SHFL.IDX PT, R50, R79, R4, 0x1c1f ;  /* 0x001c1f044f327589 */ /* 0x000f2800000e0000 */
[----:B------:R-:W4:Y:S01]  /*8860*/  SHFL.IDX PT, R52, R83, R4, 0x1c1f ;  /* 0x001c1f0453347589 */ /* 0x000f2200000e0000 */
[----:B0-----:R-:W-:-:S02]  /*8870*/  SEL R33, R71, R46, P0 ;  /* 0x0000002e47217207 */ /* 0x001fc40000000000 */
[----:B---3--:R-:W-:Y:S01]  /*8880*/  SEL R35, R46, R71, P0 ;  /* 0x000000472e237207 */ /* 0x008fe20000000000 */
[----:B------:R-:W0:Y:S01]  /*8890*/  SHFL.IDX PT, R44, R61, R4, 0x1c1f ;  /* 0x001c1f043d2c7589 */ /* 0x000e2200000e0000 */
[----:B-1----:R-:W-:Y:S02]  /*88a0*/  SEL R28, R47, R30, P0 ;  /* 0x0000001e2f1c7207 */ /* 0x002fe40000000000 */
[----:B------:R-:W-:Y:S01]  /*88b0*/  SEL R30, R30, R47, P0 ;  /* 0x0000002f1e1e7207 */ /* 0x000fe20000000000 */
[----:B------:R-:W1:Y:S01]  /*88c0*/  SHFL.IDX PT, R54, R87, R4, 0x1c1f ;  /* 0x001c1f0457367589 */ /* 0x000e6200000e0000 */
[----:B--2---:R-:W-:Y:S02]  /*88d0*/  SEL R40, R49, R36, P0 ;  /* 0x0000002431287207 */ /* 0x004fe40000000000 */
[----:B------:R-:W-:Y:S01]  /*88e0*/  SEL R42, R36, R49, P0 ;  /* 0x00000031242a7207 */ /* 0x000fe20000000000 */
[----:B------:R2:W-:Y:S01]  /*88f0*/  STSM.16.M88.4 [R66], R8 ;  /* 0x0000000842007844 */ /* 0x0005e20000000200 */
[----:B----4-:R-:W-:-:S03]  /*8900*/  SEL R31, R48, R75, P0 ;  /* 0x0000004b301f7207 */ /* 0x010fc60000000000 */
[----:B------:R0:W-:Y:S01]  /*8910*/  STSM.16.M88.4 [R64], R12 ;  /* 0x0000000c40007844 */ /* 0x0001e20000000200 */
[----:B------:R-:W-:Y:S02]  /*8920*/  SEL R36, R53, R38, P0 ;  /* 0x0000002635247207 */ /* 0x000fe40000000000 */
[----:B------:R-:W-:Y:S01]  /*8930*/  SEL R38, R38, R53, P0 ;  /* 0x0000003526267207 */ /* 0x000fe20000000000 */
[----:B------:R3:W-:Y:S01]  /*8940*/  STSM.16.M88.4 [R29], R24 ;  /* 0x000000181d007844 */ /* 0x0007e20000000200 */
[----:B------:R-:W-:Y:S01]  /*8950*/  SEL R41, R77, R50, P0 ;  /* 0x000000324d297207 */ /* 0x000fe20000000000 */
[----:B------:R-:W4:Y:S01]  /*8960*/  LDC R53, c[0x0][0xbe8] ;  /* 0x0002fa00ff357b82 */ /* 0x000f220000000800 */
[----:B------:R-:W-:Y:S01]  /*8970*/  SEL R43, R50, R77, P0 ;  /* 0x0000004d322b7207 */ /* 0x000fe20000000000 */
[----:B------:R-:W-:Y:S01]  /*8980*/  STSM.16.M88.4 [R62], R32 ;  /* 0x000000203e007844 */ /* 0x000fe20000000200 */
[----:B------:R-:W-:Y:S02]  /*8990*/  SEL R37, R81, R52, P0 ;  /* 0x0000003451257207 */ /* 0x000fe40000000000 */
[----:B------:R-:W-:Y:S01]  /*89a0*/  SEL R39, R52, R81, P0 ;  /* 0x0000005134277207 */ /* 0x000fe20000000000 */
[----:B--2---:R-:W-:-:S02]  /*89b0*/  IMAD.U32 R8, RZ, RZ, UR4 ;  /* 0x00000004ff087e24 */ /* 0x004fc4000f8e00ff */
[----:B------:R-:W-:Y:S01]  /*89c0*/  IMAD.U32 R9, RZ, RZ, UR6 ;  /* 0x00000006ff097e24 */ /* 0x000fe2000f8e00ff */
[----:B------:R-:W-:Y:S01]  /*89d0*/  ULDC.64 UR6, c[0x0][0xc08] ;  /* 0x0003020000067ab9 */ /* 0x000fe20000000a00 */
[----:B0-----:R-:W-:Y:S02]  /*89e0*/  SEL R12, R59, R44, P0 ;  /* 0x0000002c3b0c7207 */ /* 0x001fe40000000000 */
[----:B------:R-:W-:Y:S02]  /*89f0*/  SEL R14, R44, R59, P0 ;  /* 0x0000003b2c0e7207 */ /* 0x000fe40000000000 */
[----:B---3--:R-:W-:Y:S02]  /*8a00*/  SEL R29, R75, R48, P0 ;  /* 0x000000304b1d7207 */ /* 0x008fe40000000000 */
[----:B-1----:R-:W-:Y:S02]  /*8a10*/  SEL R13, R85, R54, P0 ;  /* 0x00000036550d7207 */ /* 0x002fe40000000000 */
[----:B------:R-:W-:Y:S01]  /*8a20*/  SEL R15, R54, R85, P0 ;  /* 0x00000055360f7207 */ /* 0x000fe20000000000 */
[----:B------:R-:W-:Y:S04]  /*8a30*/  STSM.16.M88.4 [R60], R28 ;  /* 0x0000001c3c007844 */ /* 0x000fe80000000200 */
[----:B------:R-:W-:Y:S04]  /*8a40*/  STSM.16.M88.4 [R58], R40 ;  /* 0x000000283a007844 */ /* 0x000fe80000000200 */
[----:B------:R-:W-:Y:S04]  /*8a50*/  STSM.16.M88.4 [R56], R36 ;  /* 0x0000002438007844 */ /* 0x000fe80000000200 */
[----:B------:R0:W-:Y:S01]  /*8a60*/  STSM.16.M88.4 [R21], R12 ;  /* 0x0000000c15007844 */ /* 0x0001e20000000200 */
[----:B------:R-:W-:Y:S06]  /*8a70*/  BAR.SYNC.DEFER_BLOCKING 0x1, 0x100 ;  /* 0x0044000000007b1d */ /* 0x000fec0000010000 */
[----:B------:R-:W2:Y:S01]  /*8a80*/  @P2 LDG.E R4, desc[UR52][R8.64] ;  /* 0x0000003408042981 */ /* 0x000ea2000c1e1900 */
[----:B------:R-:W-:Y:S01]  /*8a90*/  UISETP.NE.U32.AND UP1, UPT, UR6, URZ, UPT ;  /* 0x0000003f0600728c */ /* 0x000fe2000bf25070 */
[----:B----4-:R-:W-:Y:S01]  /*8aa0*/  ISETP.NE.AND P1, PT, R53, 0x1, PT ;  /* 0x000000013500780c */ /* 0x010fe20003f25270 */
[----:B------:R-:W-:Y:S01]  /*8ab0*/  UMOV UR4, URZ ;  /* 0x0000003f00047c82 */ /* 0x000fe20008000000 */
[----:B0-----:R-:W-:Y:S01]  /*8ac0*/  IMAD.U32 R13, RZ, RZ, UR41 ;  /* 0x00000029ff0d7e24 */ /* 0x001fe2000f8e00ff */
[----:B------:R-:W-:-:S06]  /*8ad0*/  UISETP.NE.AND.EX UP1, UPT, UR7, URZ, UPT, UP1 ;  /* 0x0000003f0700728c */ /* 0x000fcc000bf25310 */
[----:B------:R-:W-:-:S04]  /*8ae0*/  PLOP3.LUT P0, PT, PT, PT, UP1, 0x80, 0x0 ;  /* 0x000000000000781c */ /* 0x000fc80003f0f018 */
[----:B------:R-:W0:Y:S01]  /*8af0*/  @P1 LDC R10, c[0x0][0xbec] ;  /* 0x0002fb00ff0a1b82 */ /* 0x000e220000000800 */
[----:B------:R-:W-:-:S03]  /*8b00*/  @UP1 UIADD3 UR6, UP2, UR8, UR6, URZ ;  /* 0x0000000608061290 */ /* 0x000fc6000ff5e03f */
[----:B------:R-:W-:Y:S01]  /*8b10*/  ULDC UR8, c[0x0][0xa88] ;  /* 0x0002a20000087ab9 */ /* 0x000fe20000000800 */
[----:B------:R-:W-:Y:S02]  /*8b20*/  @UP1 UIADD3.X UR7, UR9, UR7, URZ, UP2, !UPT ;  /* 0x0000000709071290 */ /* 0x000fe400097fe43f */
[----:B------:R-:W-:Y:S01]  /*8b30*/  IMAD.U32 R14, RZ, RZ, UR6 ;  /* 0x00000006ff0e7e24 */ /* 0x000fe2000f8e00ff */
[----:B------:R-:W1:Y:S03]  /*8b40*/  @P1 LDC R20, c[0x0][0xbf0] ;  /* 0x0002fc00ff141b82 */ /* 0x000e660000000800 */
[----:B------:R-:W-:Y:S01]  /*8b50*/  IMAD.U32 R15, RZ, RZ, UR7 ;  /* 0x00000007ff0f7e24 */ /* 0x000fe2000f8e00ff */
[----:B--2---:R-:W-:Y:S01]  /*8b60*/  @P2 R2UR UR4, R4 ;  /* 0x00000000040422ca */ /* 0x004fe200000e0000 */
[----:B------:R-:W-:-:S06]  /*8b70*/  IMAD.U32 R4, RZ, RZ, UR8 ;  /* 0x00000008ff047e24 */ /* 0x000fcc000f8e00ff */
[----:B------:R2:W5:Y:S01]  /*8b80*/  @P0 LDG.E R4, desc[UR52][R14.64] ;  /* 0x000000340e040981 */ /* 0x000562000c1e1900 */
[----:B01----:R-:W-:Y:S07]  /*8b90*/  @P0 BRA `(.L_x_264) ;  /* 0x0000000000100947 */ /* 0x003fee0003800000 */
[----:B------:R-:W-:Y:S05]  /*8ba0*/  @!P2 BRA `(.L_x_264) ;  /* 0x00000000000ca947 */ /* 0x000fea0003800000 */
[----:B------:R-:W3:Y:S04]  /*8bb0*/  LDG.E R11, desc[UR52][R8.64] ;  /* 0x00000034080b7981 */ /* 0x000ee8000c1e1900 */
[----:B-----5:R-:W3:Y:S02]  /*8bc0*/  LDG.E R4, desc[UR52][R8.64+0x4] ;  /* 0x0000043408047981 */ /* 0x020ee4000c1e1900 */
[----:B---3--:R-:W-:-:S07]  /*8bd0*/  IMAD.IADD R4, R4, 0x1, -R11 ;  /* 0x0000000104047824 */ /* 0x008fce00078e0a0b */
.L_x_264:
[----:B------:R-:W-:Y:S01]  /*8be0*/  USHF.R.S32.HI UR14, URZ, 0x1f, UR42 ;  /* 0x0000001f3f0e7899 */ /* 0x000fe2000801142a */
[----:B------:R-:W-:Y:S01]  /*8bf0*/  IMAD R11, R13, 0x80, R170 ;  /* 0x000000800d0b7824 */ /* 0x000fe200078e02aa */
[----:B------:R-:W-:Y:S01]  /*8c00*/  ULDC.64 UR12, c[0x0][0xb90] ;  /* 0x0002e400000c7ab9 */ /* 0x000fe20000000a00 */
[----:B------:R-:W-:Y:S01]  /*8c10*/  USHF.R.S32.HI UR9, URZ, 0x1f, UR4 ;  /* 0x0000001f3f097899 */ /* 0x000fe20008011404 */
[----:B-----5:R-:W-:Y:S01]  /*8c20*/  IMAD R55, R4, R53, RZ ;  /* 0x0000003504377224 */ /* 0x020fe200078e02ff */
[----:B------:R-:W-:Y:S01]  /*8c30*/  UIMAD UR10, UR14, UR12, URZ ;  /* 0x0000000c0e0a72a4 */ /* 0x000fe2000f8e023f */
[----:B------:R-:W-:Y:S01]  /*8c40*/  @P1 IMAD.HI.U32 R9, R11, R10, RZ ;  /* 0x0000000a0b091227 */ /* 0x000fe200078e00ff */
[----:B------:R-:W-:Y:S01]  /*8c50*/  UMOV UR8, UR4 ;  /* 0x0000000400087c82 */ /* 0x000fe20008000000 */
[----:B------:R-:W-:Y:S02]  /*8c60*/  USEL UR39, UR39, URZ, !UP0 ;  /* 0x0000003f27277287 */ /* 0x000fe4000c000000 */
[----:B------:R-:W-:Y:S01]  /*8c70*/  UIMAD.WIDE.U32 UR6, UR42, UR12, UR8 ;  /* 0x0000000c2a0672a5 */ /* 0x000fe2000f8e0008 */
[----:B------:R-:W-:Y:S01]  /*8c80*/  IMAD.MOV.U32 R8, RZ, RZ, R11 ;  /* 0x000000ffff087224 */ /* 0x000fe200078e000b */
[----:B------:R-:W-:Y:S01]  /*8c90*/  UIMAD UR10, UR42, UR13, UR10 ;  /* 0x0000000d2a0a72a4 */ /* 0x000fe2000f8e020a */
[----:B------:R-:W-:Y:S01]  /*8ca0*/  @P1 SHF.R.U32.HI R8, RZ, R20, R9 ;  /* 0x00000014ff081219 */ /* 0x000fe20000011609 */
[----:B------:R-:W-:Y:S01]  /*8cb0*/  USEL UR38, UR38, URZ, !UP0 ;  /* 0x0000003f26267287 */ /* 0x000fe2000c000000 */
[----:B------:R-:W-:Y:S01]  /*8cc0*/  IMAD R9, R18, 0x40, R2 ;  /* 0x0000004012097824 */ /* 0x000fe200078e0202 */
[----:B------:R-:W-:Y:S01]  /*8cd0*/  ULDC.64 UR12, c[0x0][0xb98] ;  /* 0x0002e600000c7ab9 */ /* 0x000fe20000000a00 */
[----:B------:R-:W-:Y:S01]  /*8ce0*/  UIADD3 UR7, UR7, UR10, URZ ;  /* 0x0000000a07077290 */ /* 0x000fe2000fffe03f */
[----:B------:R-:W-:Y:S01]  /*8cf0*/  IMAD.MOV R10, RZ, RZ, -R8 ;  /* 0x000000ffff0a7224 */ /* 0x000fe200078e0a08 */
[----:B------:R-:W-:Y:S01]  /*8d00*/  UIMAD UR8, UR39, UR12, URZ ;  /* 0x0000000c270872a4 */ /* 0x000fe2000f8e023f */
[----:B------:R-:W-:Y:S01]  /*8d10*/  IMAD.WIDE R6, R9, 0x2, R6 ;  /* 0x0000000209067825 */ /* 0x000fe200078e0206 */
[----:B------:R-:W-:Y:S01]  /*8d20*/  UIMAD.WIDE.U32 UR6, UR38, UR12, UR6 ;  /* 0x0000000c260672a5 */ /* 0x000fe2000f8e0006 */
[----:B------:R-:W-:Y:S01]  /*8d30*/  SHF.R.S32.HI R9, RZ, 0x1f, R8 ;  /* 0x0000001fff097819 */ /* 0x000fe20000011408 */
[----:B------:R-:W-:Y:S01]  /*8d40*/  UIMAD UR8, UR38, UR13, UR8 ;  /* 0x0000000d260872a4 */ /* 0x000fe2000f8e0208 */
[----:B------:R-:W-:Y:S01]  /*8d50*/  IMAD R11, R53, R10, R11 ;  /* 0x0000000a350b7224 */ /* 0x000fe200078e020b */
[----:B--2---:R-:W-:Y:S01]  /*8d60*/  IADD3 R15, P3, R6, 0x2000, RZ ;  /* 0x00002000060f7810 */ /* 0x004fe20007f7e0ff */
[----:B------:R-:W-:Y:S01]  /*8d70*/  ULDC.64 UR10, c[0x0][0xaa0] ;  /* 0x0002a800000a7ab9 */ /* 0x000fe20000000a00 */
[----:B------:R-:W-:-:S02]  /*8d80*/  IADD3 R8, P2, R8, UR6, RZ ;  /* 0x0000000608087c10 */ /* 0x000fc4000ff5e0ff */
[----:B------:R-:W-:Y:S01]  /*8d90*/  IMAD.U32 R10, RZ, RZ, UR8 ;  /* 0x00000008ff0a7e24 */ /* 0x000fe2000f8e00ff */
[----:B------:R-:W-:Y:S02]  /*8da0*/  LOP3.LUT R12, R15, 0x380, RZ, 0xc0, !PT ;  /* 0x000003800f0c7812 */ /* 0x000fe400078ec0ff */
[----:B------:R-:W-:Y:S02]  /*8db0*/  IADD3 R25, P0, R6, 0x1000, RZ ;  /* 0x0000100006197810 */ /* 0x000fe40007f1e0ff */
[----:B------:R-:W-:Y:S01]  /*8dc0*/  IADD3.X R9, R9, UR7, R10, P2, !PT ;  /* 0x0000000709097c10 */ /* 0x000fe200097fe40a */
[----:B------:R-:W-:Y:S01]  /*8dd0*/  ULDC.64 UR6, c[0x0][0xb88] ;  /* 0x0002e20000067ab9 */ /* 0x000fe20000000a00 */
[----:B------:R-:W-:Y:S02]  /*8de0*/  SHF.R.S32.HI R10, RZ, 0x1f, R11 ;  /* 0x0000001fff0a7819 */ /* 0x000fe4000001140b */
[----:B------:R-:W-:Y:S01]  /*8df0*/  SHF.R.U64 R12, R12, 0x3, RZ ;  /* 0x000000030c0c7819 */ /* 0x000fe200000012ff */
[----:B------:R-:W-:Y:S01]  /*8e00*/  IMAD.WIDE.U32 R8, R11, UR6, R8 ;  /* 0x000000060b087c25 */ /* 0x000fe2000f8e0008 */
[----:B------:R-:W-:-:S02]  /*8e10*/  LOP3.LUT R24, R25, 0x380, RZ, 0xc0, !PT ;  /* 0x0000038019187812 */ /* 0x000fc400078ec0ff */
[----:B------:R-:W-:Y:S01]  /*8e20*/  LOP3.LUT R12, R12, R15, RZ, 0x3c, !PT ;  /* 0x0000000f0c0c7212 */ /* 0x000fe200078e3cff */
[----:B------:R-:W-:Y:S01]  /*8e30*/  IMAD R14, R10, UR6, RZ ;  /* 0x000000060a0e7c24 */ /* 0x000fe2000f8e02ff */
[----:B------:R-:W-:Y:S02]  /*8e40*/  SHF.R.U64 R24, R24, 0x3, RZ ;  /* 0x0000000318187819 */ /* 0x000fe400000012ff */
[----:B------:R-:W-:Y:S01]  /*8e50*/  IADD3 R13, P2, R6, 0x3000, RZ ;  /* 0x00003000060d7810 */ /* 0x000fe20007f5e0ff */
[----:B------:R-:W-:Y:S01]  /*8e60*/  IMAD R15, R11, UR7, R14 ;  /* 0x000000070b0f7c24 */ /* 0x000fe2000f8e020e */
[----:B------:R-:W-:Y:S01]  /*8e70*/  ULDC.64 UR6, c[0x0][0xb50] ;  /* 0x0002d40000067ab9 */ /* 0x000fe20000000a00 */
[----:B------:R-:W-:Y:S01]  /*8e80*/  LOP3.LUT R24, R24, R25, RZ, 0x3c, !PT ;  /* 0x0000001918187212 */ /* 0x000fe200078e3cff */
[----:B------:R-:W-:Y:S01]  /*8e90*/  IMAD.X R25, RZ, RZ, R7, P0 ;  /* 0x000000ffff197224 */ /* 0x000fe200000e0607 */
[C---:B------:R-:W-:Y:S01]  /*8ea0*/  LEA R14, P4, R8.reuse, UR6, 0x2 ;  /* 0x00000006080e7c11 */ /* 0x040fe2000f8810ff */
[----:B------:R-:W-:Y:S01]  /*8eb0*/  IMAD.IADD R9, R9, 0x1, R15 ;  /* 0x0000000109097824 */ /* 0x000fe200078e020f */
[----:B------:R-:W-:Y:S01]  /*8ec0*/  LOP3.LUT P0, RZ, R19, 0x3, RZ, 0xc0, !PT ;  /* 0x0000000313ff7812 */ /* 0x000fe2000780c0ff */
[----:B------:R-:W-:Y:S01]  /*8ed0*/  IMAD.X R11, RZ, RZ, R7, P2 ;  /* 0x000000ffff0b7224 */ /* 0x000fe200010e0607 */
[----:B------:R-:W-:Y:S01]  /*8ee0*/  LOP3.LUT R10, R13, 0x380, RZ, 0xc0, !PT ;  /* 0x000003800d0a7812 */ /* 0x000fe200078ec0ff */
[----:B------:R-:W-:Y:S01]  /*8ef0*/  SHFL.IDX PT, R20, R14, RZ, 0x1c1f ;  /* 0x001c1fff0e147589 */ /* 0x000fe200000e0000 */
[----:B------:R-:W-:-:S02]  /*8f00*/  LEA.HI.X R26, R8, UR7, R9, 0x2, P4 ;  /* 0x00000007081a7c11 */ /* 0x000fc4000a0f1409 */
[----:B------:R-:W-:Y:S01]  /*8f10*/  MOV R9, UR41 ;  /* 0x0000002900097c02 */ /* 0x000fe20008000f00 */
[----:B------:R-:W-:Y:S01]  /*8f20*/  SHFL.IDX PT, R48, R14, 0x1, 0x1c1f ;  /* 0x003c1f000e307f89 */ /* 0x000fe200000e0000 */
[C---:B------:R-:W-:Y:S02]  /*8f30*/  IADD3 R45, P6, R6.reuse, 0x4000, RZ ;  /* 0x00004000062d7810 */ /* 0x040fe40007fde0ff */
[C---:B------:R-:W-:Y:S01]  /*8f40*/  IADD3 R41, P5, R6.reuse, 0x5000, RZ ;  /* 0x0000500006297810 */ /* 0x040fe20007fbe0ff */
[----:B------:R-:W0:Y:S01]  /*8f50*/  SHFL.IDX PT, R21, R26, RZ, 0x1c1f ;  /* 0x001c1fff1a157589 */ /* 0x000e2200000e0000 */
[----:B------:R-:W-:Y:S01]  /*8f60*/  IMAD R28, R9, 0x80, R168 ;  /* 0x00000080091c7824 */ /* 0x000fe200078e02a8 */
[----:B------:R-:W-:Y:S02]  /*8f70*/  IADD3 R37, P4, R6, 0x6000, RZ ;  /* 0x0000600006257810 */ /* 0x000fe40007f9e0ff */
[----:B------:R-:W1:Y:S01]  /*8f80*/  SHFL.IDX PT, R49, R26, 0x1, 0x1c1f ;  /* 0x003c1f001a317f89 */ /* 0x000e6200000e0000 */
[C---:B------:R-:W-:Y:S01]  /*8f90*/  VIADD R8, R28.reuse, 0x8 ;  /* 0x000000081c087836 */ /* 0x040fe20000000000 */
[----:B------:R-:W-:-:S02]  /*8fa0*/  ISETP.GE.OR P2, PT, R28, R55, P0 ;  /* 0x000000371c00720c */ /* 0x000fc40000746670 */
[----:B------:R-:W-:Y:S02]  /*8fb0*/  LOP3.LUT R15, R6, 0x380, RZ, 0xc0, !PT ;  /* 0x00000380060f7812 */ /* 0x000fe400078ec0ff */
[----:B------:R-:W-:Y:S02]  /*8fc0*/  ISETP.GE.OR P0, PT, R8, R55, P0 ;  /* 0x000000370800720c */ /* 0x000fe40000706670 */
[----:B------:R-:W-:Y:S02]  /*8fd0*/  SHF.R.U64 R10, R10, 0x3, RZ ;  /* 0x000000030a0a7819 */ /* 0x000fe400000012ff */
[----:B------:R-:W-:Y:S02]  /*8fe0*/  LOP3.LUT R44, R45, 0x380, RZ, 0xc0, !PT ;  /* 0x000003802d2c7812 */ /* 0x000fe400078ec0ff */
[----:B------:R-:W-:Y:S02]  /*8ff0*/  LOP3.LUT R40, R41, 0x380, RZ, 0xc0, !PT ;  /* 0x0000038029287812 */ /* 0x000fe400078ec0ff */
[----:B------:R-:W-:-:S02]  /*9000*/  LOP3.LUT R36, R37, 0x380, RZ, 0xc0, !PT ;  /* 0x0000038025247812 */ /* 0x000fc400078ec0ff */
[----:B------:R-:W-:Y:S02]  /*9010*/  SHF.R.U64 R15, R15, 0x3, RZ ;  /* 0x000000030f0f7819 */ /* 0x000fe400000012ff */
[----:B------:R-:W-:Y:S01]  /*9020*/  LOP3.LUT R10, R10, R13, RZ, 0x3c, !PT ;  /* 0x0000000d0a0a7212 */ /* 0x000fe200078e3cff */
[----:B------:R-:W-:Y:S01]  /*9030*/  IMAD.X R13, RZ, RZ, R7, P3 ;  /* 0x000000ffff0d7224 */ /* 0x000fe200018e0607 */
[----:B0-----:R0:W-:Y:S01]  /*9040*/  @!P2 ST.E desc[UR52][R20.64], R5 ;  /* 0x000000051400a985 */ /* 0x0011e2000c101934 */
[----:B------:R-:W-:Y:S01]  /*9050*/  IADD3 R9, P3, R6, 0x7000, RZ ;  /* 0x0000700006097810 */ /* 0x000fe20007f7e0ff */
[----:B------:R-:W-:Y:S01]  /*9060*/  UIMAD UR8, UR9, UR10, URZ ;  /* 0x0000000a090872a4 */ /* 0x000fe2000f8e023f */
[----:B------:R-:W-:Y:S01]  /*9070*/  SHF.R.U64 R44, R44, 0x3, RZ ;  /* 0x000000032c2c7819 */ /* 0x000fe200000012ff */
[----:B------:R-:W-:Y:S01]  /*9080*/  UIMAD.WIDE.U32 UR6, UR4, UR10, URZ ;  /* 0x0000000a040672a5 */ /* 0x000fe2000f8e003f */
[----:B------:R-:W-:Y:S01]  /*9090*/  SHF.R.U64 R40, R40, 0x3, RZ ;  /* 0x0000000328287819 */ /* 0x000fe200000012ff */
[----:B-1----:R1:W-:Y:S01]  /*90a0*/  @!P0 ST.E desc[UR52][R48.64], R0 ;  /* 0x0000000030008985 */ /* 0x0023e2000c101934 */
[----:B------:R-:W-:-:S02]  /*90b0*/  SHF.R.U64 R36, R36, 0x3, RZ ;  /* 0x0000000324247819 */ /* 0x000fc400000012ff */
[----:B------:R-:W-:Y:S01]  /*90c0*/  LOP3.LUT R6, R15, R6, RZ, 0x3c, !PT ;  /* 0x000000060f067212 */ /* 0x000fe200078e3cff */
[----:B0-----:R-:W0:Y:S08]  /*90d0*/  @P1 LDC R5, c[0x0][0xbec] ;  /* 0x0002fb00ff051b82 */ /* 0x001e300000000800 */
[----:B------:R-:W2:Y:S01]  /*90e0*/  @P1 LDC R21, c[0x0][0xbf0] ;  /* 0x0002fc00ff151b82 */ /* 0x000ea20000000800 */
[----:B------:R-:W-:Y:S01]  /*90f0*/  UIMAD UR8, UR4, UR11, UR8 ;  /* 0x0000000b040872a4 */ /* 0x000fe2000f8e0208 */
[----:B------:R-:W-:Y:S01]  /*9100*/  LOP3.LUT R44, R44, R45, RZ, 0x3c, !PT ;  /* 0x0000002d2c2c7212 */ /* 0x000fe200078e3cff */
[--C-:B------:R-:W-:Y:S01]  /*9110*/  IMAD.X R45, RZ, RZ, R7.reuse, P6 ;  /* 0x000000ffff2d7224 */ /* 0x100fe200030e0607 */
[----:B------:R-:W-:Y:S01]  /*9120*/  LOP3.LUT R40, R40, R41, RZ, 0x3c, !PT ;  /* 0x0000002928287212 */ /* 0x000fe200078e3cff */
[--C-:B------:R-:W-:Y:S01]  /*9130*/  IMAD.X R41, RZ, RZ, R7.reuse, P5 ;  /* 0x000000ffff297224 */ /* 0x100fe200028e0607 */
[----:B------:R-:W-:Y:S01]  /*9140*/  LOP3.LUT R36, R36, R37, RZ, 0x3c, !PT ;  /* 0x0000002524247212 */ /* 0x000fe200078e3cff */
[--C-:B------:R-:W-:Y:S01]  /*9150*/  IMAD.X R37, RZ, RZ, R7.reuse, P4 ;  /* 0x000000ffff257224 */ /* 0x100fe200020e0607 */
[----:B------:R3:W5:Y:S01]  /*9160*/  LD.E.128 R28, desc[UR52][R6.64] ;  /* 0x00000034061c7980 */ /* 0x000762000c101d00 */
[----:B------:R-:W-:Y:S01]  /*9170*/  IMAD.X R33, RZ, RZ, R7, P3 ;  /* 0x000000ffff217224 */ /* 0x000fe200018e0607 */
[----:B------:R-:W-:Y:S01]  /*9180*/  ULDC.64 UR10, c[0x0][0xae8] ;  /* 0x0002ba00000a7ab9 */ /* 0x000fe20000000a00 */
[----:B-1----:R-:W-:Y:S01]  /*9190*/  IMAD R0, R17, 0x20, R18 ;  /* 0x0000002011007824 */ /* 0x002fe200078e0212 */
[----:B------:R-:W-:Y:S01]  /*91a0*/  UIADD3 UR7, UR7, UR8, URZ ;  /* 0x0000000807077290 */ /* 0x000fe2000fffe03f */
[----:B------:R-:W-:Y:S01]  /*91b0*/  LOP3.LUT R4, R9, 0x380, RZ, 0xc0, !PT ;  /* 0x0000038009047812 */ /* 0x000fe200078ec0ff */
[----:B------:R-:W-:Y:S01]  /*91c0*/  UIMAD UR4, UR14, UR10, URZ ;  /* 0x0000000a0e0472a4 */ /* 0x000fe2000f8e023f */
[----:B------:R-:W5:Y:S01]  /*91d0*/  LD.E.128 R24, desc[UR52][R24.64] ;  /* 0x0000003418187980 */ /* 0x000f62000c101d00 */
[----:B---3--:R-:W-:-:S02]  /*91e0*/  IMAD.U32 R7, RZ, RZ, UR41 ;  /* 0x00000029ff077e24 */ /* 0x008fc4000f8e00ff */
[----:B------:R-:W-:Y:S01]  /*91f0*/  UIMAD UR4, UR42, UR11, UR4 ;  /* 0x0000000b2a0472a4 */ /* 0x000fe2000f8e0204 */
[----:B------:R-:W-:Y:S01]  /*9200*/  SHF.R.U64 R4, R4, 0x3, RZ ;  /* 0x0000000304047819 */ /* 0x000fe200000012ff */
[----:B------:R-:W-:Y:S01]  /*9210*/  UIMAD.WIDE.U32 UR6, UR42, UR10, UR6 ;  /* 0x0000000a2a0672a5 */ /* 0x000fe2000f8e0006 */
[----:B------:R-:W-:Y:S01]  /*9220*/  IMAD R20, R7, 0x80, R0 ;  /* 0x0000008007147824 */ /* 0x000fe200078e0200 */
[----:B------:R-:W-:Y:S01]  /*9230*/  ULDC.64 UR8, c[0x0][0xaf0] ;  /* 0x0002bc0000087ab9 */ /* 0x000fe20000000a00 */
[----:B------:R-:W-:Y:S01]  /*9240*/  LOP3.LUT R32, R4, R9, RZ, 0x3c, !PT ;  /* 0x0000000904207212 */ /* 0x000fe200078e3cff */
[----:B------:R-:W-:Y:S01]  /*9250*/  UIADD3 UR7, UR7, UR4, URZ ;  /* 0x0000000407077290 */ /* 0x000fe2000fffe03f */
[----:B0-----:R-:W-:Y:S01]  /*9260*/  @P1 IMAD.HI.U32 R0, R20, R5, RZ ;  /* 0x0000000514001227 */ /* 0x001fe200078e00ff */
[----:B------:R-:W-:Y:S01]  /*9270*/  UIMAD UR4, UR39, UR8, URZ ;  /* 0x00000008270472a4 */ /* 0x000fe2000f8e023f */
[----:B------:R-:W5:Y:S01]  /*9280*/  LD.E.128 R12, desc[UR52][R12.64] ;  /* 0x000000340c0c7980 */ /* 0x000f62000c101d00 */
[----:B------:R-:W-:Y:S01]  /*9290*/  UIMAD.WIDE.U32 UR6, UR38, UR8, UR6 ;  /* 0x00000008260672a5 */ /* 0x000fe2000f8e0006 */
[----:B------:R-:W-:Y:S01]  /*92a0*/  IMAD.MOV.U32 R7, RZ, RZ, R20 ;  /* 0x000000ffff077224 */ /* 0x000fe200078e0014 */
[----:B--2---:R-:W-:Y:S01]  /*92b0*/  @P1 SHF.R.U32.HI R7, RZ, R21, R0 ;  /* 0x00000015ff071219 */ /* 0x004fe20000011600 */
[----:B------:R-:W-:Y:S01]  /*92c0*/  UIMAD UR4, UR38, UR9, UR4 ;  /* 0x00000009260472a4 */ /* 0x000fe2000f8e0204 */
[----:B------:R-:W5:Y:S02]  /*92d0*/  LD.E.128 R8, desc[UR52][R10.64] ;  /* 0x000000340a087980 */ /* 0x000f64000c101d00 */
[--C-:B------:R-:W-:Y:S01]  /*92e0*/  SHF.R.S32.HI R0, RZ, 0x1f, R7.reuse ;  /* 0x0000001fff007819 */ /* 0x100fe20000011407 */
[----:B------:R-:W-:Y:S01]  /*92f0*/  UIADD3 UR4, UR7, UR4, URZ ;  /* 0x0000000407047290 */ /* 0x000fe2000fffe03f */
[----:B------:R-:W-:Y:S01]  /*9300*/  IMAD.MOV R6, RZ, RZ, -R7 ;  /* 0x000000ffff067224 */ /* 0x000fe200078e0a07 */
[----:B------:R-:W5:Y:S01]  /*9310*/  LD.E.128 R44, desc[UR52][R44.64] ;  /* 0x000000342c2c7980 */ /* 0x000f62000c101d00 */
[----:B------:R-:W-:-:S02]  /*9320*/  IMAD.U32 R4, RZ, RZ, UR6 ;  /* 0x00000006ff047e24 */ /* 0x000fc4000f8e00ff */
[----:B------:R-:W-:Y:S01]  /*9330*/  IMAD.U32 R5, RZ, RZ, UR7 ;  /* 0x00000007ff057e24 */ /* 0x000fe2000f8e00ff */
[----:B------:R-:W-:Y:S01]  /*9340*/  ULDC.64 UR6, c[0x0][0xae0] ;  /* 0x0002b80000067ab9 */ /* 0x000fe20000000a00 */
[----:B------:R-:W-:Y:S01]  /*9350*/  IMAD R21, R53, R6, R20 ;  /* 0x0000000635157224 */ /* 0x000fe200078e0214 */
[----:B------:R-:W5:Y:S01]  /*9360*/  LD.E.128 R40, desc[UR52][R40.64] ;  /* 0x0000003428287980 */ /* 0x000f62000c101d00 */
[----:B------:R-:W-:Y:S02]  /*9370*/  IMAD R0, R0, UR6, RZ ;  /* 0x0000000600007c24 */ /* 0x000fe4000f8e02ff */
[----:B------:R-:W-:Y:S01]  /*9380*/  IMAD.U32 R5, RZ, RZ, UR4 ;  /* 0x00000004ff057e24 */ /* 0x000fe2000f8e00ff */
[----:B------:R-:W5:Y:S01]  /*9390*/  LD.E.128 R36, desc[UR52][R36.64] ;  /* 0x0000003424247980 */ /* 0x000f62000c101d00 */
[----:B------:R-:W-:-:S03]  /*93a0*/  IMAD R49, R7, UR7, R0 ;  /* 0x0000000707317c24 */ /* 0x000fc6000f8e0200 */
[----:B------:R-:W5:Y:S01]  /*93b0*/  LD.E.128 R32, desc[UR52][R32.64] ;  /* 0x0000003420207980 */ /* 0x000f62000c101d00 */
[----:B------:R-:W-:Y:S01]  /*93c0*/  SHF.R.S32.HI R0, RZ, 0x1f, R21 ;  /* 0x0000001fff007819 */ /* 0x000fe20000011415 */
[----:B------:R-:W-:Y:S01]  /*93d0*/  @!PT LDS RZ, [RZ] ;  /* 0x00000000fffff984 */ /* 0x000fe20000000800 */
[----:B------:R-:W-:Y:S01]  /*93e0*/  @!PT LDS RZ, [RZ] ;  /* 0x00000000fffff984 */ /* 0x000fe20000000800 */
[----:B------:R-:W-:Y:S01]  /*93f0*/  @!PT LDS RZ, [RZ] ;  /* 0x00000000fffff984 */ /* 0x000fe20000000800 */
[----:B------:R-:W-:Y:S01]  /*9400*/  @!PT LDS RZ, [RZ] ;  /* 0x00000000fffff984 */ /* 0x000fe20000000800 */
[----:B------:R0:W-:Y:S06]  /*9410*/  MEMBAR.ALL.CTA ;  /* 0x0000000000007992 */ /* 0x0001ec0000008000 */
[----:B0-----:R-:W0:Y:S01]  /*9420*/  FENCE.VIEW.ASYNC.S ;  /* 0x00000000000073c6 */ /* 0x001e220000000000 */
[----:B------:R-:W-:Y:S01]  /*9430*/  MOV R53, UR41 ;  /* 0x0000002900357c02 */ /* 0x000fe20008000f00 */
[----:B------:R-:W-:Y:S01]  /*9440*/  IMAD.WIDE.U32 R4, R7, UR6, R4 ;  /* 0x0000000607047c25 */ /* 0x000fe2000f8e0004 */
[----:B------:R-:W-:-:S03]  /*9450*/  ULDC.64 UR6, c[0x0][0xad8] ;  /* 0x0002b60000067ab9 */ /* 0x000fc60000000a00 */
[----:B------:R-:W-:Y:S02]  /*9460*/  IMAD.IADD R5, R5, 0x1, R49 ;  /* 0x0000000105057824 */ /* 0x000fe400078e0231 */
[----:B------:R-:W-:Y:S02]  /*9470*/  IMAD R6, R0, UR6, RZ ;  /* 0x0000000600067c24 */ /* 0x000fe4000f8e02ff */
[----:B------:R-:W-:Y:S02]  /*9480*/  IMAD R48, R53, 0x80, R18 ;  /* 0x0000008035307824 */ /* 0x000fe400078e0212 */
[C---:B------:R-:W-:Y:S02]  /*9490*/  IMAD R7, R21.reuse, UR7, R6 ;  /* 0x0000000715077c24 */ /* 0x040fe4000f8e0206 */
[----:B------:R-:W-:Y:S01]  /*94a0*/  IMAD.WIDE.U32 R4, R21, UR6, R4 ;  /* 0x0000000615047c25 */ /* 0x000fe2000f8e0004 */
[----:B------:R-:W-:Y:S01]  /*94b0*/  ISETP.GE.AND P2, PT, R48, R55, PT ;  /* 0x000000373000720c */ /* 0x000fe20003f46270 */
[----:B------:R-:W-:-:S02]  /*94c0*/  ULDC.64 UR6, c[0x0][0xa80] ;  /* 0x0002a00000067ab9 */ /* 0x000fc40000000a00 */
[----:B------:R-:W-:Y:S01]  /*94d0*/  VIADD R3, R3, 0x22820 ;  /* 0x0002282003037836 */ /* 0x000fe20000000000 */
[----:B------:R-:W-:Y:S01]  /*94e0*/  LEA R20, P3, R4, UR6, 0x1 ;  /* 0x0000000604147c11 */ /* 0x000fe2000f8608ff */
[----:B------:R-:W-:Y:S02]  /*94f0*/  IMAD.IADD R5, R5, 0x1, R7 ;  /* 0x0000000105057824 */ /* 0x000fe400078e0207 */
[----:B------:R-:W-:Y:S01]  /*9500*/  VIADD R0, R48, 0x20 ;  /* 0x0000002030007836 */ /* 0x000fe20000000000 */
[----:B------:R-:W-:Y:S02]  /*9510*/  PRMT R3, RZ, 0x654, R3 ;  /* 0x00000654ff037816 */ /* 0x000fe40000000003 */
[----:B------:R-:W-:Y:S02]  /*9520*/  LEA.HI.X R21, R4, UR7, R5, 0x1, P3 ;  /* 0x0000000704157c11 */ /* 0x000fe400098f0c05 */
[-C--:B------:R-:W-:Y:S01]  /*9530*/  ISETP.GE.AND P0, PT, R0, R55.reuse, PT ;  /* 0x000000370000720c */ /* 0x080fe20003f06270 */
[----:B------:R-:W-:Y:S01]  /*9540*/  VIADD R0, R48, 0x40 ;  /* 0x0000004030007836 */ /* 0x000fe20000000000 */
[----:B0-----:R0:W-:Y:S01]  /*9550*/  SYNCS.ARRIVE.TRANS64.RED.A1T0 RZ, [R3+URZ], RZ ;  /* 0x000000ff03ff79a7 */ /* 0x0011e2000810043f */
[----:B------:R1:W2:Y:S01]  /*9560*/  SHFL.IDX PT, R7, R20, RZ, 0x181f ;  /* 0x00181fff14077589 */ /* 0x0002a200000e0000 */
[----:B------:R-:W-:Y:S02]  /*9570*/  BSSY B1, `(.L_x_265) ;  /* 0x000000d000017945 */ /* 0x000fe40003800000 */
[----:B------:R-:W-:Y:S01]  /*9580*/  ISETP.GE.AND P1, PT, R0, R55, PT ;  /* 0x000000370000720c */ /* 0x000fe20003f26270 */
[----:B0-----:R1:W0:Y:S01]  /*9590*/  SHFL.IDX PT, R3, R21, RZ, 0x181f ;  /* 0x00181fff15037589 */ /* 0x00122200000e0000 */
[----:B------:R-:W-:Y:S11]  /*95a0*/  @P2 BRA `(.L_x_266) ;  /* 0x0000000000242947 */ /* 0x000ff60003800000 */
[----:B------:R-:W-:Y:S02]  /*95b0*/  ULDC UR4, c[0x0][0xac8] ;  /* 0x0002b20000047ab9 */ /* 0x000fe40000000800 */
[----:B------:R-:W-:Y:S02]  /*95c0*/  ISETP.GE.AND P2, PT, R2, UR4, PT ;  /* 0x0000000402007c0c */ /* 0x000fe4000bf46270 */
[----:B------:R-:W-:-:S11]  /*95d0*/  ISETP.GE.AND P3, PT, R16, UR4, PT ;  /* 0x0000000410007c0c */ /* 0x000fd6000bf66270 */
[-C--:B--2---:R-:W-:Y:S02]  /*95e0*/  @!P2 LEA R4, P4, R2, R7.reuse, 0x1 ;  /* 0x000000070204a211 */ /* 0x084fe400078808ff */
[----:B------:R-:W-:Y:S02]  /*95f0*/  @!P3 LEA R6, P5, R16, R7, 0x1 ;  /* 0x000000071006b211 */ /* 0x000fe400078a08ff */
[-C--:B0-----:R-:W-:Y:S02]  /*9600*/  @!P2 LEA.HI.X R5, R2, R3.reuse, R193, 0x1, P4 ;  /* 0x000000030205a211 */ /* 0x081fe400020f0cc1 */
[----:B------:R-:W-:-:S03]  /*9610*/  @!P3 LEA.HI.X R7, R16, R3, R192, 0x1, P5 ;  /* 0x000000031007b211 */ /* 0x000fc600028f0cc0 */
[----:B-----5:R3:W-:Y:S04]  /*9620*/  @!P2 ST.E.128 desc[UR52][R4.64], R28 ;  /* 0x0000001c0400a985 */ /* 0x0207e8000c101d34 */
[----:B------:R3:W-:Y:S02]  /*9630*/  @!P3 ST.E.128 desc[UR52][R6.64], R44 ;  /* 0x0000002c0600b985 */ /* 0x0007e4000c101d34 */
.L_x_266:
[----:B------:R-:W-:Y:S05]  /*9640*/  BSYNC B1 ;  /* 0x0000000000017941 */ /* 0x000fea0003800000 */
.L_x_265:
[----:B0-----:R0:W4:Y:S01]  /*9650*/  SHFL.IDX PT, R3, R21, 0x1, 0x181f ;  /* 0x00381f0015037f89 */ /* 0x00112200000e0000 */
[----:B------:R-:W-:Y:S03]  /*9660*/  BSSY B1, `(.L_x_267) ;  /* 0x000000c000017945 */ /* 0x000fe60003800000 */
[----:B--23--:R0:W2:Y:S01]  /*9670*/  SHFL.IDX PT, R7, R20, 0x1, 0x181f ;  /* 0x00381f0014077f89 */ /* 0x00c0a200000e0000 */
[----:B------:R-:W-:Y:S05]  /*9680*/  @P0 BRA `(.L_x_268) ;  /* 0x0000000000240947 */ /* 0x000fea0003800000 */
[----:B------:R-:W-:Y:S02]  /*9690*/  ULDC UR4, c[0x0][0xac8] ;  /* 0x0002b20000047ab9 */ /* 0x000fe40000000800 */
[----:B------:R-:W-:Y:S02]  /*96a0*/  ISETP.GE.AND P3, PT, R2, UR4, PT ;  /* 0x0000000402007c0c */ /* 0x000fe4000bf66270 */
[----:B------:R-:W-:-:S11]  /*96b0*/  ISETP.GE.AND P4, PT, R16, UR4, PT ;  /* 0x0000000410007c0c */ /* 0x000fd6000bf86270 */
[-C--:B--2---:R-:W-:Y:S02]  /*96c0*/  @!P3 LEA R4, P0, R2, R7.reuse, 0x1 ;  /* 0x000000070204b211 */ /* 0x084fe400078008ff */
[----:B------:R-:W-:Y:S02]  /*96d0*/  @!P4 LEA R6, P2, R16, R7, 0x1 ;  /* 0x000000071006c211 */ /* 0x000fe400078408ff */
[-C--:B----4-:R-:W-:Y:S02]  /*96e0*/  @!P3 LEA.HI.X R5, R2, R3.reuse, R193, 0x1, P0 ;  /* 0x000000030205b211 */ /* 0x090fe400000f0cc1 */
[----:B------:R-:W-:-:S03]  /*96f0*/  @!P4 LEA.HI.X R7, R16, R3, R192, 0x1, P2 ;  /* 0x000000031007c211 */ /* 0x000fc600010f0cc0 */
[----:B-----5:R3:W-:Y:S04]  /*9700*/  @!P3 ST.E.128 desc[UR52][R4.64], R24 ;  /* 0x000000180400b985 */ /* 0x0207e8000c101d34 */
[----:B------:R3:W-:Y:S02]  /*9710*/  @!P4 ST.E.128 desc[UR52][R6.64], R40 ;  /* 0x000000280600c985 */ /* 0x0007e4000c101d34 */
.L_x_268:
[----:B------:R-:W-:Y:S05]  /*9720*/  BSYNC B1 ;  /* 0x0000000000017941 */ /* 0x000fea0003800000 */
.L_x_267:
[----:B----4-:R4:W0:Y:S01]  /*9730*/  SHFL.IDX PT, R3, R21, 0x2, 0x181f ;  /* 0x00581f0015037f89 */ /* 0x01082200000e0000 */
        /* <DEDUP_REMOVED lines=12> */
.L_x_270:
[----:B------:R-:W-:Y:S05]  /*9800*/  BSYNC B1 ;  /* 0x0000000000017941 */ /* 0x000fea0003800000 */
.L_x_269:
[----:B------:R-:W-:Y:S01]  /*9810*/  VIADD R0, R48, 0x60 ;  /* 0x0000006030007836 */ /* 0x000fe20000000000 */
[----:B01--4-:R-:W0:Y:S04]  /*9820*/  SHFL.IDX PT, R21, R21, 0x3, 0x181f ;  /* 0x00781f0015157f89 */ /* 0x013e2800000e0000 */
[----:B------:R-:W-:Y:S01]  /*9830*/  ISETP.GE.AND P0, PT, R0, R55, PT ;  /* 0x000000370000720c */ /* 0x000fe20003f06270 */
[----:B------:R1:W4:-:S12]  /*9840*/  SHFL.IDX PT, R3, R20, 0x3, 0x181f ;  /* 0x00781f0014037f89 */ /* 0x00031800000e0000 */
[----:B-1----:R-:W-:Y:S05]  /*9850*/  @P0 BRA `(.L_x_271) ;  /* 0x0000000c00140947 */ /* 0x002fea0003800000 */
[----:B------:R-:W-:Y:S02]  /*9860*/  ULDC UR4, c[0x0][0xac8] ;  /* 0x0002b20000047ab9 */ /* 0x000fe40000000800 */
[----:B------:R-:W-:-:S13]  /*9870*/  ISETP.GE.AND P1, PT, R2, UR4, PT ;  /* 0x0000000402007c0c */ /* 0x000fda000bf26270 */
[----:B---34-:R-:W-:-:S04]  /*9880*/  @!P1 LEA R4, P0, R2, R3, 0x1 ;  /* 0x0000000302049211 */ /* 0x018fc800078008ff */
[----:B0-----:R-:W-:Y:S02]  /*9890*/  @!P1 LEA.HI.X R5, R2, R21, R193, 0x1, P0 ;  /* 0x0000001502059211 */ /* 0x001fe400000f0cc1 */
[----:B------:R-:W-:-:S03]  /*98a0*/  ISETP.GE.AND P0, PT, R16, UR4, PT ;  /* 0x0000000410007c0c */ /* 0x000fc6000bf06270 */
[----:B-----5:R1:W-:Y:S10]  /*98b0*/  @!P1 ST.E.128 desc[UR52][R4.64], R8 ;  /* 0x0000000804009985 */ /* 0x0203f4000c101d34 */
[----:B------:R-:W-:Y:S05]  /*98c0*/  @P0 BRA `(.L_x_271) ;  /* 0x0000000800f80947 */ /* 0x000fea0003800000 */
[----:B-1----:R-:W-:-:S04]  /*98d0*/  LEA R4, P0, R16, R3, 0x1 ;  /* 0x0000000310047211 */ /* 0x002fc800078008ff */
[----:B------:R-:W-:-:S05]  /*98e0*/  LEA.HI.X R5, R16, R21, R192, 0x1, P0 ;  /* 0x0000001510057211 */ /* 0x000fca00000f0cc0 */
[----:B------:R0:W-:Y:S01]  /*98f0*/  ST.E.128 desc[UR52][R4.64], R32 ;  /* 0x0000002004007985 */ /* 0x0001e2000c101d34 */
[----:B------:R-:W-:Y:S05]  /*9900*/  BRA `(.L_x_271) ;  /* 0x0000000800e87947 */ /* 0x000fea0003800000 */
.L_x_263:
[----:B------:R-:W-:Y:S01]  /*9910*/  ULDC.64 UR6, c[0x0][0xc00] ;  /* 0x0003000000067ab9 */ /* 0x000fe20000000a00 */
[----:B------:R-:W-:Y:S01]  /*9920*/  ULDC UR4, c[0x0][0xa88] ;  /* 0x0002a20000047ab9 */ /* 0x000fe20000000800 */
[----:B------:R-:W-:Y:S01]  /*9930*/  UISETP.NE.U32.AND UP0, UPT, UR6, URZ, UPT ;  /* 0x0000003f0600728c */ /* 0x000fe2000bf05070 */
[----:B------:R-:W0:Y:S03]  /*9940*/  LDC R11, c[0x0][0xbe8] ;  /* 0x0002fa00ff0b7b82 */ /* 0x000e260000000800 */
[----:B------:R-:W-:-:S03]  /*9950*/  UISETP.NE.AND.EX UP0, UPT, UR7, URZ, UPT, UP0 ;  /* 0x0000003f0700728c */ /* 0x000fc6000bf05300 */
[----:B------:R-:W-:Y:S02]  /*9960*/  ULDC.64 UR6, c[0x0][0xc00] ;  /* 0x0003000000067ab9 */ /* 0x000fe40000000a00 */
[----:B------:R-:W-:Y:S01]  /*9970*/  UIMAD.WIDE UR6, UR38, 0x4, UR6 ;  /* 0x00000004260678a5 */ /* 0x000fe2000f8e0206 */
[----:B------:R-:W-:-:S05]  /*9980*/  PLOP3.LUT P2, PT, PT, PT, UP0, 0x80, 0x0 ;  /* 0x000000000000781c */ /* 0x000fca0003f4f008 */
[----:B------:R-:W-:Y:S02]  /*9990*/  IMAD.U32 R4, RZ, RZ, UR6 ;  /* 0x00000006ff047e24 */ /* 0x000fe4000f8e00ff */
[----:B------:R-:W-:Y:S01]  /*99a0*/  IMAD.U32 R5, RZ, RZ, UR7 ;  /* 0x00000007ff057e24 */ /* 0x000fe2000f8e00ff */
[----:B------:R-:W-:Y:S02]  /*99b0*/  ULDC.64 UR6, c[0x0][0xc08] ;  /* 0x0003020000067ab9 */ /* 0x000fe40000000a00 */
[----:B------:R-:W-:-:S03]  /*99c0*/  UISETP.NE.U32.AND UP1, UPT, UR6, URZ, UPT ;  /* 0x0000003f0600728c */ /* 0x000fc6000bf25070 */
[----:B------:R-:W2:Y:S01]  /*99d0*/  @P2 LDG.E R3, desc[UR52][R4.64] ;  /* 0x0000003404032981 */ /* 0x000ea2000c1e1900 */
[----:B------:R-:W-:Y:S01]  /*99e0*/  UISETP.NE.AND.EX UP1, UPT, UR7, URZ, UPT, UP1 ;  /* 0x0000003f0700728c */ /* 0x000fe2000bf25310 */
[----:B------:R-:W-:-:S05]  /*99f0*/  IMAD.U32 R0, RZ, RZ, UR4 ;  /* 0x00000004ff007e24 */ /* 0x000fca000f8e00ff */
[----:B------:R-:W-:-:S05]  /*9a00*/  PLOP3.LUT P3, PT, PT, PT, UP1, 0x80, 0x0 ;  /* 0x000000000000781c */ /* 0x000fca0003f6f018 */
[----:B------:R-:W-:Y:S02]  /*9a10*/  @UP1 ULDC.64 UR6, c[0x0][0xc08] ;  /* 0x0003020000061ab9 */ /* 0x000fe40000000a00 */
[----:B------:R-:W-:-:S06]  /*9a20*/  @UP1 UIMAD.WIDE UR6, UR38, 0x4, UR6 ;  /* 0x00000004260618a5 */ /* 0x000fcc000f8e0206 */
[----:B------:R-:W-:Y:S02]  /*9a30*/  IMAD.U32 R6, RZ, RZ, UR6 ;  /* 0x00000006ff067e24 */ /* 0x000fe4000f8e00ff */
[----:B------:R-:W-:-:S05]  /*9a40*/  IMAD.U32 R7, RZ, RZ, UR7 ;  /* 0x00000007ff077e24 */ /* 0x000fca000f8e00ff */
[----:B------:R1:W5:Y:S01]  /*9a50*/  @P3 LDG.E R0, desc[UR52][R6.64] ;  /* 0x0000003406003981 */ /* 0x000362000c1e1900 */
[----:B0-----:R-:W-:Y:S01]  /*9a60*/  ISETP.NE.AND P0, PT, R11, 0x1, PT ;  /* 0x000000010b00780c */ /* 0x001fe20003f05270 */
[----:B------:R-:W-:Y:S01]  /*9a70*/  UMOV UR4, URZ ;  /* 0x0000003f00047c82 */ /* 0x000fe20008000000 */
[----:B------:R-:W-:Y:S01]  /*9a80*/  USHF.R.S32.HI UR10, URZ, 0x1f, UR42 ;  /* 0x0000001f3f0a7899 */ /* 0x000fe2000801142a */
[----:B------:R-:W-:-:S10]  /*9a90*/  ISETP.GE.AND P1, PT, R194, 0x80, PT ;  /* 0x00000080c200780c */ /* 0x000fd40003f26270 */
[----:B------:R-:W0:Y:S01]  /*9aa0*/  @P0 LDC R9, c[0x0][0xbec] ;  /* 0x0002fb00ff090b82 */ /* 0x000e220000000800 */
[----:B--2---:R-:W-:-:S13]  /*9ab0*/  @P2 R2UR UR4, R3 ;  /* 0x00000000030422ca */ /* 0x004fda00000e0000 */
[----:B------:R-:W-:Y:S01]  /*9ac0*/  USHF.R.S32.HI UR9, URZ, 0x1f, UR4 ;  /* 0x0000001f3f097899 */ /* 0x000fe20008011404 */
[----:B01----:R-:W-:Y:S11]  /*9ad0*/  @P3 BRA `(.L_x_272) ;  /* 0x0000000000103947 */ /* 0x003ff60003800000 */
[----:B------:R-:W-:Y:S05]  /*9ae0*/  @!P2 BRA `(.L_x_272) ;  /* 0x00000000000ca947 */ /* 0x000fea0003800000 */
[----:B------:R-:W2:Y:S04]  /*9af0*/  LDG.E R3, desc[UR52][R4.64] ;  /* 0x0000003404037981 */ /* 0x000ea8000c1e1900 */
[----:B-----5:R-:W2:Y:S02]  /*9b00*/  LDG.E R0, desc[UR52][R4.64+0x4] ;  /* 0x0000043404007981 */ /* 0x020ea4000c1e1900 */
[----:B--2---:R-:W-:-:S07]  /*9b10*/  IMAD.IADD R0, R0, 0x1, -R3 ;  /* 0x0000000100007824 */ /* 0x004fce00078e0a03 */
.L_x_272:
[----:B------:R-:W-:Y:S01]  /*9b20*/  USEL UR38, UR38, URZ, !UP0 ;  /* 0x0000003f26267287 */ /* 0x000fe2000c000000 */
[----:B------:R-:W-:Y:S01]  /*9b30*/  BSSY B1, `(.L_x_273) ;  /* 0x000002d000017945 */ /* 0x000fe20003800000 */
[----:B------:R-:W-:-:S03]  /*9b40*/  USEL UR39, UR39, URZ, !UP0 ;  /* 0x0000003f27277287 */ /* 0x000fc6000c000000 */
[----:B------:R-:W-:Y:S09]  /*9b50*/  @P1 BRA `(.L_x_274) ;  /* 0x0000000000a81947 */ /* 0x000ff20003800000 */
[----:B------:R-:W0:Y:S01]  /*9b60*/  S2R R4, SR_TID.X ;  /* 0x0000000000047919 */ /* 0x000e220000002100 */
[----:B------:R-:W1:Y:S01]  /*9b70*/  LDC R6, c[0x0][0xbe8] ;  /* 0x0002fa00ff067b82 */ /* 0x000e620000000800 */
[----:B------:R-:W-:-:S04]  /*9b80*/  IMAD.U32 R3, RZ, RZ, UR41 ;  /* 0x00000029ff037e24 */ /* 0x000fc8000f8e00ff */
[----:B0-----:R-:W-:Y:S02]  /*9b90*/  IMAD R3, R3, 0x80, R4 ;  /* 0x0000008003037824 */ /* 0x001fe400078e0204 */
[----:B-1---5:R-:W-:Y:S02]  /*9ba0*/  IMAD R4, R0, R6, RZ ;  /* 0x0000000600047224 */ /* 0x022fe400078e02ff */
[----:B------:R-:W-:-:S05]  /*9bb0*/  VIADD R5, R3, 0xffffff80 ;  /* 0xffffff8003057836 */ /* 0x000fca0000000000 */
[----:B------:R-:W-:-:S13]  /*9bc0*/  ISETP.GE.AND P1, PT, R5, R4, PT ;  /* 0x000000040500720c */ /* 0x000fda0003f26270 */
[----:B------:R-:W-:Y:S05]  /*9bd0*/  @P1 BRA `(.L_x_274) ;  /* 0x0000000000881947 */ /* 0x000fea0003800000 */
[----:B------:R-:W-:Y:S01]  /*9be0*/  ISETP.NE.AND P1, PT, R6, 0x1, PT ;  /* 0x000000010600780c */ /* 0x000fe20003f25270 */
[----:B------:R-:W-:Y:S01]  /*9bf0*/  ULDC.64 UR12, c[0x0][0xb90] ;  /* 0x0002e400000c7ab9 */ /* 0x000fe20000000a00 */
[----:B------:R-:W-:Y:S01]  /*9c00*/  UMOV UR6, UR4 ;  /* 0x0000000400067c82 */ /* 0x000fe20008000000 */
[----:B------:R-:W-:Y:S01]  /*9c10*/  UIMAD UR8, UR10, UR12, URZ ;  /* 0x0000000c0a0872a4 */ /* 0x000fe2000f8e023f */
[----:B------:R-:W-:Y:S02]  /*9c20*/  UMOV UR7, UR9 ;  /* 0x0000000900077c82 */ /* 0x000fe40008000000 */
[----:B------:R-:W-:Y:S02]  /*9c30*/  UIMAD.WIDE.U32 UR6, UR42, UR12, UR6 ;  /* 0x0000000c2a0672a5 */ /* 0x000fe4000f8e0006 */
[----:B------:R-:W-:-:S03]  /*9c40*/  UIMAD UR8, UR42, UR13, UR8 ;  /* 0x0000000d2a0872a4 */ /* 0x000fc6000f8e0208 */
[----:B------:R-:W-:Y:S02]  /*9c50*/  ULDC.64 UR12, c[0x0][0xb98] ;  /* 0x0002e600000c7ab9 */ /* 0x000fe40000000a00 */
[----:B------:R-:W0:Y:S01]  /*9c60*/  @P1 LDC R4, c[0x0][0xbec] ;  /* 0x0002fb00ff041b82 */ /* 0x000e220000000800 */
[----:B------:R-:W-:Y:S02]  /*9c70*/  UIADD3 UR7, UR7, UR8, URZ ;  /* 0x0000000807077290 */ /* 0x000fe4000fffe03f */
[----:B------:R-:W-:Y:S02]  /*9c80*/  UIMAD UR8, UR39, UR12, URZ ;  /* 0x0000000c270872a4 */ /* 0x000fe4000f8e023f */
[----:B------:R-:W-:Y:S02]  /*9c90*/  UIMAD.WIDE.U32 UR6, UR38, UR12, UR6 ;  /* 0x0000000c260672a5 */ /* 0x000fe4000f8e0006 */
[----:B------:R-:W-:Y:S01]  /*9ca0*/  UIMAD UR8, UR38, UR13, UR8 ;  /* 0x0000000d260872a4 */ /* 0x000fe2000f8e0208 */
[----:B------:R-:W1:Y:S02]  /*9cb0*/  @P1 LDC R8, c[0x0][0xbf0] ;  /* 0x0002fc00ff081b82 */ /* 0x000e640000000800 */
[----:B------:R-:W-:Y:S01]  /*9cc0*/  ULDC.64 UR12, c[0x0][0xb88] ;  /* 0x0002e200000c7ab9 */ /* 0x000fe20000000a00 */
[----:B0-----:R-:W-:-:S04]  /*9cd0*/  @P1 IMAD.HI.U32 R3, R5, R4, RZ ;  /* 0x0000000405031227 */ /* 0x001fc800078e00ff */
[----:B------:R-:W-:Y:S01]  /*9ce0*/  IMAD.MOV.U32 R4, RZ, RZ, R5 ;  /* 0x000000ffff047224 */ /* 0x000fe200078e0005 */
[----:B-1----:R-:W-:Y:S01]  /*9cf0*/  @P1 SHF.R.U32.HI R4, RZ, R8, R3 ;  /* 0x00000008ff041219 */ /* 0x002fe20000011603 */
[----:B------:R-:W-:-:S03]  /*9d00*/  IMAD.U32 R8, RZ, RZ, UR8 ;  /* 0x00000008ff087e24 */ /* 0x000fc6000f8e00ff */
[----:B------:R-:W-:-:S05]  /*9d10*/  IADD3 R3, -R4, RZ, RZ ;  /* 0x000000ff04037210 */ /* 0x000fca0007ffe1ff */
[----:B------:R-:W-:Y:S01]  /*9d20*/  IMAD R3, R6, R3, R5 ;  /* 0x0000000306037224 */ /* 0x000fe200078e0205 */
[----:B------:R-:W-:Y:S02]  /*9d30*/  SHF.R.S32.HI R5, RZ, 0x1f, R4 ;  /* 0x0000001fff057819 */ /* 0x000fe40000011404 */
[----:B------:R-:W-:Y:S02]  /*9d40*/  IADD3 R4, P1, R4, UR6, RZ ;  /* 0x0000000604047c10 */ /* 0x000fe4000ff3e0ff */
[----:B------:R-:W-:Y:S02]  /*9d50*/  SHF.R.S32.HI R6, RZ, 0x1f, R3 ;  /* 0x0000001fff067819 */ /* 0x000fe40000011403 */
[----:B------:R-:W-:Y:S01]  /*9d60*/  IADD3.X R5, R5, UR7, R8, P1, !PT ;  /* 0x0000000705057c10 */ /* 0x000fe20008ffe408 */
[----:B------:R-:W-:Y:S02]  /*9d70*/  ULDC.64 UR6, c[0x0][0xb50] ;  /* 0x0002d40000067ab9 */ /* 0x000fe40000000a00 */
[----:B------:R-:W-:-:S02]  /*9d80*/  IMAD R6, R6, UR12, RZ ;  /* 0x0000000c06067c24 */ /* 0x000fc4000f8e02ff */
[----:B------:R-:W-:-:S04]  /*9d90*/  IMAD.WIDE.U32 R4, R3, UR12, R4 ;  /* 0x0000000c03047c25 */ /* 0x000fc8000f8e0004 */
[----:B------:R-:W-:Y:S01]  /*9da0*/  IMAD R7, R3, UR13, R6 ;  /* 0x0000000d03077c24 */ /* 0x000fe2000f8e0206 */
[----:B------:R-:W-:-:S03]  /*9db0*/  LEA R6, P1, R4, UR6, 0x2 ;  /* 0x0000000604067c11 */ /* 0x000fc6000f8210ff */
[----:B------:R-:W-:-:S05]  /*9dc0*/  IMAD.IADD R3, R5, 0x1, R7 ;  /* 0x0000000105037824 */ /* 0x000fca00078e0207 */
[----:B------:R-:W-:Y:S01]  /*9dd0*/  LEA.HI.X R7, R4, UR7, R3, 0x2, P1 ;  /* 0x0000000704077c11 */ /* 0x000fe200088f1403 */
[----:B------:R-:W-:-:S05]  /*9de0*/  IMAD.MOV.U32 R3, RZ, RZ, -0x800000 ;  /* 0xff800000ff037424 */ /* 0x000fca00078e00ff */
[----:B------:R0:W-:Y:S02]  /*9df0*/  STG.E desc[UR52][R6.64], R3 ;  /* 0x0000000306007986 */ /* 0x0001e4000c101934 */
.L_x_274:
[----:B------:R-:W-:Y:S05]  /*9e00*/  BSYNC B1 ;  /* 0x0000000000017941 */ /* 0x000fea0003800000 */
.L_x_273:
[----:B------:R-:W1:Y:S01]  /*9e10*/  @P0 LDC R5, c[0x0][0xbf0] ;  /* 0x0002fc00ff050b82 */ /* 0x000e620000000800 */
[----:B------:R-:W-:Y:S01]  /*9e20*/  ULDC.64 UR12, c[0x0][0xaa0] ;  /* 0x0002a800000c7ab9 */ /* 0x000fe20000000a00 */
[----:B0-----:R-:W-:Y:S01]  /*9e30*/  IMAD R3, R17, 0x20, R18 ;  /* 0x0000002011037824 */ /* 0x001fe200078e0212 */
[----:B------:R-:W-:Y:S01]  /*9e40*/  UIMAD UR8, UR9, UR12, URZ ;  /* 0x0000000c090872a4 */ /* 0x000fe2000f8e023f */
[----:B------:R-:W-:Y:S01]  /*9e50*/  IMAD.U32 R8, RZ, RZ, UR41 ;  /* 0x00000029ff087e24 */ /* 0x000fe2000f8e00ff */
[----:B------:R-:W-:Y:S01]  /*9e60*/  UIMAD.WIDE.U32 UR6, UR4, UR12, URZ ;  /* 0x0000000c040672a5 */ /* 0x000fe2000f8e003f */
[----:B------:R-:W-:Y:S01]  /*9e70*/  IMAD.U32 R13, RZ, RZ, UR41 ;  /* 0x00000029ff0d7e24 */ /* 0x000fe2000f8e00ff */
[----:B------:R-:W-:Y:S01]  /*9e80*/  UIMAD UR8, UR4, UR13, UR8 ;  /* 0x0000000d040872a4 */ /* 0x000fe2000f8e0208 */
[----:B------:R-:W-:Y:S01]  /*9e90*/  IMAD R8, R8, 0x80, R3 ;  /* 0x0000008008087824 */ /* 0x000fe200078e0203 */
[----:B------:R-:W-:Y:S01]  /*9ea0*/  BSSY B1, `(.L_x_275) ;  /* 0x0000036000017945 */ /* 0x000fe20003800000 */
[----:B------:R-:W-:Y:S01]  /*9eb0*/  ULDC.64 UR12, c[0x0][0xae8] ;  /* 0x0002ba00000c7ab9 */ /* 0x000fe20000000a00 */
[----:B------:R-:W-:Y:S01]  /*9ec0*/  UIADD3 UR7, UR7, UR8, URZ ;  /* 0x0000000807077290 */ /* 0x000fe2000fffe03f */
[----:B------:R-:W-:Y:S01]  /*9ed0*/  @P0 IMAD.HI.U32 R4, R8, R9, RZ ;  /* 0x0000000908040227 */ /* 0x000fe200078e00ff */
[----:B------:R-:W-:-:S02]  /*9ee0*/  UIMAD UR4, UR10, UR12, URZ ;  /* 0x0000000c0a0472a4 */ /* 0x000fc4000f8e023f */
[----:B------:R-:W-:Y:S01]  /*9ef0*/  UIMAD.WIDE.U32 UR6, UR42, UR12, UR6 ;  /* 0x0000000c2a0672a5 */ /* 0x000fe2000f8e0006 */
[----:B------:R-:W-:Y:S01]  /*9f00*/  IMAD.MOV.U32 R3, RZ, RZ, R8 ;  /* 0x000000ffff037224 */ /* 0x000fe200078e0008 */
[----:B------:R-:W-:Y:S01]  /*9f10*/  UIMAD UR4, UR42, UR13, UR4 ;  /* 0x0000000d2a0472a4 */ /* 0x000fe2000f8e0204 */
[----:B------:R-:W-:-:S03]  /*9f20*/  ULDC.64 UR8, c[0x0][0xaf0] ;  /* 0x0002bc0000087ab9 */ /* 0x000fc60000000a00 */
[----:B------:R-:W-:Y:S02]  /*9f30*/  UIADD3 UR7, UR7, UR4, URZ ;  /* 0x0000000407077290 */ /* 0x000fe4000fffe03f */
[----:B------:R-:W-:Y:S01]  /*9f40*/  UIMAD UR4, UR39, UR8, URZ ;  /* 0x00000008270472a4 */ /* 0x000fe2000f8e023f */
[----:B-1----:R-:W-:Y:S01]  /*9f50*/  @P0 SHF.R.U32.HI R3, RZ, R5, R4 ;  /* 0x00000005ff030219 */ /* 0x002fe20000011604 */
[----:B------:R-:W-:Y:S02]  /*9f60*/  UIMAD.WIDE.U32 UR6, UR38, UR8, UR6 ;  /* 0x00000008260672a5 */ /* 0x000fe4000f8e0006 */
[----:B------:R-:W-:Y:S01]  /*9f70*/  UIMAD UR4, UR38, UR9, UR4 ;  /* 0x00000009260472a4 */ /* 0x000fe2000f8e0204 */
[--C-:B------:R-:W-:Y:S01]  /*9f80*/  SHF.R.S32.HI R4, RZ, 0x1f, R3.reuse ;  /* 0x0000001fff047819 */ /* 0x100fe20000011403 */
[----:B------:R-:W-:Y:S01]  /*9f90*/  IMAD.MOV R7, RZ, RZ, -R3 ;  /* 0x000000ffff077224 */ /* 0x000fe200078e0a03 */
[----:B------:R-:W-:Y:S01]  /*9fa0*/  ULDC.64 UR8, c[0x0][0xae0] ;  /* 0x0002b80000087ab9 */ /* 0x000fe20000000a00 */
[----:B------:R-:W-:-:S02]  /*9fb0*/  UIADD3 UR4, UR7, UR4, URZ ;  /* 0x0000000407047290 */ /* 0x000fc4000fffe03f */
[----:B------:R-:W-:Y:S02]  /*9fc0*/  IMAD.U32 R5, RZ, RZ, UR7 ;  /* 0x00000007ff057e24 */ /* 0x000fe4000f8e00ff */
[----:B------:R-:W-:Y:S02]  /*9fd0*/  IMAD R6, R4, UR8, RZ ;  /* 0x0000000804067c24 */ /* 0x000fe4000f8e02ff */
[----:B------:R-:W-:Y:S01]  /*9fe0*/  IMAD.U32 R4, RZ, RZ, UR6 ;  /* 0x00000006ff047e24 */ /* 0x000fe2000f8e00ff */
[----:B------:R-:W-:Y:S01]  /*9ff0*/  ULDC.64 UR6, c[0x0][0xad8] ;  /* 0x0002b60000067ab9 */ /* 0x000fe20000000a00 */
[----:B------:R-:W-:Y:S02]  /*a000*/  IMAD.U32 R5, RZ, RZ, UR4 ;  /* 0x00000004ff057e24 */ /* 0x000fe4000f8e00ff */
[----:B------:R-:W-:Y:S02]  /*a010*/  IMAD R7, R11, R7, R8 ;  /* 0x000000070b077224 */ /* 0x000fe400078e0208 */
[----:B------:R-:W-:-:S02]  /*a020*/  IMAD R9, R3, UR9, R6 ;  /* 0x0000000903097c24 */ /* 0x000fc4000f8e0206 */
[----:B------:R-:W-:Y:S01]  /*a030*/  IMAD.WIDE.U32 R4, R3, UR8, R4 ;  /* 0x0000000803047c25 */ /* 0x000fe2000f8e0004 */
[----:B------:R-:W-:-:S03]  /*a040*/  SHF.R.S32.HI R3, RZ, 0x1f, R7 ;  /* 0x0000001fff037819 */ /* 0x000fc60000011407 */
[----:B------:R-:W-:Y:S02]  /*a050*/  IMAD.IADD R5, R5, 0x1, R9 ;  /* 0x0000000105057824 */ /* 0x000fe400078e0209 */
[----:B------:R-:W-:Y:S02]  /*a060*/  IMAD R6, R3, UR6, RZ ;  /* 0x0000000603067c24 */ /* 0x000fe4000f8e02ff */
[----:B------:R-:W-:Y:S02]  /*a070*/  IMAD R8, R13, 0x80, R18 ;  /* 0x000000800d087824 */ /* 0x000fe400078e0212 */
[----:B-----5:R-:W-:Y:S02]  /*a080*/  IMAD R11, R0, R11, RZ ;  /* 0x0000000b000b7224 */ /* 0x020fe400078e02ff */
[C---:B------:R-:W-:Y:S02]  /*a090*/  IMAD R3, R7.reuse, UR7, R6 ;  /* 0x0000000707037c24 */ /* 0x040fe4000f8e0206 */
[----:B------:R-:W-:Y:S01]  /*a0a0*/  IMAD.WIDE.U32 R4, R7, UR6, R4 ;  /* 0x0000000607047c25 */ /* 0x000fe2000f8e0004 */
[----:B------:R-:W-:Y:S01]  /*a0b0*/  ISETP.GE.AND P2, PT, R8, R11, PT ;  /* 0x0000000b0800720c */ /* 0x000fe20003f46270 */
[----:B------:R-:W-:-:S02]  /*a0c0*/  ULDC.64 UR6, c[0x0][0xa80] ;  /* 0x0002a00000067ab9 */ /* 0x000fc40000000a00 */
[----:B------:R-:W-:Y:S01]  /*a0d0*/  IMAD.IADD R3, R5, 0x1, R3 ;  /* 0x0000000105037824 */ /* 0x000fe200078e0203 */
[----:B------:R-:W-:Y:S01]  /*a0e0*/  LEA R6, P3, R4, UR6, 0x1 ;  /* 0x0000000604067c11 */ /* 0x000fe2000f8608ff */
[----:B------:R-:W-:-:S03]  /*a0f0*/  VIADD R0, R8, 0x20 ;  /* 0x0000002008007836 */ /* 0x000fc60000000000 */
[----:B------:R-:W-:Y:S01]  /*a100*/  LEA.HI.X R3, R4, UR7, R3, 0x1, P3 ;  /* 0x0000000704037c11 */ /* 0x000fe200098f0c03 */
[----:B------:R0:W1:Y:S01]  /*a110*/  SHFL.IDX PT, R7, R6, RZ, 0x181f ;  /* 0x00181fff06077589 */ /* 0x00006200000e0000 */
[-C--:B------:R-:W-:Y:S01]  /*a120*/  ISETP.GE.AND P1, PT, R0, R11.reuse, PT ;  /* 0x0000000b0000720c */ /* 0x080fe20003f26270 */
[----:B------:R-:W-:Y:S02]  /*a130*/  VIADD R0, R8, 0x40 ;  /* 0x0000004008007836 */ /* 0x000fe40000000000 */
[----:B------:R0:W2:Y:S03]  /*a140*/  SHFL.IDX PT, R5, R3, RZ, 0x181f ;  /* 0x00181fff03057589 */ /* 0x0000a600000e0000 */
[----:B------:R-:W-:Y:S01]  /*a150*/  ISETP.GE.AND P0, PT, R0, R11, PT ;  /* 0x0000000b0000720c */ /* 0x000fe20003f06270 */
[----:B------:R-:W-:-:S12]  /*a160*/  @P2 BRA `(.L_x_276) ;  /* 0x0000000000242947 */ /* 0x000fd80003800000 */
[----:B------:R-:W-:Y:S02]  /*a170*/  ULDC UR4, c[0x0][0xac8] ;  /* 0x0002b20000047ab9 */ /* 0x000fe40000000800 */
[----:B------:R-:W-:Y:S02]  /*a180*/  ISETP.GE.AND P4, PT, R2, UR4, PT ;  /* 0x0000000402007c0c */ /* 0x000fe4000bf86270 */
[----:B------:R-:W-:-:S11]  /*a190*/  ISETP.GE.AND P5, PT, R16, UR4, PT ;  /* 0x0000000410007c0c */ /* 0x000fd6000bfa6270 */
[-C--:B-1----:R-:W-:Y:S02]  /*a1a0*/  @!P4 LEA R12, P2, R2, R7.reuse, 0x1 ;  /* 0x00000007020cc211 */ /* 0x082fe400078408ff */
[----:B------:R-:W-:Y:S02]  /*a1b0*/  @!P5 LEA R4, P3, R16, R7, 0x1 ;  /* 0x000000071004d211 */ /* 0x000fe400078608ff */
[-C--:B--2---:R-:W-:Y:S02]  /*a1c0*/  @!P4 LEA.HI.X R13, R2, R5.reuse, R193, 0x1, P2 ;  /* 0x00000005020dc211 */ /* 0x084fe400010f0cc1 */
[----:B------:R-:W-:-:S03]  /*a1d0*/  @!P5 LEA.HI.X R5, R16, R5, R192, 0x1, P3 ;  /* 0x000000051005d211 */ /* 0x000fc600018f0cc0 */
[----:B------:R3:W-:Y:S04]  /*a1e0*/  @!P4 ST.E.128 desc[UR52][R12.64], RZ ;  /* 0x000000ff0c00c985 */ /* 0x0007e8000c101d34 */
[----:B------:R3:W-:Y:S02]  /*a1f0*/  @!P5 ST.E.128 desc[UR52][R4.64], RZ ;  /* 0x000000ff0400d985 */ /* 0x0007e4000c101d34 */
.L_x_276:
[----:B------:R-:W-:Y:S05]  /*a200*/  BSYNC B1 ;  /* 0x0000000000017941 */ /* 0x000fea0003800000 */
.L_x_275:
[----:B--23--:R2:W3:Y:S01]  /*a210*/  SHFL.IDX PT, R5, R3, 0x1, 0x181f ;  /* 0x00381f0003057f89 */ /* 0x00c4e200000e0000 */
[----:B------:R-:W-:Y:S03]  /*a220*/  BSSY B1, `(.L_x_277) ;  /* 0x000000c000017945 */ /* 0x000fe60003800000 */
[----:B-1----:R2:W1:Y:S01]  /*a230*/  SHFL.IDX PT, R7, R6, 0x1, 0x181f ;  /* 0x00381f0006077f89 */ /* 0x00246200000e0000 */
[----:B------:R-:W-:Y:S05]  /*a240*/  @P1 BRA `(.L_x_278) ;  /* 0x0000000000241947 */ /* 0x000fea0003800000 */
[----:B------:R-:W-:Y:S02]  /*a250*/  ULDC UR4, c[0x0][0xac8] ;  /* 0x0002b20000047ab9 */ /* 0x000fe40000000800 */
[----:B------:R-:W-:Y:S02]  /*a260*/  ISETP.GE.AND P3, PT, R2, UR4, PT ;  /* 0x0000000402007c0c */ /* 0x000fe4000bf66270 */
[----:B------:R-:W-:-:S11]  /*a270*/  ISETP.GE.AND P4, PT, R16, UR4, PT ;  /* 0x0000000410007c0c */ /* 0x000fd6000bf86270 */
[-C--:B-1----:R-:W-:Y:S02]  /*a280*/  @!P3 LEA R12, P1, R2, R7.reuse, 0x1 ;  /* 0x00000007020cb211 */ /* 0x082fe400078208ff */
[----:B------:R-:W-:Y:S02]  /*a290*/  @!P4 LEA R4, P2, R16, R7, 0x1 ;  /* 0x000000071004c211 */ /* 0x000fe400078408ff */
[-C--:B---3--:R-:W-:Y:S02]  /*a2a0*/  @!P3 LEA.HI.X R13, R2, R5.reuse, R193, 0x1, P1 ;  /* 0x00000005020db211 */ /* 0x088fe400008f0cc1 */
[----:B------:R-:W-:-:S03]  /*a2b0*/  @!P4 LEA.HI.X R5, R16, R5, R192, 0x1, P2 ;  /* 0x000000051005c211 */ /* 0x000fc600010f0cc0 */
[----:B------:R4:W-:Y:S04]  /*a2c0*/  @!P3 ST.E.128 desc[UR52][R12.64], RZ ;  /* 0x000000ff0c00b985 */ /* 0x0009e8000c101d34 */
[----:B------:R4:W-:Y:S02]  /*a2d0*/  @!P4 ST.E.128 desc[UR52][R4.64], RZ ;  /* 0x000000ff0400c985 */ /* 0x0009e4000c101d34 */
.L_x_278:
[----:B------:R-:W-:Y:S05]  /*a2e0*/  BSYNC B1 ;  /* 0x0000000000017941 */ /* 0x000fea0003800000 */
.L_x_277:
[----:B---34-:R3:W4:Y:S01]  /*a2f0*/  SHFL.IDX PT, R5, R3, 0x2, 0x181f ;  /* 0x00581f0003057f89 */ /* 0x01872200000e0000 */
        /* <DEDUP_REMOVED lines=8> */
[-C--:B----4-:R-:W-:Y:S02]  /*a380*/  @!P2 LEA.HI.X R13, R2, R5.reuse, R193, 0x1, P0 ;  /* 0x00000005020da211 */ /* 0x090fe400000f0cc1 */
[----:B------:R-:W-:-:S03]  /*a390*/  @!P3 LEA.HI.X R5, R16, R5, R192, 0x1, P1 ;  /* 0x000000051005b211 */ /* 0x000fc600008f0cc0 */
[----:B------:R1:W-:Y:S04]  /*a3a0*/  @!P2 ST.E.128 desc[UR52][R12.64], RZ ;  /* 0x000000ff0c00a985 */ /* 0x0003e8000c101d34 */
[----:B------:R1:W-:Y:S02]  /*a3b0*/  @!P3 ST.E.128 desc[UR52][R4.64], RZ ;  /* 0x000000ff0400b985 */ /* 0x0003e4000c101d34 */
.L_x_280:
[----:B------:R-:W-:Y:S05]  /*a3c0*/  BSYNC B1 ;  /* 0x0000000000017941 */ /* 0x000fea0003800000 */
.L_x_279:
[----:B------:R-:W-:Y:S01]  /*a3d0*/  IADD3 R0, R8, 0x60, RZ ;  /* 0x0000006008007810 */ /* 0x000fe20007ffe0ff */
[----:B0-23--:R-:W0:Y:S03]  /*a3e0*/  SHFL.IDX PT, R3, R3, 0x3, 0x181f ;  /* 0x00781f0003037f89 */ /* 0x00de2600000e0000 */
[----:B------:R-:W-:Y:S01]  /*a3f0*/  ISETP.GE.AND P0, PT, R0, R11, PT ;  /* 0x0000000b0000720c */ /* 0x000fe20003f06270 */
[----:B-1--4-:R1:W2:-:S12]  /*a400*/  SHFL.IDX PT, R5, R6, 0x3, 0x181f ;  /* 0x00781f0006057f89 */ /* 0x01229800000e0000 */
[----:B-1----:R-:W-:Y:S05]  /*a410*/  @P0 BRA `(.L_x_271) ;  /* 0x0000000000240947 */ /* 0x002fea0003800000 */
[----:B------:R-:W-:Y:S02]  /*a420*/  ULDC UR4, c[0x0][0xac8] ;  /* 0x0002b20000047ab9 */ /* 0x000fe40000000800 */
[----:B------:R-:W-:Y:S02]  /*a430*/  ISETP.GE.AND P2, PT, R2, UR4, PT ;  /* 0x0000000402007c0c */ /* 0x000fe4000bf46270 */
[----:B------:R-:W-:-:S11]  /*a440*/  ISETP.GE.AND P3, PT, R16, UR4, PT ;  /* 0x0000000410007c0c */ /* 0x000fd6000bf66270 */
[-C--:B--2---:R-:W-:Y:S02]  /*a450*/  @!P2 LEA R6, P0, R2, R5.reuse, 0x1 ;  /* 0x000000050206a211 */ /* 0x084fe400078008ff */
[----:B------:R-:W-:Y:S02]  /*a460*/  @!P3 LEA R4, P1, R16, R5, 0x1 ;  /* 0x000000051004b211 */ /* 0x000fe400078208ff */
[-C--:B0-----:R-:W-:Y:S02]  /*a470*/  @!P2 LEA.HI.X R7, R2, R3.reuse, R193, 0x1, P0 ;  /* 0x000000030207a211 */ /* 0x081fe400000f0cc1 */
[----:B------:R-:W-:-:S03]  /*a480*/  @!P3 LEA.HI.X R5, R16, R3, R192, 0x1, P1 ;  /* 0x000000031005b211 */ /* 0x000fc600008f0cc0 */
[----:B------:R0:W-:Y:S04]  /*a490*/  @!P2 ST.E.128 desc[UR52][R6.64], RZ ;  /* 0x000000ff0600a985 */ /* 0x0001e8000c101d34 */
[----:B------:R0:W-:Y:S02]  /*a4a0*/  @!P3 ST.E.128 desc[UR52][R4.64], RZ ;  /* 0x000000ff0400b985 */ /* 0x0001e4000c101d34 */
.L_x_271:
[----:B------:R-:W-:Y:S05]  /*a4b0*/  BSYNC B0 ;  /* 0x0000000000007941 */ /* 0x000fea0003800000 */
.L_x_262:
[----:B------:R-:W-:Y:S02]  /*a4c0*/  ULDC UR4, c[0x0][0xc3c] ;  /* 0x00030f0000047ab9 */ /* 0x000fe40000000800 */
[----:B------:R-:W-:-:S13]  /*a4d0*/  ISETP.GE.AND P0, PT, R51, UR4, PT ;  /* 0x0000000433007c0c */ /* 0x000fda000bf06270 */
[----:B------:R-:W-:Y:S05]  /*a4e0*/  @!P0 BRA `(.L_x_281) ;  /* 0xffffff68001c8947 */ /* 0x000fea000383ffff */
[----:B------:R-:W-:Y:S05]  /*a4f0*/  EXIT ;  /* 0x000000000000794d */ /* 0x000fea0003800000 */
.L_x_234:
[----:B------:R-:W-:-:S08]  /*a500*/  NOP ;  /* 0x0000000000007918 */ /* 0x000fd00000000000 */
[----:B------:R-:W0:-:S00]  /*a510*/  USETMAXREG.DEALLOC.CTAPOOL 0x28 ;  /* 0x00000028000079c8 */ /* 0x000e0000080e0500 */
[----:B0-----:R-:W-:Y:S02]  /*a520*/  LOP3.LUT R0, R0, 0x3, RZ, 0xc0, !PT ;  /* 0x0000000300007812 */ /* 0x001fe400078ec0ff */
[----:B------:R-:W-:-:S04]  /*a530*/  LOP3.LUT R30, R30, 0xfffffbff, RZ, 0xc0, !PT ;  /* 0xfffffbff1e1e7812 */ /* 0x000fc800078ec0ff */
[----:B------:R-:W0:Y:S02]  /*a540*/  SHFL.IDX PT, R0, R0, RZ, 0x1f ;  /* 0x00001fff00007589 */ /* 0x000e2400000e0000 */
[----:B0-----:R-:W-:-:S13]  /*a550*/  ISETP.NE.AND P0, PT, R0, RZ, PT ;  /* 0x000000ff0000720c */ /* 0x001fda0003f05270 */
[----:B------:R-:W-:Y:S01]  /*a560*/  @P0 BAR.SYNC.DEFER_BLOCKING 0x5, 0x180 ;  /* 0x0146000000000b1d */ /* 0x000fe20000010000 */
[----:B------:R-:W-:Y:S02]  /*a570*/  @P0 MOV R3, 0x400 ;  /* 0x0000040000030802 */ /* 0x000fe40000000f00 */
[----:B------:R-:W-:Y:S02]  /*a580*/  @P0 LOP3.LUT R30, R30, 0x400, RZ, 0xfc, !PT ;  /* 0x000004001e1e0812 */ /* 0x000fe400078efcff */
[----:B------:R-:W-:-:S05]  /*a590*/  @P0 LEA R2, R2, R3, 0x18 ;  /* 0x0000000302020211 */ /* 0x000fca00078ec0ff */
[----:B------:R-:W0:Y:S02]  /*a5a0*/  @P0 LDS.128 R16, [R2+0x228d0] ;  /* 0x0228d00002100984 */ /* 0x000e240000000c00 */
[----:B0-----:R-:W-:Y:S01]  /*a5b0*/  @P0 R2UR UR40, R19 ;  /* 0x00000000132802ca */ /* 0x001fe200000e0000 */
[----:B------:R-:W-:Y:S06]  /*a5c0*/  @P0 BAR.ARV 0x4, 0x180 ;  /* 0x0106000000000b1d */ /* 0x000fec0000002000 */
[----:B------:R-:W-:Y:S08]  /*a5d0*/  @P0 BRA `(.L_x_282) ;  /* 0x00000008000c0947 */ /* 0x000ff00003800000 */
[----:B------:R-:W0:Y:S01]  /*a5e0*/  S2R R4, SR_TID.X ;  /* 0x0000000000047919 */ /* 0x000e220000002100 */
[----:B------:R-:W-:Y:S01]  /*a5f0*/  ULDC UR4, c[0x0][0xc3c] ;  /* 0x00030f0000047ab9 */ /* 0x000fe20000000800 */
[----:B------:R-:W-:Y:S01]  /*a600*/  IMAD.MOV.U32 R0, RZ, RZ, RZ ;  /* 0x000000ffff007224 */ /* 0x000fe200078e00ff */
[----:B------:R-:W1:Y:S01]  /*a610*/  LDC R11, c[0x0][0xc38] ;  /* 0x00030e00ff0b7b82 */ /* 0x000e620000000800 */
[----:B0-----:R-:W-:-:S04]  /*a620*/  LOP3.LUT R5, R4, 0x1f, RZ, 0xc0, !PT ;  /* 0x0000001f04057812 */ /* 0x001fc800078ec0ff */
[----:B------:R-:W-:-:S04]  /*a630*/  ISETP.NE.AND P0, PT, R5, 0x1f, PT ;  /* 0x0000001f0500780c */ /* 0x000fc80003f05270 */
[----:B------:R-:W-:-:S13]  /*a640*/  ISETP.GE.OR P1, PT, R5, UR4, !P0 ;  /* 0x0000000405007c0c */ /* 0x000fda000c726670 */
[----:B------:R-:W0:Y:S02]  /*a650*/  @!P1 LDC.64 R2, c[0x0][0xc80] ;  /* 0x00032000ff029b82 */ /* 0x000e240000000a00 */
[----:B0-----:R-:W-:-:S05]  /*a660*/  @!P1 IMAD.WIDE.U32 R2, R5, 0x4, R2 ;  /* 0x0000000405029825 */ /* 0x001fca00078e0002 */
[----:B------:R-:W2:Y:S01]  /*a670*/  @!P1 LDG.E R0, desc[UR52][R2.64] ;  /* 0x0000003402009981 */ /* 0x000ea2000c1e1900 */
[C---:B------:R-:W-:Y:S01]  /*a680*/  ISETP.NE.AND P1, PT, R5.reuse, RZ, PT ;  /* 0x000000ff0500720c */ /* 0x040fe20003f25270 */
[----:B------:R-:W-:Y:S01]  /*a690*/  UMOV UR4, URZ ;  /* 0x0000003f00047c82 */ /* 0x000fe20008000000 */
[C---:B------:R-:W-:Y:S01]  /*a6a0*/  ISETP.GE.U32.AND P2, PT, R5.reuse, 0x2, PT ;  /* 0x000000020500780c */ /* 0x040fe20003f46070 */
[----:B------:R-:W-:Y:S01]  /*a6b0*/  IMAD.MOV.U32 R16, RZ, RZ, RZ ;  /* 0x000000ffff107224 */ /* 0x000fe200078e00ff */
[C---:B------:R-:W-:Y:S02]  /*a6c0*/  ISETP.GE.U32.AND P3, PT, R5.reuse, 0x4, PT ;  /* 0x000000040500780c */ /* 0x040fe40003f66070 */
[C---:B------:R-:W-:Y:S02]  /*a6d0*/  ISETP.GE.U32.AND P4, PT, R5.reuse, 0x8, PT ;  /* 0x000000080500780c */ /* 0x040fe40003f86070 */
[----:B------:R-:W-:Y:S01]  /*a6e0*/  ISETP.GE.U32.AND P5, PT, R5, 0x10, PT ;  /* 0x000000100500780c */ /* 0x000fe20003fa6070 */
[----:B--2---:R-:W0:Y:S02]  /*a6f0*/  SHFL.UP PT, R4, R0, 0x1, RZ ;  /* 0x0420000000047989 */ /* 0x004e2400000e00ff */
[----:B0-----:R-:W-:-:S05]  /*a700*/  SEL R7, R4, RZ, P1 ;  /* 0x000000ff04077207 */ /* 0x001fca0000800000 */
[----:B------:R-:W-:-:S05]  /*a710*/  IMAD.IADD R7, R0, 0x1, R7 ;  /* 0x0000000100077824 */ /* 0x000fca00078e0207 */
[----:B------:R-:W0:Y:S02]  /*a720*/  SHFL.UP PT, R4, R7, 0x2, RZ ;  /* 0x0440000007047989 */ /* 0x000e2400000e00ff */
        /* <DEDUP_REMOVED lines=10> */
[----:B------:R-:W-:Y:S02]  /*a7d0*/  IMAD.IADD R6, R2, 0x1, R7 ;  /* 0x0000000102067824 */ /* 0x000fe400078e0207 */
[----:B------:R-:W0:Y:S03]  /*a7e0*/  S2R R7, SR_CTAID.X ;  /* 0x0000000000077919 */ /* 0x000e260000002500 */
[----:B------:R-:W1:Y:S02]  /*a7f0*/  SHFL.IDX PT, R4, R6, 0x1f, 0x1f ;  /* 0x03e01f0006047f89 */ /* 0x000e6400000e0000 */
[----:B-1----:R-:W-:-:S04]  /*a800*/  IMAD R4, R4, R11, RZ ;  /* 0x0000000b04047224 */ /* 0x002fc800078e02ff */
[----:B------:R-:W-:Y:S01]  /*a810*/  IMAD.MOV.U32 R3, RZ, RZ, R4 ;  /* 0x000000ffff037224 */ /* 0x000fe200078e0004 */
[----:B0-----:R-:W-:-:S13]  /*a820*/  ISETP.GT.AND P6, PT, R4, R7, PT ;  /* 0x000000070400720c */ /* 0x001fda0003fc4270 */
[----:B------:R-:W-:Y:S05]  /*a830*/  @P6 BRA `(.L_x_283) ;  /* 0x0000000000946947 */ /* 0x000fea0003800000 */
[----:B------:R-:W-:Y:S01]  /*a840*/  IMAD.MOV.U32 R4, RZ, RZ, R3 ;  /* 0x000000ffff047224 */ /* 0x000fe200078e0003 */
[----:B------:R-:W-:Y:S01]  /*a850*/  UMOV UR4, URZ ;  /* 0x0000003f00047c82 */ /* 0x000fe20008000000 */
[----:B------:R-:W-:-:S05]  /*a860*/  ULDC UR5, c[0x0][0xc3c] ;  /* 0x00030f0000057ab9 */ /* 0x000fca0000000800 */
.L_x_287:
[----:B------:R-:W-:-:S04]  /*a870*/  UIADD3 UR4, UR4, 0x1f, URZ ;  /* 0x0000001f04047890 */ /* 0x000fc8000fffe03f */
[----:B------:R-:W-:-:S06]  /*a880*/  UISETP.GE.AND UP0, UPT, UR4, UR5, UPT ;  /* 0x000000050400728c */ /* 0x000fcc000bf06270 */
[----:B------:R-:W-:-:S13]  /*a890*/  PLOP3.LUT P6, PT, PT, PT, UP0, 0x40, 0x0 ;  /* 0x000000000000781c */ /* 0x000fda0003fce808 */
[----:B------:R-:W-:Y:S05]  /*a8a0*/  @!P6 BRA `(.L_x_284) ;  /* 0x00000004002ce947 */ /* 0x000fea0003800000 */
[----:B------:R-:W-:Y:S01]  /*a8b0*/  VIADD R9, R5, UR4 ;  /* 0x0000000405097c36 */ /* 0x000fe20008000000 */
[----:B------:R-:W-:Y:S01]  /*a8c0*/  BSSY B0, `(.L_x_285) ;  /* 0x0000007000007945 */ /* 0x000fe20003800000 */
[----:B------:R-:W-:-:S03]  /*a8d0*/  IMAD.MOV.U32 R0, RZ, RZ, RZ ;  /* 0x000000ffff007224 */ /* 0x000fc600078e00ff */
[----:B------:R-:W-:-:S13]  /*a8e0*/  ISETP.GE.OR P6, PT, R9, UR5, !P0 ;  /* 0x0000000509007c0c */ /* 0x000fda000c7c6670 */
[----:B------:R-:W-:Y:S05]  /*a8f0*/  @P6 BRA `(.L_x_286) ;  /* 0x00000000000c6947 */ /* 0x000fea0003800000 */
[----:B------:R-:W0:Y:S02]  /*a900*/  LDC.64 R2, c[0x0][0xc80] ;  /* 0x00032000ff027b82 */ /* 0x000e240000000a00 */
[----:B0-----:R-:W-:-:S05]  /*a910*/  IMAD.WIDE R2, R9, 0x4, R2 ;  /* 0x0000000409027825 */ /* 0x001fca00078e0202 */
[----:B------:R0:W5:Y:S02]  /*a920*/  LDG.E R0, desc[UR52][R2.64] ;  /* 0x0000003402007981 */ /* 0x000164000c1e1900 */
.L_x_286:
[----:B------:R-:W-:Y:S05]  /*a930*/  BSYNC B0 ;  /* 0x0000000000007941 */ /* 0x000fea0003800000 */
.L_x_285:
[----:B0----5:R-:W0:Y:S02]  /*a940*/  SHFL.UP PT, R2, R0, 0x1, RZ ;  /* 0x0420000000027989 */ /* 0x021e2400000e00ff */
        /* <DEDUP_REMOVED lines=14> */
[----:B------:R-:W0:Y:S03]  /*aa30*/  LDC R11, c[0x0][0xc38] ;  /* 0x00030e00ff0b7b82 */ /* 0x000e260000000800 */
[----:B------:R-:W0:Y:S02]  /*aa40*/  SHFL.IDX PT, R3, R6, 0x1f, 0x1f ;  /* 0x03e01f0006037f89 */ /* 0x000e2400000e0000 */
[----:B0-----:R-:W-:-:S04]  /*aa50*/  IMAD R3, R3, R11, RZ ;  /* 0x0000000b03037224 */ /* 0x001fc800078e02ff */
[----:B------:R-:W-:-:S05]  /*aa60*/  IMAD.IADD R4, R3, 0x1, R4 ;  /* 0x0000000103047824 */ /* 0x000fca00078e0204 */
[----:B------:R-:W-:-:S13]  /*aa70*/  ISETP.GT.AND P6, PT, R4, R7, PT ;  /* 0x000000070400720c */ /* 0x000fda0003fc4270 */
[----:B------:R-:W-:Y:S05]  /*aa80*/  @!P6 BRA `(.L_x_287) ;  /* 0xfffffffc0078e947 */ /* 0x000fea000383ffff */
.L_x_283:
[----:B------:R-:W-:-:S05]  /*aa90*/  IADD3 R8, -R3, R4, RZ ;  /* 0x0000000403087210 */ /* 0x000fca0007ffe1ff */
[----:B------:R-:W-:-:S05]  /*aaa0*/  IMAD R2, R6, R11, R8 ;  /* 0x0000000b06027224 */ /* 0x000fca00078e0208 */
[----:B------:R-:W-:-:S13]  /*aab0*/  ISETP.GT.AND P0, PT, R2, R7, PT ;  /* 0x000000070200720c */ /* 0x000fda0003f04270 */
[----:B------:R-:W-:Y:S02]  /*aac0*/  VOTEU.ANY UR5, UPT, !P0 ;  /* 0x0000000000057886 */ /* 0x000fe400040e0100 */
[----:B------:R-:W-:Y:S02]  /*aad0*/  UPOPC UR40, UR5 ;  /* 0x00000005002872bf */ /* 0x000fe40008000000 */
[----:B------:R-:W-:-:S04]  /*aae0*/  ISETP.NE.AND P0, PT, RZ, UR5, PT ;  /* 0x00000005ff007c0c */ /* 0x000fc8000bf05270 */
[----:B------:R-:W-:-:S05]  /*aaf0*/  IMAD.U32 R13, RZ, RZ, UR40 ;  /* 0x00000028ff0d7e24 */ /* 0x000fca000f8e00ff */
[----:B------:R-:W0:Y:S02]  /*ab00*/  SHFL.IDX PT, R10, R0, R13, 0x1f ;  /* 0x00001f0d000a7589 */ /* 0x000e2400000e0000 */
[----:B0-----:R-:W-:-:S04]  /*ab10*/  IABS R9, R10 ;  /* 0x0000000a00097213 */ /* 0x001fc80000000000 */
[----:B------:R-:W0:Y:S08]  /*ab20*/  I2F.RP R4, R9 ;  /* 0x0000000900047306 */ /* 0x000e300000209400 */
[----:B0-----:R-:W0:Y:S02]  /*ab30*/  MUFU.RCP R4, R4 ;  /* 0x0000000400047308 */ /* 0x001e240000001000 */
[----:B0-----:R-:W-:-:S06]  /*ab40*/  VIADD R2, R4, 0xffffffe ;  /* 0x0ffffffe04027836 */ /* 0x001fcc0000000000 */
[----:B------:R0:W1:Y:S01]  /*ab50*/  F2I.FTZ.U32.TRUNC.NTZ R3, R2 ;  /* 0x0000000200037305 */ /* 0x000062000021f000 */
[----:B------:R-:W-:Y:S05]  /*ab60*/  @!P0 BRA `(.L_x_288) ;  /* 0x00000000000c8947 */ /* 0x000fea0003800000 */
[----:B------:R-:W-:-:S06]  /*ab70*/  UIADD3 UR5, UR40, -0x1, URZ ;  /* 0xffffffff28057890 */ /* 0x000fcc000fffe03f */
[----:B------:R-:W-:-:S05]  /*ab80*/  IMAD.U32 R13, RZ, RZ, UR5 ;  /* 0x00000005ff0d7e24 */ /* 0x000fca000f8e00ff */
[----:B------:R2:W3:Y:S02]  /*ab90*/  SHFL.IDX PT, R16, R6, R13, 0x1f ;  /* 0x00001f0d06107589 */ /* 0x0004e400000e0000 */
.L_x_288:
[----:B---3--:R-:W-:Y:S01]  /*aba0*/  IMAD R16, R16, R11, R8 ;  /* 0x0000000b10107224 */ /* 0x008fe200078e0208 */
[----:B0-----:R-:W-:Y:S01]  /*abb0*/  IABS R2, R10 ;  /* 0x0000000a00027213 */ /* 0x001fe20000000000 */
[----:B-1----:R-:W-:Y:S01]  /*abc0*/  IMAD.MOV R0, RZ, RZ, -R3 ;  /* 0x000000ffff007224 */ /* 0x002fe200078e0a03 */
[----:B------:R-:W-:Y:S01]  /*abd0*/  UIADD3 UR40, UR40, UR4, URZ ;  /* 0x0000000428287290 */ /* 0x000fe2000fffe03f */
[----:B------:R-:W-:Y:S02]  /*abe0*/  IMAD.IADD R11, R7, 0x1, -R16 ;  /* 0x00000001070b7824 */ /* 0x000fe400078e0a10 */
[----:B------:R-:W-:Y:S02]  /*abf0*/  IMAD.MOV R4, RZ, RZ, -R2 ;  /* 0x000000ffff047224 */ /* 0x000fe400078e0a02 */
[----:B------:R-:W-:Y:S01]  /*ac00*/  IMAD R7, R0, R9, RZ ;  /* 0x0000000900077224 */ /* 0x000fe200078e02ff */
[----:B------:R-:W-:Y:S01]  /*ac10*/  IABS R0, R11 ;  /* 0x0000000b00007213 */ /* 0x000fe20000000000 */
[----:B------:R-:W-:-:S04]  /*ac20*/  IMAD.MOV.U32 R2, RZ, RZ, RZ ;  /* 0x000000ffff027224 */ /* 0x000fc800078e00ff */
[----:B------:R-:W-:-:S04]  /*ac30*/  IMAD.HI.U32 R2, R3, R7, R2 ;  /* 0x0000000703027227 */ /* 0x000fc800078e0002 */
[----:B------:R-:W-:Y:S02]  /*ac40*/  IMAD.MOV.U32 R3, RZ, RZ, R0 ;  /* 0x000000ffff037224 */ /* 0x000fe400078e0000 */
[----:B------:R-:W-:Y:S02]  /*ac50*/  IMAD.MOV.U32 R0, RZ, RZ, R4 ;  /* 0x000000ffff007224 */ /* 0x000fe400078e0004 */
[----:B------:R-:W-:-:S04]  /*ac60*/  IMAD.HI.U32 R2, R2, R3, RZ ;  /* 0x0000000302027227 */ /* 0x000fc800078e00ff */
[----:B------:R-:W-:-:S05]  /*ac70*/  IMAD R0, R2, R0, R3 ;  /* 0x0000000002007224 */ /* 0x000fca00078e0203 */
[----:B------:R-:W-:-:S13]  /*ac80*/  ISETP.GT.U32.AND P1, PT, R9, R0, PT ;  /* 0x000000000900720c */ /* 0x000fda0003f24070 */
[----:B------:R-:W-:Y:S02]  /*ac90*/  @!P1 IMAD.IADD R0, R0, 0x1, -R9 ;  /* 0x0000000100009824 */ /* 0x000fe400078e0a09 */
[----:B------:R-:W-:Y:S01]  /*aca0*/  @!P1 VIADD R2, R2, 0x1 ;  /* 0x0000000102029836 */ /* 0x000fe20000000000 */
[----:B------:R-:W-:Y:S02]  /*acb0*/  ISETP.NE.AND P1, PT, R10, RZ, PT ;  /* 0x000000ff0a00720c */ /* 0x000fe40003f25270 */
[----:B------:R-:W-:Y:S02]  /*acc0*/  ISETP.GE.U32.AND P0, PT, R0, R9, PT ;  /* 0x000000090000720c */ /* 0x000fe40003f06070 */
[----:B------:R-:W-:-:S04]  /*acd0*/  LOP3.LUT R0, R11, R10, RZ, 0x3c, !PT ;  /* 0x0000000a0b007212 */ /* 0x000fc800078e3cff */
[----:B------:R-:W-:-:S07]  /*ace0*/  ISETP.GE.AND P2, PT, R0, RZ, PT ;  /* 0x000000ff0000720c */ /* 0x000fce0003f46270 */
[----:B------:R-:W-:-:S06]  /*acf0*/  @P0 VIADD R2, R2, 0x1 ;  /* 0x0000000102020836 */ /* 0x000fcc0000000000 */
[----:B------:R-:W-:Y:S01]  /*ad00*/  @!P2 IMAD.MOV R2, RZ, RZ, -R2 ;  /* 0x000000ffff02a224 */ /* 0x000fe200078e0a02 */
[----:B------:R-:W-:-:S05]  /*ad10*/  @!P1 LOP3.LUT R2, RZ, R10, RZ, 0x33, !PT ;  /* 0x0000000aff029212 */ /* 0x000fca00078e33ff */
[--C-:B------:R-:W-:Y:S02]  /*ad20*/  IMAD.MOV R17, RZ, RZ, -R2.reuse ;  /* 0x000000ffff117224 */ /* 0x100fe400078e0a02 */
[----:B------:R-:W-:Y:S02]  /*ad30*/  IMAD.MOV.U32 R18, RZ, RZ, R2 ;  /* 0x000000ffff127224 */ /* 0x000fe400078e0002 */
[----:B------:R-:W-:Y:S01]  /*ad40*/  IMAD R17, R10, R17, R11 ;  /* 0x000000110a117224 */ /* 0x000fe200078e020b */
[----:B------:R-:W-:Y:S06]  /*ad50*/  BRA `(.L_x_289) ;  /* 0x0000000000107947 */ /* 0x000fec0003800000 */
.L_x_284:
[----:B------:R-:W-:Y:S01]  /*ad60*/  IMAD.MOV.U32 R16, RZ, RZ, R7 ;  /* 0x000000ffff107224 */ /* 0x000fe200078e0007 */
[----:B------:R-:W-:Y:S01]  /*ad70*/  MOV R18, RZ ;  /* 0x000000ff00127202 */ /* 0x000fe20000000f00 */
[----:B------:R-:W-:Y:S01]  /*ad80*/  IMAD.MOV.U32 R17, RZ, RZ, RZ ;  /* 0x000000ffff117224 */ /* 0x000fe200078e00ff */
[----:B------:R-:W-:-:S06]  /*ad90*/  ULDC UR40, c[0x0][0xc3c] ;  /* 0x00030f0000287ab9 */ /* 0x000fcc0000000800 */
.L_x_289:
[----:B------:R-:W-:Y:S01]  /*ada0*/  ISETP.NE.AND P0, PT, R5, RZ, PT ;  /* 0x000000ff0500720c */ /* 0x000fe20003f05270 */
[----:B------:R-:W-:-:S12]  /*adb0*/  IMAD.U32 R19, RZ, RZ, UR40 ;  /* 0x00000028ff137e24 */ /* 0x000fd8000f8e00ff */
[----:B------:R-:W0:Y:S01]  /*adc0*/  @!P0 S2R R3, SR_CgaCtaId ;  /* 0x0000000000038919 */ /* 0x000e220000008800 */
[----:B------:R-:W-:-:S04]  /*add0*/  @!P0 MOV R0, 0x400 ;  /* 0x0000040000008802 */ /* 0x000fc80000000f00 */
[----:B0-----:R-:W-:-:S05]  /*ade0*/  @!P0 LEA R0, R3, R0, 0x18 ;  /* 0x0000000003008211 */ /* 0x001fca00078ec0ff */
[----:B------:R0:W-:Y:S01]  /*adf0*/  @!P0 STS.128 [R0+0x228d0], R16 ;  /* 0x0228d01000008388 */ /* 0x0001e20000000c00 */
[----:B------:R-:W-:Y:S06]  /*ae00*/  BAR.ARV 0x5, 0x180 ;  /* 0x0146000000007b1d */ /* 0x000fec0000002000 */
.L_x_282:
[----:B------:R-:W-:Y:S01]  /*ae10*/  ULDC UR4, c[0x0][0xc3c] ;  /* 0x00030f0000047ab9 */ /* 0x000fe20000000800 */
[----:B------:R1:W-:Y:S01]  /*ae20*/  STL [R1+0x18], RZ ;  /* 0x000018ff01007387 */ /* 0x0003e20000100800 */
[----:B------:R-:W-:Y:S01]  /*ae30*/  UISETP.GE.AND UP0, UPT, UR40, UR4, UPT ;  /* 0x000000042800728c */ /* 0x000fe2000bf06270 */
[----:B------:R-:W-:Y:S02]  /*ae40*/  IMAD.MOV.U32 R35, RZ, RZ, 0x1 ;  /* 0x00000001ff237424 */ /* 0x000fe400078e00ff */
[----:B------:R-:W-:-:S03]  /*ae50*/  IMAD.MOV.U32 R32, RZ, RZ, RZ ;  /* 0x000000ffff207224 */ /* 0x000fc600078e00ff */
[----:B------:R-:W-:-:S13]  /*ae60*/  PLOP3.LUT P0, PT, PT, PT, UP0, 0x80, 0x0 ;  /* 0x000000000000781c */ /* 0x000fda0003f0f008 */
[----:B-1----:R-:W-:Y:S05]  /*ae70*/  @P0 BRA `(.L_x_290) ;  /* 0x0000005800c00947 */ /* 0x002fea0003800000 */
[----:B------:R-:W1:Y:S01]  /*ae80*/  S2R R10, SR_TID.X ;  /* 0x00000000000a7919 */ /* 0x000e620000002100 */
[----:B------:R-:W3:Y:S01]  /*ae90*/  S2UR UR4, SR_CgaCtaId ;  /* 0x00000000000479c3 */ /* 0x000ee20000008800 */
[----:B------:R-:W-:Y:S01]  /*aea0*/  MOV R22, 0x400 ;  /* 0x0000040000167802 */ /* 0x000fe20000000f00 */
[----:B------:R-:W-:Y:S01]  /*aeb0*/  IMAD.MOV.U32 R35, RZ, RZ, 0x1 ;  /* 0x00000001ff237424 */ /* 0x000fe200078e00ff */
[----:B------:R-:W-:Y:S01]  /*aec0*/  ULOP3.LUT UR46, UR37, 0x2, URZ, 0xfc, !UPT ;  /* 0x00000002252e7892 */ /* 0x000fe2000f8efc3f */
[----:B------:R-:W-:Y:S01]  /*aed0*/  IMAD.MOV.U32 R32, RZ, RZ, RZ ;  /* 0x000000ffff207224 */ /* 0x000fe200078e00ff */
[----:B------:R-:W-:Y:S01]  /*aee0*/  ULOP3.LUT UR48, UR37, 0x1, URZ, 0xfc, !UPT ;  /* 0x0000000125307892 */ /* 0x000fe2000f8efc3f */
[----:B------:R-:W-:Y:S01]  /*aef0*/  ULDC UR49, c[0x0][0xc] ;  /* 0x0000030000317ab9 */ /* 0x000fe20000000800 */
[C---:B-1----:R-:W-:Y:S01]  /*af00*/  IMAD.SHL.U32 R5, R10.reuse, 0x20, RZ ;  /* 0x000000200a057824 */ /* 0x042fe200078e00ff */
[C---:B------:R-:W-:Y:S01]  /*af10*/  LOP3.LUT R8, R10.reuse, 0x7f, RZ, 0xc0, !PT ;  /* 0x0000007f0a087812 */ /* 0x040fe200078ec0ff */
[C---:B------:R-:W-:Y:S01]  /*af20*/  IMAD.SHL.U32 R2, R10.reuse, 0x80, RZ ;  /* 0x000000800a027824 */ /* 0x040fe200078e00ff */
[C---:B------:R-:W-:Y:S01]  /*af30*/  LOP3.LUT P0, RZ, R10.reuse, 0x4, RZ, 0xc0, !PT ;  /* 0x000000040aff7812 */ /* 0x040fe2000780c0ff */
[----:B------:R-:W-:Y:S01]  /*af40*/  IMAD.SHL.U32 R9, R10, 0x4, RZ ;  /* 0x000000040a097824 */ /* 0x000fe200078e00ff */
[----:B------:R-:W-:-:S02]  /*af50*/  LOP3.LUT R4, R5, 0x80, RZ, 0xc0, !PT ;  /* 0x0000008005047812 */ /* 0x000fc400078ec0ff */
[----:B0-----:R-:W-:Y:S02]  /*af60*/  SHF.R.U32.HI R0, RZ, 0x5, R8 ;  /* 0x00000005ff007819 */ /* 0x001fe40000011608 */
[----:B------:R-:W-:Y:S02]  /*af70*/  LOP3.LUT R3, R2, 0x380, RZ, 0xc0, !PT ;  /* 0x0000038002037812 */ /* 0x000fe400078ec0ff */
[C---:B------:R-:W-:Y:S02]  /*af80*/  LOP3.LUT R7, R5.reuse, 0x60, RZ, 0xc0, !PT ;  /* 0x0000006005077812 */ /* 0x040fe400078ec0ff */
[----:B--2---:R-:W-:Y:S01]  /*af90*/  LOP3.LUT R6, R4, 0x10, R10, 0xf8, !PT ;  /* 0x0000001004067812 */ /* 0x004fe200078ef80a */
[----:B------:R-:W-:Y:S01]  /*afa0*/  IMAD.SHL.U32 R4, R10, 0x10, RZ ;  /* 0x000000100a047824 */ /* 0x000fe200078e00ff */
[----:B------:R-:W-:Y:S01]  /*afb0*/  LOP3.LUT R5, R5, 0x100, RZ, 0xc0, !PT ;  /* 0x0000010005057812 */ /* 0x000fe200078ec0ff */
[----:B------:R-:W-:Y:S01]  /*afc0*/  IMAD R3, R0, 0x10, R3 ;  /* 0x0000001000037824 */ /* 0x000fe200078e0203 */
[----:B------:R-:W-:Y:S01]  /*afd0*/  LOP3.LUT R6, R6, 0x10, R9, 0x78, !PT ;  /* 0x0000001006067812 */ /* 0x000fe200078e7809 */
[----:B------:R-:W-:Y:S01]  /*afe0*/  IMAD R7, R0, 0x200, R7 ;  /* 0x0000020000077824 */ /* 0x000fe200078e0207 */
[----:B------:R-:W-:Y:S01]  /*aff0*/  LOP3.LUT R0, R4, 0x3f0, RZ, 0xc0, !PT ;  /* 0x000003f004007812 */ /* 0x000fe200078ec0ff */
[----:B------:R-:W-:Y:S01]  /*b000*/  IMAD.SHL.U32 R9, R10, 0x2, RZ ;  /* 0x000000020a097824 */ /* 0x000fe200078e00ff */
[----:B------:R-:W-:-:S02]  /*b010*/  LOP3.LUT R3, R3, 0x70, R4, 0x78, !PT ;  /* 0x0000007003037812 */ /* 0x000fc400078e7804 */
[----:B------:R-:W-:Y:S02]  /*b020*/  IADD3 R5, R6, R7, R5 ;  /* 0x0000000706057210 */ /* 0x000fe40007ffe005 */
[----:B------:R-:W-:Y:S02]  /*b030*/  LOP3.LUT R9, R0, 0x70, R9, 0x78, !PT ;  /* 0x0000007000097812 */ /* 0x000fe400078e7809 */
[----:B------:R-:W-:Y:S01]  /*b040*/  LOP3.LUT R0, R3, 0xc00, R2, 0xf8, !PT ;  /* 0x00000c0003007812 */ /* 0x000fe200078ef802 */
[----:B------:R-:W-:Y:S01]  /*b050*/  STL [R1+0x8], R5 ;  /* 0x0000080501007387 */ /* 0x000fe20000100800 */
[----:B---3--:R-:W-:Y:S01]  /*b060*/  IMAD.U32 R3, RZ, RZ, UR4 ;  /* 0x00000004ff037e24 */ /* 0x008fe2000f8e00ff */
[----:B------:R-:W-:Y:S02]  /*b070*/  SHF.R.U32.HI R2, RZ, 0x3, R8 ;  /* 0x00000003ff027819 */ /* 0x000fe40000011608 */
[----:B------:R0:W-:Y:S01]  /*b080*/  STL [R1+0xc], R0 ;  /* 0x00000c0001007387 */ /* 0x0001e20000100800 */
[----:B------:R-:W-:-:S02]  /*b090*/  LOP3.LUT R31, R4, 0x70, RZ, 0xc0, !PT ;  /* 0x00000070041f7812 */ /* 0x000fc400078ec0ff */
[----:B------:R-:W-:Y:S01]  /*b0a0*/  LEA R22, R3, R22, 0x18 ;  /* 0x0000001603167211 */ /* 0x000fe200078ec0ff */
[----:B------:R-:W-:Y:S04]  /*b0b0*/  STL [R1+0x18], RZ ;  /* 0x000018ff01007387 */ /* 0x000fe80000100800 */
[----:B------:R1:W-:Y:S01]  /*b0c0*/  STL [R1], R3 ;  /* 0x0000000301007387 */ /* 0x0003e20000100800 */
[----:B0-----:R-:W-:-:S05]  /*b0d0*/  IMAD.MOV.U32 R0, RZ, RZ, 0x40 ;  /* 0x00000040ff007424 */ /* 0x001fca00078e00ff */
[----:B------:R-:W-:Y:S02]  /*b0e0*/  SEL R0, R0, 0xffffffc0, !P0 ;  /* 0xffffffc000007807 */ /* 0x000fe40004000000 */
[--C-:B-1----:R-:W-:Y:S02]  /*b0f0*/  LOP3.LUT R3, R2, 0x70, R4.reuse, 0xf8, !PT ;  /* 0x0000007002037812 */ /* 0x102fe400078ef804 */
[----:B------:R-:W-:Y:S01]  /*b100*/  LOP3.LUT R2, R9, 0x400, R4, 0xf8, !PT ;  /* 0x0000040009027812 */ /* 0x000fe200078ef804 */
[----:B------:R0:W-:Y:S01]  /*b110*/  STL [R1+0x10], R0 ;  /* 0x0000100001007387 */ /* 0x0001e20000100800 */
[----:B------:R-:W-:-:S03]  /*b120*/  LOP3.LUT R3, R3, 0x80, RZ, 0xfc, !PT ;  /* 0x0000008003037812 */ /* 0x000fc600078efcff */
[----:B------:R1:W-:Y:S01]  /*b130*/  STL [R1+0x4], R2 ;  /* 0x0000040201007387 */ /* 0x0003e20000100800 */
[----:B0-----:R-:W-:-:S05]  /*b140*/  IMAD.IADD R0, R22, 0x1, R2 ;  /* 0x0000000116007824 */ /* 0x001fca00078e0202 */
[----:B------:R1:W-:Y:S02]  /*b150*/  STL [R1+0x14], R0 ;  /* 0x0000140001007387 */ /* 0x0003e40000100800 */
.L_x_363:
[----:B------:R-:W-:Y:S01]  /*b160*/  ULDC.64 UR4, c[0x0][0xc88] ;  /* 0x0003220000047ab9 */ /* 0x000fe20000000a00 */
[----:B------:R-:W-:Y:S01]  /*b170*/  ULDC.64 UR6, c[0x0][0xa18] ;  /* 0x0002860000067ab9 */ /* 0x000fe20000000a00 */
[----:B------:R-:W-:Y:S01]  /*b180*/  UIMAD.WIDE UR4, UR40, 0x4, UR4 ;  /* 0x00000004280478a5 */ /* 0x000fe2000f8e0204 */
[----:B------:R-:W-:-:S05]  /*b190*/  ULDC.64 UR8, c[0x0][0xa00] ;  /* 0x0002800000087ab9 */ /* 0x000fca0000000a00 */
[----:B01----:R-:W-:Y:S02]  /*b1a0*/  IMAD.U32 R2, RZ, RZ, UR4 ;  /* 0x00000004ff027e24 */ /* 0x003fe4000f8e00ff */
[----:B------:R-:W-:Y:S01]  /*b1b0*/  IMAD.U32 R3, RZ, RZ, UR5 ;  /* 0x00000005ff037e24 */ /* 0x000fe2000f8e00ff */
[----:B------:R-:W-:-:S04]  /*b1c0*/  ULDC.64 UR4, c[0x0][0xa28] ;  /* 0x00028a0000047ab9 */ /* 0x000fc80000000a00 */
[----:B------:R-:W2:Y:S01]  /*b1d0*/  LDG.E R2, desc[UR52][R2.64] ;  /* 0x0000003402027981 */ /* 0x000ea2000c1e1900 */
[----:B------:R-:W-:Y:S02]  /*b1e0*/  UISETP.NE.U32.AND UP1, UPT, UR4, URZ, UPT ;  /* 0x0000003f0400728c */ /* 0x000fe4000bf25070 */
[----:B------:R-:W-:Y:S02]  /*b1f0*/  UISETP.NE.U32.AND UP0, UPT, UR6, URZ, UPT ;  /* 0x0000003f0600728c */ /* 0x000fe4000bf05070 */
[----:B------:R-:W-:Y:S02]  /*b200*/  UISETP.NE.AND.EX UP2, UPT, UR5, URZ, UPT, UP1 ;  /* 0x0000003f0500728c */ /* 0x000fe4000bf45310 */
[----:B------:R-:W-:Y:S02]  /*b210*/  UISETP.NE.AND.EX UP0, UPT, UR7, URZ, UPT, UP0 ;  /* 0x0000003f0700728c */ /* 0x000fe4000bf05300 */
[----:B------:R-:W-:Y:S02]  /*b220*/  UISETP.NE.U32.AND UP1, UPT, UR8, URZ, UPT ;  /* 0x0000003f0800728c */ /* 0x000fe4000bf25070 */
[----:B------:R-:W-:-:S02]  /*b230*/  PLOP3.LUT P0, PT, PT, PT, UP2, 0x80, 0x0 ;  /* 0x000000000000781c */ /* 0x000fc40003f0f028 */
[----:B------:R-:W-:Y:S01]  /*b240*/  PLOP3.LUT P1, PT, PT, PT, UP0, 0x80, 0x0 ;  /* 0x000000000000781c */ /* 0x000fe20003f2f008 */
[----:B------:R-:W-:Y:S01]  /*b250*/  UISETP.NE.AND.EX UP5, UPT, UR9, URZ, UPT, UP1 ;  /* 0x0000003f0900728c */ /* 0x000fe2000bfa5310 */
[----:B------:R-:W-:-:S03]  /*b260*/  IMAD.MOV.U32 R24, RZ, RZ, RZ ;  /* 0x000000ffff187224 */ /* 0x000fc600078e00ff */
[----:B------:R-:W-:Y:S02]  /*b270*/  UP2UR UR47, UPR, URZ, 0x20 ;  /* 0x000000203f2f7883 */ /* 0x000fe40008000000 */
[----:B------:R-:W-:Y:S02]  /*b280*/  PLOP3.LUT P2, PT, PT, PT, UP5, 0x80, 0x0 ;  /* 0x000000000000781c */ /* 0x000fe40003f4f058 */
[----:B--2---:R-:W-:-:S13]  /*b290*/  R2UR UR44, R2 ;  /* 0x00000000022c72ca */ /* 0x004fda00000e0000 */
[----:B------:R-:W-:Y:S02]  /*b2a0*/  USHF.R.S32.HI UR45, URZ, 0x1f, UR44 ;  /* 0x0000001f3f2d7899 */ /* 0x000fe4000801142c */
[----:B------:R-:W-:Y:S02]  /*b2b0*/  @UP2 ULEA UR4, UP3, UR44, UR4, 0x2 ;  /* 0x000000042c042291 */ /* 0x000fe4000f86103f */
[----:B------:R-:W-:Y:S02]  /*b2c0*/  USHF.L.U32 UR38, UR44, 0x2, URZ ;  /* 0x000000022c267899 */ /* 0x000fe4000800063f */
[----:B------:R-:W-:Y:S02]  /*b2d0*/  @UP2 ULEA.HI.X UR5, UR44, UR5, UR45, 0x2, UP3 ;  /* 0x000000052c052291 */ /* 0x000fe400098f142d */
[----:B------:R-:W-:Y:S01]  /*b2e0*/  USHF.L.U64.HI UR39, UR44, 0x2, UR45 ;  /* 0x000000022c277899 */ /* 0x000fe2000801022d */
[----:B------:R-:W-:Y:S01]  /*b2f0*/  MOV R2, UR4 ;  /* 0x0000000400027c02 */ /* 0x000fe20008000f00 */
[----:B------:R-:W-:-:S02]  /*b300*/  @UP0 UIADD3 UR6, UP4, UR38, UR6, URZ ;  /* 0x0000000626060290 */ /* 0x000fc4000ff9e03f */
[----:B------:R-:W-:Y:S02]  /*b310*/  IMAD.U32 R3, RZ, RZ, UR5 ;  /* 0x00000005ff037e24 */ /* 0x000fe4000f8e00ff */
[----:B------:R-:W-:Y:S02]  /*b320*/  @UP0 UIADD3.X UR7, UR39, UR7, URZ, UP4, !UPT ;  /* 0x0000000727070290 */ /* 0x000fe4000a7fe43f */
[----:B------:R-:W-:Y:S01]  /*b330*/  UIADD3 UR8, UP0, UR38, UR8, URZ ;  /* 0x0000000826087290 */ /* 0x000fe2000ff1e03f */
[----:B------:R0:W5:Y:S03]  /*b340*/  @P0 LDG.E R0, desc[UR52][R2.64] ;  /* 0x0000003402000981 */ /* 0x000166000c1e1900 */
[----:B------:R-:W-:Y:S01]  /*b350*/  UIADD3.X UR4, UR39, UR9, URZ, UP0, !UPT ;  /* 0x0000000927047290 */ /* 0x000fe200087fe43f */
[----:B0-----:R-:W-:Y:S02]  /*b360*/  IMAD.U32 R2, RZ, RZ, UR6 ;  /* 0x00000006ff027e24 */ /* 0x001fe4000f8e00ff */
[----:B------:R-:W-:-:S05]  /*b370*/  IMAD.U32 R3, RZ, RZ, UR7 ;  /* 0x00000007ff037e24 */ /* 0x000fca000f8e00ff */
[----:B------:R0:W2:Y:S02]  /*b380*/  @P1 LDG.E R4, desc[UR52][R2.64] ;  /* 0x0000003402041981 */ /* 0x0000a4000c1e1900 */
[----:B0-----:R-:W-:Y:S02]  /*b390*/  IMAD.U32 R2, RZ, RZ, UR8 ;  /* 0x00000008ff027e24 */ /* 0x001fe4000f8e00ff */
[----:B------:R-:W-:-:S05]  /*b3a0*/  IMAD.U32 R3, RZ, RZ, UR4 ;  /* 0x00000004ff037e24 */ /* 0x000fca000f8e00ff */
[----:B------:R0:W5:Y:S01]  /*b3b0*/  @P2 LDG.E R24, desc[UR52][R2.64] ;  /* 0x0000003402182981 */ /* 0x000162000c1e1900 */
[----:B--2---:R-:W-:Y:S01]  /*b3c0*/  @P1 R2UR UR41, R4 ;  /* 0x00000000042912ca */ /* 0x004fe200000e0000 */
[----:B0-----:R-:W-:-:S14]  /*b3d0*/  @P1 BRA `(.L_x_291) ;  /* 0x0000000000241947 */ /* 0x001fdc0003800000 */
[----:B------:R-:W-:Y:S01]  /*b3e0*/  UISETP.NE.AND UP0, UPT, UR47, URZ, UPT ;  /* 0x0000003f2f00728c */ /* 0x000fe2000bf05270 */
[----:B------:R-:W-:-:S05]  /*b3f0*/  ULDC UR41, c[0x0][0x288] ;  /* 0x0000a20000297ab9 */ /* 0x000fca0000000800 */
[----:B------:R-:W-:-:S13]  /*b400*/  PLOP3.LUT P1, PT, PT, PT, UP0, 0x40, 0x0 ;  /* 0x000000000000781c */ /* 0x000fda0003f2e808 */
[----:B------:R-:W-:Y:S05]  /*b410*/  @P1 BRA `(.L_x_291) ;  /* 0x0000000000141947 */ /* 0x000fea0003800000 */
[----:B------:R-:W2:Y:S04]  /*b420*/  LDG.E R5, desc[UR52][R2.64] ;  /* 0x0000003402057981 */ /* 0x000ea8000c1e1900 */
[----:B------:R-:W3:Y:S01]  /*b430*/  LDG.E R4, desc[UR52][R2.64+0x4] ;  /* 0x0000043402047981 */ /* 0x000ee2000c1e1900 */
[----:B--2---:R-:W-:Y:S02]  /*b440*/  R2UR UR4, R5 ;  /* 0x00000000050472ca */ /* 0x004fe400000e0000 */
[----:B---3--:R-:W-:-:S13]  /*b450*/  R2UR UR41, R4 ;  /* 0x00000000042972ca */ /* 0x008fda00000e0000 */
[----:B------:R-:W-:-:S12]  /*b460*/  UIADD3 UR41, -UR4, UR41, URZ ;  /* 0x0000002904297290 */ /* 0x000fd8000fffe13f */
.L_x_291:
[----:B------:R-:W-:Y:S01]  /*b470*/  UMOV UR36, URZ ;  /* 0x0000003f00247c82 */ /* 0x000fe20008000000 */
[----:B------:R-:W-:Y:S01]  /*b480*/  ULDC.64 UR6, c[0x0][0xa20] ;  /* 0x0002880000067ab9 */ /* 0x000fe20000000a00 */
[----:B-----5:R-:W-:Y:S01]  /*b490*/  @P0 R2UR UR36, R0 ;  /* 0x00000000002402ca */ /* 0x020fe200000e0000 */
[----:B------:R-:W-:Y:S01]  /*b4a0*/  ULDC.64 UR4, c[0x0][0x418] ;  /* 0x0001060000047ab9 */ /* 0x000fe20000000a00 */
[----:B------:R-:W-:Y:S01]  /*b4b0*/  ISETP.NE.U32.AND P0, PT, RZ, UR6, PT ;  /* 0x00000006ff007c0c */ /* 0x000fe2000bf05070 */
[----:B------:R-:W-:Y:S01]  /*b4c0*/  UISETP.NE.U32.AND UP0, UPT, UR4, URZ, UPT ;  /* 0x0000003f0400728c */ /* 0x000fe2000bf05070 */
[----:B------:R-:W-:Y:S01]  /*b4d0*/  IMAD.U32 R34, RZ, RZ, UR44 ;  /* 0x0000002cff227e24 */ /* 0x000fe2000f8e00ff */
[----:B------:R-:W-:Y:S01]  /*b4e0*/  ULDC UR42, c[0x0][0x2f0] ;  /* 0x0000bc00002a7ab9 */ /* 0x000fe20000000800 */
[----:B------:R-:W-:Y:S01]  /*b4f0*/  ISETP.NE.AND.EX P0, PT, RZ, UR7, PT, P0 ;  /* 0x00000007ff007c0c */ /* 0x000fe2000bf05300 */
[----:B------:R-:W-:Y:S01]  /*b500*/  UISETP.NE.AND.EX UP0, UPT, UR5, URZ, UPT, UP0 ;  /* 0x0000003f0500728c */ /* 0x000fe2000bf05300 */
[----:B------:R-:W-:-:S03]  /*b510*/  ULDC UR4, c[0x0][0x424] ;  /* 0x0001090000047ab9 */ /* 0x000fc60000000800 */
[----:B------:R-:W-:-:S04]  /*b520*/  USEL UR4, UR4, 0x1, UP0 ;  /* 0x0000000104047887 */ /* 0x000fc80008000000 */
[----:B------:R-:W-:-:S04]  /*b530*/  UIMAD UR42, UR4, UR42, URZ ;  /* 0x0000002a042a72a4 */ /* 0x000fc8000f8e023f */
[----:B------:R-:W-:Y:S08]  /*b540*/  @!P0 BRA `(.L_x_292) ;  /* 0x00000000001c8947 */ /* 0x000ff00003800000 */
[----:B------:R-:W-:-:S04]  /*b550*/  UIADD3 UR4, UP0, UR38, UR6, URZ ;  /* 0x0000000626047290 */ /* 0x000fc8000ff1e03f */
[----:B------:R-:W-:Y:S02]  /*b560*/  UIADD3.X UR5, UR39, UR7, URZ, UP0, !UPT ;  /* 0x0000000727057290 */ /* 0x000fe400087fe43f */
[----:B------:R-:W-:-:S04]  /*b570*/  IMAD.U32 R2, RZ, RZ, UR4 ;  /* 0x00000004ff027e24 */ /* 0x000fc8000f8e00ff */
[----:B------:R-:W-:-:S05]  /*b580*/  IMAD.U32 R3, RZ, RZ, UR5 ;  /* 0x00000005ff037e24 */ /* 0x000fca000f8e00ff */
[----:B------:R-:W2:Y:S02]  /*b590*/  LDG.E R2, desc[UR52][R2.64] ;  /* 0x0000003402027981 */ /* 0x000ea4000c1e1900 */
[----:B--2---:R-:W-:Y:S01]  /*b5a0*/  R2UR UR42, R2 ;  /* 0x00000000022a72ca */ /* 0x004fe200000e0000 */
[----:B------:R-:W-:-:S14]  /*b5b0*/  BRA `(.L_x_293) ;  /* 0x00000000002c7947 */ /* 0x000fdc0003800000 */
.L_x_292:
[----:B------:R-:W-:Y:S02]  /*b5c0*/  ULDC.64 UR4, c[0x0][0xa08] ;  /* 0x0002820000047ab9 */ /* 0x000fe40000000a00 */
[----:B------:R-:W-:-:S04]  /*b5d0*/  ISETP.NE.U32.AND P0, PT, RZ, UR4, PT ;  /* 0x00000004ff007c0c */ /* 0x000fc8000bf05070 */
[----:B------:R-:W-:-:S13]  /*b5e0*/  ISETP.NE.AND.EX P0, PT, RZ, UR5, PT, P0 ;  /* 0x00000005ff007c0c */ /* 0x000fda000bf05300 */
[----:B------:R-:W-:Y:S05]  /*b5f0*/  @!P0 BRA `(.L_x_293) ;  /* 0x00000000001c8947 */ /* 0x000fea0003800000 */
[----:B------:R-:W0:Y:S02]  /*b600*/  LDC.64 R2, c[0x0][0xa08] ;  /* 0x00028200ff027b82 */ /* 0x000e240000000a00 */
[----:B0-----:R-:W-:-:S05]  /*b610*/  IMAD.WIDE R2, R34, 0x4, R2 ;  /* 0x0000000422027825 */ /* 0x001fca00078e0202 */
[----:B------:R-:W2:Y:S04]  /*b620*/  LDG.E R4, desc[UR52][R2.64] ;  /* 0x0000003402047981 */ /* 0x000ea8000c1e1900 */
[----:B------:R-:W3:Y:S01]  /*b630*/  LDG.E R0, desc[UR52][R2.64+0x4] ;  /* 0x0000043402007981 */ /* 0x000ee2000c1e1900 */
[----:B--2---:R-:W-:Y:S02]  /*b640*/  R2UR UR42, R4 ;  /* 0x00000000042a72ca */ /* 0x004fe400000e0000 */
[----:B---3--:R-:W-:-:S13]  /*b650*/  R2UR UR4, R0 ;  /* 0x00000000000472ca */ /* 0x008fda00000e0000 */
[----:B------:R-:W-:-:S12]  /*b660*/  UIADD3 UR42, -UR42, UR4, URZ ;  /* 0x000000042a2a7290 */ /* 0x000fd8000fffe13f */
.L_x_293:
[----:B------:R-:W-:Y:S01]  /*b670*/  UIADD3 UR42, -UR36, UR42, URZ ;  /* 0x0000002a242a7290 */ /* 0x000fe2000fffe13f */
[----:B------:R-:W-:Y:S03]  /*b680*/  BSSY B7, `(.L_x_294) ;  /* 0x0000497000077945 */ /* 0x000fe60003800000 */
[----:B------:R-:W-:Y:S02]  /*b690*/  UIADD3 UR4, UR42, 0x9f, URZ ;  /* 0x0000009f2a047890 */ /* 0x000fe4000fffe03f */
[----:B------:R-:W-:Y:S02]  /*b6a0*/  ISETP.LT.AND P0, PT, RZ, UR42, PT ;  /* 0x0000002aff007c0c */ /* 0x000fe4000bf01270 */
[----:B------:R-:W-:-:S04]  /*b6b0*/  UIMAD.WIDE UR4, UR4, 0x66666667, URZ ;  /* 0x66666667040478a5 */ /* 0x000fc8000f8e023f */
[----:B------:R-:W-:-:S04]  /*b6c0*/  USHF.R.U32.HI UR43, URZ, 0x1f, UR5 ;  /* 0x0000001f3f2b7899 */ /* 0x000fc80008011605 */
[----:B------:R-:W-:-:S03]  /*b6d0*/  ULEA.HI.SX32 UR43, UR5, UR43, 0x1a ;  /* 0x0000002b052b7291 */ /* 0x000fc6000f8fd23f */
[----:B------:R-:W-:Y:S09]  /*b6e0*/  @P0 BRA `(.L_x_295) ;  /* 0x0000000000440947 */ /* 0x000ff20003800000 */
[----:B------:R-:W0:Y:S02]  /*b6f0*/  S2R R0, SR_TID.X ;  /* 0x0000000000007919 */ /* 0x000e240000002100 */
[----:B0-----:R-:W-:-:S04]  /*b700*/  LOP3.LUT R0, R0, 0x7f, RZ, 0xc0, !PT ;  /* 0x0000007f00007812 */ /* 0x001fc800078ec0ff */
[----:B------:R-:W-:-:S13]  /*b710*/  ISETP.NE.AND P0, PT, R0, RZ, PT ;  /* 0x000000ff0000720c */ /* 0x000fda0003f05270 */
[----:B------:R-:W-:Y:S05]  /*b720*/  @P0 BRA `(.L_x_296) ;  /* 0x0000004800300947 */ /* 0x000fea0003800000 */
[----:B------:R-:W0:Y:S01]  /*b730*/  S2R R5, SR_LANEID ;  /* 0x0000000000057919 */ /* 0x000e220000000000 */
[----:B------:R-:W-:Y:S01]  /*b740*/  VOTEU.ANY UR4, UPT, PT ;  /* 0x0000000000047886 */ /* 0x000fe200038e0100 */
[----:B------:R-:W1:Y:S01]  /*b750*/  LDC.64 R2, c[0x0][0xc60] ;  /* 0x00031800ff027b82 */ /* 0x000e620000000a00 */
[----:B------:R-:W0:Y:S02]  /*b760*/  FLO.U32 R0, UR4 ;  /* 0x0000000400007d00 */ /* 0x000e2400080e0000 */
[----:B0-----:R-:W-:-:S06]  /*b770*/  ISETP.EQ.U32.AND P0, PT, R0, R5, PT ;  /* 0x000000050000720c */ /* 0x001fcc0003f02070 */
[----:B------:R-:W1:Y:S07]  /*b780*/  POPC R5, UR4 ;  /* 0x0000000400057d09 */ /* 0x000e6e0008000000 */
[----:B-1----:R-:W2:Y:S01]  /*b790*/  @P0 ATOMG.E.ADD.STRONG.GPU PT, R3, desc[UR52][R2.64], R5 ;  /* 0x00000005020309a8 */ /* 0x002ea200081ee1f4 */
[----:B------:R-:W0:Y:S02]  /*b7a0*/  S2R R4, SR_LTMASK ;  /* 0x0000000000047919 */ /* 0x000e240000003900 */
[----:B0-----:R-:W-:-:S04]  /*b7b0*/  LOP3.LUT R4, R4, UR4, RZ, 0xc0, !PT ;  /* 0x0000000404047c12 */ /* 0x001fc8000f8ec0ff */
[----:B------:R-:W0:Y:S01]  /*b7c0*/  POPC R7, R4 ;  /* 0x0000000400077309 */ /* 0x000e220000000000 */
[----:B--2---:R-:W0:Y:S02]  /*b7d0*/  SHFL.IDX PT, R0, R3, R0, 0x1f ;  /* 0x00001f0003007589 */ /* 0x004e2400000e0000 */
[----:B0-----:R-:W-:Y:S01]  /*b7e0*/  IADD3 R16, R0, UR49, R7 ;  /* 0x0000003100107c10 */ /* 0x001fe2000fffe007 */
[----:B------:R-:W-:Y:S06]  /*b7f0*/  BRA `(.L_x_296) ;  /* 0x0000004400fc7947 */ /* 0x000fec0003800000 */
.L_x_295:
[----:B------:R-:W-:Y:S01]  /*b800*/  VIADD R0, R22, 0x18400 ;  /* 0x0001840016007836 */ /* 0x000fe20000000000 */
[----:B------:R-:W-:Y:S04]  /*b810*/  BSSY B6, `(.L_x_297) ;  /* 0x0000013000067945 */ /* 0x000fe80003800000 */
[----:B------:R-:W-:-:S13]  /*b820*/  LOP3.LUT P0, RZ, R0, 0x3ff, RZ, 0xc0, !PT ;  /* 0x000003ff00ff7812 */ /* 0x000fda000780c0ff */
[----:B------:R-:W-:Y:S05]  /*b830*/  @!P0 BRA `(.L_x_298) ;  /* 0x0000000000408947 */ /* 0x000fea0003800000 */
[----:B------:R-:W-:Y:S01]  /*b840*/  MOV R2, 0x0 ;  /* 0x0000000000027802 */ /* 0x000fe20000000f00 */
[----:B------:R-:W-:Y:S01]  /*b850*/  ULDC.64 UR6, c[0x4][0x98] ;  /* 0x0100260000067ab9 */ /* 0x000fe20000000a00 */
[----:B------:R-:W-:Y:S01]  /*b860*/  ULDC.64 UR8, c[0x4][0xa0] ;  /* 0x0100280000087ab9 */ /* 0x000fe20000000a00 */
[----:B------:R-:W-:Y:S01]  /*b870*/  ULDC.64 UR4, c[0x4][0x8] ;  /* 0x0100020000047ab9 */ /* 0x000fe20000000a00 */
[----:B------:R-:W-:Y:S01]  /*b880*/  IMAD.U32 R4, RZ, RZ, UR6 ;  /* 0x00000006ff047e24 */ /* 0x000fe2000f8e00ff */
[----:B------:R-:W-:Y:S01]  /*b890*/  MOV R12, 0x1 ;  /* 0x00000001000c7802 */ /* 0x000fe20000000f00 */
[----:B------:R-:W0:Y:S01]  /*b8a0*/  LDC.64 R2, c[0x4][R2] ;  /* 0x0100000002027b82 */ /* 0x000e220000000a00 */
[----:B------:R-:W-:Y:S02]  /*b8b0*/  IMAD.U32 R5, RZ, RZ, UR7 ;  /* 0x00000007ff057e24 */ /* 0x000fe4000f8e00ff */
[----:B------:R-:W-:Y:S02]  /*b8c0*/  IMAD.U32 R6, RZ, RZ, UR8 ;  /* 0x00000008ff067e24 */ /* 0x000fe4000f8e00ff */
[----:B------:R-:W-:-:S02]  /*b8d0*/  IMAD.U32 R7, RZ, RZ, UR9 ;  /* 0x00000009ff077e24 */ /* 0x000fc4000f8e00ff */
[----:B------:R-:W-:Y:S02]  /*b8e0*/  IMAD.U32 R10, RZ, RZ, UR4 ;  /* 0x00000004ff0a7e24 */ /* 0x000fe4000f8e00ff */
[----:B------:R-:W-:Y:S02]  /*b8f0*/  IMAD.U32 R11, RZ, RZ, UR5 ;  /* 0x00000005ff0b7e24 */ /* 0x000fe4000f8e00ff */
[----:B------:R-:W-:Y:S02]  /*b900*/  IMAD.MOV.U32 R8, RZ, RZ, 0x70 ;  /* 0x00000070ff087424 */ /* 0x000fe400078e00ff */
[----:B------:R-:W-:-:S07]  /*b910*/  IMAD.MOV.U32 R13, RZ, RZ, RZ ;  /* 0x000000ffff0d7224 */ /* 0x000fce00078e00ff */
[----:B------:R-:W-:-:S07]  /*b920*/  LEPC R20, `(.L_x_298) ;  /* 0x000000001014794e */ /* 0x000fce0000000000 */
[----:B0-----:R-:W-:Y:S05]  /*b930*/  CALL.ABS.NOINC R2 ;  /* 0x0000000002007343 */ /* 0x001fea0003c00000 */
.L_x_298:
[----:B------:R-:W-:Y:S05]  /*b940*/  BSYNC B6 ;  /* 0x0000000000067941 */ /* 0x000fea0003800000 */
.L_x_297:
[----:B------:R-:W-:Y:S01]  /*b950*/  VIADD R0, R22, 0xa400 ;  /* 0x0000a40016007836 */ /* 0x000fe20000000000 */
[----:B------:R-:W-:Y:S01]  /*b960*/  LOP3.LUT R30, R30, 0xfffffffe, RZ, 0xc0, !PT ;  /* 0xfffffffe1e1e7812 */ /* 0x000fe200078ec0ff */
[----:B------:R-:W-:Y:S03]  /*b970*/  BSSY B6, `(.L_x_299) ;  /* 0x0000014000067945 */ /* 0x000fe60003800000 */
[----:B------:R-:W-:-:S13]  /*b980*/  LOP3.LUT P0, RZ, R0, 0x3ff, RZ, 0xc0, !PT ;  /* 0x000003ff00ff7812 */ /* 0x000fda000780c0ff */
[----:B------:R-:W-:Y:S01]  /*b990*/  @P0 LOP3.LUT R30, R30, 0x1, RZ, 0xfc, !PT ;  /* 0x000000011e1e0812 */ /* 0x000fe200078efcff */
[----:B------:R-:W-:Y:S06]  /*b9a0*/  @!P0 BRA `(.L_x_300) ;  /* 0x0000000000408947 */ /* 0x000fec0003800000 */
[----:B------:R-:W-:Y:S01]  /*b9b0*/  MOV R2, 0x0 ;  /* 0x0000000000027802 */ /* 0x000fe20000000f00 */
[----:B------:R-:W-:Y:S01]  /*b9c0*/  ULDC.64 UR6, c[0x4][0x98] ;  /* 0x0100260000067ab9 */ /* 0x000fe20000000a00 */
[----:B------:R-:W-:Y:S01]  /*b9d0*/  ULDC.64 UR8, c[0x4][0xa0] ;  /* 0x0100280000087ab9 */ /* 0x000fe20000000a00 */
[----:B------:R-:W-:Y:S01]  /*b9e0*/  ULDC.64 UR4, c[0x4][0x10] ;  /* 0x0100040000047ab9 */ /* 0x000fe20000000a00 */
[----:B------:R-:W-:Y:S02]  /*b9f0*/  IMAD.U32 R4, RZ, RZ, UR6 ;  /* 0x00000006ff047e24 */ /* 0x000fe4000f8e00ff */
[----:B------:R-:W0:Y:S01]  /*ba00*/  LDC.64 R2, c[0x4][R2] ;  /* 0x0100000002027b82 */ /* 0x000e220000000a00 */
[----:B------:R-:W-:Y:S02]  /*ba10*/  IMAD.U32 R5, RZ, RZ, UR7 ;  /* 0x00000007ff057e24 */ /* 0x000fe4000f8e00ff */
        /* <DEDUP_REMOVED lines=9> */
.L_x_300:
[----:B------:R-:W-:Y:S05]  /*bab0*/  BSYNC B6 ;  /* 0x0000000000067941 */ /* 0x000fea0003800000 */
.L_x_299:
        /* <DEDUP_REMOVED lines=9> */
[----:B------:R-:W-:Y:S01]  /*bb50*/  MOV R11, UR5 ;  /* 0x00000005000b7c02 */ /* 0x000fe20008000f00 */
        /* <DEDUP_REMOVED lines=10> */
.L_x_302:
[----:B------:R-:W-:Y:S05]  /*bc00*/  BSYNC B6 ;  /* 0x0000000000067941 */ /* 0x000fea0003800000 */
.L_x_301:
[----:B------:R-:W-:Y:S01]  /*bc10*/  LOP3.LUT P6, RZ, R30, 0x1, RZ, 0xc0, !PT ;  /* 0x000000011eff7812 */ /* 0x000fe200078cc0ff */
[----:B------:R-:W-:-:S12]  /*bc20*/  BSSY B6, `(.L_x_303) ;  /* 0x0000012000067945 */ /* 0x000fd80003800000 */
[----:B------:R-:W-:Y:S05]  /*bc30*/  @!P6 BRA `(.L_x_304) ;  /* 0x000000000040e947 */ /* 0x000fea0003800000 */
        /* <DEDUP_REMOVED lines=16> */
.L_x_304:
[----:B------:R-:W-:Y:S05]  /*bd40*/  BSYNC B6 ;  /* 0x0000000000067941 */ /* 0x000fea0003800000 */
.L_x_303:
[----:B------:R-:W-:Y:S01]  /*bd50*/  ULDC.64 UR4, c[0x0][0x9f8] ;  /* 0x00027e0000047ab9 */ /* 0x000fe20000000a00 */
[----:B------:R-:W0:Y:S01]  /*bd60*/  LDC R19, c[0x0][0x430] ;  /* 0x00010c00ff137b82 */ /* 0x000e220000000800 */
[----:B------:R-:W-:-:S04]  /*bd70*/  UISETP.NE.U32.AND UP0, UPT, UR4, URZ, UPT ;  /* 0x0000003f0400728c */ /* 0x000fc8000bf05070 */
[----:B------:R-:W-:-:S06]  /*bd80*/  UISETP.NE.AND.EX UP0, UPT, UR5, URZ, UPT, UP0 ;  /* 0x0000003f0500728c */ /* 0x000fcc000bf05300 */
[----:B------:R-:W-:-:S05]  /*bd90*/  PLOP3.LUT P0, PT, PT, PT, UP0, 0x80, 0x0 ;  /* 0x000000000000781c */ /* 0x000fca0003f0f008 */
[----:B------:R-:W-:-:S04]  /*bda0*/  @UP0 UIADD3 UR4, UP1, UR38, UR4, URZ ;  /* 0x0000000426040290 */ /* 0x000fc8000ff3e03f */
[----:B------:R-:W-:Y:S02]  /*bdb0*/  @UP0 UIADD3.X UR5, UR39, UR5, URZ, UP1, !UPT ;  /* 0x0000000527050290 */ /* 0x000fe40008ffe43f */
[----:B------:R-:W-:-:S04]  /*bdc0*/  IMAD.U32 R2, RZ, RZ, UR4 ;  /* 0x00000004ff027e24 */ /* 0x000fc8000f8e00ff */
[----:B------:R-:W-:-:S05]  /*bdd0*/  IMAD.U32 R3, RZ, RZ, UR5 ;  /* 0x00000005ff037e24 */ /* 0x000fca000f8e00ff */
[----:B------:R1:W5:Y:S01]  /*bde0*/  @P0 LDG.E R34, desc[UR52][R2.64] ;  /* 0x0000003402220981 */ /* 0x000362000c1e1900 */
[----:B0-----:R-:W-:Y:S01]  /*bdf0*/  ISETP.NE.AND P2, PT, R19, 0x1, PT ;  /* 0x000000011300780c */ /* 0x001fe20003f45270 */
[----:B------:R-:W-:Y:S01]  /*be00*/  UMOV UR4, 0xffffffff ;  /* 0xffffffff00047882 */ /* 0x000fe20000000000 */
[----:B------:R-:W-:-:S11]  /*be10*/  LOP3.LUT R30, R30, 0xfffffff7, RZ, 0xc0, !PT ;  /* 0xfffffff71e1e7812 */ /* 0x000fd600078ec0ff */
[----:B------:R-:W-:Y:S01]  /*be20*/  @P2 LOP3.LUT R30, R30, 0x8, RZ, 0xfc, !PT ;  /* 0x000000081e1e2812 */ /* 0x000fe200078efcff */
[----:B-1----:R-:W-:Y:S06]  /*be30*/  BRA.DIV UR4, `(.L_x_305) ;  /* 0x00000052044c7947 */ /* 0x002fec000b800000 */
.L_x_383:
[----:B------:R-:W0:Y:S01]  /*be40*/  S2R R0, SR_TID.X ;  /* 0x0000000000007919 */ /* 0x000e220000002100 */
[----:B------:R-:W-:Y:S01]  /*be50*/  UMOV UR4, 0xa0 ;  /* 0x000000a000047882 */ /* 0x000fe20000000000 */
[----:B------:R-:W1:Y:S01]  /*be60*/  @P2 LDC R3, c[0x0][0x434] ;  /* 0x00010d00ff032b82 */ /* 0x000e620000000800 */
[----:B------:R-:W-:Y:S01]  /*be70*/  UIMAD UR4, UR43, UR4, -0xa0 ;  /* 0xffffff602b0474a4 */ /* 0x000fe2000f8e0204 */
[----:B------:R-:W2:Y:S01]  /*be80*/  S2R R9, SR_TID.X ;  /* 0x0000000000097919 */ /* 0x000ea20000002100 */
[----:B-----5:R-:W-:Y:S01]  /*be90*/  SHF.R.S32.HI R37, RZ, 0x1f, R34 ;  /* 0x0000001fff257819 */ /* 0x020fe20000011422 */
[----:B------:R-:W3:Y:S04]  /*bea0*/  S2R R10, SR_TID.X ;  /* 0x00000000000a7919 */ /* 0x000ee80000002100 */
[----:B------:R-:W4:Y:S01]  /*beb0*/  @P2 LDC R5, c[0x0][0x438] ;  /* 0x00010e00ff052b82 */ /* 0x000f220000000800 */
[C---:B0-----:R-:W-:Y:S01]  /*bec0*/  LOP3.LUT R2, R0.reuse, 0x7f, RZ, 0xc0, !PT ;  /* 0x0000007f00027812 */ /* 0x041fe200078ec0ff */
[----:B------:R-:W-:-:S03]  /*bed0*/  IMAD.SHL.U32 R0, R0, 0x10, RZ ;  /* 0x0000001000007824 */ /* 0x000fc600078e00ff */
[----:B------:R-:W-:Y:S02]  /*bee0*/  SHF.R.U32.HI R2, RZ, 0x3, R2 ;  /* 0x00000003ff027819 */ /* 0x000fe40000011602 */
[----:B--2---:R-:W-:Y:S02]  /*bef0*/  LOP3.LUT R9, R9, 0x7f, RZ, 0xc0, !PT ;  /* 0x0000007f09097812 */ /* 0x004fe400078ec0ff */
[----:B------:R-:W-:Y:S01]  /*bf00*/  LOP3.LUT R0, R2, 0x70, R0, 0xf8, !PT ;  /* 0x0000007002007812 */ /* 0x000fe200078ef800 */
[----:B---3--:R-:W-:Y:S01]  /*bf10*/  IMAD.SHL.U32 R12, R10, 0x10, RZ ;  /* 0x000000100a0c7824 */ /* 0x008fe200078e00ff */
[----:B------:R-:W-:-:S03]  /*bf20*/  SHF.R.U32.HI R9, RZ, 0x3, R9 ;  /* 0x00000003ff097819 */ /* 0x000fc60000011609 */
[----:B------:R-:W-:Y:S01]  /*bf30*/  VIADD R8, R0, UR4 ;  /* 0x0000000400087c36 */ /* 0x000fe20008000000 */
[----:B------:R-:W-:-:S04]  /*bf40*/  LOP3.LUT R12, R9, 0x70, R12, 0xf8, !PT ;  /* 0x00000070090c7812 */ /* 0x000fc800078ef80c */
[C---:B------:R-:W-:Y:S01]  /*bf50*/  ISETP.GE.AND P1, PT, R8.reuse, UR42, PT ;  /* 0x0000002a08007c0c */ /* 0x040fe2000bf26270 */
[----:B------:R-:W-:Y:S01]  /*bf60*/  VIADD R8, R8, UR36 ;  /* 0x0000002408087c36 */ /* 0x000fe20008000000 */
[----:B------:R-:W-:-:S03]  /*bf70*/  LOP3.LUT R12, R12, 0x80, RZ, 0xfc, !PT ;  /* 0x000000800c0c7812 */ /* 0x000fc600078efcff */
[----:B-1----:R-:W-:Y:S01]  /*bf80*/  @P2 IMAD.HI.U32 R2, R8, R3, RZ ;  /* 0x0000000308022227 */ /* 0x002fe200078e00ff */
[----:B------:R-:W-:-:S04]  /*bf90*/  MOV R0, R8 ;  /* 0x0000000800007202 */ /* 0x000fc80000000f00 */
[----:B----4-:R-:W-:-:S03]  /*bfa0*/  @P2 SHF.R.U32.HI R0, RZ, R5, R2 ;  /* 0x00000005ff002219 */ /* 0x010fc60000011602 */
[----:B------:R-:W0:Y:S01]  /*bfb0*/  @!P1 LDC.64 R6, c[0x0][0x428] ;  /* 0x00010a00ff069b82 */ /* 0x000e220000000a00 */
[----:B------:R-:W-:-:S07]  /*bfc0*/  @!P1 SHF.R.S32.HI R3, RZ, 0x1f, R0 ;  /* 0x0000001fff039819 */ /* 0x000fce0000011400 */
[----:B------:R-:W1:Y:S01]  /*bfd0*/  @!P1 LDC.64 R4, c[0x0][0x418] ;  /* 0x00010600ff049b82 */ /* 0x000e620000000a00 */
[----:B0-----:R-:W-:-:S04]  /*bfe0*/  @!P1 IMAD R2, R37, R6, RZ ;  /* 0x0000000625029224 */ /* 0x001fc800078e02ff */
[----:B------:R-:W-:Y:S02]  /*bff0*/  @!P1 IMAD R7, R34, R7, R2 ;  /* 0x0000000722079224 */ /* 0x000fe400078e0202 */
[----:B------:R-:W-:-:S04]  /*c000*/  @!P1 IMAD.MOV.U32 R2, RZ, RZ, R0 ;  /* 0x000000ffff029224 */ /* 0x000fc800078e0000 */
[----:B------:R-:W-:-:S04]  /*c010*/  @!P1 IMAD.WIDE.U32 R2, R34, R6, R2 ;  /* 0x0000000622029225 */ /* 0x000fc800078e0002 */
[----:B------:R-:W-:Y:S01]  /*c020*/  @!P1 IMAD.IADD R3, R3, 0x1, R7 ;  /* 0x0000000103039824 */ /* 0x000fe200078e0207 */
[----:B-1----:R-:W-:Y:S01]  /*c030*/  @!P1 LEA R10, P0, R2, R4, 0x2 ;  /* 0x00000004020a9211 */ /* 0x002fe200078010ff */
[----:B------:R-:W-:Y:S02]  /*c040*/  VIADD R7, R12, UR4 ;  /* 0x000000040c077c36 */ /* 0x000fe40008000000 */
[----:B------:R-:W-:Y:S01]  /*c050*/  IMAD.MOV.U32 R6, RZ, RZ, RZ ;  /* 0x000000ffff067224 */ /* 0x000fe200078e00ff */
[----:B------:R-:W-:Y:S02]  /*c060*/  @!P1 LEA.HI.X R11, R2, R5, R3, 0x2, P0 ;  /* 0x00000005020b9211 */ /* 0x000fe400000f1403 */
[C---:B------:R-:W-:Y:S01]  /*c070*/  ISETP.GE.AND P0, PT, R7.reuse, UR42, PT ;  /* 0x0000002a07007c0c */ /* 0x040fe2000bf06270 */
[----:B------:R-:W0:Y:S01]  /*c080*/  @P2 LDC R2, c[0x0][0x434] ;  /* 0x00010d00ff022b82 */ /* 0x000e220000000800 */
[----:B------:R-:W-:Y:S01]  /*c090*/  VIADD R7, R7, UR36 ;  /* 0x0000002407077c36 */ /* 0x000fe20008000000 */
[----:B------:R1:W5:Y:S01]  /*c0a0*/  @!P1 LDG.E R6, desc[UR52][R10.64] ;  /* 0x000000340a069981 */ /* 0x000362000c1e1900 */
[----:B------:R-:W-:-:S02]  /*c0b0*/  ISETP.GT.U32.OR P0, PT, R12, 0x9f, P0 ;  /* 0x0000009f0c00780c */ /* 0x000fc40000704470 */
[----:B------:R-:W-:-:S03]  /*c0c0*/  IMAD.MOV.U32 R9, RZ, RZ, R7 ;  /* 0x000000ffff097224 */ /* 0x000fc600078e0007 */
[----:B------:R-:W2:Y:S08]  /*c0d0*/  @P2 LDC R3, c[0x0][0x438] ;  /* 0x00010e00ff032b82 */ /* 0x000eb00000000800 */
[----:B------:R-:W3:Y:S01]  /*c0e0*/  @!P0 LDC.64 R4, c[0x0][0x428] ;  /* 0x00010a00ff048b82 */ /* 0x000ee20000000a00 */
[----:B0-----:R-:W-:-:S05]  /*c0f0*/  @P2 IMAD.HI.U32 R2, R7, R2, RZ ;  /* 0x0000000207022227 */ /* 0x001fca00078e00ff */
[----:B--2---:R-:W-:-:S04]  /*c100*/  @P2 SHF.R.U32.HI R9, RZ, R3, R2 ;  /* 0x00000003ff092219 */ /* 0x004fc80000011602 */
[----:B------:R-:W-:Y:S01]  /*c110*/  @!P0 SHF.R.S32.HI R3, RZ, 0x1f, R9 ;  /* 0x0000001fff038819 */ /* 0x000fe20000011409 */
[----:B---3--:R-:W-:-:S04]  /*c120*/  @!P0 IMAD R2, R37, R4, RZ ;  /* 0x0000000425028224 */ /* 0x008fc800078e02ff */
[----:B-1----:R-:W-:Y:S02]  /*c130*/  @!P0 IMAD R10, R34, R5, R2 ;  /* 0x00000005220a8224 */ /* 0x002fe400078e0202 */
[----:B------:R-:W-:-:S04]  /*c140*/  @!P0 IMAD.MOV.U32 R2, RZ, RZ, R9 ;  /* 0x000000ffff028224 */ /* 0x000fc800078e0009 */
[----:B------:R-:W-:Y:S02]  /*c150*/  @!P0 IMAD.WIDE.U32 R2, R34, R4, R2 ;  /* 0x0000000422028225 */ /* 0x000fe400078e0002 */
[----:B------:R-:W0:Y:S02]  /*c160*/  @!P0 LDC.64 R4, c[0x0][0x418] ;  /* 0x00010600ff048b82 */ /* 0x000e240000000a00 */
[----:B------:R-:W-:Y:S01]  /*c170*/  @!P0 IMAD.IADD R3, R10, 0x1, R3 ;  /* 0x000000010a038824 */ /* 0x000fe200078e0203 */
[----:B------:R-:W-:Y:S02]  /*c180*/  LOP3.LUT R30, R30, 0xfffffffd, RZ, 0xc0, !PT ;  /* 0xfffffffd1e1e7812 */ /* 0x000fe400078ec0ff */
[----:B0-----:R-:W-:-:S04]  /*c190*/  @!P0 LEA R10, P1, R2, R4, 0x2 ;  /* 0x00000004020a8211 */ /* 0x001fc800078210ff */
[----:B------:R-:W-:Y:S01]  /*c1a0*/  @!P0 LEA.HI.X R11, R2, R5, R3, 0x2, P1 ;  /* 0x00000005020b8211 */ /* 0x000fe200008f1403 */
[----:B------:R-:W-:Y:S02]  /*c1b0*/  IMAD.MOV.U32 R5, RZ, RZ, RZ ;  /* 0x000000ffff057224 */ /* 0x000fe400078e00ff */
[----:B------:R-:W-:-:S04]  /*c1c0*/  IMAD.U32 R2, RZ, RZ, UR46 ;  /* 0x0000002eff027e24 */ /* 0x000fc8000f8e00ff */
[----:B------:R0:W5:Y:S01]  /*c1d0*/  @!P0 LDG.E R5, desc[UR52][R10.64] ;  /* 0x000000340a058981 */ /* 0x000162000c1e1900 */
[----:B------:R-:W-:Y:S02]  /*c1e0*/  ISETP.GT.U32.AND P0, PT, R12, 0x9f, PT ;  /* 0x0000009f0c00780c */ /* 0x000fe40003f04070 */
[----:B------:R-:W-:Y:S01]  /*c1f0*/  ISETP.NE.AND P2, PT, R2, 0x3, PT ;  /* 0x000000030200780c */ /* 0x000fe20003f45270 */
[----:B------:R-:W-:Y:S02]  /*c200*/  IMAD.MOV R3, RZ, RZ, -R0 ;  /* 0x000000ffff037224 */ /* 0x000fe400078e0a00 */
[----:B------:R-:W-:-:S04]  /*c210*/  IMAD.MOV R0, RZ, RZ, -R9 ;  /* 0x000000ffff007224 */ /* 0x000fc800078e0a09 */
[----:B------:R-:W-:-:S04]  /*c220*/  IMAD R7, R19, R0, R7 ;  /* 0x0000000013077224 */ /* 0x000fc800078e0207 */
[----:B------:R-:W-:Y:S01]  /*c230*/  @P0 LOP3.LUT R30, R30, 0x2, RZ, 0xfc, !PT ;  /* 0x000000021e1e0812 */ /* 0x000fe200078efcff */
[----:B------:R-:W-:-:S03]  /*c240*/  IMAD.U32 R0, RZ, RZ, UR43 ;  /* 0x0000002bff007e24 */ /* 0x000fc6000f8e00ff */
[----:B------:R-:W-:Y:S01]  /*c250*/  LOP3.LUT R30, R30, 0xfffffffb, RZ, 0xc0, !PT ;  /* 0xfffffffb1e1e7812 */ /* 0x000fe200078ec0ff */
[----:B------:R-:W-:Y:S01]  /*c260*/  IMAD R8, R19, R3, R8 ;  /* 0x0000000313087224 */ /* 0x000fe200078e0208 */
[----:B------:R-:W-:Y:S01]  /*c270*/  SHF.R.S32.HI R36, RZ, 0x1f, R18 ;  /* 0x0000001fff247819 */ /* 0x000fe20000011412 */
[----:B0-----:R-:W-:Y:S01]  /*c280*/  VIADD R11, R0, 0xffffffff ;  /* 0xffffffff000b7836 */ /* 0x001fe20000000000 */
[----:B------:R-:W-:Y:S01]  /*c290*/  @P2 LOP3.LUT R30, R30, 0x4, RZ, 0xfc, !PT ;  /* 0x000000041e1e2812 */ /* 0x000fe200078efcff */
[----:B------:R-:W-:Y:S06]  /*c2a0*/  @!P2 BRA `(.L_x_306) ;  /* 0x000000000004a947 */ /* 0x000fec0003800000 */
[----:B------:R-:W-:Y:S01]  /*c2b0*/  BPT.TRAP 0x1 ;  /* 0x000000040000795c */ /* 0x000fe20000300000 */
.L_x_306:
[----:B------:R-:W-:Y:S01]  /*c2c0*/  IMAD R0, R32, 0x8, R22 ;  /* 0x0000000820007824 */ /* 0x000fe200078e0216 */
[----:B------:R-:W-:Y:S01]  /*c2d0*/  SHF.L.U32 R28, R35, 0x1f, RZ ;  /* 0x0000001f231c7819 */ /* 0x000fe200000006ff */
[----:B------:R-:W-:Y:S01]  /*c2e0*/  BSSY B0, `(.L_x_307) ;  /* 0x0000004000007945 */ /* 0x000fe20003800000 */
[----:B------:R-:W-:Y:S02]  /*c2f0*/  SHF.R.S32.HI R23, RZ, 0x1f, R8 ;  /* 0x0000001fff177819 */ /* 0x000fe40000011408 */
[----:B------:R-:W0:Y:S02]  /*c300*/  SYNCS.PHASECHK.TRANS64.TRYWAIT P0, [R0+URZ+0x22880], R28 ;  /* 0x0228801c000075a7 */ /* 0x000e24000800017f */
[----:B0-----:R-:W-:Y:S05]  /*c310*/  @!P0 BRA `(.L_x_308) ;  /* 0x0000004c00408947 */ /* 0x001fea0003800000 */
.L_x_384:
[----:B------:R-:W-:Y:S05]  /*c320*/  BSYNC B0 ;  /* 0x0000000000007941 */ /* 0x000fea0003800000 */
.L_x_307:
[----:B------:R-:W2:Y:S01]  /*c330*/  LDL R12, [R1+0x4] ;  /* 0x00000400010c7983 */ /* 0x000ea20000100800 */
[----:B------:R-:W1:Y:S01]  /*c340*/  LDC R9, c[0x0][0x2f4] ;  /* 0x0000bd00ff097b82 */ /* 0x000e620000000800 */
[----:B------:R-:W-:Y:S01]  /*c350*/  ULDC.64 UR4, c[0x0][0x328] ;  /* 0x0000ca0000047ab9 */ /* 0x000fe20000000a00 */
[----:B-----5:R-:W-:Y:S01]  /*c360*/  SHF.R.S32.HI R25, RZ, 0x1f, R6 ;  /* 0x0000001fff197819 */ /* 0x020fe20000011406 */
[----:B------:R-:W-:Y:S01]  /*c370*/  IMAD R3, R23, UR4, RZ ;  /* 0x0000000417037c24 */ /* 0x000fe2000f8e02ff */
[----:B------:R-:W-:Y:S01]  /*c380*/  ULDC.64 UR6, c[0x0][0x338] ;  /* 0x0000ce0000067ab9 */ /* 0x000fe20000000a00 */
[----:B------:R-:W-:Y:S01]  /*c390*/  ULDC.64 UR8, c[0x0][0x330] ;  /* 0x0000cc0000087ab9 */ /* 0x000fe20000000a00 */
[----:B------:R-:W-:Y:S01]  /*c3a0*/  LOP3.LUT R30, R30, 0xfffffffe, RZ, 0xc0, !PT ;  /* 0xfffffffe1e1e7812 */ /* 0x000fe200078ec0ff */
[C---:B------:R-:W-:Y:S01]  /*c3b0*/  IMAD R4, R8.reuse, UR5, R3 ;  /* 0x0000000508047c24 */ /* 0x040fe2000f8e0203 */
[----:B------:R-:W-:Y:S01]  /*c3c0*/  ULDC.64 UR10, c[0x0][0x318] ;  /* 0x0000c600000a7ab9 */ /* 0x000fe20000000a00 */
[----:B------:R-:W-:-:S04]  /*c3d0*/  IMAD.WIDE.U32 R2, R8, UR4, RZ ;  /* 0x0000000408027c25 */ /* 0x000fc8000f8e00ff */
[----:B------:R-:W-:Y:S02]  /*c3e0*/  IMAD.IADD R3, R3, 0x1, R4 ;  /* 0x0000000103037824 */ /* 0x000fe400078e0204 */
[----:B------:R-:W-:Y:S02]  /*c3f0*/  IMAD R4, R25, UR6, RZ ;  /* 0x0000000619047c24 */ /* 0x000fe4000f8e02ff */
[----:B------:R-:W-:-:S04]  /*c400*/  IMAD.WIDE.U32 R2, R6, UR6, R2 ;  /* 0x0000000606027c25 */ /* 0x000fc8000f8e0002 */
[----:B------:R-:W-:Y:S01]  /*c410*/  IMAD R4, R6, UR7, R4 ;  /* 0x0000000706047c24 */ /* 0x000fe2000f8e0204 */
[----:B-1----:R-:W-:-:S04]  /*c420*/  ISETP.GE.AND P1, PT, R31, R9, PT ;  /* 0x000000091f00720c */ /* 0x002fc80003f26270 */
[----:B------:R-:W-:Y:S01]  /*c430*/  IADD3 R3, R3, R4, RZ ;  /* 0x0000000403037210 */ /* 0x000fe20007ffe0ff */
[----:B------:R-:W-:Y:S01]  /*c440*/  IMAD R21, R36, UR8, RZ ;  /* 0x0000000824157c24 */ /* 0x000fe2000f8e02ff */
[----:B------:R-:W1:Y:S01]  /*c450*/  S2R R13, SR_TID.X ;  /* 0x00000000000d7919 */ /* 0x000e620000002100 */
[----:B------:R-:W-:Y:S01]  /*c460*/  SHF.R.S32.HI R27, RZ, 0x1f, R7 ;  /* 0x0000001fff1b7819 */ /* 0x000fe20000011407 */
[----:B------:R-:W-:Y:S01]  /*c470*/  IMAD.WIDE.U32 R2, R18, UR8, R2 ;  /* 0x0000000812027c25 */ /* 0x000fe2000f8e0002 */
[----:B------:R-:W-:-:S03]  /*c480*/  ISETP.GE.AND P0, PT, R31, R9, PT ;  /* 0x000000091f00720c */ /* 0x000fc60003f06270 */
[----:B------:R-:W-:Y:S01]  /*c490*/  IMAD R21, R18, UR9, R21 ;  /* 0x0000000912157c24 */ /* 0x000fe2000f8e0215 */
[----:B------:R-:W-:Y:S01]  /*c4a0*/  @P1 LOP3.LUT R30, R30, 0x1, RZ, 0xfc, !PT ;  /* 0x000000011e1e1812 */ /* 0x000fe200078efcff */
[----:B------:R-:W-:Y:S01]  /*c4b0*/  IMAD R4, R27, UR4, RZ ;  /* 0x000000041b047c24 */ /* 0x000fe2000f8e02ff */
[----:B------:R-:W-:Y:S02]  /*c4c0*/  IADD3 R9, P1, R2, UR10, RZ ;  /* 0x0000000a02097c10 */ /* 0x000fe4000ff3e0ff */
[----:B------:R-:W-:Y:S01]  /*c4d0*/  SHF.R.S32.HI R26, RZ, 0x1f, R5 ;  /* 0x0000001fff1a7819 */ /* 0x000fe20000011405 */
[----:B------:R-:W-:Y:S01]  /*c4e0*/  IMAD R4, R7, UR5, R4 ;  /* 0x0000000507047c24 */ /* 0x000fe2000f8e0204 */
        /* <DEDUP_REMOVED lines=8> */
[----:B-1----:R-:W-:Y:S02]  /*c570*/  LOP3.LUT R13, R13, 0x7f, RZ, 0xc0, !PT ;  /* 0x0000007f0d0d7812 */ /* 0x002fe400078ec0ff */
[----:B------:R-:W-:Y:S01]  /*c580*/  IADD3 R20, P1, R2, UR10, RZ ;  /* 0x0000000a02147c10 */ /* 0x000fe2000ff3e0ff */
[----:B------:R-:W-:Y:S01]  /*c590*/  IMAD.MOV.U32 R2, RZ, RZ, -0xa0 ;  /* 0xffffff60ff027424 */ /* 0x000fe200078e00ff */
[----:B------:R-:W-:-:S03]  /*c5a0*/  SHF.R.U32.HI R13, RZ, 0x3, R13 ;  /* 0x00000003ff0d7819 */ /* 0x000fc6000001160d */
[----:B------:R-:W-:-:S04]  /*c5b0*/  IMAD R11, R11, R2, UR42 ;  /* 0x0000002a0b0b7e24 */ /* 0x000fc8000f8e0202 */
[----:B------:R-:W-:Y:S01]  /*c5c0*/  IMAD.IADD R19, R11, 0x1, -R13 ;  /* 0x000000010b137824 */ /* 0x000fe200078e0a0d */
[----:B------:R-:W-:-:S04]  /*c5d0*/  IADD3.X R21, R21, UR11, R3, P1, !PT ;  /* 0x0000000b15157c10 */ /* 0x000fc80008ffe403 */
[----:B------:R-:W-:Y:S01]  /*c5e0*/  ISETP.GE.AND P1, PT, R19, 0x1, PT ;  /* 0x000000011300780c */ /* 0x000fe20003f26270 */
[----:B------:R-:W-:Y:S01]  /*c5f0*/  UMOV UR4, 0xffffffff ;  /* 0xffffffff00047882 */ /* 0x000fe20000000000 */
[----:B------:R-:W-:-:S11]  /*c600*/  LOP3.LUT R30, R30, 0xffffff7f, RZ, 0xc0, !PT ;  /* 0xffffff7f1e1e7812 */ /* 0x000fd600078ec0ff */
[----:B------:R-:W-:Y:S01]  /*c610*/  @P1 LOP3.LUT R30, R30, 0x80, RZ, 0xfc, !PT ;  /* 0x000000801e1e1812 */ /* 0x000fe200078efcff */
[----:B--2---:R-:W-:Y:S01]  /*c620*/  IMAD R4, R32, 0x5000, R12 ;  /* 0x0000500020047824 */ /* 0x004fe200078e020c */
[----:B------:R-:W-:Y:S06]  /*c630*/  BRA.DIV UR4, `(.L_x_309) ;  /* 0x0000004a048c7947 */ /* 0x000fec000b800000 */
[----:B------:R-:W1:Y:S01]  /*c640*/  SHFL.IDX PT, R2, R9, RZ, 0x181f ;  /* 0x00181fff09027589 */ /* 0x000e6200000e0000 */
[----:B------:R-:W-:Y:S01]  /*c650*/  IMAD.IADD R4, R22, 0x1, R4 ;  /* 0x0000000116047824 */ /* 0x000fe200078e0204 */
[C---:B------:R-:W-:Y:S02]  /*c660*/  ISETP.GE.AND P3, PT, R19.reuse, 0x41, PT ;  /* 0x000000411300780c */ /* 0x040fe40003f66270 */
[----:B------:R-:W2:Y:S01]  /*c670*/  SHFL.IDX PT, R3, R10, RZ, 0x181f ;  /* 0x00181fff0a037589 */ /* 0x000ea200000e0000 */
[----:B------:R-:W-:Y:S02]  /*c680*/  LOP3.LUT R30, R30, 0xffffffef, RZ, 0xc0, !PT ;  /* 0xffffffef1e1e7812 */ /* 0x000fe400078ec0ff */
[C---:B------:R-:W-:Y:S02]  /*c690*/  ISETP.GE.AND P2, PT, R19.reuse, 0x61, PT ;  /* 0x000000611300780c */ /* 0x040fe40003f46270 */
[C---:B------:R-:W-:Y:S02]  /*c6a0*/  ISETP.GE.AND P5, PT, R19.reuse, 0x21, PT ;  /* 0x000000211300780c */ /* 0x040fe40003fa6270 */
[----:B------:R-:W-:-:S02]  /*c6b0*/  ISETP.GE.AND P4, PT, R19, 0x31, PT ;  /* 0x000000311300780c */ /* 0x000fc40003f86270 */
[----:B-1----:R-:W-:-:S05]  /*c6c0*/  IADD3 R2, P1, R31, R2, RZ ;  /* 0x000000021f027210 */ /* 0x002fca0007f3e0ff */
[----:B--2---:R-:W-:Y:S01]  /*c6d0*/  IMAD.X R3, RZ, RZ, R3, P1 ;  /* 0x000000ffff037224 */ /* 0x004fe200008e0603 */
[----:B------:R-:W-:-:S13]  /*c6e0*/  ISETP.LT.OR P1, PT, R19, 0x1, P0 ;  /* 0x000000011300780c */ /* 0x000fda0000721670 */
[----:B------:R-:W-:Y:S01]  /*c6f0*/  @!PT LDS RZ, [RZ] ;  /* 0x00000000fffff984 */ /* 0x000fe20000000800 */
[----:B------:R1:W-:Y:S04]  /*c700*/  LDGSTS.E.BYPASS.LTC128B.128 [R4+0xa400], desc[UR52][R2.64], !P1 ;  /* 0x0a40000002047fae */ /* 0x0003e8000c901d74 */
[----:B-1----:R-:W1:Y:S04]  /*c710*/  SHFL.IDX PT, R2, R9, 0x1, 0x181f ;  /* 0x00381f0009027f89 */ /* 0x002e6800000e0000 */
[----:B------:R-:W2:Y:S01]  /*c720*/  SHFL.IDX PT, R3, R10, 0x1, 0x181f ;  /* 0x00381f000a037f89 */ /* 0x000ea200000e0000 */
[----:B-1----:R-:W-:-:S05]  /*c730*/  IADD3 R2, P1, R31, R2, RZ ;  /* 0x000000021f027210 */ /* 0x002fca0007f3e0ff */
[----:B--2---:R-:W-:Y:S01]  /*c740*/  IMAD.X R3, RZ, RZ, R3, P1 ;  /* 0x000000ffff037224 */ /* 0x004fe200008e0603 */
[----:B------:R-:W-:-:S13]  /*c750*/  ISETP.LT.OR P1, PT, R19, 0x11, P0 ;  /* 0x000000111300780c */ /* 0x000fda0000721670 */
        /* <DEDUP_REMOVED lines=26> */
[----:B------:R-:W2:Y:S04]  /*c900*/  SHFL.IDX PT, R3, R10, 0x6, 0x181f ;  /* 0x00d81f000a037f89 */ /* 0x000ea800000e0000 */
[----:B------:R-:W-:Y:S01]  /*c910*/  SHFL.IDX PT, R10, R10, 0x7, 0x181f ;  /* 0x00f81f000a0a7f89 */ /* 0x000fe200000e0000 */
[----:B-1----:R-:W-:-:S05]  /*c920*/  IADD3 R2, P1, R31, R2, RZ ;  /* 0x000000021f027210 */ /* 0x002fca0007f3e0ff */
[----:B--2---:R-:W-:Y:S01]  /*c930*/  IMAD.X R3, RZ, RZ, R3, P1 ;  /* 0x000000ffff037224 */ /* 0x004fe200008e0603 */
[----:B------:R-:W-:-:S13]  /*c940*/  ISETP.LT.OR P1, PT, R19, 0x61, P0 ;  /* 0x000000611300780c */ /* 0x000fda0000721670 */
[----:B------:R1:W-:Y:S04]  /*c950*/  LDGSTS.E.BYPASS.LTC128B.128 [R4+0xd400], desc[UR52][R2.64], !P1 ;  /* 0x0d40000002047fae */ /* 0x0003e8000c901d74 */
[----:B-1----:R-:W1:Y:S02]  /*c960*/  SHFL.IDX PT, R2, R9, 0x7, 0x181f ;  /* 0x00f81f0009027f89 */ /* 0x002e6400000e0000 */
[----:B-1----:R-:W-:-:S05]  /*c970*/  IADD3 R2, P1, R31, R2, RZ ;  /* 0x000000021f027210 */ /* 0x002fca0007f3e0ff */
[----:B------:R-:W-:Y:S01]  /*c980*/  IMAD.X R3, RZ, RZ, R10, P1 ;  /* 0x000000ffff037224 */ /* 0x000fe200008e060a */
[----:B------:R-:W-:-:S13]  /*c990*/  ISETP.LT.OR P1, PT, R19, 0x71, P0 ;  /* 0x000000711300780c */ /* 0x000fda0000721670 */
[----:B------:R1:W-:Y:S04]  /*c9a0*/  LDGSTS.E.BYPASS.LTC128B.128 [R4+0xdc00], desc[UR52][R2.64], !P1 ;  /* 0x0dc0000002047fae */ /* 0x0003e8000c901d74 */
[----:B-1----:R-:W1:Y:S04]  /*c9b0*/  SHFL.IDX PT, R2, R20, RZ, 0x181f ;  /* 0x00181fff14027589 */ /* 0x002e6800000e0000 */
[----:B------:R-:W2:Y:S04]  /*c9c0*/  SHFL.IDX PT, R3, R21, RZ, 0x181f ;  /* 0x00181fff15037589 */ /* 0x000ea800000e0000 */
[----:B------:R-:W3:Y:S01]  /*c9d0*/  SHFL.IDX PT, R21, R21, 0x1, 0x181f ;  /* 0x00381f0015157f89 */ /* 0x000ee200000e0000 */
[----:B-1----:R-:W-:-:S05]  /*c9e0*/  IADD3 R2, P1, R31, R2, RZ ;  /* 0x000000021f027210 */ /* 0x002fca0007f3e0ff */
[----:B--2---:R-:W-:Y:S01]  /*c9f0*/  IMAD.X R3, RZ, RZ, R3, P1 ;  /* 0x000000ffff037224 */ /* 0x004fe200008e0603 */
[----:B------:R-:W-:-:S13]  /*ca00*/  ISETP.LT.OR P1, PT, R19, 0x81, P0 ;  /* 0x000000811300780c */ /* 0x000fda0000721670 */
[----:B------:R1:W-:Y:S01]  /*ca10*/  LDGSTS.E.BYPASS.LTC128B.128 [R4+0xe400], desc[UR52][R2.64], !P1 ;  /* 0x0e40000002047fae */ /* 0x0003e2000c901d74 */
[----:B------:R-:W-:-:S03]  /*ca20*/  ISETP.GE.AND P1, PT, R19, 0x11, PT ;  /* 0x000000111300780c */ /* 0x000fc60003f26270 */
[----:B-1----:R1:W2:Y:S10]  /*ca30*/  SHFL.IDX PT, R2, R20, 0x1, 0x181f ;  /* 0x00381f0014027f89 */ /* 0x0022b400000e0000 */
[----:B------:R-:W-:-:S02]  /*ca40*/  @P1 LOP3.LUT R30, R30, 0x10, RZ, 0xfc, !PT ;  /* 0x000000101e1e1812 */ /* 0x000fc400078efcff */
        /* <DEDUP_REMOVED lines=10> */
[----:B------:R-:W-:-:S11]  /*caf0*/  LOP3.LUT R30, R30, 0xfffffdff, RZ, 0xc0, !PT ;  /* 0xfffffdff1e1e7812 */ /* 0x000fd600078ec0ff */
[----:B-123--:R-:W-:-:S07]  /*cb00*/  @P2 LOP3.LUT R30, R30, 0x200, RZ, 0xfc, !PT ;  /* 0x000002001e1e2812 */ /* 0x00efce00078efcff */
.L_x_406:
[----:B------:R-:W-:Y:S02]  /*cb10*/  ISETP.LT.OR P0, PT, R19, 0x91, P0 ;  /* 0x000000911300780c */ /* 0x000fe40000701670 */
[----:B------:R-:W-:-:S05]  /*cb20*/  IADD3 R2, P2, R31, R2, RZ ;  /* 0x000000021f027210 */ /* 0x000fca0007f5e0ff */
[----:B------:R-:W-:-:S06]  /*cb30*/  IMAD.X R3, RZ, RZ, R21, P2 ;  /* 0x000000ffff037224 */ /* 0x000fcc00010e0615 */
[----:B------:R-:W-:Y:S01]  /*cb40*/  @!PT LDS RZ, [RZ] ;  /* 0x00000000fffff984 */ /* 0x000fe20000000800 */
[----:B------:R-:W-:Y:S01]  /*cb50*/  @!PT LDS RZ, [RZ] ;  /* 0x00000000fffff984 */ /* 0x000fe20000000800 */
[----:B------:R-:W-:Y:S01]  /*cb60*/  @!PT LDS RZ, [RZ] ;  /* 0x00000000fffff984 */ /* 0x000fe20000000800 */
[----:B------:R1:W-:Y:S01]  /*cb70*/  LDGSTS.E.BYPASS.LTC128B.128 [R4+0xec00], desc[UR52][R2.64], !P0 ;  /* 0x0ec0000002047fae */ /* 0x0003e2000c101d74 */
[----:B------:R-:W-:Y:S01]  /*cb80*/  PLOP3.LUT P0, PT, PT, PT, PT, 0x80, 0x0 ;  /* 0x000000000000781c */ /* 0x000fe20003f0f070 */
[----:B------:R-:W-:-:S12]  /*cb90*/  NOP ;  /* 0x0000000000007918 */ /* 0x000fd80000000000 */
.L_x_310:
        /* <DEDUP_REMOVED lines=11> */
.L_x_311:
[----:B------:R1:W-:Y:S01]  /*cc50*/  SYNCS.ARRIVE.TRANS64.A1T0 RZ, [R0+URZ+0x22870], RZ ;  /* 0x022870ff00ff79a7 */ /* 0x0003e2000810003f */
[----:B------:R-:W-:Y:S05]  /*cc60*/  @!P6 BRA `(.L_x_312) ;  /* 0x000000000004e947 */ /* 0x000fea0003800000 */
[----:B------:R-:W-:Y:S01]  /*cc70*/  BPT.TRAP 0x1 ;  /* 0x000000040000795c */ /* 0x000fe20000300000 */
.L_x_312:
[----:B------:R-:W2:Y:S01]  /*cc80*/  SYNCS.PHASECHK.TRANS64.TRYWAIT P0, [R0+URZ+0x22840], R28 ;  /* 0x0228401c000075a7 */ /* 0x000ea2000800017f */
[----:B------:R-:W-:Y:S04]  /*cc90*/  BSSY B0, `(.L_x_313) ;  /* 0x0000002000007945 */ /* 0x000fe80003800000 */
[----:B--2---:R-:W-:Y:S05]  /*cca0*/  @!P0 BRA `(.L_x_314) ;  /* 0x0000005000148947 */ /* 0x004fea0003800000 */
.L_x_407:
[----:B------:R-:W-:Y:S05]  /*ccb0*/  BSYNC B0 ;  /* 0x0000000000007941 */ /* 0x000fea0003800000 */
.L_x_313:
[----:B------:R-:W-:Y:S01]  /*ccc0*/  ULDC.64 UR4, c[0x0][0x300] ;  /* 0x0000c00000047ab9 */ /* 0x000fe20000000a00 */
[----:B------:R-:W-:Y:S01]  /*ccd0*/  ULDC.64 UR6, c[0x0][0x310] ;  /* 0x0000c40000067ab9 */ /* 0x000fe20000000a00 */
[----:B------:R-:W-:Y:S01]  /*cce0*/  IMAD R9, R23, UR4, RZ ;  /* 0x0000000417097c24 */ /* 0x000fe2000f8e02ff */
[----:B------:R-:W-:Y:S01]  /*ccf0*/  ULDC.64 UR8, c[0x0][0x308] ;  /* 0x0000c20000087ab9 */ /* 0x000fe20000000a00 */
[C---:B------:R-:W-:Y:S01]  /*cd00*/  IMAD.WIDE.U32 R2, R8.reuse, UR4, RZ ;  /* 0x0000000408027c25 */ /* 0x040fe2000f8e00ff */
[----:B------:R-:W-:Y:S01]  /*cd10*/  ULDC.64 UR10, c[0x0][0x2e8] ;  /* 0x0000ba00000a7ab9 */ /* 0x000fe20000000a00 */
[----:B------:R-:W3:Y:S02]  /*cd20*/  LDC R11, c[0x0][0x2f4] ;  /* 0x0000bd00ff0b7b82 */ /* 0x000ee40000000800 */
[----:B------:R-:W-:Y:S02]  /*cd30*/  IMAD R9, R8, UR5, R9 ;  /* 0x0000000508097c24 */ /* 0x000fe4000f8e0209 */
[----:B------:R-:W-:-:S02]  /*cd40*/  IMAD R25, R25, UR6, RZ ;  /* 0x0000000619197c24 */ /* 0x000fc4000f8e02ff */
[----:B------:R-:W-:Y:S02]  /*cd50*/  IMAD.IADD R3, R3, 0x1, R9 ;  /* 0x0000000103037824 */ /* 0x000fe400078e0209 */
[C---:B------:R-:W-:Y:S02]  /*cd60*/  IMAD R25, R6.reuse, UR7, R25 ;  /* 0x0000000706197c24 */ /* 0x040fe4000f8e0219 */
[----:B------:R-:W-:-:S04]  /*cd70*/  IMAD.WIDE.U32 R2, R6, UR6, R2 ;  /* 0x0000000606027c25 */ /* 0x000fc8000f8e0002 */
[----:B------:R-:W-:Y:S01]  /*cd80*/  IMAD R9, R36, UR8, RZ ;  /* 0x0000000824097c24 */ /* 0x000fe2000f8e02ff */
[----:B------:R-:W-:Y:S01]  /*cd90*/  IADD3 R3, R3, R25, RZ ;  /* 0x0000001903037210 */ /* 0x000fe20007ffe0ff */
[----:B------:R-:W-:Y:S02]  /*cda0*/  IMAD R10, R27, UR4, RZ ;  /* 0x000000041b0a7c24 */ /* 0x000fe4000f8e02ff */
[C---:B------:R-:W-:Y:S02]  /*cdb0*/  IMAD R9, R18.reuse, UR9, R9 ;  /* 0x0000000912097c24 */ /* 0x040fe4000f8e0209 */
[----:B------:R-:W-:-:S04]  /*cdc0*/  IMAD.WIDE.U32 R2, R18, UR8, R2 ;  /* 0x0000000812027c25 */ /* 0x000fc8000f8e0002 */
[----:B------:R-:W-:Y:S01]  /*cdd0*/  IMAD R10, R7, UR5, R10 ;  /* 0x00000005070a7c24 */ /* 0x000fe2000f8e020a */
[----:B------:R-:W-:Y:S01]  /*cde0*/  IADD3 R8, P0, R2, UR10, RZ ;  /* 0x0000000a02087c10 */ /* 0x000fe2000ff1e0ff */
[----:B------:R-:W-:Y:S01]  /*cdf0*/  IMAD R26, R26, UR6, RZ ;  /* 0x000000061a1a7c24 */ /* 0x000fe2000f8e02ff */
[----:B---3--:R-:W-:Y:S02]  /*ce00*/  ISETP.GE.AND P2, PT, R31, R11, PT ;  /* 0x0000000b1f00720c */ /* 0x008fe40003f46270 */
[----:B------:R-:W-:Y:S01]  /*ce10*/  IADD3.X R6, R3, UR11, R9, P0, !PT ;  /* 0x0000000b03067c10 */ /* 0x000fe200087fe409 */
[----:B------:R-:W-:Y:S01]  /*ce20*/  IMAD.WIDE.U32 R2, R7, UR4, RZ ;  /* 0x0000000407027c25 */ /* 0x000fe2000f8e00ff */
[----:B------:R-:W-:-:S03]  /*ce30*/  UMOV UR4, 0xffffffff ;  /* 0xffffffff00047882 */ /* 0x000fc60000000000 */
[----:B------:R-:W-:Y:S02]  /*ce40*/  IMAD.IADD R3, R3, 0x1, R10 ;  /* 0x0000000103037824 */ /* 0x000fe400078e020a */
[C---:B------:R-:W-:Y:S02]  /*ce50*/  IMAD R7, R5.reuse, UR7, R26 ;  /* 0x0000000705077c24 */ /* 0x040fe4000f8e021a */
[----:B------:R-:W-:-:S04]  /*ce60*/  IMAD.WIDE.U32 R2, R5, UR6, R2 ;  /* 0x0000000605027c25 */ /* 0x000fc8000f8e0002 */
[----:B------:R-:W-:Y:S02]  /*ce70*/  IMAD.IADD R3, R3, 0x1, R7 ;  /* 0x0000000103037824 */ /* 0x000fe400078e0207 */
[----:B------:R-:W-:-:S03]  /*ce80*/  IMAD.WIDE.U32 R2, R18, UR8, R2 ;  /* 0x0000000812027c25 */ /* 0x000fc6000f8e0002 */
[----:B------:R-:W-:-:S04]  /*ce90*/  IADD3 R7, P0, R2, UR10, RZ ;  /* 0x0000000a02077c10 */ /* 0x000fc8000ff1e0ff */
[----:B------:R-:W-:Y:S01]  /*cea0*/  IADD3.X R5, R9, UR11, R3, P0, !PT ;  /* 0x0000000b09057c10 */ /* 0x000fe200087fe403 */
[----:B------:R-:W-:Y:S08]  /*ceb0*/  BRA.DIV UR4, `(.L_x_315) ;  /* 0x0000004e04a47947 */ /* 0x000ff0000b800000 */
[----:B------:R-:W3:Y:S01]  /*cec0*/  SHFL.IDX PT, R14, R8, RZ, 0x181f ;  /* 0x00181fff080e7589 */ /* 0x000ee200000e0000 */
[C---:B------:R-:W-:Y:S02]  /*ced0*/  LOP3.LUT P6, RZ, R30.reuse, 0x80, RZ, 0xc0, !PT ;  /* 0x000000801eff7812 */ /* 0x040fe400078cc0ff */
[----:B------:R-:W-:Y:S01]  /*cee0*/  P2R R9, PR, RZ, 0x2 ;  /* 0x00000002ff097803 */ /* 0x000fe20000000000 */
[----:B------:R-:W4:Y:S01]  /*cef0*/  SHFL.IDX PT, R2, R6, RZ, 0x181f ;  /* 0x00181fff06027589 */ /* 0x000f2200000e0000 */
[----:B------:R-:W-:-:S09]  /*cf00*/  LOP3.LUT P1, RZ, R30, 0x10, RZ, 0xc0, !PT ;  /* 0x000000101eff7812 */ /* 0x000fd2000782c0ff */
[----:B---3--:R-:W-:Y:S02]  /*cf10*/  @P6 IADD3 R10, P0, R31, R14, RZ ;  /* 0x0000000e1f0a6210 */ /* 0x008fe40007f1e0ff */
[----:B------:R-:W3:Y:S03]  /*cf20*/  SHFL.IDX PT, R14, R8, 0x1, 0x181f ;  /* 0x00381f00080e7f89 */ /* 0x000ee600000e0000 */
[----:B----4-:R-:W-:Y:S02]  /*cf30*/  @P6 IMAD.X R3, RZ, RZ, R2, P0 ;  /* 0x000000ffff036224 */ /* 0x010fe400000e0602 */
[----:B------:R-:W-:-:S05]  /*cf40*/  @P6 IMAD.MOV.U32 R2, RZ, RZ, R10 ;  /* 0x000000ffff026224 */ /* 0x000fca00078e000a */
[----:B------:R4:W-:Y:S01]  /*cf50*/  @P6 LDGSTS.E.BYPASS.LTC128B.128 [R4+0x18400], desc[UR52][R2.64], !P2 ;  /* 0x1840000002046fae */ /* 0x0009e2000d101d74 */
[----:B------:R-:W-:-:S03]  /*cf60*/  LOP3.LUT P6, RZ, R30, 0x100, RZ, 0xc0, !PT ;  /* 0x000001001eff7812 */ /* 0x000fc600078cc0ff */
[----:B----4-:R-:W4:Y:S01]  /*cf70*/  SHFL.IDX PT, R2, R6, 0x1, 0x181f ;  /* 0x00381f0006027f89 */ /* 0x010f2200000e0000 */
[----:B---3--:R-:W-:-:S03]  /*cf80*/  @P1 IADD3 R10, P0, R31, R14, RZ ;  /* 0x0000000e1f0a1210 */ /* 0x008fc60007f1e0ff */
[----:B------:R-:W3:Y:S02]  /*cf90*/  SHFL.IDX PT, R14, R8, 0x2, 0x181f ;  /* 0x00581f00080e7f89 */ /* 0x000ee400000e0000 */
[----:B----4-:R-:W-:Y:S02]  /*cfa0*/  @P1 IMAD.X R3, RZ, RZ, R2, P0 ;  /* 0x000000ffff031224 */ /* 0x010fe400000e0602 */
[----:B------:R-:W-:Y:S01]  /*cfb0*/  @P1 IMAD.MOV.U32 R2, RZ, RZ, R10 ;  /* 0x000000ffff021224 */ /* 0x000fe200078e000a */
[----:B---3--:R-:W-:-:S04]  /*cfc0*/  @P5 IADD3 R14, P0, R31, R14, RZ ;  /* 0x0000000e1f0e5210 */ /* 0x008fc80007f1e0ff */
[----:B------:R3:W-:Y:S01]  /*cfd0*/  @P1 LDGSTS.E.BYPASS.LTC128B.128 [R4+0x18c00], desc[UR52][R2.64], !P2 ;  /* 0x18c0000002041fae */ /* 0x0007e2000d101d74 */
[----:B------:R-:W-:-:S03]  /*cfe0*/  ISETP.NE.AND P1, PT, R9, RZ, PT ;  /* 0x000000ff0900720c */ /* 0x000fc60003f25270 */
[----:B---3--:R-:W3:Y:S02]  /*cff0*/  SHFL.IDX PT, R2, R6, 0x2, 0x181f ;  /* 0x00581f0006027f89 */ /* 0x008ee400000e0000 */
[----:B---3--:R-:W-:Y:S02]  /*d000*/  @P5 IMAD.X R9, RZ, RZ, R2, P0 ;  /* 0x000000ffff095224 */ /* 0x008fe400000e0602 */
[----:B------:R-:W-:Y:S02]  /*d010*/  @P5 IMAD.MOV.U32 R2, RZ, RZ, R14 ;  /* 0x000000ffff025224 */ /* 0x000fe400078e000e */
[----:B------:R-:W-:Y:S01]  /*d020*/  @P5 IMAD.MOV.U32 R3, RZ, RZ, R9 ;  /* 0x000000ffff035224 */ /* 0x000fe200078e0009 */
[----:B------:R-:W3:Y:S04]  /*d030*/  SHFL.IDX PT, R14, R8, 0x3, 0x181f ;  /* 0x00781f00080e7f89 */ /* 0x000ee800000e0000 */
[----:B------:R4:W-:Y:S01]  /*d040*/  @P5 LDGSTS.E.BYPASS.LTC128B.128 [R4+0x19400], desc[UR52][R2.64], !P2 ;  /* 0x1940000002045fae */ /* 0x0009e2000d101d74 */
[----:B------:R-:W-:-:S03]  /*d050*/  LOP3.LUT P5, RZ, R30, 0x40, RZ, 0xc0, !PT ;  /* 0x000000401eff7812 */ /* 0x000fc600078ac0ff */
[----:B----4-:R-:W4:Y:S01]  /*d060*/  SHFL.IDX PT, R2, R6, 0x3, 0x181f ;  /* 0x00781f0006027f89 */ /* 0x010f2200000e0000 */
[----:B---3--:R-:W-:-:S05]  /*d070*/  @P4 IADD3 R14, P0, R31, R14, RZ ;  /* 0x0000000e1f0e4210 */ /* 0x008fca0007f1e0ff */
[----:B----4-:R-:W-:Y:S02]  /*d080*/  @P4 IMAD.X R9, RZ, RZ, R2, P0 ;  /* 0x000000ffff094224 */ /* 0x010fe400000e0602 */
[----:B------:R-:W-:Y:S02]  /*d090*/  @P4 IMAD.MOV.U32 R2, RZ, RZ, R14 ;  /* 0x000000ffff024224 */ /* 0x000fe400078e000e */
[----:B------:R-:W-:Y:S01]  /*d0a0*/  @P4 IMAD.MOV.U32 R3, RZ, RZ, R9 ;  /* 0x000000ffff034224 */ /* 0x000fe200078e0009 */
[----:B------:R-:W3:Y:S04]  /*d0b0*/  SHFL.IDX PT, R14, R8, 0x4, 0x181f ;  /* 0x00981f00080e7f89 */ /* 0x000ee800000e0000 */
[----:B------:R4:W-:Y:S01]  /*d0c0*/  @P4 LDGSTS.E.BYPASS.LTC128B.128 [R4+0x19c00], desc[UR52][R2.64], !P2 ;  /* 0x19c0000002044fae */ /* 0x0009e2000d101d74 */
[----:B------:R-:W-:-:S03]  /*d0d0*/  LOP3.LUT P4, RZ, R30, 0x20, RZ, 0xc0, !PT ;  /* 0x000000201eff7812 */ /* 0x000fc6000788c0ff */
[----:B----4-:R-:W4:Y:S10]  /*d0e0*/  SHFL.IDX PT, R2, R6, 0x4, 0x181f ;  /* 0x00981f0006027f89 */ /* 0x010f3400000e0000 */
[----:B---3--:R-:W-:-:S05]  /*d0f0*/  @P4 IADD3 R14, P0, R31, R14, RZ ;  /* 0x0000000e1f0e4210 */ /* 0x008fca0007f1e0ff */
[----:B----4-:R-:W-:Y:S02]  /*d100*/  @P4 IMAD.X R9, RZ, RZ, R2, P0 ;  /* 0x000000ffff094224 */ /* 0x010fe400000e0602 */
[----:B------:R-:W-:Y:S02]  /*d110*/  @P4 IMAD.MOV.U32 R2, RZ, RZ, R14 ;  /* 0x000000ffff024224 */ /* 0x000fe400078e000e */
[----:B------:R-:W-:Y:S01]  /*d120*/  @P4 IMAD.MOV.U32 R3, RZ, RZ, R9 ;  /* 0x000000ffff034224 */ /* 0x000fe200078e0009 */
[----:B------:R-:W3:Y:S04]  /*d130*/  SHFL.IDX PT, R14, R8, 0x5, 0x181f ;  /* 0x00b81f00080e7f89 */ /* 0x000ee800000e0000 */
[----:B------:R4:W-:Y:S04]  /*d140*/  @P4 LDGSTS.E.BYPASS.LTC128B.128 [R4+0x1a400], desc[UR52][R2.64], !P2 ;  /* 0x1a40000002044fae */ /* 0x0009e8000d101d74 */
[----:B----4-:R-:W4:Y:S01]  /*d150*/  SHFL.IDX PT, R2, R6, 0x5, 0x181f ;  /* 0x00b81f0006027f89 */ /* 0x010f2200000e0000 */
[----:B---3--:R-:W-:-:S05]  /*d160*/  @P5 IADD3 R14, P0, R31, R14, RZ ;  /* 0x0000000e1f0e5210 */ /* 0x008fca0007f1e0ff */
[----:B----4-:R-:W-:Y:S02]  /*d170*/  @P5 IMAD.X R9, RZ, RZ, R2, P0 ;  /* 0x000000ffff095224 */ /* 0x010fe400000e0602 */
[----:B------:R-:W-:Y:S02]  /*d180*/  @P5 IMAD.MOV.U32 R2, RZ, RZ, R14 ;  /* 0x000000ffff025224 */ /* 0x000fe400078e000e */
[----:B------:R-:W3:Y:S01]  /*d190*/  SHFL.IDX PT, R14, R8, 0x6, 0x181f ;  /* 0x00d81f00080e7f89 */ /* 0x000ee200000e0000 */
[----:B------:R-:W-:-:S05]  /*d1a0*/  @P5 MOV R3, R9 ;  /* 0x0000000900035202 */ /* 0x000fca0000000f00 */
[----:B------:R4:W-:Y:S04]  /*d1b0*/  @P5 LDGSTS.E.BYPASS.LTC128B.128 [R4+0x1ac00], desc[UR52][R2.64], !P2 ;  /* 0x1ac0000002045fae */ /* 0x0009e8000d101d74 */
[----:B----4-:R-:W4:Y:S04]  /*d1c0*/  SHFL.IDX PT, R2, R6, 0x6, 0x181f ;  /* 0x00d81f0006027f89 */ /* 0x010f2800000e0000 */
[----:B------:R-:W-:Y:S01]  /*d1d0*/  SHFL.IDX PT, R6, R6, 0x7, 0x181f ;  /* 0x00f81f0006067f89 */ /* 0x000fe200000e0000 */
[----:B---3--:R-:W-:-:S05]  /*d1e0*/  @P6 IADD3 R14, P0, R31, R14, RZ ;  /* 0x0000000e1f0e6210 */ /* 0x008fca0007f1e0ff */
[----:B----4-:R-:W-:Y:S02]  /*d1f0*/  @P6 IMAD.X R9, RZ, RZ, R2, P0 ;  /* 0x000000ffff096224 */ /* 0x010fe400000e0602 */
[----:B------:R-:W-:Y:S02]  /*d200*/  @P6 IMAD.MOV.U32 R2, RZ, RZ, R14 ;  /* 0x000000ffff026224 */ /* 0x000fe400078e000e */
[----:B------:R-:W3:Y:S01]  /*d210*/  SHFL.IDX PT, R14, R8, 0x7, 0x181f ;  /* 0x00f81f00080e7f89 */ /* 0x000ee200000e0000 */
[----:B------:R-:W-:-:S05]  /*d220*/  @P6 IMAD.MOV.U32 R3, RZ, RZ, R9 ;  /* 0x000000ffff036224 */ /* 0x000fca00078e0009 */
[----:B------:R4:W-:Y:S01]  /*d230*/  @P6 LDGSTS.E.BYPASS.LTC128B.128 [R4+0x1b400], desc[UR52][R2.64], !P2 ;  /* 0x1b40000002046fae */ /* 0x0009e2000d101d74 */
[----:B---3--:R-:W-:-:S05]  /*d240*/  @P3 IADD3 R14, P0, R31, R14, RZ ;  /* 0x0000000e1f0e3210 */ /* 0x008fca0007f1e0ff */
[----:B------:R-:W-:Y:S02]  /*d250*/  @P3 IMAD.X R9, RZ, RZ, R6, P0 ;  /* 0x000000ffff093224 */ /* 0x000fe400000e0606 */
[----:B----4-:R-:W-:Y:S01]  /*d260*/  @P3 IMAD.MOV.U32 R2, RZ, RZ, R14 ;  /* 0x000000ffff023224 */ /* 0x010fe200078e000e */
[----:B------:R-:W-:Y:S01]  /*d270*/  SHFL.IDX PT, R6, R5, 0x1, 0x181f ;  /* 0x00381f0005067f89 */ /* 0x000fe200000e0000 */
[----:B------:R-:W-:-:S03]  /*d280*/  @P3 IMAD.MOV.U32 R3, RZ, RZ, R9 ;  /* 0x000000ffff033224 */ /* 0x000fc600078e0009 */
[----:B------:R-:W3:Y:S04]  /*d290*/  SHFL.IDX PT, R14, R7, RZ, 0x181f ;  /* 0x00181fff070e7589 */ /* 0x000ee800000e0000 */
[----:B------:R4:W-:Y:S04]  /*d2a0*/  @P3 LDGSTS.E.BYPASS.LTC128B.128 [R4+0x1bc00], desc[UR52][R2.64], !P2 ;  /* 0x1bc0000002043fae */ /* 0x0009e8000d101d74 */
[----:B----4-:R-:W4:Y:S01]  /*d2b0*/  SHFL.IDX PT, R2, R5, RZ, 0x181f ;  /* 0x00181fff05027589 */ /* 0x010f2200000e0000 */
[----:B---3--:R-:W-:-:S05]  /*d2c0*/  @P1 IADD3 R14, P0, R31, R14, RZ ;  /* 0x0000000e1f0e1210 */ /* 0x008fca0007f1e0ff */
[----:B----4-:R-:W-:Y:S02]  /*d2d0*/  @P1 IMAD.X R9, RZ, RZ, R2, P0 ;  /* 0x000000ffff091224 */ /* 0x010fe400000e0602 */
[----:B------:R-:W-:Y:S02]  /*d2e0*/  @P1 IMAD.MOV.U32 R2, RZ, RZ, R14 ;  /* 0x000000ffff021224 */ /* 0x000fe400078e000e */
[----:B------:R-:W-:Y:S01]  /*d2f0*/  @P1 IMAD.MOV.U32 R3, RZ, RZ, R9 ;  /* 0x000000ffff031224 */ /* 0x000fe200078e0009 */
[----:B------:R3:W4:Y:S04]  /*d300*/  SHFL.IDX PT, R14, R7, 0x1, 0x181f ;  /* 0x00381f00070e7f89 */ /* 0x00072800000e0000 */
[----:B------:R3:W-:Y:S02]  /*d310*/  @P1 LDGSTS.E.BYPASS.LTC128B.128 [R4+0x1c400], desc[UR52][R2.64], !P2 ;  /* 0x1c40000002041fae */ /* 0x0007e4000d101d74 */
.L_x_429:
[----:B------:R-:W-:-:S13]  /*d320*/  LOP3.LUT P1, RZ, R30, 0x200, RZ, 0xc0, !PT ;  /* 0x000002001eff7812 */ /* 0x000fda000782c0ff */
[----:B---34-:R-:W-:-:S05]  /*d330*/  @P1 IADD3 R2, P0, R31, R14, RZ ;  /* 0x0000000e1f021210 */ /* 0x018fca0007f1e0ff */
[----:B------:R-:W-:Y:S01]  /*d340*/  @P1 IMAD.X R3, RZ, RZ, R6, P0 ;  /* 0x000000ffff031224 */ /* 0x000fe200000e0606 */
[----:B------:R-:W-:-:S04]  /*d350*/  PLOP3.LUT P0, PT, PT, PT, PT, 0x80, 0x0 ;  /* 0x000000000000781c */ /* 0x000fc80003f0f070 */
[----:B------:R-:W-:Y:S01]  /*d360*/  @!PT LDS RZ, [RZ] ;  /* 0x00000000fffff984 */ /* 0x000fe20000000800 */
[----:B------:R-:W-:Y:S01]  /*d370*/  @!PT LDS RZ, [RZ] ;  /* 0x00000000fffff984 */ /* 0x000fe20000000800 */
[----:B------:R-:W-:Y:S01]  /*d380*/  @!PT LDS RZ, [RZ] ;  /* 0x00000000fffff984 */ /* 0x000fe20000000800 */
[----:B------:R3:W-:Y:S01]  /*d390*/  @P1 LDGSTS.E.BYPASS.LTC128B.128 [R4+0x1cc00], desc[UR52][R2.64], !P2 ;  /* 0x1cc0000002041fae */ /* 0x0007e2000d101d74 */
[----:B------:R-:W-:-:S08]  /*d3a0*/  NOP ;  /* 0x0000000000007918 */ /* 0x000fd00000000000 */
.L_x_316:
[----:B------:R-:W-:Y:S02]  /*d3b0*/  PLOP3.LUT P1, PT, P1, P0, PT, 0xa2, 0x0 ;  /* 0x000000000000781c */ /* 0x000fe40000f21472 */
[----:B------:R-:W-:-:S08]  /*d3c0*/  @P0 R2UR P1, UR4, R0 ;  /* 0x00000000000402ca */ /* 0x000fd00000020000 */
[----:B------:R-:W-:-:S05]  /*d3d0*/  @P0 PLOP3.LUT P0, PT, P1, PT, PT, 0x80, 0x0 ;  /* 0x000000000000081c */ /* 0x000fca0000f0f070 */
[----:B------:R-:W-:Y:S01]  /*d3e0*/  @!P1 SYNCS.ARRIVE.TRANS64.RED.A0T1 RZ, [UR4+0x22830], RZ ;  /* 0x022830ffffff99a7 */ /* 0x000fe20008200404 */
[----:B------:R-:W-:Y:S07]  /*d3f0*/  @!P1 ARRIVES.LDGSTSBAR.64.TRANSCNT [UR4+0x22830] ;  /* 0x02283000ff0099b0 */ /* 0x000fee0008000a84 */
[----:B------:R-:W-:Y:S05]  /*d400*/  @P0 BRA.U.ANY `(.L_x_316) ;  /* 0xfffffffd00e80947 */ /* 0x000fea000393ffff */
[----:B------:R-:W-:Y:S01]  /*d410*/  NOP ;  /* 0x0000000000007918 */ /* 0x000fe20000000000 */
[----:B---3--:R-:W-:-:S05]  /*d420*/  IMAD.U32 R2, RZ, RZ, UR46 ;  /* 0x0000002eff027e24 */ /* 0x008fca000f8e00ff */
[----:B------:R-:W-:-:S13]  /*d430*/  ISETP.NE.AND P2, PT, R2, 0x3, PT ;  /* 0x000000030200780c */ /* 0x000fda0003f45270 */
[----:B------:R-:W-:Y:S05]  /*d440*/  @!P2 BRA `(.L_x_317) ;  /* 0x000000000004a947 */ /* 0x000fea0003800000 */
[----:B------:R-:W-:Y:S01]  /*d450*/  BPT.TRAP 0x1 ;  /* 0x000000040000795c */ /* 0x000fe20000300000 */
.L_x_317:
[----:B------:R3:W-:Y:S02]  /*d460*/  SYNCS.ARRIVE.TRANS64.A1T0 RZ, [R0+URZ+0x22830], RZ ;  /* 0x022830ff00ff79a7 */ /* 0x0007e4000810003f */
[----:B------:R-:W-:Y:S05]  /*d470*/  WARPSYNC.ALL ;  /* 0x0000000000007948 */ /* 0x000fea0003800000 */
[----:B------:R-:W-:Y:S01]  /*d480*/  R2UR UR5, R24 ;  /* 0x00000000180572ca */ /* 0x000fe200000e0000 */
[----:B0123--:R-:W-:Y:S01]  /*d490*/  VIADD R0, R22, 0x14400 ;  /* 0x0001440016007836 */ /* 0x00ffe20000000000 */
[----:B------:R-:W-:Y:S01]  /*d4a0*/  R2UR UR38, R24 ;  /* 0x00000000182672ca */ /* 0x000fe200000e0000 */
[----:B------:R-:W-:Y:S01]  /*d4b0*/  ULDC.64 UR6, c[0x0][0x298] ;  /* 0x0000a60000067ab9 */ /* 0x000fe20000000a00 */
[----:B------:R-:W-:Y:S01]  /*d4c0*/  UISETP.NE.AND UP0, UPT, UR47, URZ, UPT ;  /* 0x0000003f2f00728c */ /* 0x000fe2000bf05270 */
[----:B------:R-:W-:Y:S01]  /*d4d0*/  BSSY B6, `(.L_x_318) ;  /* 0x000001b000067945 */ /* 0x000fe20003800000 */
[----:B------:R-:W-:Y:S01]  /*d4e0*/  BAR.SYNC.DEFER_BLOCKING 0x8, 0x180 ;  /* 0x0206000000007b1d */ /* 0x000fe20000010000 */
[----:B------:R-:W-:Y:S01]  /*d4f0*/  LOP3.LUT P0, RZ, R0, 0x3ff, RZ, 0xc0, !PT ;  /* 0x000003ff00ff7812 */ /* 0x000fe2000780c0ff */
[----:B------:R-:W-:-:S02]  /*d500*/  USEL UR44, UR44, URZ, !UP0 ;  /* 0x0000003f2c2c7287 */ /* 0x000fc4000c000000 */
[----:B------:R-:W-:-:S03]  /*d510*/  USEL UR45, UR45, URZ, !UP0 ;  /* 0x0000003f2d2d7287 */ /* 0x000fc6000c000000 */
[----:B------:R-:W-:Y:S02]  /*d520*/  USHF.R.S32.HI UR4, URZ, 0x1f, UR5 ;  /* 0x0000001f3f047899 */ /* 0x000fe40008011405 */
[----:B------:R-:W-:Y:S02]  /*d530*/  UIMAD.WIDE.U32 UR38, UR38, UR6, URZ ;  /* 0x00000006262672a5 */ /* 0x000fe4000f8e003f */
[----:B------:R-:W-:-:S04]  /*d540*/  UIMAD UR4, UR4, UR6, URZ ;  /* 0x00000006040472a4 */ /* 0x000fc8000f8e023f */
[----:B------:R-:W-:-:S04]  /*d550*/  UIMAD UR4, UR5, UR7, UR4 ;  /* 0x00000007050472a4 */ /* 0x000fc8000f8e0204 */
[----:B------:R-:W-:Y:S01]  /*d560*/  UIADD3 UR47, UR39, UR4, URZ ;  /* 0x00000004272f7290 */ /* 0x000fe2000fffe03f */
[----:B------:R-:W-:Y:S11]  /*d570*/  @!P0 BRA `(.L_x_319) ;  /* 0x0000000000408947 */ /* 0x000ff60003800000 */
        /* <DEDUP_REMOVED lines=16> */
.L_x_319:
[----:B------:R-:W-:Y:S05]  /*d680*/  BSYNC B6 ;  /* 0x0000000000067941 */ /* 0x000fea0003800000 */
.L_x_318:
[----:B------:R0:W5:Y:S01]  /*d690*/  LDL R10, [R1+0x14] ;  /* 0x00001400010a7983 */ /* 0x0001620000100800 */
[----:B------:R-:W1:Y:S01]  /*d6a0*/  LDC R5, c[0x0][0x448] ;  /* 0x00011200ff057b82 */ /* 0x000e620000000800 */
[----:B------:R-:W-:Y:S01]  /*d6b0*/  R2UR UR6, R36 ;  /* 0x00000000240672ca */ /* 0x000fe200000e0000 */
[----:B------:R-:W-:Y:S01]  /*d6c0*/  IMAD.SHL.U32 R4, R17, 0x80, RZ ;  /* 0x0000008011047824 */ /* 0x000fe200078e00ff */
[----:B------:R-:W2:Y:S01]  /*d6d0*/  S2R R2, SR_TID.X ;  /* 0x0000000000027919 */ /* 0x000ea20000002100 */
[C---:B------:R-:W-:Y:S01]  /*d6e0*/  R2UR UR7, R18.reuse ;  /* 0x00000000120772ca */ /* 0x040fe200000e0000 */
[----:B------:R-:W-:Y:S01]  /*d6f0*/  ULDC.64 UR8, c[0x0][0x2d8] ;  /* 0x0000b60000087ab9 */ /* 0x000fe20000000a00 */
[----:B-1----:R-:W-:Y:S02]  /*d700*/  ISETP.NE.AND P0, PT, R5, 0x1, PT ;  /* 0x000000010500780c */ /* 0x002fe40003f05270 */
[----:B------:R-:W-:Y:S02]  /*d710*/  R2UR UR10, R18 ;  /* 0x00000000120a72ca */ /* 0x000fe400000e0000 */
[C---:B--2---:R-:W-:Y:S01]  /*d720*/  LOP3.LUT R19, R2.reuse, 0x7f, RZ, 0xc0, !PT ;  /* 0x0000007f02137812 */ /* 0x044fe200078ec0ff */
[----:B------:R-:W-:-:S08]  /*d730*/  IMAD.SHL.U32 R2, R2, 0x10, RZ ;  /* 0x0000001002027824 */ /* 0x000fd000078e00ff */
[----:B------:R-:W1:Y:S01]  /*d740*/  @P0 LDC R3, c[0x0][0x44c] ;  /* 0x00011300ff030b82 */ /* 0x000e620000000800 */
[----:B------:R-:W-:-:S04]  /*d750*/  SHF.R.U32.HI R19, RZ, 0x3, R19 ;  /* 0x00000003ff137819 */ /* 0x000fc80000011613 */
[----:B------:R-:W-:-:S03]  /*d760*/  LOP3.LUT R2, R19, 0x70, R2, 0xf8, !PT ;  /* 0x0000007013027812 */ /* 0x000fc600078ef802 */
[----:B------:R-:W2:Y:S01]  /*d770*/  @P0 LDC R6, c[0x0][0x450] ;  /* 0x00011400ff060b82 */ /* 0x000ea20000000800 */
[----:B------:R-:W-:Y:S01]  /*d780*/  UIMAD UR6, UR6, UR8, URZ ;  /* 0x00000008060672a4 */ /* 0x000fe2000f8e023f */
[----:B------:R-:W-:Y:S01]  /*d790*/  LOP3.LUT R0, R2, R4, RZ, 0xfc, !PT ;  /* 0x0000000402007212 */ /* 0x000fe200078efcff */
[----:B------:R-:W-:Y:S01]  /*d7a0*/  UMOV UR4, UR38 ;  /* 0x0000002600047c82 */ /* 0x000fe20008000000 */
[----:B------:R-:W-:Y:S01]  /*d7b0*/  UMOV UR5, UR47 ;  /* 0x0000002f00057c82 */ /* 0x000fe20008000000 */
[----:B------:R-:W-:Y:S02]  /*d7c0*/  UIMAD UR6, UR10, UR9, UR6 ;  /* 0x000000090a0672a4 */ /* 0x000fe4000f8e0206 */
[----:B------:R-:W-:Y:S01]  /*d7d0*/  UIMAD.WIDE.U32 UR4, UR7, UR8, UR4 ;  /* 0x00000008070472a5 */ /* 0x000fe2000f8e0004 */
[----:B------:R-:W-:Y:S02]  /*d7e0*/  IMAD.MOV.U32 R2, RZ, RZ, R0 ;  /* 0x000000ffff027224 */ /* 0x000fe400078e0000 */
[----:B------:R-:W-:Y:S01]  /*d7f0*/  ULDC.64 UR8, c[0x0][0x2e0] ;  /* 0x0000b80000087ab9 */ /* 0x000fe20000000a00 */
[----:B------:R-:W-:Y:S01]  /*d800*/  UIADD3 UR5, UR5, UR6, URZ ;  /* 0x0000000605057290 */ /* 0x000fe2000fffe03f */
[----:B-1----:R-:W-:Y:S01]  /*d810*/  @P0 IMAD.HI.U32 R3, R0, R3, RZ ;  /* 0x0000000300030227 */ /* 0x002fe200078e00ff */
[----:B------:R-:W-:Y:S01]  /*d820*/  UIMAD UR6, UR45, UR8, URZ ;  /* 0x000000082d0672a4 */ /* 0x000fe2000f8e023f */
[----:B------:R-:W1:Y:S01]  /*d830*/  S2R R19, SR_TID.X ;  /* 0x0000000000137919 */ /* 0x000e620000002100 */
[----:B------:R-:W-:-:S02]  /*d840*/  UIMAD.WIDE.U32 UR4, UR44, UR8, UR4 ;  /* 0x000000082c0472a5 */ /* 0x000fc4000f8e0004 */
[----:B--2---:R-:W-:Y:S01]  /*d850*/  @P0 SHF.R.U32.HI R2, RZ, R6, R3 ;  /* 0x00000006ff020219 */ /* 0x004fe20000011603 */
[----:B------:R-:W-:-:S03]  /*d860*/  UIMAD UR6, UR44, UR9, UR6 ;  /* 0x000000092c0672a4 */ /* 0x000fc6000f8e0206 */
[--C-:B------:R-:W-:Y:S01]  /*d870*/  SHF.R.S32.HI R3, RZ, 0x1f, R2.reuse ;  /* 0x0000001fff037819 */ /* 0x100fe20000011402 */
[----:B------:R-:W-:Y:S01]  /*d880*/  IMAD.MOV R7, RZ, RZ, -R2 ;  /* 0x000000ffff077224 */ /* 0x000fe200078e0a02 */
[----:B------:R-:W-:Y:S01]  /*d890*/  ULDC.64 UR8, c[0x0][0x2d0] ;  /* 0x0000b40000087ab9 */ /* 0x000fe20000000a00 */
[----:B------:R-:W-:Y:S01]  /*d8a0*/  UIADD3 UR5, UR5, UR6, URZ ;  /* 0x0000000605057290 */ /* 0x000fe2000fffe03f */
[----:B------:R-:W-:Y:S02]  /*d8b0*/  IMAD.U32 R11, RZ, RZ, UR8 ;  /* 0x00000008ff0b7e24 */ /* 0x000fe4000f8e00ff */
[----:B------:R-:W-:Y:S02]  /*d8c0*/  IMAD R3, R3, UR8, RZ ;  /* 0x0000000803037c24 */ /* 0x000fe4000f8e02ff */
[----:B------:R-:W-:Y:S02]  /*d8d0*/  IMAD R7, R5, R7, R0 ;  /* 0x0000000705077224 */ /* 0x000fe400078e0200 */
[----:B------:R-:W-:-:S02]  /*d8e0*/  IMAD R9, R2, UR9, R3 ;  /* 0x0000000902097c24 */ /* 0x000fc4000f8e0203 */
[----:B------:R-:W-:Y:S01]  /*d8f0*/  IMAD.WIDE.U32 R2, R2, R11, UR4 ;  /* 0x0000000402027e25 */ /* 0x000fe2000f8e000b */
[----:B------:R-:W-:Y:S01]  /*d900*/  SHF.R.S32.HI R0, RZ, 0x1f, R7 ;  /* 0x0000001fff007819 */ /* 0x000fe20000011407 */
[----:B------:R-:W-:Y:S02]  /*d910*/  ULDC.64 UR4, c[0x0][0x2c8] ;  /* 0x0000b20000047ab9 */ /* 0x000fe40000000a00 */
[----:B------:R-:W-:Y:S02]  /*d920*/  IMAD.IADD R3, R3, 0x1, R9 ;  /* 0x0000000103037824 */ /* 0x000fe400078e0209 */
[----:B------:R-:W-:Y:S02]  /*d930*/  IMAD R0, R0, UR4, RZ ;  /* 0x0000000400007c24 */ /* 0x000fe4000f8e02ff */
[----:B------:R-:W-:-:S04]  /*d940*/  IMAD.WIDE.U32 R2, R7, UR4, R2 ;  /* 0x0000000407027c25 */ /* 0x000fc8000f8e0002 */
[----:B------:R-:W-:Y:S01]  /*d950*/  IMAD R7, R7, UR5, R0 ;  /* 0x0000000507077c24 */ /* 0x000fe2000f8e0200 */
[----:B------:R-:W-:Y:S02]  /*d960*/  ULDC.64 UR4, c[0x0][0x280] ;  /* 0x0000a00000047ab9 */ /* 0x000fe40000000a00 */
[----:B------:R-:W-:Y:S01]  /*d970*/  IADD3 R0, P0, R2, UR4, RZ ;  /* 0x0000000402007c10 */ /* 0x000fe2000ff1e0ff */
[----:B------:R-:W-:-:S03]  /*d980*/  ULDC UR4, c[0x0][0x2b8] ;  /* 0x0000ae0000047ab9 */ /* 0x000fc60000000800 */
[----:B------:R-:W-:Y:S02]  /*d990*/  IADD3.X R6, R3, UR5, R7, P0, !PT ;  /* 0x0000000503067c10 */ /* 0x000fe400087fe407 */
[----:B------:R-:W-:Y:S01]  /*d9a0*/  ISETP.GE.AND P0, PT, R31, UR4, PT ;  /* 0x000000041f007c0c */ /* 0x000fe2000bf06270 */
[----:B------:R-:W-:Y:S01]  /*d9b0*/  UMOV UR4, 0xffffffff ;  /* 0xffffffff00047882 */ /* 0x000fe20000000000 */
[----:B-1----:R-:W-:-:S04]  /*d9c0*/  LOP3.LUT R19, R19, 0x7f, RZ, 0xc0, !PT ;  /* 0x0000007f13137812 */ /* 0x002fc800078ec0ff */
[----:B------:R-:W-:Y:S01]  /*d9d0*/  SHF.R.U32.HI R17, RZ, 0x3, R19 ;  /* 0x00000003ff117819 */ /* 0x000fe20000011613 */
[----:B0-----:R-:W-:Y:S06]  /*d9e0*/  BRA.DIV UR4, `(.L_x_320) ;  /* 0x0000004e04b47947 */ /* 0x001fec000b800000 */
[----:B------:R-:W0:Y:S01]  /*d9f0*/  SHFL.IDX PT, R14, R0, RZ, 0x181f ;  /* 0x00181fff000e7589 */ /* 0x000e2200000e0000 */
[----:B------:R-:W-:Y:S02]  /*da00*/  IMAD R5, R5, UR41, RZ ;  /* 0x0000002905057c24 */ /* 0x000fe4000f8e02ff */
[----:B------:R-:W-:Y:S01]  /*da10*/  IMAD.IADD R4, R17, 0x1, R4 ;  /* 0x0000000111047824 */ /* 0x000fe200078e0204 */
[----:B------:R-:W1:Y:S03]  /*da20*/  SHFL.IDX PT, R2, R6, RZ, 0x181f ;  /* 0x00181fff06027589 */ /* 0x000e6600000e0000 */
[C---:B------:R-:W-:Y:S01]  /*da30*/  VIADD R8, R4.reuse, 0x10 ;  /* 0x0000001004087836 */ /* 0x040fe20000000000 */
[----:B------:R-:W-:Y:S01]  /*da40*/  ISETP.GE.AND P2, PT, R4, R5, PT ;  /* 0x000000050400720c */ /* 0x000fe20003f46270 */
[----:B------:R-:W-:-:S12]  /*da50*/  SHFL.IDX PT, R7, R6, 0x1, 0x181f ;  /* 0x00381f0006077f89 */ /* 0x000fd800000e0000 */
[----:B0-----:R-:W-:-:S05]  /*da60*/  @!P2 IADD3 R14, P1, R31, R14, RZ ;  /* 0x0000000e1f0ea210 */ /* 0x001fca0007f3e0ff */
[----:B-1----:R-:W-:Y:S02]  /*da70*/  @!P2 IMAD.X R3, RZ, RZ, R2, P1 ;  /* 0x000000ffff03a224 */ /* 0x002fe400008e0602 */
[----:B------:R-:W-:Y:S02]  /*da80*/  @!P2 IMAD.MOV.U32 R2, RZ, RZ, R14 ;  /* 0x000000ffff02a224 */ /* 0x000fe400078e000e */
[----:B------:R-:W0:Y:S04]  /*da90*/  SHFL.IDX PT, R14, R0, 0x1, 0x181f ;  /* 0x00381f00000e7f89 */ /* 0x000e2800000e0000 */
[----:B-----5:R0:W-:Y:S01]  /*daa0*/  @!P2 LDGSTS.E.BYPASS.LTC128B.128 [R10+0x14400], desc[UR52][R2.64], !P0 ;  /* 0x14400000020aafae */ /* 0x0201e2000c101d74 */
[----:B------:R-:W-:Y:S01]  /*dab0*/  ISETP.GE.AND P2, PT, R8, R5, PT ;  /* 0x000000050800720c */ /* 0x000fe20003f46270 */
[----:B------:R-:W-:-:S12]  /*dac0*/  VIADD R8, R4, 0x20 ;  /* 0x0000002004087836 */ /* 0x000fd80000000000 */
[----:B0-----:R-:W-:Y:S02]  /*dad0*/  @!P2 IADD3 R2, P1, R31, R14, RZ ;  /* 0x0000000e1f02a210 */ /* 0x001fe40007f3e0ff */
[----:B------:R-:W0:Y:S03]  /*dae0*/  SHFL.IDX PT, R14, R0, 0x2, 0x181f ;  /* 0x00581f00000e7f89 */ /* 0x000e2600000e0000 */
[----:B------:R-:W-:Y:S02]  /*daf0*/  @!P2 IMAD.X R3, RZ, RZ, R7, P1 ;  /* 0x000000ffff03a224 */ /* 0x000fe400008e0607 */
[----:B------:R-:W1:Y:S04]  /*db00*/  SHFL.IDX PT, R7, R6, 0x2, 0x181f ;  /* 0x00581f0006077f89 */ /* 0x000e6800000e0000 */
[----:B------:R0:W-:Y:S01]  /*db10*/  @!P2 LDGSTS.E.BYPASS.LTC128B.128 [R10+0x14c00], desc[UR52][R2.64], !P0 ;  /* 0x14c00000020aafae */ /* 0x0001e2000c101d74 */
[----:B------:R-:W-:Y:S01]  /*db20*/  ISETP.GE.AND P2, PT, R8, R5, PT ;  /* 0x000000050800720c */ /* 0x000fe20003f46270 */
[----:B------:R-:W-:-:S12]  /*db30*/  VIADD R8, R4, 0x30 ;  /* 0x0000003004087836 */ /* 0x000fd80000000000 */
[----:B0-----:R-:W-:Y:S02]  /*db40*/  @!P2 IADD3 R2, P1, R31, R14, RZ ;  /* 0x0000000e1f02a210 */ /* 0x001fe40007f3e0ff */
[----:B------:R-:W0:Y:S03]  /*db50*/  SHFL.IDX PT, R14, R0, 0x3, 0x181f ;  /* 0x00781f00000e7f89 */ /* 0x000e2600000e0000 */
[----:B-1----:R-:W-:Y:S02]  /*db60*/  @!P2 IMAD.X R3, RZ, RZ, R7, P1 ;  /* 0x000000ffff03a224 */ /* 0x002fe400008e0607 */
[----:B------:R-:W1:Y:S04]  /*db70*/  SHFL.IDX PT, R7, R6, 0x3, 0x181f ;  /* 0x00781f0006077f89 */ /* 0x000e6800000e0000 */
[----:B------:R0:W-:Y:S01]  /*db80*/  @!P2 LDGSTS.E.BYPASS.LTC128B.128 [R10+0x15400], desc[UR52][R2.64], !P0 ;  /* 0x15400000020aafae */ /* 0x0001e2000c101d74 */
[----:B------:R-:W-:Y:S01]  /*db90*/  ISETP.GE.AND P2, PT, R8, R5, PT ;  /* 0x000000050800720c */ /* 0x000fe20003f46270 */
[----:B------:R-:W-:-:S12]  /*dba0*/  VIADD R8, R4, 0x40 ;  /* 0x0000004004087836 */ /* 0x000fd80000000000 */
[----:B0-----:R-:W-:Y:S02]  /*dbb0*/  @!P2 IADD3 R2, P1, R31, R14, RZ ;  /* 0x0000000e1f02a210 */ /* 0x001fe40007f3e0ff */
[----:B------:R-:W0:Y:S02]  /*dbc0*/  SHFL.IDX PT, R14, R0, 0x4, 0x181f ;  /* 0x00981f00000e7f89 */ /* 0x000e2400000e0000 */
[----:B-1----:R-:W-:Y:S02]  /*dbd0*/  @!P2 IADD3.X R3, RZ, R7, RZ, P1, !PT ;  /* 0x00000007ff03a210 */ /* 0x002fe40000ffe4ff */
        /* <DEDUP_REMOVED lines=16> */
[----:B------:R-:W-:-:S13]  /*dce0*/  ISETP.GE.AND P2, PT, R8, R5, PT ;  /* 0x000000050800720c */ /* 0x000fda0003f46270 */
[----:B0-----:R-:W-:Y:S02]  /*dcf0*/  @!P2 IADD3 R2, P1, R31, R14, RZ ;  /* 0x0000000e1f02a210 */ /* 0x001fe40007f3e0ff */
[----:B------:R0:W2:Y:S03]  /*dd00*/  SHFL.IDX PT, R14, R0, 0x7, 0x181f ;  /* 0x00f81f00000e7f89 */ /* 0x0000a600000e0000 */
[----:B-1----:R-:W-:Y:S02]  /*dd10*/  @!P2 IMAD.X R3, RZ, RZ, R7, P1 ;  /* 0x000000ffff03a224 */ /* 0x002fe400008e0607 */
[----:B------:R0:W1:Y:S04]  /*dd20*/  SHFL.IDX PT, R7, R6, 0x7, 0x181f ;  /* 0x00f81f0006077f89 */ /* 0x00006800000e0000 */
[----:B------:R0:W-:Y:S02]  /*dd30*/  @!P2 LDGSTS.E.BYPASS.LTC128B.128 [R10+0x17400], desc[UR52][R2.64], !P0 ;  /* 0x17400000020aafae */ /* 0x0001e4000c101d74 */
.L_x_446:
[----:B------:R-:W-:-:S05]  /*dd40*/  VIADD R4, R4, 0x70 ;  /* 0x0000007004047836 */ /* 0x000fca0000000000 */
[----:B------:R-:W-:-:S13]  /*dd50*/  ISETP.GE.AND P1, PT, R4, R5, PT ;  /* 0x000000050400720c */ /* 0x000fda0003f26270 */
[----:B0-2---:R-:W-:-:S05]  /*dd60*/  @!P1 IADD3 R2, P2, R31, R14, RZ ;  /* 0x0000000e1f029210 */ /* 0x005fca0007f5e0ff */
[----:B-1----:R-:W-:-:S05]  /*dd70*/  @!P1 IMAD.X R3, RZ, RZ, R7, P2 ;  /* 0x000000ffff039224 */ /* 0x002fca00010e0607 */
[----:B------:R-:W-:Y:S01]  /*dd80*/  @!PT LDS RZ, [RZ] ;  /* 0x00000000fffff984 */ /* 0x000fe20000000800 */
[----:B------:R-:W-:Y:S01]  /*dd90*/  @!PT LDS RZ, [RZ] ;  /* 0x00000000fffff984 */ /* 0x000fe20000000800 */
[----:B------:R-:W-:Y:S01]  /*dda0*/  @!PT LDS RZ, [RZ] ;  /* 0x00000000fffff984 */ /* 0x000fe20000000800 */
[----:B------:R0:W-:Y:S01]  /*ddb0*/  @!P1 LDGSTS.E.BYPASS.LTC128B.128 [R10+0x17c00], desc[UR52][R2.64], !P0 ;  /* 0x17c00000020a9fae */ /* 0x0001e2000c101d74 */
[----:B------:R-:W-:Y:S01]  /*ddc0*/  PLOP3.LUT P0, PT, PT, PT, PT, 0x80, 0x0 ;  /* 0x000000000000781c */ /* 0x000fe20003f0f070 */
[----:B------:R-:W-:-:S12]  /*ddd0*/  NOP ;  /* 0x0000000000007918 */ /* 0x000fd80000000000 */
.L_x_321:
[----:B------:R-:W-:Y:S02]  /*dde0*/  PLOP3.LUT P1, PT, P1, P0, PT, 0xa2, 0x0 ;  /* 0x000000000000781c */ /* 0x000fe40000f21472 */
[----:B------:R-:W-:-:S08]  /*ddf0*/  @P0 R2UR P1, UR4, R22 ;  /* 0x00000000160402ca */ /* 0x000fd00000020000 */
[----:B------:R-:W-:-:S05]  /*de00*/  @P0 PLOP3.LUT P0, PT, P1, PT, PT, 0x80, 0x0 ;  /* 0x000000000000081c */ /* 0x000fca0000f0f070 */
[----:B------:R-:W-:Y:S01]  /*de10*/  @!P1 SYNCS.ARRIVE.TRANS64.RED.A0T1 RZ, [UR4+0x22800], RZ ;  /* 0x022800ffffff99a7 */ /* 0x000fe20008200404 */
[----:B------:R-:W-:Y:S07]  /*de20*/  @!P1 ARRIVES.LDGSTSBAR.64.TRANSCNT [UR4+0x22800] ;  /* 0x02280000ff0099b0 */ /* 0x000fee0008000a84 */
[----:B------:R-:W-:Y:S05]  /*de30*/  @P0 BRA.U.ANY `(.L_x_321) ;  /* 0xfffffffd00e80947 */ /* 0x000fea000393ffff */
[----:B0-----:R-:W2:Y:S02]  /*de40*/  LDL.LU R2, [R1+0x18] ;  /* 0x0000180001027983 */ /* 0x001ea40000300800 */
[----:B--2---:R-:W-:-:S05]  /*de50*/  VIADD R2, R2, 0x1 ;  /* 0x0000000102027836 */ /* 0x004fca0000000000 */
[----:B------:R0:W-:Y:S01]  /*de60*/  STL [R1+0x18], R2 ;  /* 0x0000180201007387 */ /* 0x0001e20000100800 */
[----:B------:R-:W-:-:S04]  /*de70*/  LEA.HI R0, R2, R2, RZ, 0x1 ;  /* 0x0000000202007211 */ /* 0x000fc800078f08ff */
[----:B------:R-:W-:-:S05]  /*de80*/  LOP3.LUT R0, R0, 0xfffffffe, RZ, 0xc0, !PT ;  /* 0xfffffffe00007812 */ /* 0x000fca00078ec0ff */
[----:B------:R-:W-:-:S05]  /*de90*/  IMAD.IADD R0, R2, 0x1, -R0 ;  /* 0x0000000102007824 */ /* 0x000fca00078e0a00 */
[----:B------:R-:W-:Y:S01]  /*dea0*/  SHF.L.U32 R3, R0, 0x1f, RZ ;  /* 0x0000001f00037819 */ /* 0x000fe200000006ff */
[----:B------:R-:W-:Y:S01]  /*deb0*/  NOP ;  /* 0x0000000000007918 */ /* 0x000fe20000000000 */
[----:B------:R0:W-:Y:S01]  /*dec0*/  SYNCS.ARRIVE.TRANS64.A1T0 RZ, [R22+URZ+0x22800], RZ ;  /* 0x022800ff16ff79a7 */ /* 0x0001e2000810003f */
[----:B------:R-:W-:Y:S01]  /*ded0*/  BSSY B0, `(.L_x_322) ;  /* 0x0000003000007945 */ /* 0x000fe20003800000 */
[----:B------:R-:W1:Y:S03]  /*dee0*/  SYNCS.PHASECHK.TRANS64.TRYWAIT P0, [R22+URZ+0x22820], R3 ;  /* 0x02282003160075a7 */ /* 0x000e66000800017f */
[----:B01----:R-:W-:Y:S05]  /*def0*/  @!P0 BRA `(.L_x_323) ;  /* 0x0000005000a48947 */ /* 0x003fea0003800000 */
.L_x_447:
[----:B------:R-:W-:Y:S05]  /*df00*/  BSYNC B0 ;  /* 0x0000000000007941 */ /* 0x000fea0003800000 */
.L_x_322:
[----:B------:R-:W-:-:S06]  /*df10*/  UISETP.GE.AND UP0, UPT, UR42, 0xa1, UPT ;  /* 0x000000a12a00788c */ /* 0x000fcc000bf06270 */
[----:B------:R-:W-:-:S13]  /*df20*/  PLOP3.LUT P0, PT, PT, PT, UP0, 0x80, 0x0 ;  /* 0x000000000000781c */ /* 0x000fda0003f0f008 */
[----:B------:R-:W-:Y:S05]  /*df30*/  @!P0 BRA `(.L_x_324) ;  /* 0x00000018002c8947 */ /* 0x000fea0003800000 */
[----:B------:R-:W-:Y:S01]  /*df40*/  UIADD3 UR4, UR43, -0x2, URZ ;  /* 0xfffffffe2b047890 */ /* 0x000fe2000fffe03f */
[----:B------:R-:W-:Y:S02]  /*df50*/  IMAD.MOV.U32 R24, RZ, RZ, R35 ;  /* 0x000000ffff187224 */ /* 0x000fe400078e0023 */
[----:B------:R-:W-:-:S03]  /*df60*/  IMAD.MOV.U32 R23, RZ, RZ, R32 ;  /* 0x000000ffff177224 */ /* 0x000fc600078e0020 */
[----:B------:R-:W-:-:S07]  /*df70*/  IMAD.U32 R33, RZ, RZ, UR4 ;  /* 0x00000004ff217e24 */ /* 0x000fce000f8e00ff */
.L_x_344:
[----:B-1----:R-:W1:Y:S01]  /*df80*/  S2R R0, SR_TID.X ;  /* 0x0000000000007919 */ /* 0x002e620000002100 */
[----:B------:R-:W2:Y:S01]  /*df90*/  LDC R2, c[0x0][0x430] ;  /* 0x00010c00ff027b82 */ /* 0x000ea20000000800 */
[----:B------:R-:W-:Y:S05]  /*dfa0*/  YIELD ;  /* 0x0000000000007946 */ /* 0x000fea0003800000 */
[----:B------:R-:W3:Y:S01]  /*dfb0*/  S2R R7, SR_TID.X ;  /* 0x0000000000077919 */ /* 0x000ee20000002100 */
[----:B------:R-:W-:Y:S01]  /*dfc0*/  ULDC.64 UR4, c[0x0][0x428] ;  /* 0x00010a0000047ab9 */ /* 0x000fe20000000a00 */
[----:B--2---:R-:W-:Y:S02]  /*dfd0*/  ISETP.NE.AND P0, PT, R2, 0x1, PT ;  /* 0x000000010200780c */ /* 0x004fe40003f05270 */
[----:B-1----:R-:W-:Y:S01]  /*dfe0*/  LOP3.LUT R2, R0, 0x7f, RZ, 0xc0, !PT ;  /* 0x0000007f00027812 */ /* 0x002fe200078ec0ff */
[----:B------:R-:W-:-:S03]  /*dff0*/  IMAD.MOV.U32 R0, RZ, RZ, 0xa0 ;  /* 0x000000a0ff007424 */ /* 0x000fc600078e00ff */
[----:B------:R-:W-:Y:S01]  /*e000*/  SHF.R.U32.HI R5, RZ, 0x3, R2 ;  /* 0x00000003ff057819 */ /* 0x000fe20000011602 */
[----:B------:R-:W-:-:S06]  /*e010*/  IMAD R9, R33, R0, UR36 ;  /* 0x0000002421097e24 */ /* 0x000fcc000f8e0200 */
[----:B0-----:R-:W0:Y:S01]  /*e020*/  @P0 LDC R3, c[0x0][0x434] ;  /* 0x00010d00ff030b82 */ /* 0x001e220000000800 */
[C---:B---3--:R-:W-:Y:S01]  /*e030*/  IMAD.SHL.U32 R8, R7.reuse, 0x10, RZ ;  /* 0x0000001007087824 */ /* 0x048fe200078e00ff */
[----:B------:R-:W-:-:S04]  /*e040*/  LOP3.LUT R2, R7, 0x7f, RZ, 0xc0, !PT ;  /* 0x0000007f07027812 */ /* 0x000fc800078ec0ff */
[----:B------:R-:W-:Y:S02]  /*e050*/  LOP3.LUT R8, R5, 0x70, R8, 0xf8, !PT ;  /* 0x0000007005087812 */ /* 0x000fe400078ef808 */
[----:B------:R-:W1:Y:S01]  /*e060*/  S2R R5, SR_TID.X ;  /* 0x0000000000057919 */ /* 0x000e620000002100 */
[----:B------:R-:W2:Y:S01]  /*e070*/  @P0 LDC R4, c[0x0][0x438] ;  /* 0x00010e00ff040b82 */ /* 0x000ea20000000800 */
[----:B------:R-:W-:Y:S01]  /*e080*/  SHF.R.U32.HI R7, RZ, 0x3, R2 ;  /* 0x00000003ff077819 */ /* 0x000fe20000011602 */
[----:B------:R-:W-:-:S05]  /*e090*/  IMAD.IADD R0, R8, 0x1, R9 ;  /* 0x0000000108007824 */ /* 0x000fca00078e0209 */
[----:B------:R-:W-:Y:S01]  /*e0a0*/  MOV R10, R0 ;  /* 0x00000000000a7202 */ /* 0x000fe20000000f00 */
[----:B------:R-:W3:Y:S01]  /*e0b0*/  @P0 LDC R6, c[0x0][0x434] ;  /* 0x00010d00ff060b82 */ /* 0x000ee20000000800 */
[----:B0-----:R-:W-:-:S07]  /*e0c0*/  @P0 IMAD.HI.U32 R3, R0, R3, RZ ;  /* 0x0000000300030227 */ /* 0x001fce00078e00ff */
[----:B------:R-:W0:Y:S01]  /*e0d0*/  @P0 LDC R2, c[0x0][0x438] ;  /* 0x00010e00ff020b82 */ /* 0x000e220000000800 */
[----:B--2---:R-:W-:-:S05]  /*e0e0*/  @P0 SHF.R.U32.HI R10, RZ, R4, R3 ;  /* 0x00000004ff0a0219 */ /* 0x004fca0000011603 */
[----:B------:R-:W-:Y:S02]  /*e0f0*/  IMAD.MOV.U32 R4, RZ, RZ, R10 ;  /* 0x000000ffff047224 */ /* 0x000fe400078e000a */
[----:B-1----:R-:W-:-:S05]  /*e100*/  IMAD.SHL.U32 R5, R5, 0x10, RZ ;  /* 0x0000001005057824 */ /* 0x002fca00078e00ff */
[----:B------:R-:W-:-:S04]  /*e110*/  LOP3.LUT R5, R7, 0x70, R5, 0xf8, !PT ;  /* 0x0000007007057812 */ /* 0x000fc800078ef805 */
[----:B------:R-:W-:-:S04]  /*e120*/  LOP3.LUT R5, R5, 0x80, RZ, 0xfc, !PT ;  /* 0x0000008005057812 */ /* 0x000fc800078efcff */
[C---:B------:R-:W-:Y:S01]  /*e130*/  ISETP.GT.U32.AND P1, PT, R5.reuse, 0x9f, PT ;  /* 0x0000009f0500780c */ /* 0x040fe20003f24070 */
[----:B------:R-:W-:Y:S01]  /*e140*/  IMAD.IADD R9, R5, 0x1, R9 ;  /* 0x0000000105097824 */ /* 0x000fe200078e0209 */
[----:B------:R-:W-:-:S03]  /*e150*/  SHF.R.S32.HI R5, RZ, 0x1f, R10 ;  /* 0x0000001fff057819 */ /* 0x000fc6000001140a */
[----:B---3--:R-:W-:-:S04]  /*e160*/  @P0 IMAD.HI.U32 R3, R9, R6, RZ ;  /* 0x0000000609030227 */ /* 0x008fc800078e00ff */
[----:B------:R-:W-:Y:S01]  /*e170*/  IMAD.MOV.U32 R11, RZ, RZ, R9 ;  /* 0x000000ffff0b7224 */ /* 0x000fe200078e0009 */
[----:B0-----:R-:W-:Y:S01]  /*e180*/  @P0 SHF.R.U32.HI R11, RZ, R2, R3 ;  /* 0x00000002ff0b0219 */ /* 0x001fe20000011603 */
[----:B------:R-:W-:Y:S02]  /*e190*/  IMAD R3, R37, UR4, RZ ;  /* 0x0000000425037c24 */ /* 0x000fe4000f8e02ff */
[----:B------:R-:W-:-:S04]  /*e1a0*/  IMAD.WIDE.U32 R4, R34, UR4, R4 ;  /* 0x0000000422047c25 */ /* 0x000fc8000f8e0004 */
[----:B------:R-:W-:Y:S01]  /*e1b0*/  IMAD R8, R34, UR5, R3 ;  /* 0x0000000522087c24 */ /* 0x000fe2000f8e0203 */
[--C-:B------:R-:W-:Y:S01]  /*e1c0*/  @!P1 SHF.R.S32.HI R3, RZ, 0x1f, R11.reuse ;  /* 0x0000001fff039819 */ /* 0x100fe2000001140b */
[----:B------:R-:W-:Y:S02]  /*e1d0*/  @!P1 IMAD.MOV.U32 R2, RZ, RZ, R11 ;  /* 0x000000ffff029224 */ /* 0x000fe400078e000b */
[----:B------:R-:W-:Y:S02]  /*e1e0*/  IMAD.IADD R5, R8, 0x1, R5 ;  /* 0x0000000108057824 */ /* 0x000fe400078e0205 */
[----:B------:R-:W-:Y:S01]  /*e1f0*/  @!P1 IMAD.WIDE.U32 R2, R34, UR4, R2 ;  /* 0x0000000422029c25 */ /* 0x000fe2000f8e0002 */
[----:B------:R-:W-:Y:S02]  /*e200*/  ULDC.64 UR4, c[0x0][0x418] ;  /* 0x0001060000047ab9 */ /* 0x000fe40000000a00 */
[----:B------:R-:W-:Y:S01]  /*e210*/  LEA R6, P0, R4, UR4, 0x2 ;  /* 0x0000000404067c11 */ /* 0x000fe2000f8010ff */
[----:B------:R-:W-:-:S03]  /*e220*/  @!P1 IMAD.IADD R8, R8, 0x1, R3 ;  /* 0x0000000108089824 */ /* 0x000fc600078e0203 */
[----:B------:R-:W-:Y:S02]  /*e230*/  LEA.HI.X R7, R4, UR5, R5, 0x2, P0 ;  /* 0x0000000504077c11 */ /* 0x000fe400080f1405 */
[C---:B------:R-:W-:Y:S01]  /*e240*/  @!P1 LEA R4, P0, R2.reuse, UR4, 0x2 ;  /* 0x0000000402049c11 */ /* 0x040fe2000f8010ff */
[----:B------:R-:W-:Y:S01]  /*e250*/  IMAD.U32 R12, RZ, RZ, UR46 ;  /* 0x0000002eff0c7e24 */ /* 0x000fe2000f8e00ff */
[----:B------:R-:W-:Y:S02]  /*e260*/  ULDC UR4, c[0x0][0x430] ;  /* 0x00010c0000047ab9 */ /* 0x000fe40000000800 */
[----:B------:R-:W-:Y:S02]  /*e270*/  @!P1 LEA.HI.X R5, R2, UR5, R8, 0x2, P0 ;  /* 0x0000000502059c11 */ /* 0x000fe400080f1408 */
[----:B------:R0:W2:Y:S01]  /*e280*/  LDG.E R8, desc[UR52][R6.64] ;  /* 0x0000003406087981 */ /* 0x0000a2000c1e1900 */
[----:B------:R-:W-:Y:S01]  /*e290*/  ISETP.NE.AND P2, PT, R12, 0x3, PT ;  /* 0x000000030c00780c */ /* 0x000fe20003f45270 */
[----:B------:R-:W-:-:S02]  /*e2a0*/  VIADD R32, R23, 0x1 ;  /* 0x0000000117207836 */ /* 0x000fc40000000000 */
[----:B------:R-:W-:Y:S02]  /*e2b0*/  IMAD.MOV R3, RZ, RZ, -R10 ;  /* 0x000000ffff037224 */ /* 0x000fe400078e0a0a */
[----:B------:R-:W-:Y:S01]  /*e2c0*/  IMAD.MOV R2, RZ, RZ, -R11 ;  /* 0x000000ffff027224 */ /* 0x000fe200078e0a0b */
[----:B------:R-:W-:Y:S01]  /*e2d0*/  ISETP.NE.AND P0, PT, R32, 0x2, PT ;  /* 0x000000022000780c */ /* 0x000fe20003f05270 */
[----:B0-----:R-:W-:-:S03]  /*e2e0*/  IMAD.MOV.U32 R7, RZ, RZ, RZ ;  /* 0x000000ffff077224 */ /* 0x001fc600078e00ff */
[----:B------:R-:W-:Y:S01]  /*e2f0*/  SEL R35, RZ, 0x1, P0 ;  /* 0x00000001ff237807 */ /* 0x000fe20000000000 */
[----:B------:R-:W-:Y:S02]  /*e300*/  IMAD R9, R2, UR4, R9 ;  /* 0x0000000402097c24 */ /* 0x000fe4000f8e0209 */
[----:B------:R0:W5:Y:S01]  /*e310*/  @!P1 LDG.E R7, desc[UR52][R4.64] ;  /* 0x0000003404079981 */ /* 0x000162000c1e1900 */
[C---:B------:R-:W-:Y:S01]  /*e320*/  ISETP.GT.AND P1, PT, R33.reuse, RZ, PT ;  /* 0x000000ff2100720c */ /* 0x040fe20003f24270 */
[----:B------:R-:W-:Y:S01]  /*e330*/  VIADD R33, R33, 0xffffffff ;  /* 0xffffffff21217836 */ /* 0x000fe20000000000 */
[----:B------:R-:W-:Y:S02]  /*e340*/  SEL R32, R32, RZ, P0 ;  /* 0x000000ff20207207 */ /* 0x000fe40000000000 */
[----:B------:R-:W-:Y:S01]  /*e350*/  LOP3.LUT R35, R24, R35, RZ, 0x3c, !PT ;  /* 0x0000002318237212 */ /* 0x000fe200078e3cff */
[----:B0-----:R-:W-:Y:S01]  /*e360*/  IMAD R4, R3, UR4, R0 ;  /* 0x0000000403047c24 */ /* 0x001fe2000f8e0200 */
[----:B--2---:R-:W-:Y:S01]  /*e370*/  SHF.R.S32.HI R28, RZ, 0x1f, R8 ;  /* 0x0000001fff1c7819 */ /* 0x004fe20000011408 */
[----:B------:R-:W-:Y:S06]  /*e380*/  @!P2 BRA `(.L_x_325) ;  /* 0x000000000004a947 */ /* 0x000fec0003800000 */
[----:B------:R-:W-:Y:S01]  /*e390*/  BPT.TRAP 0x1 ;  /* 0x000000040000795c */ /* 0x000fe20000300000 */
.L_x_325:
[----:B------:R-:W-:Y:S01]  /*e3a0*/  IMAD R0, R32, 0x8, R22 ;  /* 0x0000000820007824 */ /* 0x000fe200078e0216 */
[----:B------:R-:W-:Y:S01]  /*e3b0*/  SHF.L.U32 R29, R35, 0x1f, RZ ;  /* 0x0000001f231d7819 */ /* 0x000fe200000006ff */
[----:B------:R-:W-:Y:S01]  /*e3c0*/  BSSY B0, `(.L_x_326) ;  /* 0x0000004000007945 */ /* 0x000fe20003800000 */
[----:B------:R-:W-:Y:S02]  /*e3d0*/  SHF.R.S32.HI R27, RZ, 0x1f, R4 ;  /* 0x0000001fff1b7819 */ /* 0x000fe40000011404 */
[----:B------:R-:W0:Y:S02]  /*e3e0*/  SYNCS.PHASECHK.TRANS64.TRYWAIT P0, [R0+URZ+0x22880], R29 ;  /* 0x0228801d000075a7 */ /* 0x000e24000800017f */
[----:B0-----:R-:W-:Y:S05]  /*e3f0*/  @!P0 BRA `(.L_x_327) ;  /* 0x0000004c00788947 */ /* 0x001fea0003800000 */
.L_x_448:
[----:B------:R-:W-:Y:S05]  /*e400*/  BSYNC B0 ;  /* 0x0000000000007941 */ /* 0x000fea0003800000 */
.L_x_326:
[----:B------:R-:W2:Y:S01]  /*e410*/  LDL R6, [R1+0x4] ;  /* 0x0000040001067983 */ /* 0x000ea20000100800 */
[----:B------:R-:W-:Y:S01]  /*e420*/  ULDC.64 UR4, c[0x0][0x328] ;  /* 0x0000ca0000047ab9 */ /* 0x000fe20000000a00 */
[----:B------:R-:W-:Y:S01]  /*e430*/  ULDC.64 UR6, c[0x0][0x338] ;  /* 0x0000ce0000067ab9 */ /* 0x000fe20000000a00 */
[----:B------:R-:W-:Y:S01]  /*e440*/  IMAD R5, R27, UR4, RZ ;  /* 0x000000041b057c24 */ /* 0x000fe2000f8e02ff */
[----:B------:R-:W-:Y:S01]  /*e450*/  ULDC.64 UR8, c[0x0][0x330] ;  /* 0x0000cc0000087ab9 */ /* 0x000fe20000000a00 */
[C---:B------:R-:W-:Y:S01]  /*e460*/  IMAD.WIDE.U32 R2, R4.reuse, UR4, RZ ;  /* 0x0000000404027c25 */ /* 0x040fe2000f8e00ff */
[----:B------:R-:W-:Y:S01]  /*e470*/  SHF.R.S32.HI R26, RZ, 0x1f, R9 ;  /* 0x0000001fff1a7819 */ /* 0x000fe20000011409 */
[----:B------:R-:W-:Y:S01]  /*e480*/  ULDC.64 UR10, c[0x0][0x318] ;  /* 0x0000c600000a7ab9 */ /* 0x000fe20000000a00 */
[----:B-----5:R-:W-:Y:S01]  /*e490*/  SHF.R.S32.HI R25, RZ, 0x1f, R7 ;  /* 0x0000001fff197819 */ /* 0x020fe20000011407 */
[----:B------:R-:W-:Y:S01]  /*e4a0*/  IMAD R5, R4, UR5, R5 ;  /* 0x0000000504057c24 */ /* 0x000fe2000f8e0205 */
[----:B------:R-:W1:Y:S01]  /*e4b0*/  LDC R11, c[0x0][0x2f4] ;  /* 0x0000bd00ff0b7b82 */ /* 0x000e620000000800 */
[----:B------:R-:W-:-:S02]  /*e4c0*/  IMAD R10, R36, UR8, RZ ;  /* 0x00000008240a7c24 */ /* 0x000fc4000f8e02ff */
[----:B------:R-:W-:Y:S02]  /*e4d0*/  IMAD.IADD R3, R3, 0x1, R5 ;  /* 0x0000000103037824 */ /* 0x000fe400078e0205 */
[----:B------:R-:W-:Y:S02]  /*e4e0*/  IMAD R5, R28, UR6, RZ ;  /* 0x000000061c057c24 */ /* 0x000fe4000f8e02ff */
[----:B------:R-:W-:-:S04]  /*e4f0*/  IMAD.WIDE.U32 R2, R8, UR6, R2 ;  /* 0x0000000608027c25 */ /* 0x000fc8000f8e0002 */
[----:B------:R-:W-:Y:S02]  /*e500*/  IMAD R5, R8, UR7, R5 ;  /* 0x0000000708057c24 */ /* 0x000fe4000f8e0205 */
[----:B------:R-:W-:Y:S02]  /*e510*/  IMAD R10, R18, UR9, R10 ;  /* 0x00000009120a7c24 */ /* 0x000fe4000f8e020a */
[----:B------:R-:W-:Y:S02]  /*e520*/  IMAD.IADD R3, R3, 0x1, R5 ;  /* 0x0000000103037824 */ /* 0x000fe400078e0205 */
[----:B------:R-:W-:Y:S02]  /*e530*/  IMAD R5, R26, UR4, RZ ;  /* 0x000000041a057c24 */ /* 0x000fe4000f8e02ff */
[----:B------:R-:W-:-:S04]  /*e540*/  IMAD.WIDE.U32 R2, R18, UR8, R2 ;  /* 0x0000000812027c25 */ /* 0x000fc8000f8e0002 */
[----:B------:R-:W-:Y:S01]  /*e550*/  IMAD R5, R9, UR5, R5 ;  /* 0x0000000509057c24 */ /* 0x000fe2000f8e0205 */
[----:B------:R-:W-:Y:S02]  /*e560*/  IADD3 R17, P0, R2, UR10, RZ ;  /* 0x0000000a02117c10 */ /* 0x000fe4000ff1e0ff */
[----:B-1----:R-:W-:Y:S02]  /*e570*/  ISETP.GE.AND P2, PT, R31, R11, PT ;  /* 0x0000000b1f00720c */ /* 0x002fe40003f46270 */
[----:B------:R-:W-:Y:S01]  /*e580*/  IADD3.X R19, R10, UR11, R3, P0, !PT ;  /* 0x0000000b0a137c10 */ /* 0x000fe200087fe403 */
[----:B------:R-:W-:Y:S01]  /*e590*/  IMAD.WIDE.U32 R2, R9, UR4, RZ ;  /* 0x0000000409027c25 */ /* 0x000fe2000f8e00ff */
[----:B------:R-:W-:-:S03]  /*e5a0*/  UMOV UR4, 0xffffffff ;  /* 0xffffffff00047882 */ /* 0x000fc60000000000 */
[----:B------:R-:W-:Y:S02]  /*e5b0*/  IMAD.IADD R3, R3, 0x1, R5 ;  /* 0x0000000103037824 */ /* 0x000fe400078e0205 */
[----:B------:R-:W-:Y:S02]  /*e5c0*/  IMAD R5, R25, UR6, RZ ;  /* 0x0000000619057c24 */ /* 0x000fe4000f8e02ff */
[----:B------:R-:W-:-:S04]  /*e5d0*/  IMAD.WIDE.U32 R2, R7, UR6, R2 ;  /* 0x0000000607027c25 */ /* 0x000fc8000f8e0002 */
[----:B------:R-:W-:-:S04]  /*e5e0*/  IMAD R5, R7, UR7, R5 ;  /* 0x0000000707057c24 */ /* 0x000fc8000f8e0205 */
[----:B------:R-:W-:Y:S02]  /*e5f0*/  IMAD.IADD R3, R3, 0x1, R5 ;  /* 0x0000000103037824 */ /* 0x000fe400078e0205 */
[----:B------:R-:W-:-:S03]  /*e600*/  IMAD.WIDE.U32 R2, R18, UR8, R2 ;  /* 0x0000000812027c25 */ /* 0x000fc6000f8e0002 */
[----:B------:R-:W-:-:S04]  /*e610*/  IADD3 R5, P0, R2, UR10, RZ ;  /* 0x0000000a02057c10 */ /* 0x000fc8000ff1e0ff */
[----:B------:R-:W-:Y:S01]  /*e620*/  IADD3.X R10, R10, UR11, R3, P0, !PT ;  /* 0x0000000b0a0a7c10 */ /* 0x000fe200087fe403 */
[----:B--2---:R-:W-:Y:S01]  /*e630*/  IMAD R6, R32, 0x5000, R6 ;  /* 0x0000500020067824 */ /* 0x004fe200078e0206 */
[----:B------:R-:W-:Y:S07]  /*e640*/  BRA.DIV UR4, `(.L_x_328) ;  /* 0x0000004a04f87947 */ /* 0x000fee000b800000 */
[----:B------:R-:W1:Y:S01]  /*e650*/  SHFL.IDX PT, R2, R17, RZ, 0x181f ;  /* 0x00181fff11027589 */ /* 0x000e6200000e0000 */
[----:B------:R-:W-:-:S03]  /*e660*/  IMAD.IADD R6, R22, 0x1, R6 ;  /* 0x0000000116067824 */ /* 0x000fc600078e0206 */
[----:B------:R-:W2:Y:S04]  /*e670*/  SHFL.IDX PT, R3, R19, RZ, 0x181f ;  /* 0x00181fff13037589 */ /* 0x000ea800000e0000 */
[----:B------:R-:W3:Y:S04]  /*e680*/  SHFL.IDX PT, R12, R17, 0x1, 0x181f ;  /* 0x00381f00110c7f89 */ /* 0x000ee800000e0000 */
[----:B------:R-:W4:Y:S04]  /*e690*/  SHFL.IDX PT, R21, R19, 0x1, 0x181f ;  /* 0x00381f0013157f89 */ /* 0x000f2800000e0000 */
[----:B------:R-:W5:Y:S04]  /*e6a0*/  SHFL.IDX PT, R11, R17, 0x2, 0x181f ;  /* 0x00581f00110b7f89 */ /* 0x000f6800000e0000 */
[----:B------:R-:W0:Y:S01]  /*e6b0*/  SHFL.IDX PT, R20, R19, 0x2, 0x181f ;  /* 0x00581f0013147f89 */ /* 0x000e2200000e0000 */
[----:B-1----:R-:W-:-:S04]  /*e6c0*/  IADD3 R2, P0, R31, R2, RZ ;  /* 0x000000021f027210 */ /* 0x002fc80007f1e0ff */
[----:B--2---:R-:W-:-:S05]  /*e6d0*/  IADD3.X R3, RZ, R3, RZ, P0, !PT ;  /* 0x00000003ff037210 */ /* 0x004fca00007fe4ff */
[----:B------:R3:W-:Y:S02]  /*e6e0*/  LDGSTS.E.BYPASS.LTC128B.128 [R6+0xa400], desc[UR52][R2.64], !P2 ;  /* 0x0a40000002067fae */ /* 0x0007e4000d101d74 */
[----:B---3--:R-:W-:Y:S02]  /*e6f0*/  IADD3 R2, P0, R31, R12, RZ ;  /* 0x0000000c1f027210 */ /* 0x008fe40007f1e0ff */
[----:B------:R-:W-:Y:S03]  /*e700*/  SHFL.IDX PT, R12, R5, RZ, 0x181f ;  /* 0x00181fff050c7589 */ /* 0x000fe600000e0000 */
[----:B----4-:R-:W-:-:S05]  /*e710*/  IMAD.X R3, RZ, RZ, R21, P0 ;  /* 0x000000ffff037224 */ /* 0x010fca00000e0615 */
[----:B------:R5:W-:Y:S02]  /*e720*/  LDGSTS.E.BYPASS.LTC128B.128 [R6+0xac00], desc[UR52][R2.64], !P2 ;  /* 0x0ac0000002067fae */ /* 0x000be4000d101d74 */
[----:B-----5:R-:W-:Y:S02]  /*e730*/  IADD3 R2, P0, R31, R11, RZ ;  /* 0x0000000b1f027210 */ /* 0x020fe40007f1e0ff */
[----:B------:R-:W-:Y:S03]  /*e740*/  SHFL.IDX PT, R11, R17, 0x7, 0x181f ;  /* 0x00f81f00110b7f89 */ /* 0x000fe600000e0000 */
[----:B0-----:R-:W-:-:S05]  /*e750*/  IMAD.X R3, RZ, RZ, R20, P0 ;  /* 0x000000ffff037224 */ /* 0x001fca00000e0614 */
[----:B------:R0:W-:Y:S04]  /*e760*/  LDGSTS.E.BYPASS.LTC128B.128 [R6+0xb400], desc[UR52][R2.64], !P2 ;  /* 0x0b40000002067fae */ /* 0x0001e8000d101d74 */
[----:B0-----:R-:W0:Y:S04]  /*e770*/  SHFL.IDX PT, R2, R17, 0x3, 0x181f ;  /* 0x00781f0011027f89 */ /* 0x001e2800000e0000 */
[----:B------:R-:W1:Y:S01]  /*e780*/  SHFL.IDX PT, R3, R19, 0x3, 0x181f ;  /* 0x00781f0013037f89 */ /* 0x000e6200000e0000 */
[----:B0-----:R-:W-:-:S05]  /*e790*/  IADD3 R2, P0, R31, R2, RZ ;  /* 0x000000021f027210 */ /* 0x001fca0007f1e0ff */
[----:B-1----:R-:W-:-:S05]  /*e7a0*/  IMAD.X R3, RZ, RZ, R3, P0 ;  /* 0x000000ffff037224 */ /* 0x002fca00000e0603 */
        /* <DEDUP_REMOVED lines=12> */
[----:B------:R-:W1:Y:S04]  /*e870*/  SHFL.IDX PT, R3, R19, 0x6, 0x181f ;  /* 0x00d81f0013037f89 */ /* 0x000e6800000e0000 */
[----:B------:R-:W2:Y:S04]  /*e880*/  SHFL.IDX PT, R19, R19, 0x7, 0x181f ;  /* 0x00f81f0013137f89 */ /* 0x000ea800000e0000 */
[----:B------:R-:W3:Y:S04]  /*e890*/  SHFL.IDX PT, R17, R10, RZ, 0x181f ;  /* 0x00181fff0a117589 */ /* 0x000ee800000e0000 */
[----:B------:R-:W4:Y:S01]  /*e8a0*/  SHFL.IDX PT, R10, R10, 0x1, 0x181f ;  /* 0x00381f000a0a7f89 */ /* 0x000f2200000e0000 */
[----:B0-----:R-:W-:-:S05]  /*e8b0*/  IADD3 R2, P0, R31, R2, RZ ;  /* 0x000000021f027210 */ /* 0x001fca0007f1e0ff */
[----:B-1----:R-:W-:-:S05]  /*e8c0*/  IMAD.X R3, RZ, RZ, R3, P0 ;  /* 0x000000ffff037224 */ /* 0x002fca00000e0603 */
[----:B------:R0:W-:Y:S02]  /*e8d0*/  LDGSTS.E.BYPASS.LTC128B.128 [R6+0xd400], desc[UR52][R2.64], !P2 ;  /* 0x0d40000002067fae */ /* 0x0001e4000d101d74 */
[----:B0-----:R-:W-:-:S05]  /*e8e0*/  IADD3 R2, P0, R31, R11, RZ ;  /* 0x0000000b1f027210 */ /* 0x001fca0007f1e0ff */
[----:B--2---:R-:W-:-:S05]  /*e8f0*/  IMAD.X R3, RZ, RZ, R19, P0 ;  /* 0x000000ffff037224 */ /* 0x004fca00000e0613 */
[----:B------:R0:W-:Y:S02]  /*e900*/  LDGSTS.E.BYPASS.LTC128B.128 [R6+0xdc00], desc[UR52][R2.64], !P2 ;  /* 0x0dc0000002067fae */ /* 0x0001e4000d101d74 */
[----:B0-----:R-:W-:-:S05]  /*e910*/  IADD3 R2, P0, R31, R12, RZ ;  /* 0x0000000c1f027210 */ /* 0x001fca0007f1e0ff */
[----:B---3--:R-:W-:-:S05]  /*e920*/  IMAD.X R3, RZ, RZ, R17, P0 ;  /* 0x000000ffff037224 */ /* 0x008fca00000e0611 */
[----:B------:R0:W-:Y:S04]  /*e930*/  LDGSTS.E.BYPASS.LTC128B.128 [R6+0xe400], desc[UR52][R2.64], !P2 ;  /* 0x0e40000002067fae */ /* 0x0001e8000d101d74 */
[----:B0---4-:R0:W1:Y:S02]  /*e940*/  SHFL.IDX PT, R2, R5, 0x1, 0x181f ;  /* 0x00381f0005027f89 */ /* 0x01106400000e0000 */
.L_x_470:
        /* <DEDUP_REMOVED lines=8> */
.L_x_329:
        /* <DEDUP_REMOVED lines=11> */
.L_x_330:
[----:B------:R1:W-:Y:S01]  /*ea80*/  SYNCS.ARRIVE.TRANS64.A1T0 RZ, [R0+URZ+0x22870], RZ ;  /* 0x022870ff00ff79a7 */ /* 0x0003e2000810003f */
[----:B------:R-:W-:Y:S05]  /*ea90*/  @!P3 BRA `(.L_x_331) ;  /* 0x000000000004b947 */ /* 0x000fea0003800000 */
[----:B------:R-:W-:Y:S01]  /*eaa0*/  BPT.TRAP 0x1 ;  /* 0x000000040000795c */ /* 0x000fe20000300000 */
.L_x_331:
[----:B------:R-:W2:Y:S01]  /*eab0*/  SYNCS.PHASECHK.TRANS64.TRYWAIT P0, [R0+URZ+0x22840], R29 ;  /* 0x0228401d000075a7 */ /* 0x000ea2000800017f */
[----:B------:R-:W-:Y:S04]  /*eac0*/  BSSY B0, `(.L_x_332) ;  /* 0x0000002000007945 */ /* 0x000fe80003800000 */
[----:B--2---:R-:W-:Y:S05]  /*ead0*/  @!P0 BRA `(.L_x_333) ;  /* 0x0000005000908947 */ /* 0x004fea0003800000 */
.L_x_471:
[----:B------:R-:W-:Y:S05]  /*eae0*/  BSYNC B0 ;  /* 0x0000000000007941 */ /* 0x000fea0003800000 */
.L_x_332:
[----:B------:R-:W-:Y:S01]  /*eaf0*/  ULDC.64 UR4, c[0x0][0x300] ;  /* 0x0000c00000047ab9 */ /* 0x000fe20000000a00 */
[----:B------:R-:W-:Y:S01]  /*eb00*/  ULDC.64 UR6, c[0x0][0x310] ;  /* 0x0000c40000067ab9 */ /* 0x000fe20000000a00 */
[----:B0-----:R-:W-:Y:S01]  /*eb10*/  IMAD R5, R27, UR4, RZ ;  /* 0x000000041b057c24 */ /* 0x001fe2000f8e02ff */
[----:B------:R-:W0:Y:S01]  /*eb20*/  LDC R10, c[0x0][0x2f4] ;  /* 0x0000bd00ff0a7b82 */ /* 0x000e220000000800 */
[----:B------:R-:W-:-:S04]  /*eb30*/  IMAD.WIDE.U32 R2, R4, UR4, RZ ;  /* 0x0000000404027c25 */ /* 0x000fc8000f8e00ff */
[----:B------:R-:W-:Y:S02]  /*eb40*/  IMAD R5, R4, UR5, R5 ;  /* 0x0000000504057c24 */ /* 0x000fe4000f8e0205 */
[----:B------:R-:W-:Y:S02]  /*eb50*/  IMAD R28, R28, UR6, RZ ;  /* 0x000000061c1c7c24 */ /* 0x000fe4000f8e02ff */
[----:B------:R-:W-:Y:S02]  /*eb60*/  IMAD.IADD R3, R3, 0x1, R5 ;  /* 0x0000000103037824 */ /* 0x000fe400078e0205 */
[C---:B------:R-:W-:Y:S02]  /*eb70*/  IMAD R28, R8.reuse, UR7, R28 ;  /* 0x00000007081c7c24 */ /* 0x040fe4000f8e021c */
[----:B------:R-:W-:-:S04]  /*eb80*/  IMAD.WIDE.U32 R2, R8, UR6, R2 ;  /* 0x0000000608027c25 */ /* 0x000fc8000f8e0002 */
[----:B------:R-:W-:Y:S02]  /*eb90*/  IMAD R26, R26, UR4, RZ ;  /* 0x000000041a1a7c24 */ /* 0x000fe4000f8e02ff */
[----:B------:R-:W-:Y:S02]  /*eba0*/  IMAD.IADD R5, R3, 0x1, R28 ;  /* 0x0000000103057824 */ /* 0x000fe400078e021c */
[----:B------:R-:W-:Y:S02]  /*ebb0*/  IMAD.MOV.U32 R4, RZ, RZ, R2 ;  /* 0x000000ffff047224 */ /* 0x000fe400078e0002 */
[----:B------:R-:W-:Y:S01]  /*ebc0*/  IMAD R26, R9, UR5, R26 ;  /* 0x00000005091a7c24 */ /* 0x000fe2000f8e021a */
[----:B0-----:R-:W-:Y:S01]  /*ebd0*/  ISETP.GE.AND P2, PT, R31, R10, PT ;  /* 0x0000000a1f00720c */ /* 0x001fe20003f46270 */
[----:B------:R-:W-:Y:S01]  /*ebe0*/  IMAD.WIDE.U32 R2, R9, UR4, RZ ;  /* 0x0000000409027c25 */ /* 0x000fe2000f8e00ff */
[----:B------:R-:W-:-:S03]  /*ebf0*/  ULDC.64 UR4, c[0x0][0x308] ;  /* 0x0000c20000047ab9 */ /* 0x000fc60000000a00 */
[----:B------:R-:W-:Y:S02]  /*ec00*/  IMAD.IADD R3, R3, 0x1, R26 ;  /* 0x0000000103037824 */ /* 0x000fe400078e021a */
[----:B------:R-:W-:Y:S02]  /*ec10*/  IMAD R25, R25, UR6, RZ ;  /* 0x0000000619197c24 */ /* 0x000fe4000f8e02ff */
[----:B------:R-:W-:-:S04]  /*ec20*/  IMAD.WIDE.U32 R2, R7, UR6, R2 ;  /* 0x0000000607027c25 */ /* 0x000fc8000f8e0002 */
[----:B------:R-:W-:Y:S01]  /*ec30*/  IMAD R25, R7, UR7, R25 ;  /* 0x0000000707197c24 */ /* 0x000fe2000f8e0219 */
[----:B------:R-:W-:Y:S01]  /*ec40*/  ULDC.64 UR6, c[0x0][0x2e8] ;  /* 0x0000ba0000067ab9 */ /* 0x000fe20000000a00 */
[----:B------:R-:W-:-:S04]  /*ec50*/  IMAD.WIDE.U32 R4, R18, UR4, R4 ;  /* 0x0000000412047c25 */ /* 0x000fc8000f8e0004 */
[----:B------:R-:W-:Y:S01]  /*ec60*/  IMAD R7, R36, UR4, RZ ;  /* 0x0000000424077c24 */ /* 0x000fe2000f8e02ff */
[----:B------:R-:W-:Y:S01]  /*ec70*/  IADD3 R9, P0, R4, UR6, RZ ;  /* 0x0000000604097c10 */ /* 0x000fe2000ff1e0ff */
[----:B------:R-:W-:Y:S02]  /*ec80*/  IMAD.IADD R3, R3, 0x1, R25 ;  /* 0x0000000103037824 */ /* 0x000fe400078e0219 */
[C---:B------:R-:W-:Y:S02]  /*ec90*/  IMAD R8, R18.reuse, UR5, R7 ;  /* 0x0000000512087c24 */ /* 0x040fe4000f8e0207 */
[----:B------:R-:W-:Y:S01]  /*eca0*/  IMAD.WIDE.U32 R2, R18, UR4, R2 ;  /* 0x0000000412027c25 */ /* 0x000fe2000f8e0002 */
[----:B------:R-:W-:Y:S02]  /*ecb0*/  UMOV UR4, 0xffffffff ;  /* 0xffffffff00047882 */ /* 0x000fe40000000000 */
[----:B------:R-:W-:Y:S02]  /*ecc0*/  IADD3.X R4, R8, UR7, R5, P0, !PT ;  /* 0x0000000708047c10 */ /* 0x000fe400087fe405 */
[----:B------:R-:W-:-:S04]  /*ecd0*/  IADD3 R7, P0, R2, UR6, RZ ;  /* 0x0000000602077c10 */ /* 0x000fc8000ff1e0ff */
[----:B------:R-:W-:Y:S01]  /*ece0*/  IADD3.X R8, R8, UR7, R3, P0, !PT ;  /* 0x0000000708087c10 */ /* 0x000fe200087fe403 */
[----:B------:R-:W-:Y:S08]  /*ecf0*/  BRA.DIV UR4, `(.L_x_334) ;  /* 0x00000052041c7947 */ /* 0x000ff0000b800000 */
[----:B------:R-:W0:Y:S04]  /*ed00*/  SHFL.IDX PT, R2, R9, RZ, 0x181f ;  /* 0x00181fff09027589 */ /* 0x000e2800000e0000 */
[----:B------:R-:W3:Y:S04]  /*ed10*/  SHFL.IDX PT, R3, R4, RZ, 0x181f ;  /* 0x00181fff04037589 */ /* 0x000ee800000e0000 */
[----:B------:R-:W4:Y:S04]  /*ed20*/  SHFL.IDX PT, R12, R9, 0x1, 0x181f ;  /* 0x00381f00090c7f89 */ /* 0x000f2800000e0000 */
[----:B------:R-:W5:Y:S04]  /*ed30*/  SHFL.IDX PT, R10, R4, 0x1, 0x181f ;  /* 0x00381f00040a7f89 */ /* 0x000f6800000e0000 */
[----:B------:R-:W1:Y:S04]  /*ed40*/  SHFL.IDX PT, R11, R9, 0x2, 0x181f ;  /* 0x00581f00090b7f89 */ /* 0x000e6800000e0000 */
[----:B------:R-:W2:Y:S01]  /*ed50*/  SHFL.IDX PT, R5, R4, 0x2, 0x181f ;  /* 0x00581f0004057f89 */ /* 0x000ea200000e0000 */
[----:B0-----:R-:W-:-:S03]  /*ed60*/  IADD3 R2, P0, R31, R2, RZ ;  /* 0x000000021f027210 */ /* 0x001fc60007f1e0ff */
[----:B------:R-:W0:Y:S02]  /*ed70*/  SHFL.IDX PT, R14, R9, 0x3, 0x181f ;  /* 0x00781f00090e7f89 */ /* 0x000e2400000e0000 */
[----:B---3--:R-:W-:-:S05]  /*ed80*/  IMAD.X R3, RZ, RZ, R3, P0 ;  /* 0x000000ffff037224 */ /* 0x008fca00000e0603 */
[----:B------:R4:W-:Y:S02]  /*ed90*/  LDGSTS.E.BYPASS.LTC128B.128 [R6+0x18400], desc[UR52][R2.64], !P2 ;  /* 0x1840000002067fae */ /* 0x0009e4000d101d74 */
[----:B----4-:R-:W-:-:S04]  /*eda0*/  IADD3 R2, P0, R31, R12, RZ ;  /* 0x0000000c1f027210 */ /* 0x010fc80007f1e0ff */
[----:B-----5:R-:W-:Y:S02]  /*edb0*/  IADD3.X R3, RZ, R10, RZ, P0, !PT ;  /* 0x0000000aff037210 */ /* 0x020fe400007fe4ff */
[----:B------:R-:W-:Y:S04]  /*edc0*/  SHFL.IDX PT, R10, R4, 0x7, 0x181f ;  /* 0x00f81f00040a7f89 */ /* 0x000fe800000e0000 */
[----:B------:R1:W-:Y:S02]  /*edd0*/  LDGSTS.E.BYPASS.LTC128B.128 [R6+0x18c00], desc[UR52][R2.64], !P2 ;  /* 0x18c0000002067fae */ /* 0x0003e4000d101d74 */
[----:B-1----:R-:W-:-:S05]  /*ede0*/  IADD3 R2, P0, R31, R11, RZ ;  /* 0x0000000b1f027210 */ /* 0x002fca0007f1e0ff */
[----:B--2---:R-:W-:Y:S02]  /*edf0*/  IMAD.X R3, RZ, RZ, R5, P0 ;  /* 0x000000ffff037224 */ /* 0x004fe400000e0605 */
[----:B------:R-:W-:Y:S04]  /*ee00*/  SHFL.IDX PT, R5, R7, RZ, 0x181f ;  /* 0x00181fff07057589 */ /* 0x000fe800000e0000 */
[----:B------:R1:W-:Y:S04]  /*ee10*/  LDGSTS.E.BYPASS.LTC128B.128 [R6+0x19400], desc[UR52][R2.64], !P2 ;  /* 0x1940000002067fae */ /* 0x0003e8000d101d74 */
[----:B-1----:R-:W1:Y:S01]  /*ee20*/  SHFL.IDX PT, R3, R4, 0x3, 0x181f ;  /* 0x00781f0004037f89 */ /* 0x002e6200000e0000 */
[----:B0-----:R-:W-:-:S03]  /*ee30*/  IADD3 R2, P0, R31, R14, RZ ;  /* 0x0000000e1f027210 */ /* 0x001fc60007f1e0ff */
[----:B------:R-:W0:Y:S02]  /*ee40*/  SHFL.IDX PT, R14, R9, 0x4, 0x181f ;  /* 0x00981f00090e7f89 */ /* 0x000e2400000e0000 */
[----:B-1----:R-:W-:-:S05]  /*ee50*/  IMAD.X R3, RZ, RZ, R3, P0 ;  /* 0x000000ffff037224 */ /* 0x002fca00000e0603 */
        /* <DEDUP_REMOVED lines=8> */
[----:B------:R-:W-:Y:S02]  /*eee0*/  SHFL.IDX PT, R14, R7, 0x1, 0x181f ;  /* 0x00381f00070e7f89 */ /* 0x000fe400000e0000 */
        /* <DEDUP_REMOVED lines=10> */
[----:B--2---:R-:W-:-:S05]  /*ef90*/  IADD3 R2, P0, R31, R9, RZ ;  /* 0x000000091f027210 */ /* 0x004fca0007f1e0ff */
[----:B------:R-:W-:-:S05]  /*efa0*/  IMAD.X R3, RZ, RZ, R10, P0 ;  /* 0x000000ffff037224 */ /* 0x000fca00000e060a */
[----:B------:R0:W-:Y:S02]  /*efb0*/  LDGSTS.E.BYPASS.LTC128B.128 [R6+0x1bc00], desc[UR52][R2.64], !P2 ;  /* 0x1bc0000002067fae */ /* 0x0001e4000d101d74 */
[----:B0-----:R-:W-:-:S05]  /*efc0*/  IADD3 R2, P0, R31, R5, RZ ;  /* 0x000000051f027210 */ /* 0x001fca0007f1e0ff */
[----:B---3--:R-:W-:-:S05]  /*efd0*/  IMAD.X R3, RZ, RZ, R4, P0 ;  /* 0x000000ffff037224 */ /* 0x008fca00000e0604 */
[----:B----4-:R0:W-:Y:S03]  /*efe0*/  LDGSTS.E.BYPASS.LTC128B.128 [R6+0x1c400], desc[UR52][R2.64], !P2 ;  /* 0x1c40000002067fae */ /* 0x0101e6000d101d74 */
.L_x_493:
[----:B0-----:R-:W-:-:S05]  /*eff0*/  IADD3 R2, P0, R31, R14, RZ ;  /* 0x0000000e1f027210 */ /* 0x001fca0007f1e0ff */
[----:B------:R-:W-:Y:S01]  /*f000*/  IMAD.X R3, RZ, RZ, R8, P0 ;  /* 0x000000ffff037224 */ /* 0x000fe200000e0608 */
[----:B------:R-:W-:-:S04]  /*f010*/  PLOP3.LUT P0, PT, PT, PT, PT, 0x80, 0x0 ;  /* 0x000000000000781c */ /* 0x000fc80003f0f070 */
[----:B------:R-:W-:Y:S01]  /*f020*/  @!PT LDS RZ, [RZ] ;  /* 0x00000000fffff984 */ /* 0x000fe20000000800 */
[----:B------:R-:W-:Y:S01]  /*f030*/  @!PT LDS RZ, [RZ] ;  /* 0x00000000fffff984 */ /* 0x000fe20000000800 */
[----:B------:R-:W-:Y:S01]  /*f040*/  @!PT LDS RZ, [RZ] ;  /* 0x00000000fffff984 */ /* 0x000fe20000000800 */
[----:B------:R0:W-:Y:S01]  /*f050*/  LDGSTS.E.BYPASS.LTC128B.128 [R6+0x1cc00], desc[UR52][R2.64], !P2 ;  /* 0x1cc0000002067fae */ /* 0x0001e2000d101d74 */
[----:B------:R-:W-:-:S08]  /*f060*/  NOP ;  /* 0x0000000000007918 */ /* 0x000fd00000000000 */
.L_x_335:
        /* <DEDUP_REMOVED lines=11> */
.L_x_336:
[----:B------:R0:W-:Y:S02]  /*f120*/  SYNCS.ARRIVE.TRANS64.A1T0 RZ, [R0+URZ+0x22830], RZ ;  /* 0x022830ff00ff79a7 */ /* 0x0001e4000810003f */
[----:B0-----:R-:W-:-:S05]  /*f130*/  IMAD.U32 R0, RZ, RZ, UR48 ;  /* 0x00000030ff007e24 */ /* 0x001fca000f8e00ff */
[----:B------:R-:W-:-:S13]  /*f140*/  ISETP.NE.AND P0, PT, R0, 0x3, PT ;  /* 0x000000030000780c */ /* 0x000fda0003f05270 */
[----:B------:R-:W-:Y:S05]  /*f150*/  @!P0 BRA `(.L_x_337) ;  /* 0x0000000000048947 */ /* 0x000fea0003800000 */
[----:B------:R-:W-:Y:S01]  /*f160*/  BPT.TRAP 0x1 ;  /* 0x000000040000795c */ /* 0x000fe20000300000 */
.L_x_337:
[----:B------:R-:W-:Y:S01]  /*f170*/  LOP3.LUT R0, R24, 0x1, RZ, 0x3c, !PT ;  /* 0x0000000118007812 */ /* 0x000fe200078e3cff */
[----:B------:R-:W-:Y:S01]  /*f180*/  IMAD R17, R23, 0x8, R22 ;  /* 0x0000000817117824 */ /* 0x000fe200078e0216 */
[----:B------:R-:W-:Y:S02]  /*f190*/  BSSY B0, `(.L_x_338) ;  /* 0x0000004000007945 */ /* 0x000fe40003800000 */
[----:B------:R-:W-:-:S04]  /*f1a0*/  SHF.L.U32 R0, R0, 0x1f, RZ ;  /* 0x0000001f00007819 */ /* 0x000fc800000006ff */
[----:B------:R-:W0:Y:S02]  /*f1b0*/  SYNCS.PHASECHK.TRANS64.TRYWAIT P2, [R17+URZ+0x22870], R0 ;  /* 0x02287000110075a7 */ /* 0x000e24000804017f */
[----:B0-----:R-:W-:Y:S05]  /*f1c0*/  @!P2 BRA `(.L_x_339) ;  /* 0x00000054008ca947 */ /* 0x001fea0003800000 */
.L_x_494:
[----:B------:R-:W-:Y:S05]  /*f1d0*/  BSYNC B0 ;  /* 0x0000000000007941 */ /* 0x000fea0003800000 */
.L_x_338:
[----:B------:R-:W-:-:S05]  /*f1e0*/  IMAD.U32 R2, RZ, RZ, UR46 ;  /* 0x0000002eff027e24 */ /* 0x000fca000f8e00ff */
[----:B------:R-:W-:-:S13]  /*f1f0*/  ISETP.NE.AND P2, PT, R2, 0x3, PT ;  /* 0x000000030200780c */ /* 0x000fda0003f45270 */
[----:B------:R-:W-:Y:S05]  /*f200*/  @!P2 BRA `(.L_x_340) ;  /* 0x000000000004a947 */ /* 0x000fea0003800000 */
[----:B------:R-:W-:Y:S01]  /*f210*/  BPT.TRAP 0x1 ;  /* 0x000000040000795c */ /* 0x000fe20000300000 */
.L_x_340:
[----:B0-----:R-:W-:Y:S01]  /*f220*/  SHF.L.U32 R0, R24, 0x1f, RZ ;  /* 0x0000001f18007819 */ /* 0x001fe200000006ff */
[----:B------:R-:W-:-:S03]  /*f230*/  IMAD R3, R23, 0x5000, RZ ;  /* 0x0000500017037824 */ /* 0x000fc600078e02ff */
[----:B------:R-:W0:Y:S02]  /*f240*/  SYNCS.PHASECHK.TRANS64.TRYWAIT P2, [R17+URZ+0x22860], R0 ;  /* 0x02286000110075a7 */ /* 0x000e24000804017f */
[----:B0-----:R-:W-:Y:S05]  /*f250*/  @!P2 BRA `(.L_x_341) ;  /* 0x00000054007ca947 */ /* 0x001fea0003800000 */
.L_x_495:
[----:B------:R-:W2:Y:S04]  /*f260*/  LDL R4, [R1+0xc] ;  /* 0x00000c0001047983 */ /* 0x000ea80000100800 */
[----:B------:R-:W3:Y:S04]  /*f270*/  LDL R2, [R1+0x10] ;  /* 0x0000100001027983 */ /* 0x000ee80000100800 */
[----:B------:R-:W4:Y:S01]  /*f280*/  LDL R12, [R1+0x8] ;  /* 0x00000800010c7983 */ /* 0x000f220000100800 */
[----:B------:R-:W-:Y:S05]  /*f290*/  WARPSYNC.ALL ;  /* 0x0000000000007948 */ /* 0x000fea0003800000 */
[----:B------:R-:W-:-:S05]  /*f2a0*/  IMAD.U32 R19, RZ, RZ, UR46 ;  /* 0x0000002eff137e24 */ /* 0x000fca000f8e00ff */
[----:B------:R-:W-:Y:S02]  /*f2b0*/  ISETP.NE.AND P2, PT, R19, 0x3, PT ;  /* 0x000000031300780c */ /* 0x000fe40003f45270 */
[----:B--2---:R-:W-:-:S05]  /*f2c0*/  LOP3.LUT R5, R3, R4, RZ, 0xfc, !PT ;  /* 0x0000000403057212 */ /* 0x004fca00078efcff */
[C---:B0-----:R-:W-:Y:S01]  /*f2d0*/  IMAD.IADD R0, R22.reuse, 0x1, R5 ;  /* 0x0000000116007824 */ /* 0x041fe200078e0205 */
[----:B----4-:R-:W-:-:S03]  /*f2e0*/  IADD3 R3, R22, R3, R12 ;  /* 0x0000000316037210 */ /* 0x010fc60007ffe00c */
[----:B---3--:R-:W-:Y:S01]  /*f2f0*/  IMAD.IADD R2, R2, 0x1, R0 ;  /* 0x0000000102027824 */ /* 0x008fe200078e0200 */
[----:B------:R-:W0:Y:S02]  /*f300*/  LDSM.16.MT88.4 R4, [R0+0xa400] ;  /* 0x00a400000004783b */ /* 0x000e240000004200 */
[C-C-:B0-----:R-:W-:Y:S02]  /*f310*/  PRMT R8, R4.reuse, 0x6420, R5.reuse ;  /* 0x0000642004087816 */ /* 0x141fe40000000005 */
[----:B------:R-:W-:Y:S02]  /*f320*/  PRMT R9, R4, 0x7531, R5 ;  /* 0x0000753104097816 */ /* 0x000fe40000000005 */
[C-C-:B------:R-:W-:Y:S02]  /*f330*/  PRMT R10, R6.reuse, 0x6420, R7.reuse ;  /* 0x00006420060a7816 */ /* 0x140fe40000000007 */
[----:B------:R-:W-:Y:S02]  /*f340*/  PRMT R11, R6, 0x7531, R7 ;  /* 0x00007531060b7816 */ /* 0x000fe40000000007 */
[----:B------:R-:W0:Y:S04]  /*f350*/  LDSM.16.MT88.4 R4, [R2+0xa400] ;  /* 0x00a400000204783b */ /* 0x000e280000004200 */
[----:B------:R-:W-:Y:S01]  /*f360*/  STSM.16.M88.4 [R3+0x400], R8 ;  /* 0x0004000803007844 */ /* 0x000fe20000000200 */
[----:B0-----:R-:W-:-:S02]  /*f370*/  PRMT R12, R4, 0x6420, R5 ;  /* 0x00006420040c7816 */ /* 0x001fc40000000005 */
[----:B------:R-:W-:Y:S02]  /*f380*/  PRMT R13, R4, 0x7531, R5 ;  /* 0x00007531040d7816 */ /* 0x000fe40000000005 */
[C-C-:B------:R-:W-:Y:S02]  /*f390*/  PRMT R14, R6.reuse, 0x6420, R7.reuse ;  /* 0x00006420060e7816 */ /* 0x140fe40000000007 */
[----:B------:R-:W-:-:S05]  /*f3a0*/  PRMT R15, R6, 0x7531, R7 ;  /* 0x00007531060f7816 */ /* 0x000fca0000000007 */
[----:B------:R-:W-:Y:S04]  /*f3b0*/  STSM.16.M88.4 [R3+0xc00], R12 ;  /* 0x000c000c03007844 */ /* 0x000fe80000000200 */
[----:B------:R-:W0:Y:S02]  /*f3c0*/  LDSM.16.MT88.4 R8, [R0+0xb400] ;  /* 0x00b400000008783b */ /* 0x000e240000004200 */
[C-C-:B0-----:R-:W-:Y:S02]  /*f3d0*/  PRMT R4, R8.reuse, 0x6420, R9.reuse ;  /* 0x0000642008047816 */ /* 0x141fe40000000009 */
[----:B------:R-:W-:Y:S02]  /*f3e0*/  PRMT R5, R8, 0x7531, R9 ;  /* 0x0000753108057816 */ /* 0x000fe40000000009 */
[----:B------:R-:W-:-:S02]  /*f3f0*/  PRMT R6, R10, 0x6420, R11 ;  /* 0x000064200a067816 */ /* 0x000fc4000000000b */
[----:B------:R-:W-:Y:S02]  /*f400*/  PRMT R7, R10, 0x7531, R11 ;  /* 0x000075310a077816 */ /* 0x000fe4000000000b */
[----:B------:R-:W0:Y:S04]  /*f410*/  LDSM.16.MT88.4 R8, [R2+0xb400] ;  /* 0x00b400000208783b */ /* 0x000e280000004200 */
[----:B------:R-:W-:Y:S01]  /*f420*/  STSM.16.M88.4 [R3+0x1400], R4 ;  /* 0x0014000403007844 */ /* 0x000fe20000000200 */
[C-C-:B0-----:R-:W-:Y:S02]  /*f430*/  PRMT R24, R8.reuse, 0x6420, R9.reuse ;  /* 0x0000642008187816 */ /* 0x141fe40000000009 */
[----:B------:R-:W-:Y:S02]  /*f440*/  PRMT R25, R8, 0x7531, R9 ;  /* 0x0000753108197816 */ /* 0x000fe40000000009 */
[----:B------:R-:W-:-:S02]  /*f450*/  PRMT R26, R10, 0x6420, R11 ;  /* 0x000064200a1a7816 */ /* 0x000fc4000000000b */
        /* <DEDUP_REMOVED lines=20> */
[----:B------:R0:W-:Y:S02]  /*f5a0*/  STSM.16.M88.4 [R3+0x3400], R4 ;  /* 0x0034000403007844 */ /* 0x0001e40000000200 */
[C-C-:B0-----:R-:W-:Y:S02]  /*f5b0*/  PRMT R4, R8.reuse, 0x6420, R9.reuse ;  /* 0x0000642008047816 */ /* 0x141fe40000000009 */
[----:B------:R-:W-:-:S02]  /*f5c0*/  PRMT R5, R8, 0x7531, R9 ;  /* 0x0000753108057816 */ /* 0x000fc40000000009 */
[C-C-:B------:R-:W-:Y:S02]  /*f5d0*/  PRMT R6, R10.reuse, 0x6420, R11.reuse ;  /* 0x000064200a067816 */ /* 0x140fe4000000000b */
[----:B------:R-:W-:-:S05]  /*f5e0*/  PRMT R7, R10, 0x7531, R11 ;  /* 0x000075310a077816 */ /* 0x000fca000000000b */
[----:B------:R-:W-:Y:S04]  /*f5f0*/  STSM.16.M88.4 [R3+0x3c00], R4 ;  /* 0x003c000403007844 */ /* 0x000fe80000000200 */
[----:B------:R-:W0:Y:S04]  /*f600*/  LDSM.16.MT88.4 R8, [R0+0xe400] ;  /* 0x00e400000008783b */ /* 0x000e280000004200 */
        /* <DEDUP_REMOVED lines=19> */
.L_x_342:
[----:B-1----:R1:W-:Y:S01]  /*f740*/  SYNCS.ARRIVE.TRANS64.A1T0 RZ, [R17+URZ+0x22850], RZ ;  /* 0x022850ff11ff79a7 */ /* 0x0023e2000810003f */
[----:B------:R-:W-:Y:S06]  /*f750*/  BAR.SYNC.DEFER_BLOCKING 0x2, 0x80 ;  /* 0x0082000000007b1d */ /* 0x000fec0000010000 */
[----:B------:R-:W-:Y:S05]  /*f760*/  @!P0 BRA `(.L_x_343) ;  /* 0x0000000000048947 */ /* 0x000fea0003800000 */
[----:B------:R-:W-:Y:S01]  /*f770*/  BPT.TRAP 0x1 ;  /* 0x000000040000795c */ /* 0x000fe20000300000 */
.L_x_343:
[----:B------:R-:W2:Y:S01]  /*f780*/  LDL R0, [R1] ;  /* 0x0000000001007983 */ /* 0x000ea20000100800 */
[----:B-1----:R-:W-:Y:S01]  /*f790*/  VIADD R17, R17, 0x22880 ;  /* 0x0002288011117836 */ /* 0x002fe20000000000 */
[----:B------:R-:W-:Y:S01]  /*f7a0*/  MOV R23, R32 ;  /* 0x0000002000177202 */ /* 0x000fe20000000f00 */
[----:B0-----:R-:W-:-:S03]  /*f7b0*/  IMAD.MOV.U32 R24, RZ, RZ, R35 ;  /* 0x000000ffff187224 */ /* 0x001fc600078e0023 */
[----:B--2---:R-:W-:-:S04]  /*f7c0*/  PRMT R17, R0, 0x654, R17 ;  /* 0x0000065400117816 */ /* 0x004fc80000000011 */
[----:B------:R1:W-:Y:S01]  /*f7d0*/  SYNCS.ARRIVE.TRANS64.RED.A1T0 RZ, [R17+URZ], RZ ;  /* 0x000000ff11ff79a7 */ /* 0x0003e2000810043f */
[----:B------:R-:W-:Y:S05]  /*f7e0*/  @P1 BRA `(.L_x_344) ;  /* 0xffffffe400e41947 */ /* 0x000fea000383ffff */
.L_x_324:
[----:B------:R-:W2:Y:S01]  /*f7f0*/  S2R R0, SR_TID.X ;  /* 0x0000000000007919 */ /* 0x000ea20000002100 */
[----:B------:R-:W-:Y:S01]  /*f800*/  BSSY B0, `(.L_x_345) ;  /* 0x0000012000007945 */ /* 0x000fe20003800000 */
[----:B--2---:R-:W-:Y:S01]  /*f810*/  LOP3.LUT R2, R0, 0x7f, RZ, 0xc0, !PT ;  /* 0x0000007f00027812 */ /* 0x004fe200078ec0ff */
[----:B------:R-:W-:-:S03]  /*f820*/  IMAD.U32 R0, RZ, RZ, UR48 ;  /* 0x00000030ff007e24 */ /* 0x000fc6000f8e00ff */
[----:B------:R-:W-:Y:S02]  /*f830*/  ISETP.NE.AND P1, PT, R2, RZ, PT ;  /* 0x000000ff0200720c */ /* 0x000fe40003f25270 */
[----:B------:R-:W-:-:S11]  /*f840*/  ISETP.NE.AND P0, PT, R0, 0x3, PT ;  /* 0x000000030000780c */ /* 0x000fd60003f05270 */
[----:B------:R-:W-:Y:S05]  /*f850*/  @P1 BRA `(.L_x_346) ;  /* 0x0000000000301947 */ /* 0x000fea0003800000 */
[----:B------:R-:W2:Y:S01]  /*f860*/  S2R R5, SR_LANEID ;  /* 0x0000000000057919 */ /* 0x000ea20000000000 */
[----:B------:R-:W-:Y:S01]  /*f870*/  VOTEU.ANY UR4, UPT, PT ;  /* 0x0000000000047886 */ /* 0x000fe200038e0100 */
[----:B0-----:R-:W0:Y:S01]  /*f880*/  LDC.64 R2, c[0x0][0xc60] ;  /* 0x00031800ff027b82 */ /* 0x001e220000000a00 */
[----:B------:R-:W2:Y:S02]  /*f890*/  FLO.U32 R0, UR4 ;  /* 0x0000000400007d00 */ /* 0x000ea400080e0000 */
[----:B--2---:R-:W-:-:S06]  /*f8a0*/  ISETP.EQ.U32.AND P1, PT, R0, R5, PT ;  /* 0x000000050000720c */ /* 0x004fcc0003f22070 */
[----:B------:R-:W0:Y:S07]  /*f8b0*/  POPC R5, UR4 ;  /* 0x0000000400057d09 */ /* 0x000e2e0008000000 */
[----:B0-----:R-:W2:Y:S01]  /*f8c0*/  @P1 ATOMG.E.ADD.STRONG.GPU PT, R3, desc[UR52][R2.64], R5 ;  /* 0x00000005020319a8 */ /* 0x001ea200081ee1f4 */
[----:B------:R-:W0:Y:S02]  /*f8d0*/  S2R R4, SR_LTMASK ;  /* 0x0000000000047919 */ /* 0x000e240000003900 */
[----:B0-----:R-:W-:-:S04]  /*f8e0*/  LOP3.LUT R4, R4, UR4, RZ, 0xc0, !PT ;  /* 0x0000000404047c12 */ /* 0x001fc8000f8ec0ff */
[----:B------:R-:W0:Y:S01]  /*f8f0*/  POPC R7, R4 ;  /* 0x0000000400077309 */ /* 0x000e220000000000 */
[----:B--2---:R-:W0:Y:S02]  /*f900*/  SHFL.IDX PT, R0, R3, R0, 0x1f ;  /* 0x00001f0003007589 */ /* 0x004e2400000e0000 */
[----:B0-----:R-:W-:-:S07]  /*f910*/  IADD3 R16, R0, UR49, R7 ;  /* 0x0000003100107c10 */ /* 0x001fce000fffe007 */
.L_x_346:
[----:B------:R-:W-:Y:S05]  /*f920*/  BSYNC B0 ;  /* 0x0000000000007941 */ /* 0x000fea0003800000 */
.L_x_345:
[----:B------:R-:W-:Y:S05]  /*f930*/  @!P0 BRA `(.L_x_347) ;  /* 0x0000000000048947 */ /* 0x000fea0003800000 */
[----:B------:R-:W-:Y:S01]  /*f940*/  BPT.TRAP 0x1 ;  /* 0x000000040000795c */ /* 0x000fe20000300000 */
.L_x_347:
[----:B------:R-:W-:Y:S01]  /*f950*/  LOP3.LUT R0, R35, 0x1, RZ, 0x3c, !PT ;  /* 0x0000000123007812 */ /* 0x000fe200078e3cff */
[----:B-1----:R-:W-:Y:S01]  /*f960*/  IMAD R17, R32, 0x8, R22 ;  /* 0x0000000820117824 */ /* 0x002fe200078e0216 */
[----:B------:R-:W-:Y:S02]  /*f970*/  BSSY B0, `(.L_x_348) ;  /* 0x0000004000007945 */ /* 0x000fe40003800000 */
[----:B------:R-:W-:-:S04]  /*f980*/  SHF.L.U32 R0, R0, 0x1f, RZ ;  /* 0x0000001f00007819 */ /* 0x000fc800000006ff */
[----:B------:R-:W1:Y:S02]  /*f990*/  SYNCS.PHASECHK.TRANS64.TRYWAIT P1, [R17+URZ+0x22870], R0 ;  /* 0x02287000110075a7 */ /* 0x000e64000802017f */
[----:B-1----:R-:W-:Y:S05]  /*f9a0*/  @!P1 BRA `(.L_x_349) ;  /* 0x0000004c00bc9947 */ /* 0x002fea0003800000 */
.L_x_496:
[----:B------:R-:W-:Y:S05]  /*f9b0*/  BSYNC B0 ;  /* 0x0000000000007941 */ /* 0x000fea0003800000 */
.L_x_348:
[----:B------:R-:W-:-:S05]  /*f9c0*/  IMAD.U32 R2, RZ, RZ, UR46 ;  /* 0x0000002eff027e24 */ /* 0x000fca000f8e00ff */
[----:B------:R-:W-:-:S13]  /*f9d0*/  ISETP.NE.AND P1, PT, R2, 0x3, PT ;  /* 0x000000030200780c */ /* 0x000fda0003f25270 */
[----:B------:R-:W-:Y:S05]  /*f9e0*/  @!P1 BRA `(.L_x_350) ;  /* 0x0000000000049947 */ /* 0x000fea0003800000 */
[----:B------:R-:W-:Y:S01]  /*f9f0*/  BPT.TRAP 0x1 ;  /* 0x000000040000795c */ /* 0x000fe20000300000 */
.L_x_350:
[----:B-1----:R-:W-:Y:S01]  /*fa00*/  SHF.L.U32 R0, R35, 0x1f, RZ ;  /* 0x0000001f23007819 */ /* 0x002fe200000006ff */
[----:B------:R-:W-:-:S03]  /*fa10*/  IMAD R19, R32, 0x5000, RZ ;  /* 0x0000500020137824 */ /* 0x000fc600078e02ff */
[----:B------:R-:W1:Y:S02]  /*fa20*/  SYNCS.PHASECHK.TRANS64.TRYWAIT P1, [R17+URZ+0x22860], R0 ;  /* 0x02286000110075a7 */ /* 0x000e64000802017f */
[----:B-1----:R-:W-:Y:S05]  /*fa30*/  @!P1 BRA `(.L_x_351) ;  /* 0x0000004c00ac9947 */ /* 0x002fea0003800000 */
.L_x_497:
[----:B------:R-:W0:Y:S04]  /*fa40*/  LDL R2, [R1+0xc] ;  /* 0x00000c0001027983 */ /* 0x000e280000100800 */
[----:B------:R-:W2:Y:S04]  /*fa50*/  LDL R4, [R1+0x10] ;  /* 0x0000100001047983 */ /* 0x000ea80000100800 */
[----:B------:R-:W1:Y:S01]  /*fa60*/  LDL R18, [R1+0x8] ;  /* 0x0000080001127983 */ /* 0x000e620000100800 */
[----:B------:R-:W-:Y:S05]  /*fa70*/  WARPSYNC.ALL ;  /* 0x0000000000007948 */ /* 0x000fea0003800000 */
[----:B0-----:R-:W-:-:S05]  /*fa80*/  LOP3.LUT R3, R19, R2, RZ, 0xfc, !PT ;  /* 0x0000000213037212 */ /* 0x001fca00078efcff */
[C---:B------:R-:W-:Y:S01]  /*fa90*/  IMAD.IADD R2, R22.reuse, 0x1, R3 ;  /* 0x0000000116027824 */ /* 0x040fe200078e0203 */
[----:B-1----:R-:W-:-:S03]  /*faa0*/  IADD3 R0, R22, R19, R18 ;  /* 0x0000001316007210 */ /* 0x002fc60007ffe012 */
[----:B--2---:R-:W-:Y:S01]  /*fab0*/  IMAD.IADD R3, R4, 0x1, R2 ;  /* 0x0000000104037824 */ /* 0x004fe200078e0202 */
[----:B------:R-:W0:Y:S01]  /*fac0*/  LDSM.16.MT88.4 R8, [R2+0xa400] ;  /* 0x00a400000208783b */ /* 0x000e220000004200 */
        /* <DEDUP_REMOVED lines=69> */
.L_x_352:
[----:B-1----:R1:W-:Y:S01]  /*ff20*/  SYNCS.ARRIVE.TRANS64.A1T0 RZ, [R17+URZ+0x22850], RZ ;  /* 0x022850ff11ff79a7 */ /* 0x0023e2000810003f */
[----:B------:R-:W-:Y:S06]  /*ff30*/  BAR.SYNC.DEFER_BLOCKING 0x2, 0x80 ;  /* 0x0082000000007b1d */ /* 0x000fec0000010000 */
[----:B------:R-:W-:Y:S05]  /*ff40*/  @!P0 BRA `(.L_x_353) ;  /* 0x0000000000048947 */ /* 0x000fea0003800000 */
[----:B------:R-:W-:Y:S01]  /*ff50*/  BPT.TRAP 0x1 ;  /* 0x000000040000795c */ /* 0x000fe20000300000 */
.L_x_353:
[----:B0-----:R-:W2:Y:S01]  /*ff60*/  LDL R0, [R1] ;  /* 0x0000000001007983 */ /* 0x001ea20000100800 */
[----:B-1----:R-:W-:Y:S02]  /*ff70*/  VIADD R17, R17, 0x22880 ;  /* 0x0002288011117836 */ /* 0x002fe40000000000 */
[----:B------:R-:W-:-:S05]  /*ff80*/  VIADD R32, R32, 0x1 ;  /* 0x0000000120207836 */ /* 0x000fca0000000000 */
[----:B------:R-:W-:-:S04]  /*ff90*/  ISETP.NE.AND P0, PT, R32, 0x2, PT ;  /* 0x000000022000780c */ /* 0x000fc80003f05270 */
[----:B------:R-:W-:Y:S02]  /*ffa0*/  SEL R32, R32, RZ, P0 ;  /* 0x000000ff20207207 */ /* 0x000fe40000000000 */
[----:B--2---:R-:W-:Y:S02]  /*ffb0*/  PRMT R17, R0, 0x654, R17 ;  /* 0x0000065400117816 */ /* 0x004fe40000000011 */
[----:B------:R-:W-:Y:S02]  /*ffc0*/  SEL R0, RZ, 0x1, P0 ;  /* 0x00000001ff007807 */ /* 0x000fe40000000000 */
[----:B------:R0:W-:Y:S02]  /*ffd0*/  SYNCS.ARRIVE.TRANS64.RED.A1T0 RZ, [R17+URZ], RZ ;  /* 0x000000ff11ff79a7 */ /* 0x0001e4000810043f */
[----:B------:R-:W-:-:S07]  /*ffe0*/  LOP3.LUT R35, R35, R0, RZ, 0x3c, !PT ;  /* 0x0000000023237212 */ /* 0x000fce00078e3cff */
.L_x_296:
[----:B------:R-:W-:Y:S05]  /*fff0*/  BSYNC B7 ;  /* 0x0000000000077941 */ /* 0x000fea0003800000 */
.L_x_294:
[----:B------:R-:W-:-:S13]  /*10000*/  LOP3.LUT P0, RZ, R30, 0x400, RZ, 0xc0, !PT ;  /* 0x000004001eff7812 */ /* 0x000fda000780c0ff */
[----:B------:R-:W-:Y:S05]  /*10010*/  @!P0 BRA `(.L_x_354) ;  /* 0x0000000000288947 */ /* 0x000fea0003800000 */
[----:B------:R-:W1:Y:S08]  /*10020*/  S2UR UR4, SR_CgaCtaId ;  /* 0x00000000000479c3 */ /* 0x000e700000008800 */
[----:B------:R-:W-:Y:S01]  /*10030*/  BAR.SYNC.DEFER_BLOCKING 0x5, 0x180 ;  /* 0x0146000000007b1d */ /* 0x000fe20000010000 */
[----:B------:R-:W-:Y:S01]  /*10040*/  MOV R22, 0x400 ;  /* 0x0000040000167802 */ /* 0x000fe20000000f00 */
[----:B-1----:R-:W-:-:S05]  /*10050*/  IMAD.U32 R0, RZ, RZ, UR4 ;  /* 0x00000004ff007e24 */ /* 0x002fca000f8e00ff */
[----:B------:R-:W-:Y:S01]  /*10060*/  LEA R22, R0, R22, 0x18 ;  /* 0x0000001600167211 */ /* 0x000fe200078ec0ff */
[----:B------:R-:W-:Y:S04]  /*10070*/  STL [R1], R0 ;  /* 0x0000000001007387 */ /* 0x000fe80000100800 */
[----:B0-----:R-:W0:Y:S02]  /*10080*/  LDS.128 R16, [R22+0x228d0] ;  /* 0x0228d00016107984 */ /* 0x001e240000000c00 */
[----:B0-----:R-:W-:Y:S01]  /*10090*/  R2UR UR40, R19 ;  /* 0x00000000132872ca */ /* 0x001fe200000e0000 */
[----:B------:R-:W-:Y:S06]  /*100a0*/  BAR.ARV 0x4, 0x180 ;  /* 0x0106000000007b1d */ /* 0x000fec0000002000 */
[----:B------:R-:W-:Y:S08]  /*100b0*/  BRA `(.L_x_355) ;  /* 0x0000000800207947 */ /* 0x000ff00003800000 */
.L_x_354:
[----:B------:R-:W1:Y:S01]  /*100c0*/  S2R R0, SR_TID.X ;  /* 0x0000000000007919 */ /* 0x000e620000002100 */
[----:B------:R-:W-:Y:S01]  /*100d0*/  ULDC UR4, c[0x0][0xc3c] ;  /* 0x00030f0000047ab9 */ /* 0x000fe20000000800 */
[----:B-1----:R-:W-:Y:S01]  /*100e0*/  LOP3.LUT R8, R0, 0x1f, RZ, 0xc0, !PT ;  /* 0x0000001f00087812 */ /* 0x002fe200078ec0ff */
[----:B------:R-:W-:-:S03]  /*100f0*/  IMAD.MOV.U32 R0, RZ, RZ, RZ ;  /* 0x000000ffff007224 */ /* 0x000fc600078e00ff */
[C---:B------:R-:W-:Y:S01]  /*10100*/  ISETP.NE.AND P0, PT, R8.reuse, 0x1f, PT ;  /* 0x0000001f0800780c */ /* 0x040fe20003f05270 */
[----:B------:R-:W-:-:S05]  /*10110*/  VIADD R5, R8, UR40 ;  /* 0x0000002808057c36 */ /* 0x000fca0008000000 */
[----:B------:R-:W-:Y:S01]  /*10120*/  ISETP.GE.OR P1, PT, R5, UR4, !P0 ;  /* 0x0000000405007c0c */ /* 0x000fe2000c726670 */
[----:B------:R-:W-:-:S12]  /*10130*/  ULDC UR4, c[0x0][0xc3c] ;  /* 0x00030f0000047ab9 */ /* 0x000fd80000000800 */
[----:B------:R-:W1:Y:S02]  /*10140*/  @!P1 LDC.64 R2, c[0x0][0xc80] ;  /* 0x00032000ff029b82 */ /* 0x000e640000000a00 */
[----:B-1----:R-:W-:-:S05]  /*10150*/  @!P1 IMAD.WIDE R2, R5, 0x4, R2 ;  /* 0x0000000405029825 */ /* 0x002fca00078e0202 */
[----:B------:R-:W2:Y:S01]  /*10160*/  @!P1 LDG.E R0, desc[UR52][R2.64] ;  /* 0x0000003402009981 */ /* 0x000ea2000c1e1900 */
[C---:B------:R-:W-:Y:S02]  /*10170*/  ISETP.NE.AND P1, PT, R8.reuse, RZ, PT ;  /* 0x000000ff0800720c */ /* 0x040fe40003f25270 */
[C---:B------:R-:W-:Y:S02]  /*10180*/  ISETP.GE.U32.AND P2, PT, R8.reuse, 0x2, PT ;  /* 0x000000020800780c */ /* 0x040fe40003f46070 */
[C---:B------:R-:W-:Y:S02]  /*10190*/  ISETP.GE.U32.AND P3, PT, R8.reuse, 0x4, PT ;  /* 0x000000040800780c */ /* 0x040fe40003f66070 */
[C---:B------:R-:W-:Y:S02]  /*101a0*/  ISETP.GE.U32.AND P4, PT, R8.reuse, 0x8, PT ;  /* 0x000000080800780c */ /* 0x040fe40003f86070 */
[----:B------:R-:W-:Y:S01]  /*101b0*/  ISETP.GE.U32.AND P5, PT, R8, 0x10, PT ;  /* 0x000000100800780c */ /* 0x000fe20003fa6070 */
[----:B--2---:R-:W1:Y:S02]  /*101c0*/  SHFL.UP PT, R4, R0, 0x1, RZ ;  /* 0x0420000000047989 */ /* 0x004e6400000e00ff */
[----:B-1----:R-:W-:-:S05]  /*101d0*/  SEL R5, R4, RZ, P1 ;  /* 0x000000ff04057207 */ /* 0x002fca0000800000 */
[----:B------:R-:W-:-:S05]  /*101e0*/  IMAD.IADD R5, R0, 0x1, R5 ;  /* 0x0000000100057824 */ /* 0x000fca00078e0205 */
[----:B------:R-:W1:Y:S02]  /*101f0*/  SHFL.UP PT, R4, R5, 0x2, RZ ;  /* 0x0440000005047989 */ /* 0x000e6400000e00ff */
[----:B-1----:R-:W-:-:S05]  /*10200*/  SEL R4, R4, RZ, P2 ;  /* 0x000000ff04047207 */ /* 0x002fca0001000000 */
[----:B------:R-:W-:Y:S02]  /*10210*/  IMAD.IADD R4, R5, 0x1, R4 ;  /* 0x0000000105047824 */ /* 0x000fe400078e0204 */
[----:B------:R-:W-:Y:S04]  /*10220*/  SHFL.IDX PT, R5, R16, RZ, 0x1f ;  /* 0x00001fff10057589 */ /* 0x000fe800000e0000 */
[----:B------:R-:W1:Y:S02]  /*10230*/  SHFL.UP PT, R6, R4, 0x4, RZ ;  /* 0x0480000004067989 */ /* 0x000e6400000e00ff */
[----:B-1----:R-:W-:-:S05]  /*10240*/  SEL R3, R6, RZ, P3 ;  /* 0x000000ff06037207 */ /* 0x002fca0001800000 */
[----:B------:R-:W-:Y:S02]  /*10250*/  IMAD.IADD R6, R4, 0x1, R3 ;  /* 0x0000000104067824 */ /* 0x000fe400078e0203 */
[----:B------:R-:W-:Y:S04]  /*10260*/  SHFL.IDX PT, R4, R16, 0x1, 0x1f ;  /* 0x00201f0010047f89 */ /* 0x000fe800000e0000 */
[----:B------:R-:W1:Y:S02]  /*10270*/  SHFL.UP PT, R2, R6, 0x8, RZ ;  /* 0x0500000006027989 */ /* 0x000e6400000e00ff */
[----:B-1----:R-:W-:-:S05]  /*10280*/  SEL R3, R2, RZ, P4 ;  /* 0x000000ff02037207 */ /* 0x002fca0002000000 */
[----:B------:R-:W-:-:S05]  /*10290*/  IMAD.IADD R7, R6, 0x1, R3 ;  /* 0x0000000106077824 */ /* 0x000fca00078e0203 */
[----:B------:R-:W1:Y:S02]  /*102a0*/  SHFL.UP PT, R2, R7, 0x10, RZ ;  /* 0x0600000007027989 */ /* 0x000e6400000e00ff */
[----:B-1----:R-:W-:-:S05]  /*102b0*/  SEL R2, R2, RZ, P5 ;  /* 0x000000ff02027207 */ /* 0x002fca0002800000 */
[----:B------:R-:W-:Y:S02]  /*102c0*/  IMAD.IADD R3, R7, 0x1, R2 ;  /* 0x0000000107037824 */ /* 0x000fe400078e0202 */
[----:B------:R-:W1:Y:S03]  /*102d0*/  LDC R2, c[0x0][0xc38] ;  /* 0x00030e00ff027b82 */ /* 0x000e660000000800 */
[----:B------:R-:W1:Y:S02]  /*102e0*/  SHFL.IDX PT, R9, R3, 0x1f, 0x1f ;  /* 0x03e01f0003097f89 */ /* 0x000e6400000e0000 */
[----:B-1----:R-:W-:-:S04]  /*102f0*/  IMAD R9, R9, R2, RZ ;  /* 0x0000000209097224 */ /* 0x002fc800078e02ff */
[----:B------:R-:W-:-:S05]  /*10300*/  IMAD.IADD R4, R4, 0x1, R9 ;  /* 0x0000000104047824 */ /* 0x000fca00078e0209 */
[----:B------:R-:W-:-:S13]  /*10310*/  ISETP.GT.AND P6, PT, R4, R5, PT ;  /* 0x000000050400720c */ /* 0x000fda0003fc4270 */
[----:B------:R-:W-:Y:S05]  /*10320*/  @P6 BRA `(.L_x_356) ;  /* 0x0000000000906947 */ /* 0x000fea0003800000 */
.L_x_360:
[----:B------:R-:W-:-:S04]  /*10330*/  UIADD3 UR40, UR40, 0x1f, URZ ;  /* 0x0000001f28287890 */ /* 0x000fc8000fffe03f */
[----:B------:R-:W-:-:S06]  /*10340*/  UISETP.GE.AND UP0, UPT, UR40, UR4, UPT ;  /* 0x000000042800728c */ /* 0x000fcc000bf06270 */
[----:B------:R-:W-:-:S13]  /*10350*/  PLOP3.LUT P6, PT, PT, PT, UP0, 0x40, 0x0 ;  /* 0x000000000000781c */ /* 0x000fda0003fce808 */
[----:B------:R-:W-:Y:S05]  /*10360*/  @!P6 BRA `(.L_x_357) ;  /* 0x000000040034e947 */ /* 0x000fea0003800000 */
[----:B------:R-:W1:Y:S01]  /*10370*/  S2R R0, SR_TID.X ;  /* 0x0000000000007919 */ /* 0x000e620000002100 */
[----:B------:R-:W-:Y:S01]  /*10380*/  BSSY B0, `(.L_x_358) ;  /* 0x0000009000007945 */ /* 0x000fe20003800000 */
[----:B-1----:R-:W-:-:S04]  /*10390*/  LOP3.LUT R0, R0, 0x1f, RZ, 0xc0, !PT ;  /* 0x0000001f00007812 */ /* 0x002fc800078ec0ff */
[----:B------:R-:W-:Y:S01]  /*103a0*/  IADD3 R7, R0, UR40, RZ ;  /* 0x0000002800077c10 */ /* 0x000fe2000fffe0ff */
[----:B------:R-:W-:-:S03]  /*103b0*/  IMAD.MOV.U32 R0, RZ, RZ, RZ ;  /* 0x000000ffff007224 */ /* 0x000fc600078e00ff */
[----:B------:R-:W-:-:S13]  /*103c0*/  ISETP.GE.OR P6, PT, R7, UR4, !P0 ;  /* 0x0000000407007c0c */ /* 0x000fda000c7c6670 */
[----:B------:R-:W-:Y:S05]  /*103d0*/  @P6 BRA `(.L_x_359) ;  /* 0x00000000000c6947 */ /* 0x000fea0003800000 */
[----:B------:R-:W1:Y:S02]  /*103e0*/  LDC.64 R2, c[0x0][0xc80] ;  /* 0x00032000ff027b82 */ /* 0x000e640000000a00 */
[----:B-1----:R-:W-:-:S05]  /*103f0*/  IMAD.WIDE R2, R7, 0x4, R2 ;  /* 0x0000000407027825 */ /* 0x002fca00078e0202 */
[----:B------:R1:W5:Y:S02]  /*10400*/  LDG.E R0, desc[UR52][R2.64] ;  /* 0x0000003402007981 */ /* 0x000364000c1e1900 */
.L_x_359:
[----:B------:R-:W-:Y:S05]  /*10410*/  BSYNC B0 ;  /* 0x0000000000007941 */ /* 0x000fea0003800000 */
.L_x_358:
[----:B-1---5:R-:W1:Y:S02]  /*10420*/  SHFL.UP PT, R2, R0, 0x1, RZ ;  /* 0x0420000000027989 */ /* 0x022e6400000e00ff */
[----:B-1----:R-:W-:-:S05]  /*10430*/  SEL R3, R2, RZ, P1 ;  /* 0x000000ff02037207 */ /* 0x002fca0000800000 */
[----:B------:R-:W-:-:S05]  /*10440*/  IMAD.IADD R3, R0, 0x1, R3 ;  /* 0x0000000100037824 */ /* 0x000fca00078e0203 */
[----:B------:R-:W1:Y:S02]  /*10450*/  SHFL.UP PT, R2, R3, 0x2, RZ ;  /* 0x0440000003027989 */ /* 0x000e6400000e00ff */
        /* <DEDUP_REMOVED lines=9> */
[----:B-1----:R-:W-:Y:S02]  /*104f0*/  SEL R9, R2, RZ, P5 ;  /* 0x000000ff02097207 */ /* 0x002fe40002800000 */
[----:B------:R-:W1:Y:S03]  /*10500*/  LDC R2, c[0x0][0xc38] ;  /* 0x00030e00ff027b82 */ /* 0x000e660000000800 */
[----:B------:R-:W-:-:S05]  /*10510*/  IMAD.IADD R3, R8, 0x1, R9 ;  /* 0x0000000108037824 */ /* 0x000fca00078e0209 */
[----:B------:R-:W1:Y:S02]  /*10520*/  SHFL.IDX PT, R9, R3, 0x1f, 0x1f ;  /* 0x03e01f0003097f89 */ /* 0x000e6400000e0000 */
[----:B-1----:R-:W-:-:S04]  /*10530*/  IMAD R9, R9, R2, RZ ;  /* 0x0000000209097224 */ /* 0x002fc800078e02ff */
[----:B------:R-:W-:-:S05]  /*10540*/  IMAD.IADD R4, R9, 0x1, R4 ;  /* 0x0000000109047824 */ /* 0x000fca00078e0204 */
[----:B------:R-:W-:-:S13]  /*10550*/  ISETP.GT.AND P6, PT, R4, R5, PT ;  /* 0x000000050400720c */ /* 0x000fda0003fc4270 */
[----:B------:R-:W-:Y:S05]  /*10560*/  @!P6 BRA `(.L_x_360) ;  /* 0xfffffffc0070e947 */ /* 0x000fea000383ffff */
.L_x_356:
[----:B------:R-:W-:Y:S02]  /*10570*/  IMAD.IADD R16, R4, 0x1, -R9 ;  /* 0x0000000104107824 */ /* 0x000fe400078e0a09 */
[----:B------:R-:W-:Y:S02]  /*10580*/  IMAD.MOV.U32 R7, RZ, RZ, RZ ;  /* 0x000000ffff077224 */ /* 0x000fe400078e00ff */
[----:B------:R-:W-:-:S05]  /*10590*/  IMAD R4, R3, R2, R16 ;  /* 0x0000000203047224 */ /* 0x000fca00078e0210 */
[----:B------:R-:W-:-:S13]  /*105a0*/  ISETP.GT.AND P0, PT, R4, R5, PT ;  /* 0x000000050400720c */ /* 0x000fda0003f04270 */
[----:B------:R-:W-:Y:S02]  /*105b0*/  VOTEU.ANY UR5, UPT, !P0 ;  /* 0x0000000000057886 */ /* 0x000fe400040e0100 */
[----:B------:R-:W-:Y:S02]  /*105c0*/  UPOPC UR4, UR5 ;  /* 0x00000005000472bf */ /* 0x000fe40008000000 */
[----:B------:R-:W-:-:S04]  /*105d0*/  ISETP.NE.AND P0, PT, RZ, UR5, PT ;  /* 0x00000005ff007c0c */ /* 0x000fc8000bf05270 */
[----:B------:R-:W-:-:S05]  /*105e0*/  IMAD.U32 R11, RZ, RZ, UR4 ;  /* 0x00000004ff0b7e24 */ /* 0x000fca000f8e00ff */
[----:B------:R-:W1:Y:S02]  /*105f0*/  SHFL.IDX PT, R0, R0, R11, 0x1f ;  /* 0x00001f0b00007589 */ /* 0x000e6400000e0000 */
[----:B-1----:R-:W-:-:S04]  /*10600*/  IABS R4, R0 ;  /* 0x0000000000047213 */ /* 0x002fc80000000000 */
[----:B------:R-:W1:Y:S08]  /*10610*/  I2F.RP R6, R4 ;  /* 0x0000000400067306 */ /* 0x000e700000209400 */
[----:B-1----:R-:W1:Y:S02]  /*10620*/  MUFU.RCP R6, R6 ;  /* 0x0000000600067308 */ /* 0x002e640000001000 */
[----:B-1----:R-:W-:-:S06]  /*10630*/  VIADD R8, R6, 0xffffffe ;  /* 0x0ffffffe06087836 */ /* 0x002fcc0000000000 */
[----:B------:R1:W2:Y:S01]  /*10640*/  F2I.FTZ.U32.TRUNC.NTZ R9, R8 ;  /* 0x0000000800097305 */ /* 0x0002a2000021f000 */
[----:B------:R-:W-:Y:S05]  /*10650*/  @!P0 BRA `(.L_x_361) ;  /* 0x00000000000c8947 */ /* 0x000fea0003800000 */
[----:B------:R-:W-:-:S06]  /*10660*/  UIADD3 UR5, UR4, -0x1, URZ ;  /* 0xffffffff04057890 */ /* 0x000fcc000fffe03f */
[----:B------:R-:W-:-:S05]  /*10670*/  IMAD.U32 R6, RZ, RZ, UR5 ;  /* 0x00000005ff067e24 */ /* 0x000fca000f8e00ff */
[----:B------:R3:W4:Y:S02]  /*10680*/  SHFL.IDX PT, R7, R3, R6, 0x1f ;  /* 0x00001f0603077589 */ /* 0x00072400000e0000 */
.L_x_361:
[--C-:B--23--:R-:W-:Y:S01]  /*10690*/  IMAD.MOV R3, RZ, RZ, -R9.reuse ;  /* 0x000000ffff037224 */ /* 0x10cfe200078e0a09 */
[----:B------:R-:W-:Y:S01]  /*106a0*/  UIADD3 UR40, UR4, UR40, URZ ;  /* 0x0000002804287290 */ /* 0x000fe2000fffe03f */
[----:B----4-:R-:W-:Y:S02]  /*106b0*/  IMAD R16, R7, R2, R16 ;  /* 0x0000000207107224 */ /* 0x010fe400078e0210 */
[----:B------:R-:W-:Y:S02]  /*106c0*/  IMAD R6, R3, R4, RZ ;  /* 0x0000000403067224 */ /* 0x000fe400078e02ff */
[----:B------:R-:W-:Y:S02]  /*106d0*/  IMAD.MOV.U32 R2, RZ, RZ, RZ ;  /* 0x000000ffff027224 */ /* 0x000fe400078e00ff */
[----:B------:R-:W-:Y:S02]  /*106e0*/  IMAD.MOV.U32 R3, RZ, RZ, R9 ;  /* 0x000000ffff037224 */ /* 0x000fe400078e0009 */
[----:B------:R-:W-:-:S02]  /*106f0*/  IMAD.IADD R5, R5, 0x1, -R16 ;  /* 0x0000000105057824 */ /* 0x000fc400078e0a10 */
[----:B------:R-:W-:Y:S01]  /*10700*/  IMAD.HI.U32 R9, R9, R6, R2 ;  /* 0x0000000609097227 */ /* 0x000fe200078e0002 */
[----:B------:R-:W-:Y:S02]  /*10710*/  IABS R3, R0 ;  /* 0x0000000000037213 */ /* 0x000fe40000000000 */
[----:B------:R-:W-:-:S03]  /*10720*/  IABS R2, R5 ;  /* 0x0000000500027213 */ /* 0x000fc60000000000 */
[----:B------:R-:W-:Y:S02]  /*10730*/  IMAD.MOV R3, RZ, RZ, -R3 ;  /* 0x000000ffff037224 */ /* 0x000fe400078e0a03 */
[----:B------:R-:W-:-:S04]  /*10740*/  IMAD.HI.U32 R9, R9, R2, RZ ;  /* 0x0000000209097227 */ /* 0x000fc800078e00ff */
[----:B------:R-:W-:Y:S01]  /*10750*/  IMAD R3, R9, R3, R2 ;  /* 0x0000000309037224 */ /* 0x000fe200078e0202 */
[----:B------:R-:W-:-:S04]  /*10760*/  LOP3.LUT R2, R5, R0, RZ, 0x3c, !PT ;  /* 0x0000000005027212 */ /* 0x000fc800078e3cff */
[----:B------:R-:W-:Y:S02]  /*10770*/  ISETP.GT.U32.AND P1, PT, R4, R3, PT ;  /* 0x000000030400720c */ /* 0x000fe40003f24070 */
[----:B------:R-:W-:-:S11]  /*10780*/  ISETP.GE.AND P2, PT, R2, RZ, PT ;  /* 0x000000ff0200720c */ /* 0x000fd60003f46270 */
[-C--:B------:R-:W-:Y:S01]  /*10790*/  @!P1 IADD3 R3, R3, -R4.reuse, RZ ;  /* 0x8000000403039210 */ /* 0x080fe20007ffe0ff */
[----:B------:R-:W-:Y:S01]  /*107a0*/  @!P1 VIADD R9, R9, 0x1 ;  /* 0x0000000109099836 */ /* 0x000fe20000000000 */
[----:B------:R-:W-:Y:S02]  /*107b0*/  ISETP.NE.AND P1, PT, R0, RZ, PT ;  /* 0x000000ff0000720c */ /* 0x000fe40003f25270 */
[----:B------:R-:W-:-:S13]  /*107c0*/  ISETP.GE.U32.AND P0, PT, R3, R4, PT ;  /* 0x000000040300720c */ /* 0x000fda0003f06070 */
[----:B------:R-:W-:-:S04]  /*107d0*/  @P0 VIADD R9, R9, 0x1 ;  /* 0x0000000109090836 */ /* 0x000fc80000000000 */
[----:B------:R-:W-:Y:S01]  /*107e0*/  @!P2 IMAD.MOV R9, RZ, RZ, -R9 ;  /* 0x000000ffff09a224 */ /* 0x000fe200078e0a09 */
[----:B------:R-:W-:-:S05]  /*107f0*/  @!P1 LOP3.LUT R9, RZ, R0, RZ, 0x33, !PT ;  /* 0x00000000ff099212 */ /* 0x000fca00078e33ff */
[--C-:B0-----:R-:W-:Y:S02]  /*10800*/  IMAD.MOV R17, RZ, RZ, -R9.reuse ;  /* 0x000000ffff117224 */ /* 0x101fe400078e0a09 */
[----:B------:R-:W-:Y:S02]  /*10810*/  IMAD.MOV.U32 R18, RZ, RZ, R9 ;  /* 0x000000ffff127224 */ /* 0x000fe400078e0009 */
[----:B------:R-:W-:Y:S01]  /*10820*/  IMAD R17, R0, R17, R5 ;  /* 0x0000001100117224 */ /* 0x000fe200078e0205 */
[----:B------:R-:W-:Y:S06]  /*10830*/  BRA `(.L_x_362) ;  /* 0x0000000000107947 */ /* 0x000fec0003800000 */
.L_x_357:
[----:B------:R-:W-:Y:S01]  /*10840*/  IMAD.MOV.U32 R16, RZ, RZ, R5 ;  /* 0x000000ffff107224 */ /* 0x000fe200078e0005 */
[----:B------:R-:W-:Y:S01]  /*10850*/  ULDC UR40, c[0x0][0xc3c] ;  /* 0x00030f0000287ab9 */ /* 0x000fe20000000800 */
[----:B0-----:R-:W-:Y:S02]  /*10860*/  IMAD.MOV.U32 R17, RZ, RZ, RZ ;  /* 0x000000ffff117224 */ /* 0x001fe400078e00ff */
[----:B------:R-:W-:-:S07]  /*10870*/  IMAD.MOV.U32 R18, RZ, RZ, RZ ;  /* 0x000000ffff127224 */ /* 0x000fce00078e00ff */
.L_x_362:
[----:B------:R0:W2:Y:S01]  /*10880*/  LDL R2, [R1] ;  /* 0x0000000001027983 */ /* 0x0000a20000100800 */
[----:B------:R-:W3:Y:S02]  /*10890*/  S2R R0, SR_TID.X ;  /* 0x0000000000007919 */ /* 0x000ee40000002100 */
[----:B---3--:R-:W-:Y:S01]  /*108a0*/  LOP3.LUT R0, R0, 0x1f, RZ, 0xc0, !PT ;  /* 0x0000001f00007812 */ /* 0x008fe200078ec0ff */
[----:B------:R-:W-:Y:S03]  /*108b0*/  BAR.SYNC.DEFER_BLOCKING 0x4, 0x180 ;  /* 0x0106000000007b1d */ /* 0x000fe60000010000 */
[----:B------:R-:W-:Y:S01]  /*108c0*/  ISETP.NE.AND P0, PT, R0, RZ, PT ;  /* 0x000000ff0000720c */ /* 0x000fe20003f05270 */
[----:B------:R-:W-:-:S12]  /*108d0*/  IMAD.U32 R19, RZ, RZ, UR40 ;  /* 0x00000028ff137e24 */ /* 0x000fd8000f8e00ff */
[----:B------:R-:W-:Y:S01]  /*108e0*/  @!P0 MOV R0, 0x400 ;  /* 0x0000040000008802 */ /* 0x000fe20000000f00 */
[----:B--2---:R-:W2:Y:S03]  /*108f0*/  @!P0 S2R R2, SR_CgaCtaId ;  /* 0x0000000000028919 */ /* 0x004ea60000008800 */
[----:B--2---:R-:W-:Y:S01]  /*10900*/  @!P0 LEA R22, R2, R0, 0x18 ;  /* 0x0000000002168211 */ /* 0x004fe200078ec0ff */
[----:B------:R0:W-:Y:S04]  /*10910*/  @!P0 STL [R1], R2 ;  /* 0x0000000201008387 */ /* 0x0001e80000100800 */
[----:B------:R0:W-:Y:S01]  /*10920*/  @!P0 STS.128 [R22+0x228d0], R16 ;  /* 0x0228d01016008388 */ /* 0x0001e20000000c00 */
[----:B------:R-:W-:Y:S06]  /*10930*/  BAR.ARV 0x5, 0x180 ;  /* 0x0146000000007b1d */ /* 0x000fec0000002000 */
.L_x_355:
[----:B------:R-:W-:Y:S02]  /*10940*/  ULDC UR4, c[0x0][0xc3c] ;  /* 0x00030f0000047ab9 */ /* 0x000fe40000000800 */
[----:B------:R-:W-:-:S06]  /*10950*/  UISETP.GE.AND UP0, UPT, UR40, UR4, UPT ;  /* 0x000000042800728c */ /* 0x000fcc000bf06270 */
[----:B------:R-:W-:-:S13]  /*10960*/  PLOP3.LUT P0, PT, PT, PT, UP0, 0x80, 0x0 ;  /* 0x000000000000781c */ /* 0x000fda0003f0f008 */
[----:B------:R-:W-:Y:S05]  /*10970*/  @!P0 BRA `(.L_x_363) ;  /* 0xffffffa400f88947 */ /* 0x000fea000383ffff */
.L_x_290:
[----:B0-----:R-:W3:Y:S01]  /*10980*/  LDL.LU R0, [R1+0x18] ;  /* 0x0000180001007983 */ /* 0x001ee20000300800 */
[----:B------:R-:W-:Y:S01]  /*10990*/  BSSY B0, `(.L_x_364) ;  /* 0x000000b000007945 */ /* 0x000fe20003800000 */
[----:B------:R-:W0:Y:S01]  /*109a0*/  S2R R5, SR_CgaCtaId ;  /* 0x0000000000057919 */ /* 0x000e220000008800 */
[----:B---3--:R-:W-:-:S05]  /*109b0*/  VIADD R0, R0, 0x1 ;  /* 0x0000000100007836 */ /* 0x008fca0000000000 */
[----:B------:R-:W-:-:S04]  /*109c0*/  LEA.HI R2, R0, R0, RZ, 0x1 ;  /* 0x0000000000027211 */ /* 0x000fc800078f08ff */
[----:B------:R-:W-:Y:S02]  /*109d0*/  LOP3.LUT R3, R2, 0xfffffffe, RZ, 0xc0, !PT ;  /* 0xfffffffe02037812 */ /* 0x000fe400078ec0ff */
[----:B------:R-:W-:-:S03]  /*109e0*/  MOV R2, 0x400 ;  /* 0x0000040000027802 */ /* 0x000fc60000000f00 */
[----:B------:R-:W-:Y:S01]  /*109f0*/  IMAD.IADD R0, R0, 0x1, -R3 ;  /* 0x0000000100007824 */ /* 0x000fe200078e0a03 */
[----:B0-----:R-:W-:-:S04]  /*10a00*/  LEA R5, R5, R2, 0x18 ;  /* 0x0000000205057211 */ /* 0x001fc800078ec0ff */
[----:B------:R-:W-:-:S04]  /*10a10*/  SHF.L.U32 R0, R0, 0x1f, RZ ;  /* 0x0000001f00007819 */ /* 0x000fc800000006ff */
[----:B------:R-:W0:Y:S02]  /*10a20*/  SYNCS.PHASECHK.TRANS64.TRYWAIT P0, [R5+URZ+0x22820], R0 ;  /* 0x02282000050075a7 */ /* 0x000e24000800017f */
[----:B0-----:R-:W-:Y:S05]  /*10a30*/  @!P0 BRA `(.L_x_365) ;  /* 0x0000003c00c08947 */ /* 0x001fea0003800000 */
.L_x_498:
[----:B------:R-:W-:Y:S05]  /*10a40*/  BSYNC B0 ;  /* 0x0000000000007941 */ /* 0x000fea0003800000 */
.L_x_364:
[----:B------:R-:W-:-:S03]  /*10a50*/  UMOV UR4, 0xffffffff ;  /* 0xffffffff00047882 */ /* 0x000fc60000000000 */
[----:B------:R-:W-:Y:S05]  /*10a60*/  BRA.DIV UR4, `(.L_x_366) ;  /* 0x0000003e04c87947 */ /* 0x000fea000b800000 */
[----:B0-----:R-:W0:Y:S02]  /*10a70*/  S2R R0, SR_TID.X ;  /* 0x0000000000007919 */ /* 0x001e240000002100 */
[----:B0-----:R-:W-:-:S04]  /*10a80*/  SHF.R.U32.HI R0, RZ, 0x5, R0 ;  /* 0x00000005ff007819 */ /* 0x001fc80000011600 */
[----:B------:R-:W-:-:S05]  /*10a90*/  LOP3.LUT R0, R0, 0x3, RZ, 0xc0, !PT ;  /* 0x0000000300007812 */ /* 0x000fca00078ec0ff */
[----:B------:R0:W3:Y:S02]  /*10aa0*/  SHFL.IDX PT, R14, R0, RZ, 0x1f ;  /* 0x00001fff000e7589 */ /* 0x0000e400000e0000 */
.L_x_501:
[----:B---3--:R-:W-:Y:S01]  /*10ab0*/  ISETP.NE.AND P0, PT, R14, RZ, PT ;  /* 0x000000ff0e00720c */ /* 0x008fe20003f05270 */
[----:B------:R-:W-:-:S12]  /*10ac0*/  BSSY B0, `(.L_x_367) ;  /* 0x000002c000007945 */ /* 0x000fd80003800000 */
[----:B------:R-:W-:Y:S05]  /*10ad0*/  @P0 BRA `(.L_x_368) ;  /* 0x0000000000a80947 */ /* 0x000fea0003800000 */
[----:B------:R-:W-:-:S03]  /*10ae0*/  UMOV UR4, 0xffffffff ;  /* 0xffffffff00047882 */ /* 0x000fc60000000000 */
[----:B------:R-:W-:Y:S05]  /*10af0*/  BRA.DIV UR4, `(.L_x_369) ;  /* 0x0000003e04d87947 */ /* 0x000fea000b800000 */
[----:B------:R-:W-:-:S13]  /*10b00*/  ELECT P6, URZ, PT ;  /* 0x00000000003f782f */ /* 0x000fda00038c0000 */
.L_x_504:
[----:B------:R-:W-:Y:S05]  /*10b10*/  @!P6 BRA `(.L_x_368) ;  /* 0x000000000098e947 */ /* 0x000fea0003800000 */
[----:B------:R-:W-:-:S06]  /*10b20*/  ULOP3.LUT UR4, UR37, 0x2, URZ, 0xfc, !UPT ;  /* 0x0000000225047892 */ /* 0x000fcc000f8efc3f */
[----:B0-----:R-:W-:-:S05]  /*10b30*/  IMAD.U32 R0, RZ, RZ, UR4 ;  /* 0x00000004ff007e24 */ /* 0x001fca000f8e00ff */
[----:B------:R-:W-:-:S13]  /*10b40*/  ISETP.NE.AND P0, PT, R0, 0x3, PT ;  /* 0x000000030000780c */ /* 0x000fda0003f05270 */
[----:B------:R-:W-:Y:S05]  /*10b50*/  @!P0 BRA `(.L_x_370) ;  /* 0x0000000000048947 */ /* 0x000fea0003800000 */
[----:B------:R-:W-:Y:S01]  /*10b60*/  BPT.TRAP 0x1 ;  /* 0x000000040000795c */ /* 0x000fe20000300000 */
.L_x_370:
[C---:B------:R-:W-:Y:S01]  /*10b70*/  IMAD R3, R32.reuse, 0x8, R5 ;  /* 0x0000000820037824 */ /* 0x040fe200078e0205 */
[----:B------:R-:W-:Y:S01]  /*10b80*/  SHF.L.U32 R2, R35, 0x1f, RZ ;  /* 0x0000001f23027819 */ /* 0x000fe200000006ff */
[----:B------:R-:W-:-:S03]  /*10b90*/  VIADD R32, R32, 0x1 ;  /* 0x0000000120207836 */ /* 0x000fc60000000000 */
[----:B------:R-:W0:Y:S02]  /*10ba0*/  SYNCS.PHASECHK.TRANS64.TRYWAIT P1, [R3+URZ+0x22840], R2 ;  /* 0x02284002030075a7 */ /* 0x000e24000802017f */
[----:B------:R-:W-:-:S04]  /*10bb0*/  ISETP.NE.AND P2, PT, R32, 0x2, PT ;  /* 0x000000022000780c */ /* 0x000fc80003f45270 */
[----:B------:R-:W-:Y:S01]  /*10bc0*/  SEL R0, RZ, 0x1, P2 ;  /* 0x00000001ff007807 */ /* 0x000fe20001000000 */
[----:B0-----:R-:W-:Y:S08]  /*10bd0*/  @!P1 BRA `(.L_x_371) ;  /* 0x0000003c00c09947 */ /* 0x001ff00003800000 */
.L_x_505:
[----:B------:R-:W-:Y:S02]  /*10be0*/  SEL R32, R32, RZ, P2 ;  /* 0x000000ff20207207 */ /* 0x000fe40001000000 */
[----:B------:R-:W-:Y:S01]  /*10bf0*/  LOP3.LUT R0, R35, R0, RZ, 0x3c, !PT ;  /* 0x0000000023007212 */ /* 0x000fe200078e3cff */
[----:B------:R-:W-:Y:S06]  /*10c00*/  @!P0 BRA `(.L_x_372) ;  /* 0x0000000000048947 */ /* 0x000fec0003800000 */
[----:B------:R-:W-:Y:S01]  /*10c10*/  BPT.TRAP 0x1 ;  /* 0x000000040000795c */ /* 0x000fe20000300000 */
.L_x_372:
[----:B------:R-:W-:Y:S01]  /*10c20*/  IMAD R5, R32, 0x8, R5 ;  /* 0x0000000820057824 */ /* 0x000fe200078e0205 */
[----:B------:R-:W-:-:S04]  /*10c30*/  SHF.L.U32 R0, R0, 0x1f, RZ ;  /* 0x0000001f00007819 */ /* 0x000fc800000006ff */
[----:B------:R-:W3:Y:S02]  /*10c40*/  SYNCS.PHASECHK.TRANS64.TRYWAIT P1, [R5+URZ+0x22840], R0 ;  /* 0x02284000050075a7 */ /* 0x000ee4000802017f */
[----:B---3--:R-:W-:Y:S05]  /*10c50*/  @!P1 BRA `(.L_x_373) ;  /* 0x0000003c00b49947 */ /* 0x008fea0003800000 */
.L_x_506:
[----:B------:R-:W-:Y:S05]  /*10c60*/  @!P0 BRA `(.L_x_374) ;  /* 0x0000000000048947 */ /* 0x000fea0003800000 */
[----:B------:R-:W-:Y:S01]  /*10c70*/  BPT.TRAP 0x1 ;  /* 0x000000040000795c */ /* 0x000fe20000300000 */
.L_x_374:
[----:B------:R-:W4:Y:S02]  /*10c80*/  SYNCS.PHASECHK.TRANS64.TRYWAIT P1, [R3+URZ+0x22860], R2 ;  /* 0x02286002030075a7 */ /* 0x000f24000802017f */
[----:B----4-:R-:W-:Y:S05]  /*10c90*/  @!P1 BRA `(.L_x_375) ;  /* 0x0000003c00b89947 */ /* 0x010fea0003800000 */
.L_x_507:
[----:B------:R-:W-:Y:S05]  /*10ca0*/  @!P0 BRA `(.L_x_376) ;  /* 0x0000000000048947 */ /* 0x000fea0003800000 */
[----:B------:R-:W-:Y:S01]  /*10cb0*/  BPT.TRAP 0x1 ;  /* 0x000000040000795c */ /* 0x000fe20000300000 */
.L_x_376:
[----:B------:R-:W5:Y:S02]  /*10cc0*/  SYNCS.PHASECHK.TRANS64.TRYWAIT P1, [R5+URZ+0x22860], R0 ;  /* 0x02286000050075a7 */ /* 0x000f64000802017f */
[----:B-----5:R-:W-:Y:S05]  /*10cd0*/  @!P1 BRA `(.L_x_377) ;  /* 0x0000003c00bc9947 */ /* 0x020fea0003800000 */
.L_x_508:
[----:B------:R-:W-:Y:S05]  /*10ce0*/  @!P0 BRA `(.L_x_378) ;  /* 0x0000000000048947 */ /* 0x000fea0003800000 */
[----:B------:R-:W-:Y:S01]  /*10cf0*/  BPT.TRAP 0x1 ;  /* 0x000000040000795c */ /* 0x000fe20000300000 */
.L_x_378:
[----:B------:R-:W5:Y:S02]  /*10d00*/  SYNCS.PHASECHK.TRANS64.TRYWAIT P1, [R3+URZ+0x22880], R2 ;  /* 0x02288002030075a7 */ /* 0x000f64000802017f */
[----:B-----5:R-:W-:Y:S05]  /*10d10*/  @!P1 BRA `(.L_x_379) ;  /* 0x0000003c00c09947 */ /* 0x020fea0003800000 */
.L_x_509:
[----:B------:R-:W-:Y:S05]  /*10d20*/  @!P0 BRA `(.L_x_380) ;  /* 0x0000000000048947 */ /* 0x000fea0003800000 */
[----:B------:R-:W-:Y:S01]  /*10d30*/  BPT.TRAP 0x1 ;  /* 0x000000040000795c */ /* 0x000fe20000300000 */
.L_x_380:
[----:B------:R0:W0:Y:S02]  /*10d40*/  SYNCS.PHASECHK.TRANS64.TRYWAIT P0, [R5+URZ+0x22880], R0 ;  /* 0x02288000050075a7 */ /* 0x000024000800017f */
[----:B0-----:R-:W-:Y:S05]  /*10d50*/  @!P0 NANOSLEEP.SYNCS 0x989680 ;  /* 0x009896800000895d */ /* 0x001fea0003900000 */
[----:B------:R-:W0:Y:S02]  /*10d60*/  @!P0 SYNCS.PHASECHK.TRANS64 P0, [R5+URZ+0x22880], R0 ;  /* 0x02288000050085a7 */ /* 0x000e24000800007f */
[----:B0-----:R-:W-:Y:S05]  /*10d70*/  @!P0 BRA `(.L_x_380) ;  /* 0xfffffffc00f08947 */ /* 0x001fea000383ffff */
.L_x_368:
[----:B------:R-:W-:Y:S05]  /*10d80*/  BSYNC B0 ;  /* 0x0000000000007941 */ /* 0x000fea0003800000 */
.L_x_367:
[----:B------:R-:W-:Y:S05]  /*10d90*/  EXIT ;  /* 0x000000000000794d */ /* 0x000fea0003800000 */
.L_x_239:
[----:B0-----:R-:W-:-:S04]  /*10da0*/  IMAD.U32 R3, RZ, RZ, UR51 ;  /* 0x00000033ff037e24 */ /* 0x001fc8000f8e00ff */
[----:B------:R0:W1:Y:S03]  /*10db0*/  SYNCS.PHASECHK.TRANS64.TRYWAIT P1, [R3+URZ+0x22800], R0 ;  /* 0x02280000030075a7 */ /* 0x000066000802017f */
[----:B-1----:R-:W-:Y:S05]  /*10dc0*/  @!P1 NANOSLEEP.SYNCS 0x989680 ;  /* 0x009896800000995d */ /* 0x002fea0003900000 */
[----:B------:R-:W1:Y:S02]  /*10dd0*/  @!P1 SYNCS.PHASECHK.TRANS64 P1, [R3+URZ+0x22800], R0 ;  /* 0x02280000030095a7 */ /* 0x000e64000802007f */
[----:B-1----:R-:W-:Y:S05]  /*10de0*/  @!P1 BRA `(.L_x_239) ;  /* 0xfffffffc00ec9947 */ /* 0x002fea000383ffff */
[----:B------:R-:W-:Y:S05]  /*10df0*/  BRA `(.L_x_381) ;  /* 0xffffff0800a87947 */ /* 0x000fea000383ffff */
.L_x_243:
[----:B-1----:R1:W2:Y:S02]  /*10e00*/  SYNCS.PHASECHK.TRANS64.TRYWAIT P1, [R5+URZ+0x22830], R0 ;  /* 0x02283000050075a7 */ /* 0x0022a4000802017f */
[----:B--2---:R-:W-:Y:S05]  /*10e10*/  @!P1 NANOSLEEP.SYNCS 0x989680 ;  /* 0x009896800000995d */ /* 0x004fea0003900000 */
[----:B------:R-:W2:Y:S02]  /*10e20*/  @!P1 SYNCS.PHASECHK.TRANS64 P1, [R5+URZ+0x22830], R0 ;  /* 0x02283000050095a7 */ /* 0x000ea4000802007f */
[----:B--2---:R-:W-:Y:S05]  /*10e30*/  @!P1 BRA `(.L_x_243) ;  /* 0xfffffffc00f09947 */ /* 0x004fea000383ffff */
[----:B------:R-:W-:Y:S05]  /*10e40*/  BRA `(.L_x_242) ;  /* 0xffffff0800c47947 */ /* 0x000fea000383ffff */
.L_x_249:
[----:B-1----:R-:W-:-:S04]  /*10e50*/  IMAD.U32 R4, RZ, RZ, UR6 ;  /* 0x00000006ff047e24 */ /* 0x002fc8000f8e00ff */
[----:B------:R1:W2:Y:S03]  /*10e60*/  SYNCS.PHASECHK.TRANS64.TRYWAIT P1, [R4+URZ+0x22830], R3 ;  /* 0x02283003040075a7 */ /* 0x0002a6000802017f */
[----:B--2---:R-:W-:Y:S05]  /*10e70*/  @!P1 NANOSLEEP.SYNCS 0x989680 ;  /* 0x009896800000995d */ /* 0x004fea0003900000 */
[----:B------:R-:W2:Y:S02]  /*10e80*/  @!P1 SYNCS.PHASECHK.TRANS64 P1, [R4+URZ+0x22830], R3 ;  /* 0x02283003040095a7 */ /* 0x000ea4000802007f */
[----:B--2---:R-:W-:Y:S05]  /*10e90*/  @!P1 BRA `(.L_x_249) ;  /* 0xfffffffc00ec9947 */ /* 0x004fea000383ffff */
[----:B------:R-:W-:Y:S05]  /*10ea0*/  BRA `(.L_x_246) ;  /* 0xffffff3800c07947 */ /* 0x000fea000383ffff */
.L_x_253:
[----:B-1----:R-:W-:-:S04]  /*10eb0*/  MOV R4, UR6 ;  /* 0x0000000600047c02 */ /* 0x002fc80008000f00 */
[----:B------:R1:W2:Y:S03]  /*10ec0*/  SYNCS.PHASECHK.TRANS64.TRYWAIT P1, [R4+URZ+0x22850], R3 ;  /* 0x02285003040075a7 */ /* 0x0002a6000802017f */
[----:B--2---:R-:W-:Y:S05]  /*10ed0*/  @!P1 NANOSLEEP.SYNCS 0x989680 ;  /* 0x009896800000995d */ /* 0x004fea0003900000 */
[----:B------:R-:W2:Y:S02]  /*10ee0*/  @!P1 SYNCS.PHASECHK.TRANS64 P1, [R4+URZ+0x22850], R3 ;  /* 0x02285003040095a7 */ /* 0x000ea4000802007f */
[----:B--2---:R-:W-:Y:S05]  /*10ef0*/  @!P1 BRA `(.L_x_253) ;  /* 0xfffffffc00ec9947 */ /* 0x004fea000383ffff */
[----:B------:R-:W-:Y:S05]  /*10f00*/  BRA `(.L_x_250) ;  /* 0xffffff4000e07947 */ /* 0x000fea000383ffff */
.L_x_260:
[----:B-1----:R-:W-:-:S04]  /*10f10*/  IMAD.U32 R7, RZ, RZ, UR9 ;  /* 0x00000009ff077e24 */ /* 0x002fc8000f8e00ff */
[----:B------:R1:W2:Y:S03]  /*10f20*/  SYNCS.PHASECHK.TRANS64.TRYWAIT P1, [R7+URZ+0x22850], R0 ;  /* 0x02285000070075a7 */ /* 0x0002a6000802017f */
[----:B--2---:R-:W-:Y:S05]  /*10f30*/  @!P1 NANOSLEEP.SYNCS 0x989680 ;  /* 0x009896800000995d */ /* 0x004fea0003900000 */
[----:B------:R-:W2:Y:S02]  /*10f40*/  @!P1 SYNCS.PHASECHK.TRANS64 P1, [R7+URZ+0x22850], R0 ;  /* 0x02285000070095a7 */ /* 0x000ea4000802007f */
[----:B--2---:R-:W-:Y:S05]  /*10f50*/  @!P1 BRA `(.L_x_260) ;  /* 0xfffffffc00ec9947 */ /* 0x004fea000383ffff */
[----:B------:R-:W-:Y:S05]  /*10f60*/  BRA `(.L_x_259) ;  /* 0xffffff6000c87947 */ /* 0x000fea000383ffff */
.L_x_305:
[----:B------:R-:W0:Y:S01]  /*10f70*/  S2R R20, SR_TID.X ;  /* 0x0000000000147919 */ /* 0x000e220000002100 */
[----:B------:R-:W-:Y:S02]  /*10f80*/  IMAD.MOV.U32 R12, RZ, RZ, RZ ;  /* 0x000000ffff0c7224 */ /* 0x000fe400078e00ff */
[----:B------:R-:W-:Y:S02]  /*10f90*/  IMAD.MOV.U32 R11, RZ, RZ, 0x1f ;  /* 0x0000001fff0b7424 */ /* 0x000fe400078e00ff */
[----:B------:R-:W-:Y:S01]  /*10fa0*/  IMAD.MOV.U32 R15, RZ, RZ, -0x1 ;  /* 0xffffffffff0f7424 */ /* 0x000fe200078e00ff */
[----:B0-----:R-:W-:-:S04]  /*10fb0*/  SHF.R.U32.HI R20, RZ, 0x5, R20 ;  /* 0x00000005ff147819 */ /* 0x001fc80000011614 */
[----:B------:R-:W-:-:S05]  /*10fc0*/  LOP3.LUT R20, R20, 0x3, RZ, 0xc0, !PT ;  /* 0x0000000314147812 */ /* 0x000fca00078ec0ff */
[----:B------:R-:W-:-:S07]  /*10fd0*/  IMAD.MOV.U32 R13, RZ, RZ, R20 ;  /* 0x000000ffff0d7224 */ /* 0x000fce00078e0014 */
[----:B-----5:R-:W-:Y:S05]  /*10fe0*/  WARPSYNC.COLLECTIVE R15, `(.L_x_382) ;  /* 0x000000000f087348 */ /* 0x020fea0003c00000 */
[----:B------:R0:W1:Y:S02]  /*10ff0*/  SHFL.IDX P6, R14, R13, R12, R11 ;  /* 0x0000000c0d0e7389 */ /* 0x00006400000c000b */
[----:B01---5:R-:W-:Y:S01]  /*11000*/  ENDCOLLECTIVE ;  /* 0x000000000000791b */ /* 0x023fe20003800000 */
.L_x_382:
[----:B------:R-:W-:Y:S05]  /*11010*/  BRA `(.L_x_383) ;  /* 0xffffffac00887947 */ /* 0x000fea000383ffff */
.L_x_308:
[----:B0-----:R0:W1:Y:S02]  /*11020*/  SYNCS.PHASECHK.TRANS64.TRYWAIT P0, [R0+URZ+0x22880], R28 ;  /* 0x0228801c000075a7 */ /* 0x001064000800017f */
[----:B-1----:R-:W-:Y:S05]  /*11030*/  @!P0 NANOSLEEP.SYNCS 0x989680 ;  /* 0x009896800000895d */ /* 0x002fea0003900000 */
[----:B------:R-:W1:Y:S02]  /*11040*/  @!P0 SYNCS.PHASECHK.TRANS64 P0, [R0+URZ+0x22880], R28 ;  /* 0x0228801c000085a7 */ /* 0x000e64000800007f */
[----:B-1----:R-:W-:Y:S05]  /*11050*/  @!P0 BRA `(.L_x_308) ;  /* 0xfffffffc00f08947 */ /* 0x002fea000383ffff */
[----:B------:R-:W-:Y:S05]  /*11060*/  BRA `(.L_x_384) ;  /* 0xffffffb000ac7947 */ /* 0x000fea000383ffff */
.L_x_309:
        /* <DEDUP_REMOVED lines=8> */
.L_x_386:
[----:B------:R-:W-:Y:S05]  /*110f0*/  BSYNC B0 ;  /* 0x0000000000007941 */ /* 0x000fea0003800000 */
.L_x_385:
[----:B------:R-:W-:Y:S01]  /*11100*/  IMAD.MOV.U32 R13, RZ, RZ, R9 ;  /* 0x000000ffff0d7224 */ /* 0x000fe200078e0009 */
[C---:B------:R-:W-:Y:S01]  /*11110*/  ISETP.GE.AND P3, PT, R19.reuse, 0x41, PT ;  /* 0x000000411300780c */ /* 0x040fe20003f66270 */
[----:B------:R-:W-:Y:S01]  /*11120*/  IMAD.MOV.U32 R12, RZ, RZ, RZ ;  /* 0x000000ffff0c7224 */ /* 0x000fe200078e00ff */
[----:B------:R-:W-:Y:S01]  /*11130*/  LOP3.LUT R30, R30, 0xffffffef, RZ, 0xc0, !PT ;  /* 0xffffffef1e1e7812 */ /* 0x000fe200078ec0ff */
[----:B------:R-:W-:Y:S01]  /*11140*/  IMAD.MOV.U32 R11, RZ, RZ, 0x181f ;  /* 0x0000181fff0b7424 */ /* 0x000fe200078e00ff */
[C---:B------:R-:W-:Y:S01]  /*11150*/  ISETP.GE.AND P2, PT, R19.reuse, 0x61, PT ;  /* 0x000000611300780c */ /* 0x040fe20003f46270 */
[----:B------:R-:W-:Y:S01]  /*11160*/  IMAD.MOV.U32 R15, RZ, RZ, -0x1 ;  /* 0xffffffffff0f7424 */ /* 0x000fe200078e00ff */
[C---:B------:R-:W-:Y:S01]  /*11170*/  ISETP.GE.AND P5, PT, R19.reuse, 0x21, PT ;  /* 0x000000211300780c */ /* 0x040fe20003fa6270 */
[----:B------:R-:W-:Y:S01]  /*11180*/  IMAD.MOV.U32 R3, RZ, RZ, R14 ;  /* 0x000000ffff037224 */ /* 0x000fe200078e000e */
[----:B------:R-:W-:Y:S01]  /*11190*/  ISETP.GE.AND P4, PT, R19, 0x31, PT ;  /* 0x000000311300780c */ /* 0x000fe20003f86270 */
[----:B------:R-:W-:-:S12]  /*111a0*/  IMAD.IADD R4, R22, 0x1, R4 ;  /* 0x0000000116047824 */ /* 0x000fd800078e0204 */
[----:B------:R-:W-:Y:S05]  /*111b0*/  WARPSYNC.COLLECTIVE R15, `(.L_x_387) ;  /* 0x000000000f087348 */ /* 0x000fea0003c00000 */
[----:B------:R0:W1:Y:S02]  /*111c0*/  SHFL.IDX P6, R14, R13, R12, R11 ;  /* 0x0000000c0d0e7389 */ /* 0x00006400000c000b */
[----:B01----:R-:W-:Y:S01]  /*111d0*/  ENDCOLLECTIVE ;  /* 0x000000000000791b */ /* 0x003fe20003800000 */
.L_x_387:
[----:B------:R-:W-:Y:S01]  /*111e0*/  MOV R13, R10 ;  /* 0x0000000a000d7202 */ /* 0x000fe20000000f00 */
[----:B------:R-:W-:Y:S02]  /*111f0*/  IMAD.MOV.U32 R12, RZ, RZ, 0x1 ;  /* 0x00000001ff0c7424 */ /* 0x000fe400078e00ff */
[----:B------:R-:W-:-:S07]  /*11200*/  IMAD.MOV.U32 R2, RZ, RZ, R14 ;  /* 0x000000ffff027224 */ /* 0x000fce00078e000e */
[----:B------:R-:W-:Y:S05]  /*11210*/  WARPSYNC.COLLECTIVE R15, `(.L_x_388) ;  /* 0x000000000f087348 */ /* 0x000fea0003c00000 */
[----:B------:R0:W1:Y:S02]  /*11220*/  SHFL.IDX P6, R14, R13, R12, R11 ;  /* 0x0000000c0d0e7389 */ /* 0x00006400000c000b */
[----:B01----:R-:W-:Y:S01]  /*11230*/  ENDCOLLECTIVE ;  /* 0x000000000000791b */ /* 0x003fe20003800000 */
.L_x_388:
[----:B------:R-:W-:-:S05]  /*11240*/  IADD3 R2, P1, R31, R2, RZ ;  /* 0x000000021f027210 */ /* 0x000fca0007f3e0ff */
[----:B------:R-:W-:Y:S01]  /*11250*/  IMAD.X R3, RZ, RZ, R3, P1 ;  /* 0x000000ffff037224 */ /* 0x000fe200008e0603 */
[----:B------:R-:W-:Y:S01]  /*11260*/  ISETP.LT.OR P1, PT, R19, 0x1, P0 ;  /* 0x000000011300780c */ /* 0x000fe20000721670 */
[----:B------:R-:W-:-:S12]  /*11270*/  IMAD.MOV.U32 R13, RZ, RZ, R9 ;  /* 0x000000ffff0d7224 */ /* 0x000fd800078e0009 */
[----:B------:R-:W-:Y:S01]  /*11280*/  @!PT LDS RZ, [RZ] ;  /* 0x00000000fffff984 */ /* 0x000fe20000000800 */
[----:B------:R-:W-:Y:S01]  /*11290*/  @!PT LDS RZ, [RZ] ;  /* 0x00000000fffff984 */ /* 0x000fe20000000800 */
[----:B------:R-:W-:Y:S01]  /*112a0*/  @!PT LDS RZ, [RZ] ;  /* 0x00000000fffff984 */ /* 0x000fe20000000800 */
[----:B------:R0:W-:Y:S02]  /*112b0*/  LDGSTS.E.BYPASS.LTC128B.128 [R4+0xa400], desc[UR52][R2.64], !P1 ;  /* 0x0a40000002047fae */ /* 0x0001e4000c901d74 */
[----:B0-----:R-:W-:-:S07]  /*112c0*/  IMAD.MOV.U32 R3, RZ, RZ, R14 ;  /* 0x000000ffff037224 */ /* 0x001fce00078e000e */
[----:B------:R-:W-:Y:S05]  /*112d0*/  WARPSYNC.COLLECTIVE R15, `(.L_x_389) ;  /* 0x000000000f087348 */ /* 0x000fea0003c00000 */
[----:B------:R0:W1:Y:S02]  /*112e0*/  SHFL.IDX P6, R14, R13, R12, R11 ;  /* 0x0000000c0d0e7389 */ /* 0x00006400000c000b */
[----:B01----:R-:W-:Y:S01]  /*112f0*/  ENDCOLLECTIVE ;  /* 0x000000000000791b */ /* 0x003fe20003800000 */
.L_x_389:
[----:B------:R-:W-:Y:S02]  /*11300*/  IMAD.MOV.U32 R13, RZ, RZ, R10 ;  /* 0x000000ffff0d7224 */ /* 0x000fe400078e000a */
[----:B------:R-:W-:Y:S02]  /*11310*/  IMAD.MOV.U32 R12, RZ, RZ, 0x2 ;  /* 0x00000002ff0c7424 */ /* 0x000fe400078e00ff */
[----:B------:R-:W-:-:S07]  /*11320*/  IMAD.MOV.U32 R2, RZ, RZ, R14 ;  /* 0x000000ffff027224 */ /* 0x000fce00078e000e */
[----:B------:R-:W-:Y:S05]  /*11330*/  WARPSYNC.COLLECTIVE R15, `(.L_x_390) ;  /* 0x000000000f087348 */ /* 0x000fea0003c00000 */
[----:B------:R0:W1:Y:S02]  /*11340*/  SHFL.IDX P6, R14, R13, R12, R11 ;  /* 0x0000000c0d0e7389 */ /* 0x00006400000c000b */
[----:B01----:R-:W-:Y:S01]  /*11350*/  ENDCOLLECTIVE ;  /* 0x000000000000791b */ /* 0x003fe20003800000 */
.L_x_390:
        /* <DEDUP_REMOVED lines=12> */
.L_x_391:
[----:B------:R-:W-:Y:S02]  /*11420*/  IMAD.MOV.U32 R13, RZ, RZ, R10 ;  /* 0x000000ffff0d7224 */ /* 0x000fe400078e000a */
[----:B------:R-:W-:Y:S02]  /*11430*/  IMAD.MOV.U32 R12, RZ, RZ, 0x3 ;  /* 0x00000003ff0c7424 */ /* 0x000fe400078e00ff */
[----:B------:R-:W-:-:S07]  /*11440*/  IMAD.MOV.U32 R2, RZ, RZ, R14 ;  /* 0x000000ffff027224 */ /* 0x000fce00078e000e */
[----:B------:R-:W-:Y:S05]  /*11450*/  WARPSYNC.COLLECTIVE R15, `(.L_x_392) ;  /* 0x000000000f087348 */ /* 0x000fea0003c00000 */
[----:B------:R0:W1:Y:S02]  /*11460*/  SHFL.IDX P6, R14, R13, R12, R11 ;  /* 0x0000000c0d0e7389 */ /* 0x00006400000c000b */
[----:B01----:R-:W-:Y:S01]  /*11470*/  ENDCOLLECTIVE ;  /* 0x000000000000791b */ /* 0x003fe20003800000 */
.L_x_392:
        /* <DEDUP_REMOVED lines=12> */
.L_x_393:
[----:B------:R-:W-:Y:S02]  /*11540*/  IMAD.MOV.U32 R13, RZ, RZ, R10 ;  /* 0x000000ffff0d7224 */ /* 0x000fe400078e000a */
[----:B------:R-:W-:Y:S02]  /*11550*/  IMAD.MOV.U32 R12, RZ, RZ, 0x4 ;  /* 0x00000004ff0c7424 */ /* 0x000fe400078e00ff */
[----:B------:R-:W-:-:S07]  /*11560*/  IMAD.MOV.U32 R2, RZ, RZ, R14 ;  /* 0x000000ffff027224 */ /* 0x000fce00078e000e */
[----:B------:R-:W-:Y:S05]  /*11570*/  WARPSYNC.COLLECTIVE R15, `(.L_x_394) ;  /* 0x000000000f087348 */ /* 0x000fea0003c00000 */
[----:B------:R0:W1:Y:S02]  /*11580*/  SHFL.IDX P6, R14, R13, R12, R11 ;  /* 0x0000000c0d0e7389 */ /* 0x00006400000c000b */
[----:B01----:R-:W-:Y:S01]  /*11590*/  ENDCOLLECTIVE ;  /* 0x000000000000791b */ /* 0x003fe20003800000 */
.L_x_394:
[----:B------:R-:W-:-:S04]  /*115a0*/  IADD3 R2, P1, R31, R2, RZ ;  /* 0x000000021f027210 */ /* 0x000fc80007f3e0ff */
[----:B------:R-:W-:Y:S02]  /*115b0*/  IADD3.X R3, RZ, R3, RZ, P1, !PT ;  /* 0x00000003ff037210 */ /* 0x000fe40000ffe4ff */
        /* <DEDUP_REMOVED lines=10> */
.L_x_395:
[----:B------:R-:W-:Y:S02]  /*11660*/  IMAD.MOV.U32 R13, RZ, RZ, R10 ;  /* 0x000000ffff0d7224 */ /* 0x000fe400078e000a */
[----:B------:R-:W-:Y:S02]  /*11670*/  IMAD.MOV.U32 R12, RZ, RZ, 0x5 ;  /* 0x00000005ff0c7424 */ /* 0x000fe400078e00ff */
[----:B------:R-:W-:-:S07]  /*11680*/  IMAD.MOV.U32 R2, RZ, RZ, R14 ;  /* 0x000000ffff027224 */ /* 0x000fce00078e000e */
[----:B------:R-:W-:Y:S05]  /*11690*/  WARPSYNC.COLLECTIVE R15, `(.L_x_396) ;  /* 0x000000000f087348 */ /* 0x000fea0003c00000 */
[----:B------:R0:W1:Y:S02]  /*116a0*/  SHFL.IDX P6, R14, R13, R12, R11 ;  /* 0x0000000c0d0e7389 */ /* 0x00006400000c000b */
[----:B01----:R-:W-:Y:S01]  /*116b0*/  ENDCOLLECTIVE ;  /* 0x000000000000791b */ /* 0x003fe20003800000 */
.L_x_396:
        /* <DEDUP_REMOVED lines=12> */
.L_x_397:
[----:B------:R-:W-:Y:S02]  /*11780*/  IMAD.MOV.U32 R13, RZ, RZ, R10 ;  /* 0x000000ffff0d7224 */ /* 0x000fe400078e000a */
[----:B------:R-:W-:Y:S02]  /*11790*/  IMAD.MOV.U32 R12, RZ, RZ, 0x6 ;  /* 0x00000006ff0c7424 */ /* 0x000fe400078e00ff */
[----:B------:R-:W-:-:S07]  /*117a0*/  IMAD.MOV.U32 R2, RZ, RZ, R14 ;  /* 0x000000ffff027224 */ /* 0x000fce00078e000e */
[----:B------:R-:W-:Y:S05]  /*117b0*/  WARPSYNC.COLLECTIVE R15, `(.L_x_398) ;  /* 0x000000000f087348 */ /* 0x000fea0003c00000 */
[----:B------:R0:W1:Y:S02]  /*117c0*/  SHFL.IDX P6, R14, R13, R12, R11 ;  /* 0x0000000c0d0e7389 */ /* 0x00006400000c000b */
[----:B01----:R-:W-:Y:S01]  /*117d0*/  ENDCOLLECTIVE ;  /* 0x000000000000791b */ /* 0x003fe20003800000 */
.L_x_398:
        /* <DEDUP_REMOVED lines=12> */
.L_x_399:
[----:B------:R-:W-:Y:S02]  /*118a0*/  IMAD.MOV.U32 R13, RZ, RZ, R10 ;  /* 0x000000ffff0d7224 */ /* 0x000fe400078e000a */
[----:B------:R-:W-:Y:S01]  /*118b0*/  IMAD.MOV.U32 R12, RZ, RZ, 0x7 ;  /* 0x00000007ff0c7424 */ /* 0x000fe200078e00ff */
[----:B------:R-:W-:-:S07]  /*118c0*/  MOV R2, R14 ;  /* 0x0000000e00027202 */ /* 0x000fce0000000f00 */
[----:B------:R-:W-:Y:S05]  /*118d0*/  WARPSYNC.COLLECTIVE R15, `(.L_x_400) ;  /* 0x000000000f087348 */ /* 0x000fea0003c00000 */
[----:B------:R0:W1:Y:S02]  /*118e0*/  SHFL.IDX P6, R14, R13, R12, R11 ;  /* 0x0000000c0d0e7389 */ /* 0x00006400000c000b */
[----:B01----:R-:W-:Y:S01]  /*118f0*/  ENDCOLLECTIVE ;  /* 0x000000000000791b */ /* 0x003fe20003800000 */
.L_x_400:
[----:B------:R-:W-:-:S05]  /*11900*/  IADD3 R2, P1, R31, R2, RZ ;  /* 0x000000021f027210 */ /* 0x000fca0007f3e0ff */
[----:B------:R-:W-:Y:S01]  /*11910*/  IMAD.X R3, RZ, RZ, R3, P1 ;  /* 0x000000ffff037224 */ /* 0x000fe200008e0603 */
[----:B------:R-:W-:Y:S01]  /*11920*/  ISETP.LT.OR P1, PT, R19, 0x61, P0 ;  /* 0x000000611300780c */ /* 0x000fe20000721670 */
[----:B------:R-:W-:-:S12]  /*11930*/  IMAD.MOV.U32 R13, RZ, RZ, R9 ;  /* 0x000000ffff0d7224 */ /* 0x000fd800078e0009 */
[----:B------:R-:W-:Y:S01]  /*11940*/  @!PT LDS RZ, [RZ] ;  /* 0x00000000fffff984 */ /* 0x000fe20000000800 */
[----:B------:R-:W-:Y:S01]  /*11950*/  @!PT LDS RZ, [RZ] ;  /* 0x00000000fffff984 */ /* 0x000fe20000000800 */
[----:B------:R-:W-:Y:S01]  /*11960*/  @!PT LDS RZ, [RZ] ;  /* 0x00000000fffff984 */ /* 0x000fe20000000800 */
[----:B------:R0:W-:Y:S01]  /*11970*/  LDGSTS.E.BYPASS.LTC128B.128 [R4+0xd400], desc[UR52][R2.64], !P1 ;  /* 0x0d40000002047fae */ /* 0x0001e2000c901d74 */
[----:B------:R-:W-:-:S07]  /*11980*/  IMAD.MOV.U32 R10, RZ, RZ, R14 ;  /* 0x000000ffff0a7224 */ /* 0x000fce00078e000e */
[----:B0-----:R-:W-:Y:S05]  /*11990*/  WARPSYNC.COLLECTIVE R15, `(.L_x_401) ;  /* 0x000000000f087348 */ /* 0x001fea0003c00000 */
[----:B------:R1:W2:Y:S02]  /*119a0*/  SHFL.IDX P6, R14, R13, R12, R11 ;  /* 0x0000000c0d0e7389 */ /* 0x0002a400000c000b */
[----:B012---:R-:W-:Y:S01]  /*119b0*/  ENDCOLLECTIVE ;  /* 0x000000000000791b */ /* 0x007fe20003800000 */
.L_x_401:
[----:B------:R-:W-:Y:S02]  /*119c0*/  IMAD.MOV.U32 R13, RZ, RZ, R21 ;  /* 0x000000ffff0d7224 */ /* 0x000fe400078e0015 */
[----:B------:R-:W-:Y:S02]  /*119d0*/  IMAD.MOV.U32 R12, RZ, RZ, RZ ;  /* 0x000000ffff0c7224 */ /* 0x000fe400078e00ff */
[----:B------:R-:W-:-:S07]  /*119e0*/  IMAD.MOV.U32 R2, RZ, RZ, R14 ;  /* 0x000000ffff027224 */ /* 0x000fce00078e000e */
[----:B------:R-:W-:Y:S05]  /*119f0*/  WARPSYNC.COLLECTIVE R15, `(.L_x_402) ;  /* 0x000000000f087348 */ /* 0x000fea0003c00000 */
[----:B------:R0:W1:Y:S02]  /*11a00*/  SHFL.IDX P6, R14, R13, R12, R11 ;  /* 0x0000000c0d0e7389 */ /* 0x00006400000c000b */
[----:B01----:R-:W-:Y:S01]  /*11a10*/  ENDCOLLECTIVE ;  /* 0x000000000000791b */ /* 0x003fe20003800000 */
.L_x_402:
        /* <DEDUP_REMOVED lines=12> */
.L_x_403:
[----:B------:R-:W-:Y:S02]  /*11ae0*/  IMAD.MOV.U32 R13, RZ, RZ, R21 ;  /* 0x000000ffff0d7224 */ /* 0x000fe400078e0015 */
[----:B------:R-:W-:Y:S02]  /*11af0*/  IMAD.MOV.U32 R12, RZ, RZ, 0x1 ;  /* 0x00000001ff0c7424 */ /* 0x000fe400078e00ff */
[----:B------:R-:W-:-:S07]  /*11b00*/  IMAD.MOV.U32 R2, RZ, RZ, R14 ;  /* 0x000000ffff027224 */ /* 0x000fce00078e000e */
[----:B------:R-:W-:Y:S05]  /*11b10*/  WARPSYNC.COLLECTIVE R15, `(.L_x_404) ;  /* 0x000000000f087348 */ /* 0x000fea0003c00000 */
[----:B------:R0:W1:Y:S02]  /*11b20*/  SHFL.IDX P6, R14, R13, R12, R11 ;  /* 0x0000000c0d0e7389 */ /* 0x00006400000c000b */
[----:B01----:R-:W-:Y:S01]  /*11b30*/  ENDCOLLECTIVE ;  /* 0x000000000000791b */ /* 0x003fe20003800000 */
.L_x_404:
[----:B------:R-:W-:-:S05]  /*11b40*/  IADD3 R2, P1, R31, R2, RZ ;  /* 0x000000021f027210 */ /* 0x000fca0007f3e0ff */
[----:B------:R-:W-:Y:S01]  /*11b50*/  IMAD.X R3, RZ, RZ, R3, P1 ;  /* 0x000000ffff037224 */ /* 0x000fe200008e0603 */
[----:B------:R-:W-:Y:S02]  /*11b60*/  ISETP.LT.OR P1, PT, R19, 0x81, P0 ;  /* 0x000000811300780c */ /* 0x000fe40000721670 */
[----:B------:R-:W-:-:S11]  /*11b70*/  MOV R13, R20 ;  /* 0x00000014000d7202 */ /* 0x000fd60000000f00 */
[----:B------:R-:W-:Y:S01]  /*11b80*/  @!PT LDS RZ, [RZ] ;  /* 0x00000000fffff984 */ /* 0x000fe20000000800 */
[----:B------:R-:W-:Y:S01]  /*11b90*/  @!PT LDS RZ, [RZ] ;  /* 0x00000000fffff984 */ /* 0x000fe20000000800 */
[----:B------:R-:W-:Y:S01]  /*11ba0*/  @!PT LDS RZ, [RZ] ;  /* 0x00000000fffff984 */ /* 0x000fe20000000800 */
[----:B------:R0:W-:Y:S01]  /*11bb0*/  LDGSTS.E.BYPASS.LTC128B.128 [R4+0xe400], desc[UR52][R2.64], !P1 ;  /* 0x0e40000002047fae */ /* 0x0001e2000c901d74 */
[----:B------:R-:W-:Y:S01]  /*11bc0*/  ISETP.GE.AND P1, PT, R19, 0x11, PT ;  /* 0x000000111300780c */ /* 0x000fe20003f26270 */
[----:B------:R-:W-:-:S12]  /*11bd0*/  IMAD.MOV.U32 R21, RZ, RZ, R14 ;  /* 0x000000ffff157224 */ /* 0x000fd800078e000e */
[----:B0-----:R-:W-:Y:S05]  /*11be0*/  WARPSYNC.COLLECTIVE R15, `(.L_x_405) ;  /* 0x000000000f087348 */ /* 0x001fea0003c00000 */
[----:B------:R1:W2:Y:S02]  /*11bf0*/  SHFL.IDX P6, R14, R13, R12, R11 ;  /* 0x0000000c0d0e7389 */ /* 0x0002a400000c000b */
[----:B012---:R-:W-:Y:S01]  /*11c00*/  ENDCOLLECTIVE ;  /* 0x000000000000791b */ /* 0x007fe20003800000 */
.L_x_405:
[----:B------:R-:W-:Y:S02]  /*11c10*/  @P1 LOP3.LUT R30, R30, 0x10, RZ, 0xfc, !PT ;  /* 0x000000101e1e1812 */ /* 0x000fe400078efcff */
[----:B------:R-:W-:Y:S02]  /*11c20*/  ISETP.GE.AND P1, PT, R19, 0x51, PT ;  /* 0x000000511300780c */ /* 0x000fe40003f26270 */
[----:B------:R-:W-:-:S04]  /*11c30*/  LOP3.LUT R30, R30, 0xffffffdf, RZ, 0xc0, !PT ;  /* 0xffffffdf1e1e7812 */ /* 0x000fc800078ec0ff */
[----:B------:R-:W-:Y:S02]  /*11c40*/  @P3 LOP3.LUT R30, R30, 0x20, RZ, 0xfc, !PT ;  /* 0x000000201e1e3812 */ /* 0x000fe400078efcff */
[----:B------:R-:W-:Y:S02]  /*11c50*/  ISETP.GE.AND P3, PT, R19, 0x71, PT ;  /* 0x000000711300780c */ /* 0x000fe40003f66270 */
[----:B------:R-:W-:Y:S01]  /*11c60*/  LOP3.LUT R30, R30, 0xffffffbf, RZ, 0xc0, !PT ;  /* 0xffffffbf1e1e7812 */ /* 0x000fe200078ec0ff */
[----:B------:R-:W-:-:S03]  /*11c70*/  IMAD.MOV.U32 R2, RZ, RZ, R14 ;  /* 0x000000ffff027224 */ /* 0x000fc600078e000e */
[----:B------:R-:W-:Y:S02]  /*11c80*/  @P1 LOP3.LUT R30, R30, 0x40, RZ, 0xfc, !PT ;  /* 0x000000401e1e1812 */ /* 0x000fe400078efcff */
[----:B------:R-:W-:Y:S02]  /*11c90*/  ISETP.GE.AND P1, PT, R19, 0x81, PT ;  /* 0x000000811300780c */ /* 0x000fe40003f26270 */
[----:B------:R-:W-:-:S04]  /*11ca0*/  LOP3.LUT R30, R30, 0xfffffeff, RZ, 0xc0, !PT ;  /* 0xfffffeff1e1e7812 */ /* 0x000fc800078ec0ff */
[----:B------:R-:W-:Y:S02]  /*11cb0*/  @P2 LOP3.LUT R30, R30, 0x100, RZ, 0xfc, !PT ;  /* 0x000001001e1e2812 */ /* 0x000fe400078efcff */
[----:B------:R-:W-:Y:S02]  /*11cc0*/  ISETP.GE.AND P2, PT, R19, 0x91, PT ;  /* 0x000000911300780c */ /* 0x000fe40003f46270 */
[----:B------:R-:W-:-:S11]  /*11cd0*/  LOP3.LUT R30, R30, 0xfffffdff, RZ, 0xc0, !PT ;  /* 0xfffffdff1e1e7812 */ /* 0x000fd600078ec0ff */
[----:B------:R-:W-:Y:S01]  /*11ce0*/  @P2 LOP3.LUT R30, R30, 0x200, RZ, 0xfc, !PT ;  /* 0x000002001e1e2812 */ /* 0x000fe200078efcff */
[----:B------:R-:W-:Y:S06]  /*11cf0*/  BRA `(.L_x_406) ;  /* 0xffffffac00847947 */ /* 0x000fec000383ffff */
.L_x_314:
[----:B--2---:R2:W3:Y:S02]  /*11d00*/  SYNCS.PHASECHK.TRANS64.TRYWAIT P0, [R0+URZ+0x22840], R28 ;  /* 0x0228401c000075a7 */ /* 0x0044e4000800017f */
[----:B---3--:R-:W-:Y:S05]  /*11d10*/  @!P0 NANOSLEEP.SYNCS 0x989680 ;  /* 0x009896800000895d */ /* 0x008fea0003900000 */
[----:B------:R-:W3:Y:S02]  /*11d20*/  @!P0 SYNCS.PHASECHK.TRANS64 P0, [R0+URZ+0x22840], R28 ;  /* 0x0228401c000085a7 */ /* 0x000ee4000800007f */
[----:B---3--:R-:W-:Y:S05]  /*11d30*/  @!P0 BRA `(.L_x_314) ;  /* 0xfffffffc00f08947 */ /* 0x008fea000383ffff */
[----:B------:R-:W-:Y:S05]  /*11d40*/  BRA `(.L_x_407) ;  /* 0xffffffac00d87947 */ /* 0x000fea000383ffff */
.L_x_315:
[----:B------:R-:W-:Y:S01]  /*11d50*/  BSSY B0, `(.L_x_408) ;  /* 0x0000008000007945 */ /* 0x000fe20003800000 */
[----:B------:R-:W-:Y:S02]  /*11d60*/  IMAD.MOV.U32 R13, RZ, RZ, R6 ;  /* 0x000000ffff0d7224 */ /* 0x000fe400078e0006 */
[----:B------:R-:W-:Y:S02]  /*11d70*/  IMAD.MOV.U32 R12, RZ, RZ, RZ ;  /* 0x000000ffff0c7224 */ /* 0x000fe400078e00ff */
[----:B------:R-:W-:Y:S02]  /*11d80*/  IMAD.MOV.U32 R11, RZ, RZ, 0x181f ;  /* 0x0000181fff0b7424 */ /* 0x000fe400078e00ff */
[----:B------:R-:W-:-:S07]  /*11d90*/  IMAD.MOV.U32 R15, RZ, RZ, -0x1 ;  /* 0xffffffffff0f7424 */ /* 0x000fce00078e00ff */
[----:B012---:R-:W-:Y:S05]  /*11da0*/  WARPSYNC.COLLECTIVE R15, `(.L_x_409) ;  /* 0x000000000f087348 */ /* 0x007fea0003c00000 */
[----:B------:R3:W4:Y:S02]  /*11db0*/  SHFL.IDX P6, R14, R13, R12, R11 ;  /* 0x0000000c0d0e7389 */ /* 0x00072400000c000b */
[----:B01234-:R-:W-:Y:S01]  /*11dc0*/  ENDCOLLECTIVE ;  /* 0x000000000000791b */ /* 0x01ffe20003800000 */
.L_x_409:
[----:B------:R-:W-:Y:S05]  /*11dd0*/  BSYNC B0 ;  /* 0x0000000000007941 */ /* 0x000fea0003800000 */
.L_x_408:
        /* <DEDUP_REMOVED lines=8> */
.L_x_410:
[----:B------:R-:W-:Y:S02]  /*11e60*/  IMAD.MOV.U32 R13, RZ, RZ, R6 ;  /* 0x000000ffff0d7224 */ /* 0x000fe400078e0006 */
[----:B------:R-:W-:Y:S01]  /*11e70*/  IMAD.MOV.U32 R12, RZ, RZ, 0x1 ;  /* 0x00000001ff0c7424 */ /* 0x000fe200078e00ff */
[----:B------:R-:W-:-:S13]  /*11e80*/  LOP3.LUT P6, RZ, R30, 0x80, RZ, 0xc0, !PT ;  /* 0x000000801eff7812 */ /* 0x000fda00078cc0ff */
[----:B------:R-:W-:-:S05]  /*11e90*/  @P6 IADD3 R10, P0, R31, R14, RZ ;  /* 0x0000000e1f0a6210 */ /* 0x000fca0007f1e0ff */
[----:B------:R-:W-:Y:S02]  /*11ea0*/  @P6 IMAD.X R3, RZ, RZ, R2, P0 ;  /* 0x000000ffff036224 */ /* 0x000fe400000e0602 */
[----:B------:R-:W-:-:S05]  /*11eb0*/  @P6 IMAD.MOV.U32 R2, RZ, RZ, R10 ;  /* 0x000000ffff026224 */ /* 0x000fca00078e000a */
[----:B------:R-:W-:Y:S01]  /*11ec0*/  @!PT LDS RZ, [RZ] ;  /* 0x00000000fffff984 */ /* 0x000fe20000000800 */
[----:B------:R-:W-:Y:S01]  /*11ed0*/  @!PT LDS RZ, [RZ] ;  /* 0x00000000fffff984 */ /* 0x000fe20000000800 */
[----:B------:R-:W-:Y:S01]  /*11ee0*/  @!PT LDS RZ, [RZ] ;  /* 0x00000000fffff984 */ /* 0x000fe20000000800 */
[----:B------:R0:W-:Y:S02]  /*11ef0*/  @P6 LDGSTS.E.BYPASS.LTC128B.128 [R4+0x18400], desc[UR52][R2.64], !P2 ;  /* 0x1840000002046fae */ /* 0x0001e4000d101d74 */
[----:B0-----:R-:W-:Y:S05]  /*11f00*/  WARPSYNC.COLLECTIVE R15, `(.L_x_411) ;  /* 0x000000000f087348 */ /* 0x001fea0003c00000 */
[----:B------:R1:W2:Y:S02]  /*11f10*/  SHFL.IDX P6, R14, R13, R12, R11 ;  /* 0x0000000c0d0e7389 */ /* 0x0002a400000c000b */
[----:B012---:R-:W-:Y:S01]  /*11f20*/  ENDCOLLECTIVE ;  /* 0x000000000000791b */ /* 0x007fe20003800000 */
.L_x_411:
[----:B------:R-:W-:Y:S02]  /*11f30*/  IMAD.MOV.U32 R13, RZ, RZ, R8 ;  /* 0x000000ffff0d7224 */ /* 0x000fe400078e0008 */
[----:B------:R-:W-:-:S07]  /*11f40*/  IMAD.MOV.U32 R2, RZ, RZ, R14 ;  /* 0x000000ffff027224 */ /* 0x000fce00078e000e */
[----:B------:R-:W-:Y:S05]  /*11f50*/  WARPSYNC.COLLECTIVE R15, `(.L_x_412) ;  /* 0x000000000f087348 */ /* 0x000fea0003c00000 */
[----:B------:R0:W1:Y:S02]  /*11f60*/  SHFL.IDX P6, R14, R13, R12, R11 ;  /* 0x0000000c0d0e7389 */ /* 0x00006400000c000b */
[----:B01----:R-:W-:Y:S01]  /*11f70*/  ENDCOLLECTIVE ;  /* 0x000000000000791b */ /* 0x003fe20003800000 */
.L_x_412:
[----:B------:R-:W-:Y:S02]  /*11f80*/  IMAD.MOV.U32 R13, RZ, RZ, R6 ;  /* 0x000000ffff0d7224 */ /* 0x000fe400078e0006 */
[----:B------:R-:W-:Y:S01]  /*11f90*/  IMAD.MOV.U32 R12, RZ, RZ, 0x2 ;  /* 0x00000002ff0c7424 */ /* 0x000fe200078e00ff */
[----:B------:R-:W-:-:S13]  /*11fa0*/  LOP3.LUT P6, RZ, R30, 0x10, RZ, 0xc0, !PT ;  /* 0x000000101eff7812 */ /* 0x000fda00078cc0ff */
[----:B------:R-:W-:-:S04]  /*11fb0*/  @P6 IADD3 R10, P0, R31, R14, RZ ;  /* 0x0000000e1f0a6210 */ /* 0x000fc80007f1e0ff */
[----:B------:R-:W-:Y:S01]  /*11fc0*/  @P6 IADD3.X R3, RZ, R2, RZ, P0, !PT ;  /* 0x00000002ff036210 */ /* 0x000fe200007fe4ff */
[----:B------:R-:W-:-:S05]  /*11fd0*/  @P6 IMAD.MOV.U32 R2, RZ, RZ, R10 ;  /* 0x000000ffff026224 */ /* 0x000fca00078e000a */
[----:B------:R-:W-:Y:S01]  /*11fe0*/  @!PT LDS RZ, [RZ] ;  /* 0x00000000fffff984 */ /* 0x000fe20000000800 */
[----:B------:R-:W-:Y:S01]  /*11ff0*/  @!PT LDS RZ, [RZ] ;  /* 0x00000000fffff984 */ /* 0x000fe20000000800 */
[----:B------:R-:W-:Y:S01]  /*12000*/  @!PT LDS RZ, [RZ] ;  /* 0x00000000fffff984 */ /* 0x000fe20000000800 */
[----:B------:R0:W-:Y:S03]  /*12010*/  @P6 LDGSTS.E.BYPASS.LTC128B.128 [R4+0x18c00], desc[UR52][R2.64], !P2 ;  /* 0x18c0000002046fae */ /* 0x0001e6000d101d74 */
[----:B0-----:R-:W-:Y:S05]  /*12020*/  WARPSYNC.COLLECTIVE R15, `(.L_x_413) ;  /* 0x000000000f087348 */ /* 0x001fea0003c00000 */
[----:B------:R1:W2:Y:S02]  /*12030*/  SHFL.IDX P6, R14, R13, R12, R11 ;  /* 0x0000000c0d0e7389 */ /* 0x0002a400000c000b */
[----:B012---:R-:W-:Y:S01]  /*12040*/  ENDCOLLECTIVE ;  /* 0x000000000000791b */ /* 0x007fe20003800000 */
.L_x_413:
[----:B------:R-:W-:Y:S02]  /*12050*/  IMAD.MOV.U32 R13, RZ, RZ, R8 ;  /* 0x000000ffff0d7224 */ /* 0x000fe400078e0008 */
[----:B------:R-:W-:-:S07]  /*12060*/  IMAD.MOV.U32 R2, RZ, RZ, R14 ;  /* 0x000000ffff027224 */ /* 0x000fce00078e000e */
[----:B------:R-:W-:Y:S05]  /*12070*/  WARPSYNC.COLLECTIVE R15, `(.L_x_414) ;  /* 0x000000000f087348 */ /* 0x000fea0003c00000 */
[----:B------:R0:W1:Y:S02]  /*12080*/  SHFL.IDX P6, R14, R13, R12, R11 ;  /* 0x0000000c0d0e7389 */ /* 0x00006400000c000b */
[----:B01----:R-:W-:Y:S01]  /*12090*/  ENDCOLLECTIVE ;  /* 0x000000000000791b */ /* 0x003fe20003800000 */
.L_x_414:
[----:B------:R-:W-:Y:S02]  /*120a0*/  IMAD.MOV.U32 R13, RZ, RZ, R6 ;  /* 0x000000ffff0d7224 */ /* 0x000fe400078e0006 */
[----:B------:R-:W-:Y:S01]  /*120b0*/  IMAD.MOV.U32 R12, RZ, RZ, 0x3 ;  /* 0x00000003ff0c7424 */ /* 0x000fe200078e00ff */
[----:B------:R-:W-:-:S05]  /*120c0*/  @P5 IADD3 R14, P0, R31, R14, RZ ;  /* 0x0000000e1f0e5210 */ /* 0x000fca0007f1e0ff */
[----:B------:R-:W-:Y:S02]  /*120d0*/  @P5 IMAD.X R9, RZ, RZ, R2, P0 ;  /* 0x000000ffff095224 */ /* 0x000fe400000e0602 */
[----:B------:R-:W-:-:S07]  /*120e0*/  @P5 IMAD.MOV.U32 R2, RZ, RZ, R14 ;  /* 0x000000ffff025224 */ /* 0x000fce00078e000e */
[----:B------:R-:W-:Y:S05]  /*120f0*/  WARPSYNC.COLLECTIVE R15, `(.L_x_415) ;  /* 0x000000000f087348 */ /* 0x000fea0003c00000 */
[----:B------:R0:W1:Y:S02]  /*12100*/  SHFL.IDX P6, R14, R13, R12, R11 ;  /* 0x0000000c0d0e7389 */ /* 0x00006400000c000b */
[----:B01----:R-:W-:Y:S01]  /*12110*/  ENDCOLLECTIVE ;  /* 0x000000000000791b */ /* 0x003fe20003800000 */
.L_x_415:
[----:B------:R-:W-:-:S05]  /*12120*/  @P5 IMAD.MOV.U32 R3, RZ, RZ, R9 ;  /* 0x000000ffff035224 */ /* 0x000fca00078e0009 */
[----:B------:R-:W-:Y:S01]  /*12130*/  @!PT LDS RZ, [RZ] ;  /* 0x00000000fffff984 */ /* 0x000fe20000000800 */
[----:B------:R-:W-:Y:S01]  /*12140*/  @!PT LDS RZ, [RZ] ;  /* 0x00000000fffff984 */ /* 0x000fe20000000800 */
[----:B------:R-:W-:Y:S01]  /*12150*/  @!PT LDS RZ, [RZ] ;  /* 0x00000000fffff984 */ /* 0x000fe20000000800 */
[----:B------:R0:W-:Y:S01]  /*12160*/  @P5 LDGSTS.E.BYPASS.LTC128B.128 [R4+0x19400], desc[UR52][R2.64], !P2 ;  /* 0x1940000002045fae */ /* 0x0001e2000d101d74 */
[----:B------:R-:W-:Y:S01]  /*12170*/  LOP3.LUT P5, RZ, R30, 0x40, RZ, 0xc0, !PT ;  /* 0x000000401eff7812 */ /* 0x000fe200078ac0ff */
[----:B------:R-:W-:Y:S02]  /*12180*/  IMAD.MOV.U32 R13, RZ, RZ, R8 ;  /* 0x000000ffff0d7224 */ /* 0x000fe400078e0008 */
[----:B0-----:R-:W-:-:S10]  /*12190*/  IMAD.MOV.U32 R2, RZ, RZ, R14 ;  /* 0x000000ffff027224 */ /* 0x001fd400078e000e */
[----:B------:R-:W-:Y:S05]  /*121a0*/  WARPSYNC.COLLECTIVE R15, `(.L_x_416) ;  /* 0x000000000f087348 */ /* 0x000fea0003c00000 */
[----:B------:R0:W1:Y:S02]  /*121b0*/  SHFL.IDX P6, R14, R13, R12, R11 ;  /* 0x0000000c0d0e7389 */ /* 0x00006400000c000b */
[----:B01----:R-:W-:Y:S01]  /*121c0*/  ENDCOLLECTIVE ;  /* 0x000000000000791b */ /* 0x003fe20003800000 */
.L_x_416:
[----:B------:R-:W-:Y:S01]  /*121d0*/  IMAD.MOV.U32 R13, RZ, RZ, R6 ;  /* 0x000000ffff0d7224 */ /* 0x000fe200078e0006 */
[----:B------:R-:W-:Y:S02]  /*121e0*/  MOV R12, 0x4 ;  /* 0x00000004000c7802 */ /* 0x000fe40000000f00 */
[----:B------:R-:W-:-:S05]  /*121f0*/  @P4 IADD3 R14, P0, R31, R14, RZ ;  /* 0x0000000e1f0e4210 */ /* 0x000fca0007f1e0ff */
[----:B------:R-:W-:Y:S02]  /*12200*/  @P4 IMAD.X R9, RZ, RZ, R2, P0 ;  /* 0x000000ffff094224 */ /* 0x000fe400000e0602 */
[----:B------:R-:W-:-:S07]  /*12210*/  @P4 IMAD.MOV.U32 R2, RZ, RZ, R14 ;  /* 0x000000ffff024224 */ /* 0x000fce00078e000e */
[----:B------:R-:W-:Y:S05]  /*12220*/  WARPSYNC.COLLECTIVE R15, `(.L_x_417) ;  /* 0x000000000f087348 */ /* 0x000fea0003c00000 */
[----:B------:R0:W1:Y:S02]  /*12230*/  SHFL.IDX P6, R14, R13, R12, R11 ;  /* 0x0000000c0d0e7389 */ /* 0x00006400000c000b */
[----:B01----:R-:W-:Y:S01]  /*12240*/  ENDCOLLECTIVE ;  /* 0x000000000000791b */ /* 0x003fe20003800000 */
.L_x_417:
        /* <DEDUP_REMOVED lines=11> */
.L_x_418:
        /* <DEDUP_REMOVED lines=8> */
.L_x_419:
        /* <DEDUP_REMOVED lines=11> */
.L_x_420:
        /* <DEDUP_REMOVED lines=8> */
.L_x_421:
[----:B------:R-:W-:-:S05]  /*124b0*/  @P5 IMAD.MOV.U32 R3, RZ, RZ, R9 ;  /* 0x000000ffff035224 */ /* 0x000fca00078e0009 */
[----:B------:R-:W-:Y:S01]  /*124c0*/  @!PT LDS RZ, [RZ] ;  /* 0x00000000fffff984 */ /* 0x000fe20000000800 */
[----:B------:R-:W-:Y:S01]  /*124d0*/  @!PT LDS RZ, [RZ] ;  /* 0x00000000fffff984 */ /* 0x000fe20000000800 */
[----:B------:R-:W-:Y:S01]  /*124e0*/  @!PT LDS RZ, [RZ] ;  /* 0x00000000fffff984 */ /* 0x000fe20000000800 */
[----:B------:R0:W-:Y:S01]  /*124f0*/  @P5 LDGSTS.E.BYPASS.LTC128B.128 [R4+0x1ac00], desc[UR52][R2.64], !P2 ;  /* 0x1ac0000002045fae */ /* 0x0001e2000d101d74 */
[----:B------:R-:W-:Y:S02]  /*12500*/  IMAD.MOV.U32 R13, RZ, RZ, R8 ;  /* 0x000000ffff0d7224 */ /* 0x000fe400078e0008 */
[----:B0-----:R-:W-:-:S07]  /*12510*/  IMAD.MOV.U32 R2, RZ, RZ, R14 ;  /* 0x000000ffff027224 */ /* 0x001fce00078e000e */
[----:B------:R-:W-:Y:S05]  /*12520*/  WARPSYNC.COLLECTIVE R15, `(.L_x_422) ;  /* 0x000000000f087348 */ /* 0x000fea0003c00000 */
[----:B------:R0:W1:Y:S02]  /*12530*/  SHFL.IDX P6, R14, R13, R12, R11 ;  /* 0x0000000c0d0e7389 */ /* 0x00006400000c000b */
[----:B01----:R-:W-:Y:S01]  /*12540*/  ENDCOLLECTIVE ;  /* 0x000000000000791b */ /* 0x003fe20003800000 */
.L_x_422:
[----:B------:R-:W-:Y:S02]  /*12550*/  IMAD.MOV.U32 R13, RZ, RZ, R6 ;  /* 0x000000ffff0d7224 */ /* 0x000fe400078e0006 */
[----:B------:R-:W-:Y:S01]  /*12560*/  IMAD.MOV.U32 R12, RZ, RZ, 0x7 ;  /* 0x00000007ff0c7424 */ /* 0x000fe200078e00ff */
[----:B------:R-:W-:-:S04]  /*12570*/  @P4 IADD3 R14, P0, R31, R14, RZ ;  /* 0x0000000e1f0e4210 */ /* 0x000fc80007f1e0ff */
[----:B------:R-:W-:Y:S01]  /*12580*/  @P4 IADD3.X R9, RZ, R2, RZ, P0, !PT ;  /* 0x00000002ff094210 */ /* 0x000fe200007fe4ff */
[----:B------:R-:W-:-:S08]  /*12590*/  @P4 IMAD.MOV.U32 R2, RZ, RZ, R14 ;  /* 0x000000ffff024224 */ /* 0x000fd000078e000e */
[----:B------:R-:W-:Y:S05]  /*125a0*/  WARPSYNC.COLLECTIVE R15, `(.L_x_423) ;  /* 0x000000000f087348 */ /* 0x000fea0003c00000 */
[----:B------:R0:W1:Y:S02]  /*125b0*/  SHFL.IDX P6, R14, R13, R12, R11 ;  /* 0x0000000c0d0e7389 */ /* 0x00006400000c000b */
[----:B01----:R-:W-:Y:S01]  /*125c0*/  ENDCOLLECTIVE ;  /* 0x000000000000791b */ /* 0x003fe20003800000 */
.L_x_423:
[----:B------:R-:W-:-:S05]  /*125d0*/  @P4 IMAD.MOV.U32 R3, RZ, RZ, R9 ;  /* 0x000000ffff034224 */ /* 0x000fca00078e0009 */
[----:B------:R-:W-:Y:S01]  /*125e0*/  @!PT LDS RZ, [RZ] ;  /* 0x00000000fffff984 */ /* 0x000fe20000000800 */
[----:B------:R-:W-:Y:S01]  /*125f0*/  @!PT LDS RZ, [RZ] ;  /* 0x00000000fffff984 */ /* 0x000fe20000000800 */
[----:B------:R-:W-:Y:S01]  /*12600*/  @!PT LDS RZ, [RZ] ;  /* 0x00000000fffff984 */ /* 0x000fe20000000800 */
[----:B------:R0:W-:Y:S01]  /*12610*/  @P4 LDGSTS.E.BYPASS.LTC128B.128 [R4+0x1b400], desc[UR52][R2.64], !P2 ;  /* 0x1b40000002044fae */ /* 0x0001e2000d101d74 */
[----:B------:R-:W-:Y:S02]  /*12620*/  IMAD.MOV.U32 R13, RZ, RZ, R8 ;  /* 0x000000ffff0d7224 */ /* 0x000fe400078e0008 */
[----:B------:R-:W-:-:S07]  /*12630*/  IMAD.MOV.U32 R6, RZ, RZ, R14 ;  /* 0x000000ffff067224 */ /* 0x000fce00078e000e */
[----:B0-----:R-:W-:Y:S05]  /*12640*/  WARPSYNC.COLLECTIVE R15, `(.L_x_424) ;  /* 0x000000000f087348 */ /* 0x001fea0003c00000 */
[----:B------:R1:W2:Y:S02]  /*12650*/  SHFL.IDX P6, R14, R13, R12, R11 ;  /* 0x0000000c0d0e7389 */ /* 0x0002a400000c000b */
[----:B012---:R-:W-:Y:S01]  /*12660*/  ENDCOLLECTIVE ;  /* 0x000000000000791b */ /* 0x007fe20003800000 */
.L_x_424:
[----:B------:R-:W-:Y:S02]  /*12670*/  IMAD.MOV.U32 R13, RZ, RZ, R5 ;  /* 0x000000ffff0d7224 */ /* 0x000fe400078e0005 */
[----:B------:R-:W-:Y:S01]  /*12680*/  IMAD.MOV.U32 R12, RZ, RZ, RZ ;  /* 0x000000ffff0c7224 */ /* 0x000fe200078e00ff */
[----:B------:R-:W-:-:S05]  /*12690*/  @P3 IADD3 R14, P0, R31, R14, RZ ;  /* 0x0000000e1f0e3210 */ /* 0x000fca0007f1e0ff */
[----:B------:R-:W-:-:S08]  /*126a0*/  @P3 IMAD.MOV.U32 R2, RZ, RZ, R14 ;  /* 0x000000ffff023224 */ /* 0x000fd000078e000e */
[----:B------:R-:W-:Y:S05]  /*126b0*/  WARPSYNC.COLLECTIVE R15, `(.L_x_425) ;  /* 0x000000000f087348 */ /* 0x000fea0003c00000 */
[----:B------:R0:W1:Y:S02]  /*126c0*/  SHFL.IDX P6, R14, R13, R12, R11 ;  /* 0x0000000c0d0e7389 */ /* 0x00006400000c000b */
[----:B01----:R-:W-:Y:S01]  /*126d0*/  ENDCOLLECTIVE ;  /* 0x000000000000791b */ /* 0x003fe20003800000 */
.L_x_425:
[----:B------:R-:W-:-:S04]  /*126e0*/  @P3 IMAD.X R9, RZ, RZ, R6, P0 ;  /* 0x000000ffff093224 */ /* 0x000fc800000e0606 */
        /* <DEDUP_REMOVED lines=10> */
.L_x_426:
[----:B------:R-:W-:Y:S01]  /*12790*/  MOV R13, R5 ;  /* 0x00000005000d7202 */ /* 0x000fe20000000f00 */
[----:B------:R-:W-:Y:S01]  /*127a0*/  IMAD.MOV.U32 R12, RZ, RZ, 0x1 ;  /* 0x00000001ff0c7424 */ /* 0x000fe200078e00ff */
[----:B------:R-:W-:-:S05]  /*127b0*/  @P1 IADD3 R14, P0, R31, R14, RZ ;  /* 0x0000000e1f0e1210 */ /* 0x000fca0007f1e0ff */
[----:B------:R-:W-:Y:S02]  /*127c0*/  @P1 IMAD.X R9, RZ, RZ, R2, P0 ;  /* 0x000000ffff091224 */ /* 0x000fe400000e0602 */
[----:B------:R-:W-:-:S07]  /*127d0*/  @P1 IMAD.MOV.U32 R2, RZ, RZ, R14 ;  /* 0x000000ffff021224 */ /* 0x000fce00078e000e */
[----:B------:R-:W-:Y:S05]  /*127e0*/  WARPSYNC.COLLECTIVE R15, `(.L_x_427) ;  /* 0x000000000f087348 */ /* 0x000fea0003c00000 */
[----:B------:R0:W1:Y:S02]  /*127f0*/  SHFL.IDX P6, R14, R13, R12, R11 ;  /* 0x0000000c0d0e7389 */ /* 0x00006400000c000b */
[----:B01----:R-:W-:Y:S01]  /*12800*/  ENDCOLLECTIVE ;  /* 0x000000000000791b */ /* 0x003fe20003800000 */
.L_x_427:
        /* <DEDUP_REMOVED lines=10> */
.L_x_428:
[----:B------:R-:W-:Y:S05]  /*128b0*/  BRA `(.L_x_429) ;  /* 0xffffffa800987947 */ /* 0x000fea000383ffff */
.L_x_320:
[----:B------:R-:W-:Y:S02]  /*128c0*/  IMAD.MOV.U32 R13, RZ, RZ, R6 ;  /* 0x000000ffff0d7224 */ /* 0x000fe400078e0006 */
[----:B------:R-:W-:Y:S02]  /*128d0*/  IMAD.MOV.U32 R12, RZ, RZ, RZ ;  /* 0x000000ffff0c7224 */ /* 0x000fe400078e00ff */
[----:B------:R-:W-:Y:S02]  /*128e0*/  IMAD.MOV.U32 R11, RZ, RZ, 0x181f ;  /* 0x0000181fff0b7424 */ /* 0x000fe400078e00ff */
[----:B------:R-:W-:Y:S02]  /*128f0*/  IMAD.MOV.U32 R15, RZ, RZ, -0x1 ;  /* 0xffffffffff0f7424 */ /* 0x000fe400078e00ff */
[----:B------:R-:W-:Y:S02]  /*12900*/  IMAD R5, R5, UR41, RZ ;  /* 0x0000002905057c24 */ /* 0x000fe4000f8e02ff */
[----:B------:R-:W-:-:S07]  /*12910*/  IMAD.IADD R4, R17, 0x1, R4 ;  /* 0x0000000111047824 */ /* 0x000fce00078e0204 */
[----:B-----5:R-:W-:Y:S05]  /*12920*/  WARPSYNC.COLLECTIVE R15, `(.L_x_430) ;  /* 0x000000000f087348 */ /* 0x020fea0003c00000 */
[----:B------:R0:W1:Y:S02]  /*12930*/  SHFL.IDX P6, R14, R13, R12, R11 ;  /* 0x0000000c0d0e7389 */ /* 0x00006400000c000b */
[----:B01---5:R-:W-:Y:S01]  /*12940*/  ENDCOLLECTIVE ;  /* 0x000000000000791b */ /* 0x023fe20003800000 */
.L_x_430:
[C---:B------:R-:W-:Y:S01]  /*12950*/  VIADD R8, R4.reuse, 0x10 ;  /* 0x0000001004087836 */ /* 0x040fe20000000000 */
[----:B------:R-:W-:Y:S01]  /*12960*/  ISETP.GE.AND P2, PT, R4, R5, PT ;  /* 0x000000050400720c */ /* 0x000fe20003f46270 */
[----:B------:R-:W-:Y:S02]  /*12970*/  IMAD.MOV.U32 R13, RZ, RZ, R0 ;  /* 0x000000ffff0d7224 */ /* 0x000fe400078e0000 */
[----:B------:R-:W-:-:S10]  /*12980*/  IMAD.MOV.U32 R2, RZ, RZ, R14 ;  /* 0x000000ffff027224 */ /* 0x000fd400078e000e */
[----:B------:R-:W-:Y:S05]  /*12990*/  WARPSYNC.COLLECTIVE R15, `(.L_x_431) ;  /* 0x000000000f087348 */ /* 0x000fea0003c00000 */
[----:B------:R0:W1:Y:S02]  /*129a0*/  SHFL.IDX P6, R14, R13, R12, R11 ;  /* 0x0000000c0d0e7389 */ /* 0x00006400000c000b */
[----:B01----:R-:W-:Y:S01]  /*129b0*/  ENDCOLLECTIVE ;  /* 0x000000000000791b */ /* 0x003fe20003800000 */
.L_x_431:
[----:B------:R-:W-:Y:S02]  /*129c0*/  IMAD.MOV.U32 R13, RZ, RZ, R6 ;  /* 0x000000ffff0d7224 */ /* 0x000fe400078e0006 */
[----:B------:R-:W-:Y:S01]  /*129d0*/  IMAD.MOV.U32 R12, RZ, RZ, 0x1 ;  /* 0x00000001ff0c7424 */ /* 0x000fe200078e00ff */
[----:B------:R-:W-:-:S05]  /*129e0*/  @!P2 IADD3 R14, P1, R31, R14, RZ ;  /* 0x0000000e1f0ea210 */ /* 0x000fca0007f3e0ff */
[----:B------:R-:W-:Y:S02]  /*129f0*/  @!P2 IMAD.X R3, RZ, RZ, R2, P1 ;  /* 0x000000ffff03a224 */ /* 0x000fe400008e0602 */
[----:B------:R-:W-:-:S07]  /*12a00*/  @!P2 IMAD.MOV.U32 R2, RZ, RZ, R14 ;  /* 0x000000ffff02a224 */ /* 0x000fce00078e000e */
[----:B------:R-:W-:Y:S05]  /*12a10*/  WARPSYNC.COLLECTIVE R15, `(.L_x_432) ;  /* 0x000000000f087348 */ /* 0x000fea0003c00000 */
[----:B------:R0:W1:Y:S02]  /*12a20*/  SHFL.IDX P6, R14, R13, R12, R11 ;  /* 0x0000000c0d0e7389 */ /* 0x00006400000c000b */
[----:B01----:R-:W-:Y:S01]  /*12a30*/  ENDCOLLECTIVE ;  /* 0x000000000000791b */ /* 0x003fe20003800000 */
.L_x_432:
[----:B------:R-:W-:Y:S01]  /*12a40*/  @!PT LDS RZ, [RZ] ;  /* 0x00000000fffff984 */ /* 0x000fe20000000800 */
[----:B------:R-:W-:Y:S01]  /*12a50*/  @!PT LDS RZ, [RZ] ;  /* 0x00000000fffff984 */ /* 0x000fe20000000800 */
[----:B------:R-:W-:Y:S01]  /*12a60*/  @!PT LDS RZ, [RZ] ;  /* 0x00000000fffff984 */ /* 0x000fe20000000800 */
[----:B------:R0:W-:Y:S01]  /*12a70*/  @!P2 LDGSTS.E.BYPASS.LTC128B.128 [R10+0x14400], desc[UR52][R2.64], !P0 ;  /* 0x14400000020aafae */ /* 0x0001e2000c101d74 */
[----:B------:R-:W-:Y:S01]  /*12a80*/  ISETP.GE.AND P2, PT, R8, R5, PT ;  /* 0x000000050800720c */ /* 0x000fe20003f46270 */
[----:B------:R-:W-:Y:S01]  /*12a90*/  VIADD R8, R4, 0x20 ;  /* 0x0000002004087836 */ /* 0x000fe20000000000 */
[----:B------:R-:W-:Y:S01]  /*12aa0*/  MOV R13, R0 ;  /* 0x00000000000d7202 */ /* 0x000fe20000000f00 */
[----:B------:R-:W-:-:S10]  /*12ab0*/  IMAD.MOV.U32 R7, RZ, RZ, R14 ;  /* 0x000000ffff077224 */ /* 0x000fd400078e000e */
[----:B0-----:R-:W-:Y:S05]  /*12ac0*/  WARPSYNC.COLLECTIVE R15, `(.L_x_433) ;  /* 0x000000000f087348 */ /* 0x001fea0003c00000 */
[----:B------:R1:W2:Y:S02]  /*12ad0*/  SHFL.IDX P6, R14, R13, R12, R11 ;  /* 0x0000000c0d0e7389 */ /* 0x0002a400000c000b */
[----:B012---:R-:W-:Y:S01]  /*12ae0*/  ENDCOLLECTIVE ;  /* 0x000000000000791b */ /* 0x007fe20003800000 */
.L_x_433:
[----:B------:R-:W-:Y:S02]  /*12af0*/  IMAD.MOV.U32 R13, RZ, RZ, R6 ;  /* 0x000000ffff0d7224 */ /* 0x000fe400078e0006 */
[----:B------:R-:W-:Y:S01]  /*12b00*/  IMAD.MOV.U32 R12, RZ, RZ, 0x2 ;  /* 0x00000002ff0c7424 */ /* 0x000fe200078e00ff */
[----:B------:R-:W-:-:S13]  /*12b10*/  @!P2 IADD3 R2, P1, R31, R14, RZ ;  /* 0x0000000e1f02a210 */ /* 0x000fda0007f3e0ff */
[----:B------:R-:W-:Y:S05]  /*12b20*/  WARPSYNC.COLLECTIVE R15, `(.L_x_434) ;  /* 0x000000000f087348 */ /* 0x000fea0003c00000 */
[----:B------:R0:W1:Y:S02]  /*12b30*/  SHFL.IDX P6, R14, R13, R12, R11 ;  /* 0x0000000c0d0e7389 */ /* 0x00006400000c000b */
[----:B01----:R-:W-:Y:S01]  /*12b40*/  ENDCOLLECTIVE ;  /* 0x000000000000791b */ /* 0x003fe20003800000 */
.L_x_434:
[----:B------:R-:W-:-:S05]  /*12b50*/  @!P2 IMAD.X R3, RZ, RZ, R7, P1 ;  /* 0x000000ffff03a224 */ /* 0x000fca00008e0607 */
[----:B------:R-:W-:Y:S01]  /*12b60*/  @!PT LDS RZ, [RZ] ;  /* 0x00000000fffff984 */ /* 0x000fe20000000800 */
[----:B------:R-:W-:Y:S01]  /*12b70*/  @!PT LDS RZ, [RZ] ;  /* 0x00000000fffff984 */ /* 0x000fe20000000800 */
[----:B------:R-:W-:Y:S01]  /*12b80*/  @!PT LDS RZ, [RZ] ;  /* 0x00000000fffff984 */ /* 0x000fe20000000800 */
[----:B------:R0:W-:Y:S01]  /*12b90*/  @!P2 LDGSTS.E.BYPASS.LTC128B.128 [R10+0x14c00], desc[UR52][R2.64], !P0 ;  /* 0x14c00000020aafae */ /* 0x0001e2000c101d74 */
[----:B------:R-:W-:Y:S01]  /*12ba0*/  ISETP.GE.AND P2, PT, R8, R5, PT ;  /* 0x000000050800720c */ /* 0x000fe20003f46270 */
[----:B------:R-:W-:Y:S02]  /*12bb0*/  VIADD R8, R4, 0x30 ;  /* 0x0000003004087836 */ /* 0x000fe40000000000 */
[----:B------:R-:W-:Y:S02]  /*12bc0*/  IMAD.MOV.U32 R13, RZ, RZ, R0 ;  /* 0x000000ffff0d7224 */ /* 0x000fe400078e0000 */
[----:B------:R-:W-:-:S08]  /*12bd0*/  IMAD.MOV.U32 R7, RZ, RZ, R14 ;  /* 0x000000ffff077224 */ /* 0x000fd000078e000e */
[----:B0-----:R-:W-:Y:S05]  /*12be0*/  WARPSYNC.COLLECTIVE R15, `(.L_x_435) ;  /* 0x000000000f087348 */ /* 0x001fea0003c00000 */
[----:B------:R1:W2:Y:S02]  /*12bf0*/  SHFL.IDX P6, R14, R13, R12, R11 ;  /* 0x0000000c0d0e7389 */ /* 0x0002a400000c000b */
[----:B012---:R-:W-:Y:S01]  /*12c00*/  ENDCOLLECTIVE ;  /* 0x000000000000791b */ /* 0x007fe20003800000 */
.L_x_435:
[----:B------:R-:W-:Y:S02]  /*12c10*/  IMAD.MOV.U32 R13, RZ, RZ, R6 ;  /* 0x000000ffff0d7224 */ /* 0x000fe400078e0006 */
[----:B------:R-:W-:Y:S01]  /*12c20*/  IMAD.MOV.U32 R12, RZ, RZ, 0x3 ;  /* 0x00000003ff0c7424 */ /* 0x000fe200078e00ff */
[----:B------:R-:W-:-:S13]  /*12c30*/  @!P2 IADD3 R2, P1, R31, R14, RZ ;  /* 0x0000000e1f02a210 */ /* 0x000fda0007f3e0ff */
[----:B------:R-:W-:Y:S05]  /*12c40*/  WARPSYNC.COLLECTIVE R15, `(.L_x_436) ;  /* 0x000000000f087348 */ /* 0x000fea0003c00000 */
[----:B------:R0:W1:Y:S02]  /*12c50*/  SHFL.IDX P6, R14, R13, R12, R11 ;  /* 0x0000000c0d0e7389 */ /* 0x00006400000c000b */
[----:B01----:R-:W-:Y:S01]  /*12c60*/  ENDCOLLECTIVE ;  /* 0x000000000000791b */ /* 0x003fe20003800000 */
.L_x_436:
        /* <DEDUP_REMOVED lines=12> */
.L_x_437:
[----:B------:R-:W-:Y:S02]  /*12d30*/  IMAD.MOV.U32 R13, RZ, RZ, R6 ;  /* 0x000000ffff0d7224 */ /* 0x000fe400078e0006 */
[----:B------:R-:W-:Y:S01]  /*12d40*/  IMAD.MOV.U32 R12, RZ, RZ, 0x4 ;  /* 0x00000004ff0c7424 */ /* 0x000fe200078e00ff */
[----:B------:R-:W-:-:S13]  /*12d50*/  @!P2 IADD3 R2, P1, R31, R14, RZ ;  /* 0x0000000e1f02a210 */ /* 0x000fda0007f3e0ff */
[----:B------:R-:W-:Y:S05]  /*12d60*/  WARPSYNC.COLLECTIVE R15, `(.L_x_438) ;  /* 0x000000000f087348 */ /* 0x000fea0003c00000 */
[----:B------:R0:W1:Y:S02]  /*12d70*/  SHFL.IDX P6, R14, R13, R12, R11 ;  /* 0x0000000c0d0e7389 */ /* 0x00006400000c000b */
[----:B01----:R-:W-:Y:S01]  /*12d80*/  ENDCOLLECTIVE ;  /* 0x000000000000791b */ /* 0x003fe20003800000 */
.L_x_438:
[----:B------:R-:W-:-:S05]  /*12d90*/  @!P2 IMAD.X R3, RZ, RZ, R7, P1 ;  /* 0x000000ffff03a224 */ /* 0x000fca00008e0607 */
[----:B------:R-:W-:Y:S01]  /*12da0*/  @!PT LDS RZ, [RZ] ;  /* 0x00000000fffff984 */ /* 0x000fe20000000800 */
[----:B------:R-:W-:Y:S01]  /*12db0*/  @!PT LDS RZ, [RZ] ;  /* 0x00000000fffff984 */ /* 0x000fe20000000800 */
[----:B------:R-:W-:Y:S01]  /*12dc0*/  @!PT LDS RZ, [RZ] ;  /* 0x00000000fffff984 */ /* 0x000fe20000000800 */
[----:B------:R0:W-:Y:S01]  /*12dd0*/  @!P2 LDGSTS.E.BYPASS.LTC128B.128 [R10+0x15c00], desc[UR52][R2.64], !P0 ;  /* 0x15c00000020aafae */ /* 0x0001e2000c101d74 */
[----:B------:R-:W-:Y:S01]  /*12de0*/  ISETP.GE.AND P2, PT, R8, R5, PT ;  /* 0x000000050800720c */ /* 0x000fe20003f46270 */
[----:B------:R-:W-:Y:S02]  /*12df0*/  VIADD R8, R4, 0x50 ;  /* 0x0000005004087836 */ /* 0x000fe40000000000 */
[----:B------:R-:W-:Y:S01]  /*12e00*/  IMAD.MOV.U32 R13, RZ, RZ, R0 ;  /* 0x000000ffff0d7224 */ /* 0x000fe200078e0000 */
[----:B------:R-:W-:-:S09]  /*12e10*/  MOV R7, R14 ;  /* 0x0000000e00077202 */ /* 0x000fd20000000f00 */
[----:B0-----:R-:W-:Y:S05]  /*12e20*/  WARPSYNC.COLLECTIVE R15, `(.L_x_439) ;  /* 0x000000000f087348 */ /* 0x001fea0003c00000 */
[----:B------:R1:W2:Y:S02]  /*12e30*/  SHFL.IDX P6, R14, R13, R12, R11 ;  /* 0x0000000c0d0e7389 */ /* 0x0002a400000c000b */
[----:B012---:R-:W-:Y:S01]  /*12e40*/  ENDCOLLECTIVE ;  /* 0x000000000000791b */ /* 0x007fe20003800000 */
.L_x_439:
[----:B------:R-:W-:Y:S02]  /*12e50*/  IMAD.MOV.U32 R13, RZ, RZ, R6 ;  /* 0x000000ffff0d7224 */ /* 0x000fe400078e0006 */
[----:B------:R-:W-:Y:S01]  /*12e60*/  IMAD.MOV.U32 R12, RZ, RZ, 0x5 ;  /* 0x00000005ff0c7424 */ /* 0x000fe200078e00ff */
[----:B------:R-:W-:-:S13]  /*12e70*/  @!P2 IADD3 R2, P1, R31, R14, RZ ;  /* 0x0000000e1f02a210 */ /* 0x000fda0007f3e0ff */
[----:B------:R-:W-:Y:S05]  /*12e80*/  WARPSYNC.COLLECTIVE R15, `(.L_x_440) ;  /* 0x000000000f087348 */ /* 0x000fea0003c00000 */
[----:B------:R0:W1:Y:S02]  /*12e90*/  SHFL.IDX P6, R14, R13, R12, R11 ;  /* 0x0000000c0d0e7389 */ /* 0x00006400000c000b */
[----:B01----:R-:W-:Y:S01]  /*12ea0*/  ENDCOLLECTIVE ;  /* 0x000000000000791b */ /* 0x003fe20003800000 */
.L_x_440:
[----:B------:R-:W-:-:S05]  /*12eb0*/  @!P2 IMAD.X R3, RZ, RZ, R7, P1 ;  /* 0x000000ffff03a224 */ /* 0x000fca00008e0607 */
[----:B------:R-:W-:Y:S01]  /*12ec0*/  @!PT LDS RZ, [RZ] ;  /* 0x00000000fffff984 */ /* 0x000fe20000000800 */
[----:B------:R-:W-:Y:S01]  /*12ed0*/  @!PT LDS RZ, [RZ] ;  /* 0x00000000fffff984 */ /* 0x000fe20000000800 */
[----:B------:R-:W-:Y:S01]  /*12ee0*/  @!PT LDS RZ, [RZ] ;  /* 0x00000000fffff984 */ /* 0x000fe20000000800 */
[----:B------:R0:W-:Y:S01]  /*12ef0*/  @!P2 LDGSTS.E.BYPASS.LTC128B.128 [R10+0x16400], desc[UR52][R2.64], !P0 ;  /* 0x16400000020aafae */ /* 0x0001e2000c101d74 */
[----:B------:R-:W-:Y:S01]  /*12f00*/  ISETP.GE.AND P2, PT, R8, R5, PT ;  /* 0x000000050800720c */ /* 0x000fe20003f46270 */
[----:B------:R-:W-:Y:S02]  /*12f10*/  IMAD.MOV.U32 R13, RZ, RZ, R0 ;  /* 0x000000ffff0d7224 */ /* 0x000fe400078e0000 */
[----:B------:R-:W-:-:S10]  /*12f20*/  IMAD.MOV.U32 R7, RZ, RZ, R14 ;  /* 0x000000ffff077224 */ /* 0x000fd400078e000e */
[----:B0-----:R-:W-:Y:S05]  /*12f30*/  WARPSYNC.COLLECTIVE R15, `(.L_x_441) ;  /* 0x000000000f087348 */ /* 0x001fea0003c00000 */
[----:B------:R1:W2:Y:S02]  /*12f40*/  SHFL.IDX P6, R14, R13, R12, R11 ;  /* 0x0000000c0d0e7389 */ /* 0x0002a400000c000b */
[----:B012---:R-:W-:Y:S01]  /*12f50*/  ENDCOLLECTIVE ;  /* 0x000000000000791b */ /* 0x007fe20003800000 */
.L_x_441:
[----:B------:R-:W-:Y:S02]  /*12f60*/  IMAD.MOV.U32 R13, RZ, RZ, R6 ;  /* 0x000000ffff0d7224 */ /* 0x000fe400078e0006 */
[----:B------:R-:W-:Y:S01]  /*12f70*/  IMAD.MOV.U32 R12, RZ, RZ, 0x6 ;  /* 0x00000006ff0c7424 */ /* 0x000fe200078e00ff */
[----:B------:R-:W-:-:S13]  /*12f80*/  @!P2 IADD3 R2, P1, R31, R14, RZ ;  /* 0x0000000e1f02a210 */ /* 0x000fda0007f3e0ff */
[----:B------:R-:W-:Y:S05]  /*12f90*/  WARPSYNC.COLLECTIVE R15, `(.L_x_442) ;  /* 0x000000000f087348 */ /* 0x000fea0003c00000 */
[----:B------:R0:W1:Y:S02]  /*12fa0*/  SHFL.IDX P6, R14, R13, R12, R11 ;  /* 0x0000000c0d0e7389 */ /* 0x00006400000c000b */
[----:B01----:R-:W-:Y:S01]  /*12fb0*/  ENDCOLLECTIVE ;  /* 0x000000000000791b */ /* 0x003fe20003800000 */
.L_x_442:
[----:B------:R-:W-:-:S05]  /*12fc0*/  @!P2 IMAD.X R3, RZ, RZ, R7, P1 ;  /* 0x000000ffff03a224 */ /* 0x000fca00008e0607 */
[----:B------:R-:W-:Y:S01]  /*12fd0*/  @!PT LDS RZ, [RZ] ;  /* 0x00000000fffff984 */ /* 0x000fe20000000800 */
[----:B------:R-:W-:Y:S01]  /*12fe0*/  @!PT LDS RZ, [RZ] ;  /* 0x00000000fffff984 */ /* 0x000fe20000000800 */
[----:B------:R-:W-:Y:S01]  /*12ff0*/  @!PT LDS RZ, [RZ] ;  /* 0x00000000fffff984 */ /* 0x000fe20000000800 */
[----:B------:R0:W-:Y:S01]  /*13000*/  @!P2 LDGSTS.E.BYPASS.LTC128B.128 [R10+0x16c00], desc[UR52][R2.64], !P0 ;  /* 0x16c00000020aafae */ /* 0x0001e2000c101d74 */
[----:B------:R-:W-:Y:S02]  /*13010*/  IMAD.MOV.U32 R13, RZ, RZ, R0 ;  /* 0x000000ffff0d7224 */ /* 0x000fe400078e0000 */
[----:B0-----:R-:W-:Y:S02]  /*13020*/  VIADD R2, R4, 0x60 ;  /* 0x0000006004027836 */ /* 0x001fe40000000000 */
[----:B------:R-:W-:-:S03]  /*13030*/  IMAD.MOV.U32 R7, RZ, RZ, R14 ;  /* 0x000000ffff077224 */ /* 0x000fc600078e000e */
[----:B------:R-:W-:-:S13]  /*13040*/  ISETP.GE.AND P2, PT, R2, R5, PT ;  /* 0x000000050200720c */ /* 0x000fda0003f46270 */
[----:B------:R-:W-:Y:S05]  /*13050*/  WARPSYNC.COLLECTIVE R15, `(.L_x_443) ;  /* 0x000000000f087348 */ /* 0x000fea0003c00000 */
[----:B------:R0:W1:Y:S02]  /*13060*/  SHFL.IDX P6, R14, R13, R12, R11 ;  /* 0x0000000c0d0e7389 */ /* 0x00006400000c000b */
[----:B01----:R-:W-:Y:S01]  /*13070*/  ENDCOLLECTIVE ;  /* 0x000000000000791b */ /* 0x003fe20003800000 */
.L_x_443:
[----:B------:R-:W-:Y:S02]  /*13080*/  IMAD.MOV.U32 R13, RZ, RZ, R6 ;  /* 0x000000ffff0d7224 */ /* 0x000fe400078e0006 */
[----:B------:R-:W-:Y:S01]  /*13090*/  IMAD.MOV.U32 R12, RZ, RZ, 0x7 ;  /* 0x00000007ff0c7424 */ /* 0x000fe200078e00ff */
[----:B------:R-:W-:-:S13]  /*130a0*/  @!P2 IADD3 R2, P1, R31, R14, RZ ;  /* 0x0000000e1f02a210 */ /* 0x000fda0007f3e0ff */
[----:B------:R-:W-:Y:S05]  /*130b0*/  WARPSYNC.COLLECTIVE R15, `(.L_x_444) ;  /* 0x000000000f087348 */ /* 0x000fea0003c00000 */
[----:B------:R0:W1:Y:S02]  /*130c0*/  SHFL.IDX P6, R14, R13, R12, R11 ;  /* 0x0000000c0d0e7389 */ /* 0x00006400000c000b */
[----:B01----:R-:W-:Y:S01]  /*130d0*/  ENDCOLLECTIVE ;  /* 0x000000000000791b */ /* 0x003fe20003800000 */
.L_x_444:
[----:B------:R-:W-:-:S05]  /*130e0*/  @!P2 IMAD.X R3, RZ, RZ, R7, P1 ;  /* 0x000000ffff03a224 */ /* 0x000fca00008e0607 */
[----:B------:R-:W-:Y:S01]  /*130f0*/  @!PT LDS RZ, [RZ] ;  /* 0x00000000fffff984 */ /* 0x000fe20000000800 */
[----:B------:R-:W-:Y:S01]  /*13100*/  @!PT LDS RZ, [RZ] ;  /* 0x00000000fffff984 */ /* 0x000fe20000000800 */
[----:B------:R-:W-:Y:S01]  /*13110*/  @!PT LDS RZ, [RZ] ;  /* 0x00000000fffff984 */ /* 0x000fe20000000800 */
[----:B------:R0:W-:Y:S01]  /*13120*/  @!P2 LDGSTS.E.BYPASS.LTC128B.128 [R10+0x17400], desc[UR52][R2.64], !P0 ;  /* 0x17400000020aafae */ /* 0x0001e2000c101d74 */
[----:B------:R-:W-:Y:S01]  /*13130*/  IMAD.MOV.U32 R13, RZ, RZ, R0 ;  /* 0x000000ffff0d7224 */ /* 0x000fe200078e0000 */
[----:B------:R-:W-:-:S07]  /*13140*/  MOV R7, R14 ;  /* 0x0000000e00077202 */ /* 0x000fce0000000f00 */
[----:B0-----:R-:W-:Y:S05]  /*13150*/  WARPSYNC.COLLECTIVE R15, `(.L_x_445) ;  /* 0x000000000f087348 */ /* 0x001fea0003c00000 */
[----:B------:R1:W2:Y:S02]  /*13160*/  SHFL.IDX P6, R14, R13, R12, R11 ;  /* 0x0000000c0d0e7389 */ /* 0x0002a400000c000b */
[----:B012---:R-:W-:Y:S01]  /*13170*/  ENDCOLLECTIVE ;  /* 0x000000000000791b */ /* 0x007fe20003800000 */
.L_x_445:
[----:B------:R-:W-:Y:S05]  /*13180*/  BRA `(.L_x_446) ;  /* 0xffffffa800ec7947 */ /* 0x000fea000383ffff */
.L_x_323:
[----:B0-----:R0:W1:Y:S02]  /*13190*/  SYNCS.PHASECHK.TRANS64.TRYWAIT P0, [R22+URZ+0x22820], R3 ;  /* 0x02282003160075a7 */ /* 0x001064000800017f */
[----:B-1----:R-:W-:Y:S05]  /*131a0*/  @!P0 NANOSLEEP.SYNCS 0x989680 ;  /* 0x009896800000895d */ /* 0x002fea0003900000 */
[----:B------:R-:W1:Y:S02]  /*131b0*/  @!P0 SYNCS.PHASECHK.TRANS64 P0, [R22+URZ+0x22820], R3 ;  /* 0x02282003160085a7 */ /* 0x000e64000800007f */
[----:B-1----:R-:W-:Y:S05]  /*131c0*/  @!P0 BRA `(.L_x_323) ;  /* 0xfffffffc00f08947 */ /* 0x002fea000383ffff */
[----:B------:R-:W-:Y:S05]  /*131d0*/  BRA `(.L_x_447) ;  /* 0xffffffac00487947 */ /* 0x000fea000383ffff */
.L_x_327:
[----:B0-----:R0:W1:Y:S02]  /*131e0*/  SYNCS.PHASECHK.TRANS64.TRYWAIT P0, [R0+URZ+0x22880], R29 ;  /* 0x0228801d000075a7 */ /* 0x001064000800017f */
[----:B-1----:R-:W-:Y:S05]  /*131f0*/  @!P0 NANOSLEEP.SYNCS 0x989680 ;  /* 0x009896800000895d */ /* 0x002fea0003900000 */
[----:B------:R-:W1:Y:S02]  /*13200*/  @!P0 SYNCS.PHASECHK.TRANS64 P0, [R0+URZ+0x22880], R29 ;  /* 0x0228801d000085a7 */ /* 0x000e64000800007f */
[----:B-1----:R-:W-:Y:S05]  /*13210*/  @!P0 BRA `(.L_x_327) ;  /* 0xfffffffc00f08947 */ /* 0x002fea000383ffff */
[----:B------:R-:W-:Y:S05]  /*13220*/  BRA `(.L_x_448) ;  /* 0xffffffb000747947 */ /* 0x000fea000383ffff */
.L_x_328:
        /* <DEDUP_REMOVED lines=8> */
.L_x_450:
[----:B------:R-:W-:Y:S05]  /*132b0*/  BSYNC B0 ;  /* 0x0000000000007941 */ /* 0x000fea0003800000 */
.L_x_449:
[----:B------:R-:W-:Y:S02]  /*132c0*/  IMAD.MOV.U32 R13, RZ, RZ, R17 ;  /* 0x000000ffff0d7224 */ /* 0x000fe400078e0011 */
[----:B------:R-:W-:Y:S02]  /*132d0*/  IMAD.MOV.U32 R12, RZ, RZ, RZ ;  /* 0x000000ffff0c7224 */ /* 0x000fe400078e00ff */
[----:B------:R-:W-:Y:S02]  /*132e0*/  IMAD.MOV.U32 R11, RZ, RZ, 0x181f ;  /* 0x0000181fff0b7424 */ /* 0x000fe400078e00ff */
[----:B------:R-:W-:Y:S02]  /*132f0*/  IMAD.MOV.U32 R15, RZ, RZ, -0x1 ;  /* 0xffffffffff0f7424 */ /* 0x000fe400078e00ff */
[----:B------:R-:W-:Y:S02]  /*13300*/  IMAD.MOV.U32 R3, RZ, RZ, R14 ;  /* 0x000000ffff037224 */ /* 0x000fe400078e000e */
[----:B------:R-:W-:-:S07]  /*13310*/  IMAD.IADD R6, R22, 0x1, R6 ;  /* 0x0000000116067824 */ /* 0x000fce00078e0206 */
[----:B------:R-:W-:Y:S05]  /*13320*/  WARPSYNC.COLLECTIVE R15, `(.L_x_451) ;  /* 0x000000000f087348 */ /* 0x000fea0003c00000 */
[----:B------:R0:W1:Y:S02]  /*13330*/  SHFL.IDX P6, R14, R13, R12, R11 ;  /* 0x0000000c0d0e7389 */ /* 0x00006400000c000b */
[----:B01----:R-:W-:Y:S01]  /*13340*/  ENDCOLLECTIVE ;  /* 0x000000000000791b */ /* 0x003fe20003800000 */
.L_x_451:
[----:B------:R-:W-:Y:S02]  /*13350*/  IMAD.MOV.U32 R13, RZ, RZ, R19 ;  /* 0x000000ffff0d7224 */ /* 0x000fe400078e0013 */
[----:B------:R-:W-:Y:S02]  /*13360*/  IMAD.MOV.U32 R12, RZ, RZ, 0x1 ;  /* 0x00000001ff0c7424 */ /* 0x000fe400078e00ff */
[----:B------:R-:W-:-:S07]  /*13370*/  IMAD.MOV.U32 R2, RZ, RZ, R14 ;  /* 0x000000ffff027224 */ /* 0x000fce00078e000e */
[----:B------:R-:W-:Y:S05]  /*13380*/  WARPSYNC.COLLECTIVE R15, `(.L_x_452) ;  /* 0x000000000f087348 */ /* 0x000fea0003c00000 */
[----:B------:R0:W1:Y:S02]  /*13390*/  SHFL.IDX P6, R14, R13, R12, R11 ;  /* 0x0000000c0d0e7389 */ /* 0x00006400000c000b */
[----:B01----:R-:W-:Y:S01]  /*133a0*/  ENDCOLLECTIVE ;  /* 0x000000000000791b */ /* 0x003fe20003800000 */
.L_x_452:
        /* <DEDUP_REMOVED lines=11> */
.L_x_453:
[----:B------:R-:W-:Y:S02]  /*13460*/  IMAD.MOV.U32 R13, RZ, RZ, R19 ;  /* 0x000000ffff0d7224 */ /* 0x000fe400078e0013 */
[----:B------:R-:W-:-:S05]  /*13470*/  IMAD.MOV.U32 R12, RZ, RZ, R14 ;  /* 0x000000ffff0c7224 */ /* 0x000fca00078e000e */
[----:B------:R-:W-:Y:S01]  /*13480*/  IADD3 R2, P0, R31, R12, RZ ;  /* 0x0000000c1f027210 */ /* 0x000fe20007f1e0ff */
[----:B------:R-:W-:-:S04]  /*13490*/  IMAD.MOV.U32 R12, RZ, RZ, 0x2 ;  /* 0x00000002ff0c7424 */ /* 0x000fc800078e00ff */
[----:B------:R-:W-:-:S08]  /*134a0*/  IMAD.X R3, RZ, RZ, R21, P0 ;  /* 0x000000ffff037224 */ /* 0x000fd000000e0615 */
[----:B------:R-:W-:Y:S05]  /*134b0*/  WARPSYNC.COLLECTIVE R15, `(.L_x_454) ;  /* 0x000000000f087348 */ /* 0x000fea0003c00000 */
[----:B------:R0:W1:Y:S02]  /*134c0*/  SHFL.IDX P6, R14, R13, R12, R11 ;  /* 0x0000000c0d0e7389 */ /* 0x00006400000c000b */
[----:B01----:R-:W-:Y:S01]  /*134d0*/  ENDCOLLECTIVE ;  /* 0x000000000000791b */ /* 0x003fe20003800000 */
.L_x_454:
        /* <DEDUP_REMOVED lines=9> */
.L_x_455:
[----:B------:R-:W-:Y:S02]  /*13570*/  IMAD.MOV.U32 R13, RZ, RZ, R19 ;  /* 0x000000ffff0d7224 */ /* 0x000fe400078e0013 */
[----:B------:R-:W-:Y:S02]  /*13580*/  IMAD.MOV.U32 R12, RZ, RZ, 0x3 ;  /* 0x00000003ff0c7424 */ /* 0x000fe400078e00ff */
[----:B------:R-:W-:-:S05]  /*13590*/  IMAD.MOV.U32 R11, RZ, RZ, R14 ;  /* 0x000000ffff0b7224 */ /* 0x000fca00078e000e */
[----:B------:R-:W-:Y:S01]  /*135a0*/  IADD3 R2, P0, R31, R11, RZ ;  /* 0x0000000b1f027210 */ /* 0x000fe20007f1e0ff */
[----:B------:R-:W-:-:S04]  /*135b0*/  IMAD.MOV.U32 R11, RZ, RZ, 0x181f ;  /* 0x0000181fff0b7424 */ /* 0x000fc800078e00ff */
[----:B------:R-:W-:-:S08]  /*135c0*/  IMAD.X R3, RZ, RZ, R20, P0 ;  /* 0x000000ffff037224 */ /* 0x000fd000000e0614 */
[----:B------:R-:W-:Y:S05]  /*135d0*/  WARPSYNC.COLLECTIVE R15, `(.L_x_456) ;  /* 0x000000000f087348 */ /* 0x000fea0003c00000 */
[----:B------:R0:W1:Y:S02]  /*135e0*/  SHFL.IDX P6, R14, R13, R12, R11 ;  /* 0x0000000c0d0e7389 */ /* 0x00006400000c000b */
[----:B01----:R-:W-:Y:S01]  /*135f0*/  ENDCOLLECTIVE ;  /* 0x000000000000791b */ /* 0x003fe20003800000 */
.L_x_456:
        /* <DEDUP_REMOVED lines=9> */
.L_x_457:
[----:B------:R-:W-:Y:S01]  /*13690*/  IMAD.MOV.U32 R13, RZ, RZ, R19 ;  /* 0x000000ffff0d7224 */ /* 0x000fe200078e0013 */
[----:B------:R-:W-:Y:S01]  /*136a0*/  MOV R12, 0x4 ;  /* 0x00000004000c7802 */ /* 0x000fe20000000f00 */
[----:B------:R-:W-:-:S07]  /*136b0*/  IMAD.MOV.U32 R2, RZ, RZ, R14 ;  /* 0x000000ffff027224 */ /* 0x000fce00078e000e */
[----:B------:R-:W-:Y:S05]  /*136c0*/  WARPSYNC.COLLECTIVE R15, `(.L_x_458) ;  /* 0x000000000f087348 */ /* 0x000fea0003c00000 */
[----:B------:R0:W1:Y:S02]  /*136d0*/  SHFL.IDX P6, R14, R13, R12, R11 ;  /* 0x0000000c0d0e7389 */ /* 0x00006400000c000b */
[----:B01----:R-:W-:Y:S01]  /*136e0*/  ENDCOLLECTIVE ;  /* 0x000000000000791b */ /* 0x003fe20003800000 */
.L_x_458:
        /* <DEDUP_REMOVED lines=11> */
.L_x_459:
[----:B------:R-:W-:Y:S02]  /*137a0*/  IMAD.MOV.U32 R13, RZ, RZ, R19 ;  /* 0x000000ffff0d7224 */ /* 0x000fe400078e0013 */
[----:B------:R-:W-:Y:S02]  /*137b0*/  IMAD.MOV.U32 R12, RZ, RZ, 0x5 ;  /* 0x00000005ff0c7424 */ /* 0x000fe400078e00ff */
[----:B------:R-:W-:-:S07]  /*137c0*/  IMAD.MOV.U32 R2, RZ, RZ, R14 ;  /* 0x000000ffff027224 */ /* 0x000fce00078e000e */
[----:B------:R-:W-:Y:S05]  /*137d0*/  WARPSYNC.COLLECTIVE R15, `(.L_x_460) ;  /* 0x000000000f087348 */ /* 0x000fea0003c00000 */
[----:B------:R0:W1:Y:S02]  /*137e0*/  SHFL.IDX P6, R14, R13, R12, R11 ;  /* 0x0000000c0d0e7389 */ /* 0x00006400000c000b */
[----:B01----:R-:W-:Y:S01]  /*137f0*/  ENDCOLLECTIVE ;  /* 0x000000000000791b */ /* 0x003fe20003800000 */
.L_x_460:
        /* <DEDUP_REMOVED lines=11> */
.L_x_461:
[----:B------:R-:W-:Y:S02]  /*138b0*/  IMAD.MOV.U32 R13, RZ, RZ, R19 ;  /* 0x000000ffff0d7224 */ /* 0x000fe400078e0013 */
[----:B------:R-:W-:Y:S02]  /*138c0*/  IMAD.MOV.U32 R12, RZ, RZ, 0x6 ;  /* 0x00000006ff0c7424 */ /* 0x000fe400078e00ff */
[----:B------:R-:W-:-:S07]  /*138d0*/  IMAD.MOV.U32 R2, RZ, RZ, R14 ;  /* 0x000000ffff027224 */ /* 0x000fce00078e000e */
[----:B------:R-:W-:Y:S05]  /*138e0*/  WARPSYNC.COLLECTIVE R15, `(.L_x_462) ;  /* 0x000000000f087348 */ /* 0x000fea0003c00000 */
[----:B------:R0:W1:Y:S02]  /*138f0*/  SHFL.IDX P6, R14, R13, R12, R11 ;  /* 0x0000000c0d0e7389 */ /* 0x00006400000c000b */
[----:B01----:R-:W-:Y:S01]  /*13900*/  ENDCOLLECTIVE ;  /* 0x000000000000791b */ /* 0x003fe20003800000 */
.L_x_462:
        /* <DEDUP_REMOVED lines=11> */
.L_x_463:
[----:B------:R-:W-:Y:S01]  /*139c0*/  IMAD.MOV.U32 R13, RZ, RZ, R19 ;  /* 0x000000ffff0d7224 */ /* 0x000fe200078e0013 */
[----:B------:R-:W-:Y:S01]  /*139d0*/  MOV R12, 0x7 ;  /* 0x00000007000c7802 */ /* 0x000fe20000000f00 */
[----:B------:R-:W-:-:S07]  /*139e0*/  IMAD.MOV.U32 R2, RZ, RZ, R14 ;  /* 0x000000ffff027224 */ /* 0x000fce00078e000e */
[----:B------:R-:W-:Y:S05]  /*139f0*/  WARPSYNC.COLLECTIVE R15, `(.L_x_464) ;  /* 0x000000000f087348 */ /* 0x000fea0003c00000 */
[----:B------:R0:W1:Y:S02]  /*13a00*/  SHFL.IDX P6, R14, R13, R12, R11 ;  /* 0x0000000c0d0e7389 */ /* 0x00006400000c000b */
[----:B01----:R-:W-:Y:S01]  /*13a10*/  ENDCOLLECTIVE ;  /* 0x000000000000791b */ /* 0x003fe20003800000 */
.L_x_464:
        /* <DEDUP_REMOVED lines=11> */
.L_x_465:
[----:B------:R-:W-:Y:S02]  /*13ad0*/  IMAD.MOV.U32 R13, RZ, RZ, R10 ;  /* 0x000000ffff0d7224 */ /* 0x000fe400078e000a */
[----:B------:R-:W-:Y:S02]  /*13ae0*/  IMAD.MOV.U32 R12, RZ, RZ, RZ ;  /* 0x000000ffff0c7224 */ /* 0x000fe400078e00ff */
[----:B------:R-:W-:-:S05]  /*13af0*/  IMAD.MOV.U32 R11, RZ, RZ, R14 ;  /* 0x000000ffff0b7224 */ /* 0x000fca00078e000e */
[----:B------:R-:W-:Y:S01]  /*13b00*/  IADD3 R2, P0, R31, R11, RZ ;  /* 0x0000000b1f027210 */ /* 0x000fe20007f1e0ff */
[----:B------:R-:W-:-:S04]  /*13b10*/  IMAD.MOV.U32 R11, RZ, RZ, 0x181f ;  /* 0x0000181fff0b7424 */ /* 0x000fc800078e00ff */
[----:B------:R-:W-:-:S08]  /*13b20*/  IMAD.X R3, RZ, RZ, R19, P0 ;  /* 0x000000ffff037224 */ /* 0x000fd000000e0613 */
[----:B------:R-:W-:Y:S05]  /*13b30*/  WARPSYNC.COLLECTIVE R15, `(.L_x_466) ;  /* 0x000000000f087348 */ /* 0x000fea0003c00000 */
[----:B------:R0:W1:Y:S02]  /*13b40*/  SHFL.IDX P6, R14, R13, R12, R11 ;  /* 0x0000000c0d0e7389 */ /* 0x00006400000c000b */
[----:B01----:R-:W-:Y:S01]  /*13b50*/  ENDCOLLECTIVE ;  /* 0x000000000000791b */ /* 0x003fe20003800000 */
.L_x_466:
        /* <DEDUP_REMOVED lines=9> */
.L_x_467:
        /* <DEDUP_REMOVED lines=8> */
.L_x_468:
        /* <DEDUP_REMOVED lines=9> */
.L_x_469:
[----:B------:R-:W-:Y:S01]  /*13d00*/  MOV R2, R14 ;  /* 0x0000000e00027202 */ /* 0x000fe20000000f00 */
[----:B------:R-:W-:Y:S06]  /*13d10*/  BRA `(.L_x_470) ;  /* 0xffffffac000c7947 */ /* 0x000fec000383ffff */
.L_x_333:
[----:B--2---:R2:W3:Y:S02]  /*13d20*/  SYNCS.PHASECHK.TRANS64.TRYWAIT P0, [R0+URZ+0x22840], R29 ;  /* 0x0228401d000075a7 */ /* 0x0044e4000800017f */
[----:B---3--:R-:W-:Y:S05]  /*13d30*/  @!P0 NANOSLEEP.SYNCS 0x989680 ;  /* 0x009896800000895d */ /* 0x008fea0003900000 */
[----:B------:R-:W3:Y:S02]  /*13d40*/  @!P0 SYNCS.PHASECHK.TRANS64 P0, [R0+URZ+0x22840], R29 ;  /* 0x0228401d000085a7 */ /* 0x000ee4000800007f */
[----:B---3--:R-:W-:Y:S05]  /*13d50*/  @!P0 BRA `(.L_x_333) ;  /* 0xfffffffc00f08947 */ /* 0x008fea000383ffff */
[----:B------:R-:W-:Y:S05]  /*13d60*/  BRA `(.L_x_471) ;  /* 0xffffffac005c7947 */ /* 0x000fea000383ffff */
.L_x_334:
[----:B------:R-:W-:Y:S01]  /*13d70*/  BSSY B0, `(.L_x_472) ;  /* 0x0000008000007945 */ /* 0x000fe20003800000 */
[----:B------:R-:W-:Y:S02]  /*13d80*/  IMAD.MOV.U32 R13, RZ, RZ, R4 ;  /* 0x000000ffff0d7224 */ /* 0x000fe400078e0004 */
[----:B------:R-:W-:Y:S02]  /*13d90*/  IMAD.MOV.U32 R12, RZ, RZ, RZ ;  /* 0x000000ffff0c7224 */ /* 0x000fe400078e00ff */
[----:B------:R-:W-:Y:S02]  /*13da0*/  IMAD.MOV.U32 R11, RZ, RZ, 0x181f ;  /* 0x0000181fff0b7424 */ /* 0x000fe400078e00ff */
[----:B------:R-:W-:-:S07]  /*13db0*/  IMAD.MOV.U32 R15, RZ, RZ, -0x1 ;  /* 0xffffffffff0f7424 */ /* 0x000fce00078e00ff */
[----:B-12---:R-:W-:Y:S05]  /*13dc0*/  WARPSYNC.COLLECTIVE R15, `(.L_x_473) ;  /* 0x000000000f087348 */ /* 0x006fea0003c00000 */
[----:B------:R0:W3:Y:S02]  /*13dd0*/  SHFL.IDX P6, R14, R13, R12, R11 ;  /* 0x0000000c0d0e7389 */ /* 0x0000e400000c000b */
[----:B0123--:R-:W-:Y:S01]  /*13de0*/  ENDCOLLECTIVE ;  /* 0x000000000000791b */ /* 0x00ffe20003800000 */
.L_x_473:
[----:B------:R-:W-:Y:S05]  /*13df0*/  BSYNC B0 ;  /* 0x0000000000007941 */ /* 0x000fea0003800000 */
.L_x_472:
        /* <DEDUP_REMOVED lines=8> */
.L_x_474:
[----:B------:R-:W-:Y:S02]  /*13e80*/  IMAD.MOV.U32 R13, RZ, RZ, R4 ;  /* 0x000000ffff0d7224 */ /* 0x000fe400078e0004 */
[----:B------:R-:W-:Y:S02]  /*13e90*/  IMAD.MOV.U32 R12, RZ, RZ, 0x1 ;  /* 0x00000001ff0c7424 */ /* 0x000fe400078e00ff */
[----:B------:R-:W-:-:S07]  /*13ea0*/  IMAD.MOV.U32 R2, RZ, RZ, R14 ;  /* 0x000000ffff027224 */ /* 0x000fce00078e000e */
[----:B------:R-:W-:Y:S05]  /*13eb0*/  WARPSYNC.COLLECTIVE R15, `(.L_x_475) ;  /* 0x000000000f087348 */ /* 0x000fea0003c00000 */
[----:B------:R0:W1:Y:S02]  /*13ec0*/  SHFL.IDX P6, R14, R13, R12, R11 ;  /* 0x0000000c0d0e7389 */ /* 0x00006400000c000b */
[----:B01----:R-:W-:Y:S01]  /*13ed0*/  ENDCOLLECTIVE ;  /* 0x000000000000791b */ /* 0x003fe20003800000 */
.L_x_475:
        /* <DEDUP_REMOVED lines=11> */
.L_x_476:
[----:B------:R-:W-:Y:S02]  /*13f90*/  IMAD.MOV.U32 R13, RZ, RZ, R4 ;  /* 0x000000ffff0d7224 */ /* 0x000fe400078e0004 */
[----:B------:R-:W-:-:S05]  /*13fa0*/  IMAD.MOV.U32 R12, RZ, RZ, R14 ;  /* 0x000000ffff0c7224 */ /* 0x000fca00078e000e */
[----:B------:R-:W-:Y:S01]  /*13fb0*/  IADD3 R2, P0, R31, R12, RZ ;  /* 0x0000000c1f027210 */ /* 0x000fe20007f1e0ff */
[----:B------:R-:W-:-:S03]  /*13fc0*/  IMAD.MOV.U32 R12, RZ, RZ, 0x2 ;  /* 0x00000002ff0c7424 */ /* 0x000fc600078e00ff */
[----:B------:R-:W-:-:S09]  /*13fd0*/  IADD3.X R3, RZ, R10, RZ, P0, !PT ;  /* 0x0000000aff037210 */ /* 0x000fd200007fe4ff */
[----:B------:R-:W-:Y:S05]  /*13fe0*/  WARPSYNC.COLLECTIVE R15, `(.L_x_477) ;  /* 0x000000000f087348 */ /* 0x000fea0003c00000 */
[----:B------:R0:W1:Y:S02]  /*13ff0*/  SHFL.IDX P6, R14, R13, R12, R11 ;  /* 0x0000000c0d0e7389 */ /* 0x00006400000c000b */
[----:B01----:R-:W-:Y:S01]  /*14000*/  ENDCOLLECTIVE ;  /* 0x000000000000791b */ /* 0x003fe20003800000 */
.L_x_477:
        /* <DEDUP_REMOVED lines=9> */
.L_x_478:
        /* <DEDUP_REMOVED lines=9> */
.L_x_479:
        /* <DEDUP_REMOVED lines=9> */
.L_x_480:
[----:B------:R-:W-:Y:S02]  /*141c0*/  IMAD.MOV.U32 R13, RZ, RZ, R4 ;  /* 0x000000ffff0d7224 */ /* 0x000fe400078e0004 */
[----:B------:R-:W-:Y:S01]  /*141d0*/  IMAD.MOV.U32 R12, RZ, RZ, 0x4 ;  /* 0x00000004ff0c7424 */ /* 0x000fe200078e00ff */
[----:B------:R-:W-:-:S13]  /*141e0*/  IADD3 R2, P0, R31, R14, RZ ;  /* 0x0000000e1f027210 */ /* 0x000fda0007f1e0ff */
[----:B------:R-:W-:Y:S05]  /*141f0*/  WARPSYNC.COLLECTIVE R15, `(.L_x_481) ;  /* 0x000000000f087348 */ /* 0x000fea0003c00000 */
[----:B------:R0:W1:Y:S02]  /*14200*/  SHFL.IDX P6, R14, R13, R12, R11 ;  /* 0x0000000c0d0e7389 */ /* 0x00006400000c000b */
[----:B01----:R-:W-:Y:S01]  /*14210*/  ENDCOLLECTIVE ;  /* 0x000000000000791b */ /* 0x003fe20003800000 */
.L_x_481:
        /* <DEDUP_REMOVED lines=10> */
.L_x_482:
[----:B------:R-:W-:Y:S02]  /*142c0*/  IMAD.MOV.U32 R13, RZ, RZ, R4 ;  /* 0x000000ffff0d7224 */ /* 0x000fe400078e0004 */
[----:B------:R-:W-:Y:S01]  /*142d0*/  IMAD.MOV.U32 R12, RZ, RZ, 0x5 ;  /* 0x00000005ff0c7424 */ /* 0x000fe200078e00ff */
[----:B------:R-:W-:-:S13]  /*142e0*/  IADD3 R2, P0, R31, R14, RZ ;  /* 0x0000000e1f027210 */ /* 0x000fda0007f1e0ff */
[----:B------:R-:W-:Y:S05]  /*142f0*/  WARPSYNC.COLLECTIVE R15, `(.L_x_483) ;  /* 0x000000000f087348 */ /* 0x000fea0003c00000 */
[----:B------:R0:W1:Y:S02]  /*14300*/  SHFL.IDX P6, R14, R13, R12, R11 ;  /* 0x0000000c0d0e7389 */ /* 0x00006400000c000b */
[----:B01----:R-:W-:Y:S01]  /*14310*/  ENDCOLLECTIVE ;  /* 0x000000000000791b */ /* 0x003fe20003800000 */
.L_x_483:
        /* <DEDUP_REMOVED lines=10> */
.L_x_484:
[----:B------:R-:W-:Y:S02]  /*143c0*/  IMAD.MOV.U32 R13, RZ, RZ, R4 ;  /* 0x000000ffff0d7224 */ /* 0x000fe400078e0004 */
[----:B------:R-:W-:Y:S01]  /*143d0*/  IMAD.MOV.U32 R12, RZ, RZ, 0x6 ;  /* 0x00000006ff0c7424 */ /* 0x000fe200078e00ff */
[----:B------:R-:W-:-:S13]  /*143e0*/  IADD3 R2, P0, R31, R14, RZ ;  /* 0x0000000e1f027210 */ /* 0x000fda0007f1e0ff */
[----:B------:R-:W-:Y:S05]  /*143f0*/  WARPSYNC.COLLECTIVE R15, `(.L_x_485) ;  /* 0x000000000f087348 */ /* 0x000fea0003c00000 */
[----:B------:R0:W1:Y:S02]  /*14400*/  SHFL.IDX P6, R14, R13, R12, R11 ;  /* 0x0000000c0d0e7389 */ /* 0x00006400000c000b */
[----:B01----:R-:W-:Y:S01]  /*14410*/  ENDCOLLECTIVE ;  /* 0x000000000000791b */ /* 0x003fe20003800000 */
.L_x_485:
        /* <DEDUP_REMOVED lines=10> */
.L_x_486:
[----:B------:R-:W-:Y:S02]  /*144c0*/  IMAD.MOV.U32 R13, RZ, RZ, R4 ;  /* 0x000000ffff0d7224 */ /* 0x000fe400078e0004 */
[----:B------:R-:W-:Y:S02]  /*144d0*/  IMAD.MOV.U32 R12, RZ, RZ, 0x7 ;  /* 0x00000007ff0c7424 */ /* 0x000fe400078e00ff */
[----:B------:R-:W-:-:S07]  /*144e0*/  IMAD.MOV.U32 R2, RZ, RZ, R14 ;  /* 0x000000ffff027224 */ /* 0x000fce00078e000e */
[----:B------:R-:W-:Y:S05]  /*144f0*/  WARPSYNC.COLLECTIVE R15, `(.L_x_487) ;  /* 0x000000000f087348 */ /* 0x000fea0003c00000 */
[----:B------:R0:W1:Y:S02]  /*14500*/  SHFL.IDX P6, R14, R13, R12, R11 ;  /* 0x0000000c0d0e7389 */ /* 0x00006400000c000b */
[----:B01----:R-:W-:Y:S01]  /*14510*/  ENDCOLLECTIVE ;  /* 0x000000000000791b */ /* 0x003fe20003800000 */
.L_x_487:
        /* <DEDUP_REMOVED lines=11> */
.L_x_488:
[----:B------:R-:W-:Y:S02]  /*145d0*/  IMAD.MOV.U32 R13, RZ, RZ, R8 ;  /* 0x000000ffff0d7224 */ /* 0x000fe400078e0008 */
[----:B------:R-:W-:Y:S02]  /*145e0*/  IMAD.MOV.U32 R12, RZ, RZ, RZ ;  /* 0x000000ffff0c7224 */ /* 0x000fe400078e00ff */
[----:B------:R-:W-:-:S07]  /*145f0*/  IMAD.MOV.U32 R9, RZ, RZ, R14 ;  /* 0x000000ffff097224 */ /* 0x000fce00078e000e */
[----:B------:R-:W-:Y:S05]  /*14600*/  WARPSYNC.COLLECTIVE R15, `(.L_x_489) ;  /* 0x000000000f087348 */ /* 0x000fea0003c00000 */
[----:B------:R0:W1:Y:S02]  /*14610*/  SHFL.IDX P6, R14, R13, R12, R11 ;  /* 0x0000000c0d0e7389 */ /* 0x00006400000c000b */
[----:B01----:R-:W-:Y:S01]  /*14620*/  ENDCOLLECTIVE ;  /* 0x000000000000791b */ /* 0x003fe20003800000 */
.L_x_489:
        /* <DEDUP_REMOVED lines=11> */
.L_x_490:
[----:B------:R-:W-:Y:S02]  /*146e0*/  IMAD.MOV.U32 R13, RZ, RZ, R8 ;  /* 0x000000ffff0d7224 */ /* 0x000fe400078e0008 */
[----:B------:R-:W-:Y:S02]  /*146f0*/  IMAD.MOV.U32 R12, RZ, RZ, 0x1 ;  /* 0x00000001ff0c7424 */ /* 0x000fe400078e00ff */
[----:B------:R-:W-:-:S07]  /*14700*/  IMAD.MOV.U32 R5, RZ, RZ, R14 ;  /* 0x000000ffff057224 */ /* 0x000fce00078e000e */
[----:B------:R-:W-:Y:S05]  /*14710*/  WARPSYNC.COLLECTIVE R15, `(.L_x_491) ;  /* 0x000000000f087348 */ /* 0x000fea0003c00000 */
[----:B------:R0:W1:Y:S02]  /*14720*/  SHFL.IDX P6, R14, R13, R12, R11 ;  /* 0x0000000c0d0e7389 */ /* 0x00006400000c000b */
[----:B01----:R-:W-:Y:S01]  /*14730*/  ENDCOLLECTIVE ;  /* 0x000000000000791b */ /* 0x003fe20003800000 */
.L_x_491:
        /* <DEDUP_REMOVED lines=11> */
.L_x_492:
[----:B------:R-:W-:Y:S05]  /*147f0*/  BRA `(.L_x_493) ;  /* 0xffffffa400fc7947 */ /* 0x000fea000383ffff */
.L_x_339:
[----:B0-----:R0:W1:Y:S02]  /*14800*/  SYNCS.PHASECHK.TRANS64.TRYWAIT P2, [R17+URZ+0x22870], R0 ;  /* 0x02287000110075a7 */ /* 0x001064000804017f */
[----:B-1----:R-:W-:Y:S05]  /*14810*/  @!P2 NANOSLEEP.SYNCS 0x989680 ;  /* 0x009896800000a95d */ /* 0x002fea0003900000 */
[----:B------:R-:W1:Y:S02]  /*14820*/  @!P2 SYNCS.PHASECHK.TRANS64 P2, [R17+URZ+0x22870], R0 ;  /* 0x022870001100a5a7 */ /* 0x000e64000804007f */
[----:B-1----:R-:W-:Y:S05]  /*14830*/  @!P2 BRA `(.L_x_339) ;  /* 0xfffffffc00f0a947 */ /* 0x002fea000383ffff */
[----:B------:R-:W-:Y:S05]  /*14840*/  BRA `(.L_x_494) ;  /* 0xffffffa800607947 */ /* 0x000fea000383ffff */
.L_x_341:
[----:B0-----:R0:W1:Y:S02]  /*14850*/  SYNCS.PHASECHK.TRANS64.TRYWAIT P2, [R17+URZ+0x22860], R0 ;  /* 0x02286000110075a7 */ /* 0x001064000804017f */
[----:B-1----:R-:W-:Y:S05]  /*14860*/  @!P2 NANOSLEEP.SYNCS 0x989680 ;  /* 0x009896800000a95d */ /* 0x002fea0003900000 */
[----:B------:R-:W1:Y:S02]  /*14870*/  @!P2 SYNCS.PHASECHK.TRANS64 P2, [R17+URZ+0x22860], R0 ;  /* 0x022860001100a5a7 */ /* 0x000e64000804007f */
[----:B-1----:R-:W-:Y:S05]  /*14880*/  @!P2 BRA `(.L_x_341) ;  /* 0xfffffffc00f0a947 */ /* 0x002fea000383ffff */
[----:B------:R-:W-:Y:S05]  /*14890*/  BRA `(.L_x_495) ;  /* 0xffffffa800707947 */ /* 0x000fea000383ffff */
.L_x_349:
[----:B-1----:R1:W2:Y:S02]  /*148a0*/  SYNCS.PHASECHK.TRANS64.TRYWAIT P1, [R17+URZ+0x22870], R0 ;  /* 0x02287000110075a7 */ /* 0x0022a4000802017f */
[----:B--2---:R-:W-:Y:S05]  /*148b0*/  @!P1 NANOSLEEP.SYNCS 0x989680 ;  /* 0x009896800000995d */ /* 0x004fea0003900000 */
[----:B------:R-:W2:Y:S02]  /*148c0*/  @!P1 SYNCS.PHASECHK.TRANS64 P1, [R17+URZ+0x22870], R0 ;  /* 0x02287000110095a7 */ /* 0x000ea4000802007f */
[----:B--2---:R-:W-:Y:S05]  /*148d0*/  @!P1 BRA `(.L_x_349) ;  /* 0xfffffffc00f09947 */ /* 0x004fea000383ffff */
[----:B------:R-:W-:Y:S05]  /*148e0*/  BRA `(.L_x_496) ;  /* 0xffffffb000307947 */ /* 0x000fea000383ffff */
.L_x_351:
[----:B-1----:R1:W2:Y:S02]  /*148f0*/  SYNCS.PHASECHK.TRANS64.TRYWAIT P1, [R17+URZ+0x22860], R0 ;  /* 0x02286000110075a7 */ /* 0x0022a4000802017f */
[----:B--2---:R-:W-:Y:S05]  /*14900*/  @!P1 NANOSLEEP.SYNCS 0x989680 ;  /* 0x009896800000995d */ /* 0x004fea0003900000 */
[----:B------:R-:W2:Y:S02]  /*14910*/  @!P1 SYNCS.PHASECHK.TRANS64 P1, [R17+URZ+0x22860], R0 ;  /* 0x02286000110095a7 */ /* 0x000ea4000802007f */
[----:B--2---:R-:W-:Y:S05]  /*14920*/  @!P1 BRA `(.L_x_351) ;  /* 0xfffffffc00f09947 */ /* 0x004fea000383ffff */
[----:B------:R-:W-:Y:S05]  /*14930*/  BRA `(.L_x_497) ;  /* 0xffffffb000407947 */ /* 0x000fea000383ffff */
.L_x_365:
[----:B0-----:R0:W3:Y:S02]  /*14940*/  SYNCS.PHASECHK.TRANS64.TRYWAIT P0, [R5+URZ+0x22820], R0 ;  /* 0x02282000050075a7 */ /* 0x0010e4000800017f */
[----:B---3--:R-:W-:Y:S05]  /*14950*/  @!P0 NANOSLEEP.SYNCS 0x989680 ;  /* 0x009896800000895d */ /* 0x008fea0003900000 */
[----:B------:R-:W3:Y:S02]  /*14960*/  @!P0 SYNCS.PHASECHK.TRANS64 P0, [R5+URZ+0x22820], R0 ;  /* 0x02282000050085a7 */ /* 0x000ee4000800007f */
[----:B---3--:R-:W-:Y:S05]  /*14970*/  @!P0 BRA `(.L_x_365) ;  /* 0xfffffffc00f08947 */ /* 0x008fea000383ffff */
[----:B------:R-:W-:Y:S05]  /*14980*/  BRA `(.L_x_498) ;  /* 0xffffffc0002c7947 */ /* 0x000fea000383ffff */
.L_x_366:
[----:B------:R-:W3:Y:S01]  /*14990*/  S2R R2, SR_TID.X ;  /* 0x0000000000027919 */ /* 0x000ee20000002100 */
[----:B------:R-:W-:Y:S01]  /*149a0*/  BSSY B0, `(.L_x_499) ;  /* 0x000000a000007945 */ /* 0x000fe20003800000 */
[----:B------:R-:W-:Y:S02]  /*149b0*/  IMAD.MOV.U32 R12, RZ, RZ, RZ ;  /* 0x000000ffff0c7224 */ /* 0x000fe400078e00ff */
[----:B------:R-:W-:Y:S02]  /*149c0*/  IMAD.MOV.U32 R11, RZ, RZ, 0x1f ;  /* 0x0000001fff0b7424 */ /* 0x000fe400078e00ff */
[----:B------:R-:W-:Y:S01]  /*149d0*/  IMAD.MOV.U32 R15, RZ, RZ, -0x1 ;  /* 0xffffffffff0f7424 */ /* 0x000fe200078e00ff */
[----:B---3--:R-:W-:-:S04]  /*149e0*/  SHF.R.U32.HI R2, RZ, 0x5, R2 ;  /* 0x00000005ff027819 */ /* 0x008fc80000011602 */
[----:B------:R-:W-:-:S05]  /*149f0*/  LOP3.LUT R2, R2, 0x3, RZ, 0xc0, !PT ;  /* 0x0000000302027812 */ /* 0x000fca00078ec0ff */
[----:B--2---:R-:W-:-:S07]  /*14a00*/  IMAD.MOV.U32 R13, RZ, RZ, R2 ;  /* 0x000000ffff0d7224 */ /* 0x004fce00078e0002 */
[----:B01----:R-:W-:Y:S05]  /*14a10*/  WARPSYNC.COLLECTIVE R15, `(.L_x_500) ;  /* 0x000000000f087348 */ /* 0x003fea0003c00000 */
[----:B------:R2:W3:Y:S02]  /*14a20*/  SHFL.IDX P6, R14, R13, R12, R11 ;  /* 0x0000000c0d0e7389 */ /* 0x0004e400000c000b */
[----:B0123--:R-:W-:Y:S01]  /*14a30*/  ENDCOLLECTIVE ;  /* 0x000000000000791b */ /* 0x00ffe20003800000 */
.L_x_500:
[----:B------:R-:W-:Y:S05]  /*14a40*/  BSYNC B0 ;  /* 0x0000000000007941 */ /* 0x000fea0003800000 */
.L_x_499:
[----:B------:R-:W-:Y:S05]  /*14a50*/  BRA `(.L_x_501) ;  /* 0xffffffc000147947 */ /* 0x000fea000383ffff */
.L_x_369:
[----:B------:R-:W-:Y:S01]  /*14a60*/  BSSY B1, `(.L_x_502) ;  /* 0x0000006000017945 */ /* 0x000fe20003800000 */
[----:B------:R-:W-:-:S07]  /*14a70*/  IMAD.MOV.U32 R15, RZ, RZ, -0x1 ;  /* 0xffffffffff0f7424 */ /* 0x000fce00078e00ff */
[----:B012---:R-:W-:Y:S05]  /*14a80*/  WARPSYNC.COLLECTIVE R15, `(.L_x_503) ;  /* 0x000000000f0c7348 */ /* 0x007fea0003c00000 */
[----:B------:R-:W-:Y:S02]  /*14a90*/  ELECT P6, UR62, PT ;  /* 0x00000000003e782f */ /* 0x000fe400038c0000 */
[----:B------:R-:W-:Y:S01]  /*14aa0*/  MOV R14, UR62 ;  /* 0x0000003e000e7c02 */ /* 0x000fe20008000f00 */
[----:B012---:R-:W-:Y:S10]  /*14ab0*/  ENDCOLLECTIVE ;  /* 0x000000000000791b */ /* 0x007ff40003800000 */
.L_x_503:
[----:B------:R-:W-:Y:S05]  /*14ac0*/  BSYNC B1 ;  /* 0x0000000000017941 */ /* 0x000fea0003800000 */
.L_x_502:
[----:B------:R-:W-:Y:S05]  /*14ad0*/  BRA `(.L_x_504) ;  /* 0xffffffc0000c7947 */ /* 0x000fea000383ffff */
.L_x_371:
[----:B0-----:R0:W3:Y:S02]  /*14ae0*/  SYNCS.PHASECHK.TRANS64.TRYWAIT P1, [R3+URZ+0x22840], R2 ;  /* 0x02284002030075a7 */ /* 0x0010e4000802017f */
[----:B---3--:R-:W-:Y:S05]  /*14af0*/  @!P1 NANOSLEEP.SYNCS 0x989680 ;  /* 0x009896800000995d */ /* 0x008fea0003900000 */
[----:B------:R-:W3:Y:S02]  /*14b00*/  @!P1 SYNCS.PHASECHK.TRANS64 P1, [R3+URZ+0x22840], R2 ;  /* 0x02284002030095a7 */ /* 0x000ee4000802007f */
[----:B---3--:R-:W-:Y:S05]  /*14b10*/  @!P1 BRA `(.L_x_371) ;  /* 0xfffffffc00f09947 */ /* 0x008fea000383ffff */
[----:B------:R-:W-:Y:S05]  /*14b20*/  BRA `(.L_x_505) ;  /* 0xffffffc0002c7947 */ /* 0x000fea000383ffff */
.L_x_373:
[----:B---3--:R3:W4:Y:S02]  /*14b30*/  SYNCS.PHASECHK.TRANS64.TRYWAIT P1, [R5+URZ+0x22840], R0 ;  /* 0x02284000050075a7 */ /* 0x008724000802017f */
[----:B----4-:R-:W-:Y:S05]  /*14b40*/  @!P1 NANOSLEEP.SYNCS 0x989680 ;  /* 0x009896800000995d */ /* 0x010fea0003900000 */
[----:B------:R-:W4:Y:S02]  /*14b50*/  @!P1 SYNCS.PHASECHK.TRANS64 P1, [R5+URZ+0x22840], R0 ;  /* 0x02284000050095a7 */ /* 0x000f24000802007f */
[----:B----4-:R-:W-:Y:S05]  /*14b60*/  @!P1 BRA `(.L_x_373) ;  /* 0xfffffffc00f09947 */ /* 0x010fea000383ffff */
[----:B------:R-:W-:Y:S05]  /*14b70*/  BRA `(.L_x_506) ;  /* 0xffffffc000387947 */ /* 0x000fea000383ffff */
.L_x_375:
[----:B----4-:R4:W0:Y:S02]  /*14b80*/  SYNCS.PHASECHK.TRANS64.TRYWAIT P1, [R3+URZ+0x22860], R2 ;  /* 0x02286002030075a7 */ /* 0x010824000802017f */
[----:B0-----:R-:W-:Y:S05]  /*14b90*/  @!P1 NANOSLEEP.SYNCS 0x989680 ;  /* 0x009896800000995d */ /* 0x001fea0003900000 */
[----:B------:R-:W0:Y:S02]  /*14ba0*/  @!P1 SYNCS.PHASECHK.TRANS64 P1, [R3+URZ+0x22860], R2 ;  /* 0x02286002030095a7 */ /* 0x000e24000802007f */
[----:B0-----:R-:W-:Y:S05]  /*14bb0*/  @!P1 BRA `(.L_x_375) ;  /* 0xfffffffc00f09947 */ /* 0x001fea000383ffff */
[----:B------:R-:W-:Y:S05]  /*14bc0*/  BRA `(.L_x_507) ;  /* 0xffffffc000347947 */ /* 0x000fea000383ffff */
.L_x_377:
[----:B------:R0:W0:Y:S02]  /*14bd0*/  SYNCS.PHASECHK.TRANS64.TRYWAIT P1, [R5+URZ+0x22860], R0 ;  /* 0x02286000050075a7 */ /* 0x000024000802017f */
[----:B0-----:R-:W-:Y:S05]  /*14be0*/  @!P1 NANOSLEEP.SYNCS 0x989680 ;  /* 0x009896800000995d */ /* 0x001fea0003900000 */
[----:B------:R-:W0:Y:S02]  /*14bf0*/  @!P1 SYNCS.PHASECHK.TRANS64 P1, [R5+URZ+0x22860], R0 ;  /* 0x02286000050095a7 */ /* 0x000e24000802007f */
[----:B0-----:R-:W-:Y:S05]  /*14c00*/  @!P1 BRA `(.L_x_377) ;  /* 0xfffffffc00f09947 */ /* 0x001fea000383ffff */
[----:B------:R-:W-:Y:S05]  /*14c10*/  BRA `(.L_x_508) ;  /* 0xffffffc000307947 */ /* 0x000fea000383ffff */
.L_x_379:
[----:B------:R0:W0:Y:S02]  /*14c20*/  SYNCS.PHASECHK.TRANS64.TRYWAIT P1, [R3+URZ+0x22880], R2 ;  /* 0x02288002030075a7 */ /* 0x000024000802017f */
[----:B0-----:R-:W-:Y:S05]  /*14c30*/  @!P1 NANOSLEEP.SYNCS 0x989680 ;  /* 0x009896800000995d */ /* 0x001fea0003900000 */
[----:B------:R-:W0:Y:S02]  /*14c40*/  @!P1 SYNCS.PHASECHK.TRANS64 P1, [R3+URZ+0x22880], R2 ;  /* 0x02288002030095a7 */ /* 0x000e24000802007f */
[----:B0-----:R-:W-:Y:S05]  /*14c50*/  @!P1 BRA `(.L_x_379) ;  /* 0xfffffffc00f09947 */ /* 0x001fea000383ffff */
[----:B------:R-:W-:Y:S05]  /*14c60*/  BRA `(.L_x_509) ;  /* 0xffffffc0002c7947 */ /* 0x000fea000383ffff */
.L_x_510:
        /* <DEDUP_REMOVED lines=9> */
.L_x_3623:


//--------------------- .text._ZN7cutlass13device_kernelIN5flash11enable_sm90INS1_16FlashAttnFwdSm90INS1_25CollectiveMainloopFwdSm90ILi2EN4cute5tupleIJNS5_1CILi1EEES8_S8_EEENS6_IJNS7_ILi128EEENS7_ILi160EEESA_EEELi128ENS_12float_e4m3_tEfNS_4arch4Sm90ELb0ELb0ELb0ELb1ELb1ELb1ELb0ELb1ELb1ELb1ELb0ELb0EEENS1_21CollectiveEpilogueFwdINS6_IJSA_SA_SB_EEES9_NS_10bfloat16_tESF_Li256ELb1ELb1ELb0ELb1EEENS1_36VarlenDynamicPersistentTileSchedulerILi128ELi160ELi256ELi128ELb0ELb1ELb1ELb0ELb1ELb1EEEEEEEEEvNT_6ParamsE --------------------------
	.section	.text._ZN7cutlass13device_kernelIN5flash11enable_sm90INS1_16FlashAttnFwdSm90INS1_25CollectiveMainloopFwdSm90ILi2EN4cute5tupleIJNS5_1CILi1EEES8_S8_EEENS6_IJNS7_ILi128EEENS7_ILi160EEESA_EEELi128ENS_12float_e4m3_tEfNS_4arch4Sm90ELb0ELb0ELb0ELb1ELb1ELb1ELb0ELb1ELb1ELb1ELb0ELb0EEENS1_21CollectiveEpilogueFwdINS6_IJSA_SA_SB_EEES9_NS_10bfloat16_tESF_Li256ELb1ELb1ELb0ELb1EEENS1_36VarlenDynamicPersistentTileSchedulerILi128ELi160ELi256ELi128ELb0ELb1ELb1ELb0ELb1ELb1EEEEEEEEEvNT_6ParamsE,"ax",@progbits
	.align	128
.text._ZN7cutlass13device_kernelIN5flash11enable_sm90INS1_16FlashAttnFwdSm90INS1_25CollectiveMainloopFwdSm90ILi2EN4cute5tupleIJNS5_1CILi1EEES8_S8_EEENS6_IJNS7_ILi128EEENS7_ILi160EEESA_EEELi128ENS_12float_e4m3_tEfNS_4arch4Sm90ELb0ELb0ELb0ELb1ELb1ELb1ELb0ELb1ELb1ELb1ELb0ELb0EEENS1_21CollectiveEpilogueFwdINS6_IJSA_SA_SB_EEES9_NS_10bfloat16_tESF_Li256ELb1ELb1ELb0ELb1EEENS1_36VarlenDynamicPersistentTileSchedulerILi128ELi160ELi256ELi128ELb0ELb1ELb1ELb0ELb1ELb1EEEEEEEEEvNT_6ParamsE:
        .type           _ZN7cutlass13device_kernelIN5flash11enable_sm90INS1_16FlashAttnFwdSm90INS1_25CollectiveMainloopFwdSm90ILi2EN4cute5tupleIJNS5_1CILi1EEES8_S8_EEENS6_IJNS7_ILi128EEENS7_ILi160EEESA_EEELi128ENS_12float_e4m3_tEfNS_4arch4Sm90ELb0ELb0ELb0ELb1ELb1ELb1ELb0ELb1ELb1ELb1ELb0ELb0EEENS1_21CollectiveEpilogueFwdINS6_IJSA_SA_SB_EEES9_NS_10bfloat16_tESF_Li256ELb1ELb1ELb0ELb1EEENS1_36VarlenDynamicPersistentTileSchedulerILi128ELi160ELi256ELi128ELb0ELb1ELb1ELb0ELb1ELb1EEEEEEEEEvNT_6ParamsE,@function
        .size           _ZN7cutlass13device_kernelIN5flash11enable_sm90INS1_16FlashAttnFwdSm90INS1_25CollectiveMainloopFwdSm90ILi2EN4cute5tupleIJNS5_1CILi1EEES8_S8_EEENS6_IJNS7_ILi128EEENS7_ILi160EEESA_EEELi128ENS_12float_e4m3_tEfNS_4arch4Sm90ELb0ELb0ELb0ELb1ELb1ELb1ELb0ELb1ELb1ELb1ELb0ELb0EEENS1_21CollectiveEpilogueFwdINS6_IJSA_SA_SB_EEES9_NS_10bfloat16_tESF_Li256ELb1ELb1ELb0ELb1EEENS1_36VarlenDynamicPersistentTileSchedulerILi128ELi160ELi256ELi128ELb0ELb1ELb1ELb0ELb1ELb1EEEEEEEEEvNT_6ParamsE,(.L_x_3624 - _ZN7cutlass13device_kernelIN5flash11enable_sm90INS1_16FlashAttnFwdSm90INS1_25CollectiveMainloopFwdSm90ILi2EN4cute5tupleIJNS5_1CILi1EEES8_S8_EEENS6_IJNS7_ILi128EEENS7_ILi160EEESA_EEELi128ENS_12float_e4m3_tEfNS_4arch4Sm90ELb0ELb0ELb0ELb1ELb1ELb1ELb0ELb1ELb1ELb1ELb0ELb0EEENS1_21CollectiveEpilogueFwdINS6_IJSA_SA_SB_EEES9_NS_10bfloat16_tESF_Li256ELb1ELb1ELb0ELb1EEENS1_36VarlenDynamicPersistentTileSchedulerILi128ELi160ELi256ELi128ELb0ELb1ELb1ELb0ELb1ELb1EEEEEEEEEvNT_6ParamsE)
        .other          _ZN7cutlass13device_kernelIN5flash11enable_sm90INS1_16FlashAttnFwdSm90INS1_25CollectiveMainloopFwdSm90ILi2EN4cute5tupleIJNS5_1CILi1EEES8_S8_EEENS6_IJNS7_ILi128EEENS7_ILi160EEESA_EEELi128ENS_12float_e4m3_tEfNS_4arch4Sm90ELb0ELb0ELb0ELb1ELb1ELb1ELb0ELb1ELb1ELb1ELb0ELb0EEENS1_21CollectiveEpilogueFwdINS6_IJSA_SA_SB_EEES9_NS_10bfloat16_tESF_Li256ELb1ELb1ELb0ELb1EEENS1_36VarlenDynamicPersistentTileSchedulerILi128ELi160ELi256ELi128ELb0ELb1ELb1ELb0ELb1ELb1EEEEEEEEEvNT_6ParamsE,@"STO_CUDA_ENTRY STV_DEFAULT"
_ZN7cutlass13device_kernelIN5flash11enable_sm90INS1_16FlashAttnFwdSm90INS1_25CollectiveMainloopFwdSm90ILi2EN4cute5tupleIJNS5_1CILi1EEES8_S8_EEENS6_IJNS7_ILi128EEENS7_ILi160EEESA_EEELi128ENS_12float_e4m3_tEfNS_4arch4Sm90ELb0ELb0ELb0ELb1ELb1ELb1ELb0ELb1ELb1ELb1ELb0ELb0EEENS1_21CollectiveEpilogueFwdINS6_IJSA_SA_SB_EEES9_NS_10bfloat16_tESF_Li256ELb1ELb1ELb0ELb1EEENS1_36VarlenDynamicPersistentTileSchedulerILi128ELi160ELi256ELi128ELb0ELb1ELb1ELb0ELb1ELb1EEEEEEEEEvNT_6ParamsE:
[----:B------:R-:W0:Y:S02]  /*0000*/  LDC R1, c[0x0][0x28] ;  /* 0x00000a00ff017b82 */ /* 0x000e240000000800 */
[----:B0-----:R-:W-:Y:S01]  /*0010*/  VIADD R1, R1, 0xffffffb8 ;  /* 0xffffffb801017836 */ /* 0x001fe20000000000 */
[----:B------:R-:W0:Y:S01]  /*0020*/  S2R R3, SR_TID.X ;  /* 0x0000000000037919 */ /* 0x000e220000002100 */
[----:B------:R-:W-:Y:S01]  /*0030*/  ELECT P0, URZ, PT ;  /* 0x00000000003f782f */ /* 0x000fe20003800000 */
[----:B------:R-:W-:Y:S01]  /*0040*/  BSSY B0, `(.L_x_511) ;  /* 0x000000d000007945 */ /* 0x000fe20003800000 */
[----:B0-----:R-:W-:-:S05]  /*0050*/  SHF.R.U32.HI R0, RZ, 0x5, R3 ;  /* 0x00000005ff007819 */ /* 0x001fca0000011603 */
[----:B------:R-:W0:Y:S02]  /*0060*/  SHFL.IDX PT, R2, R0, RZ, 0x1f ;  /* 0x00001fff00027589 */ /* 0x000e2400000e0000 */
[----:B0-----:R-:W-:-:S13]  /*0070*/  ISETP.EQ.AND P0, PT, R2, RZ, P0 ;  /* 0x000000ff0200720c */ /* 0x001fda0000702270 */
[----:B------:R-:W-:Y:S05]  /*0080*/  @!P0 BRA `(.L_x_512) ;  /* 0x0000000000208947 */ /* 0x000fea0003800000 */
[----:B------:R-:W-:Y:S02]  /*0090*/  ULDC.64 UR4, c[0x0][0x198] ;  /* 0x0000660000047ab9 */ /* 0x000fe40000000a00 */
[----:B------:R-:W-:Y:S02]  /*00a0*/  UIADD3 UR6, UP0, UR4, 0x570, URZ ;  /* 0x0000057004067890 */ /* 0x000fe4000ff1e03f */
[----:B------:R-:W-:Y:S02]  /*00b0*/  UIADD3 UR4, UP1, UR4, 0x670, URZ ;  /* 0x0000067004047890 */ /* 0x000fe4000ff3e03f */
[----:B------:R-:W-:Y:S02]  /*00c0*/  UIADD3.X UR7, URZ, UR5, URZ, UP0, !UPT ;  /* 0x000000053f077290 */ /* 0x000fe400087fe43f */
[----:B------:R-:W-:-:S07]  /*00d0*/  UIADD3.X UR5, URZ, UR5, URZ, UP1, !UPT ;  /* 0x000000053f057290 */ /* 0x000fce0008ffe43f */
[----:B------:R0:W-:Y:S02]  /*00e0*/  UTMACCTL.PF [UR6] ;  /* 0x00000000060079b9 */ /* 0x0001e40008040000 */
[----:B------:R0:W-:Y:S02]  /*00f0*/  UTMACCTL.PF [UR4] ;  /* 0x00000000040079b9 */ /* 0x0001e40008040000 */
[----:B0-----:R-:W-:Y:S01]  /*0100*/  NOP ;  /* 0x0000000000007918 */ /* 0x001fe20000000000 */
.L_x_512:
[----:B------:R-:W-:Y:S05]  /*0110*/  BSYNC B0 ;  /* 0x0000000000007941 */ /* 0x000fea0003800000 */
.L_x_511:
[----:B------:R-:W-:Y:S01]  /*0120*/  VOTEU.ANY UP0, P0 ;  /* 0x00000000003f7886 */ /* 0x000fe20000000100 */
[----:B------:R-:W0:Y:S01]  /*0130*/  SHFL.IDX PT, R2, R0, RZ, 0x1f ;  /* 0x00001fff00027589 */ /* 0x000e2200000e0000 */
[----:B------:R-:W-:Y:S01]  /*0140*/  UMOV UR4, 0x80 ;  /* 0x0000008000047882 */ /* 0x000fe20000000000 */
[----:B------:R-:W-:Y:S01]  /*0150*/  UMOV UR7, 0x100 ;  /* 0x0000010000077882 */ /* 0x000fe20000000000 */
[----:B------:R-:W-:Y:S01]  /*0160*/  SHF.R.U32.HI R3, RZ, 0x7, R3 ;  /* 0x00000007ff037819 */ /* 0x000fe20000011603 */
[----:B------:R-:W1:Y:S01]  /*0170*/  @UP0 S2UR UR8, SR_CgaCtaId ;  /* 0x00000000000809c3 */ /* 0x000e620000008800 */
[----:B------:R-:W-:Y:S01]  /*0180*/  @UP0 UMOV UR6, 0x400 ;  /* 0x0000040000060882 */ /* 0x000fe20000000000 */
[----:B------:R-:W-:-:S04]  /*0190*/  @UP0 UIADD3 UR4, -UR4, 0x100000, URZ ;  /* 0x0010000004040890 */ /* 0x000fc8000fffe13f */
[----:B------:R-:W-:Y:S02]  /*01a0*/  @UP0 USHF.L.U32 UR5, UR4, 0xb, URZ ;  /* 0x0000000b04050899 */ /* 0x000fe4000800063f */
[----:B------:R-:W-:Y:S01]  /*01b0*/  @UP0 USHF.L.U32 UR4, UR4, 0x1, URZ ;  /* 0x0000000104040899 */ /* 0x000fe2000800063f */
[----:B------:R-:W-:Y:S01]  /*01c0*/  VOTEU.ANY UP1, P0 ;  /* 0x00000000003f7886 */ /* 0x000fe20000020100 */
[----:B0-----:R-:W-:Y:S02]  /*01d0*/  ISETP.NE.AND P1, PT, R2, RZ, PT ;  /* 0x000000ff0200720c */ /* 0x001fe40003f25270 */
[----:B------:R0:W2:Y:S01]  /*01e0*/  SHFL.IDX PT, R2, R3, RZ, 0x1f ;  /* 0x00001fff03027589 */ /* 0x0000a200000e0000 */
[----:B-1----:R-:W-:Y:S02]  /*01f0*/  @UP0 ULEA UR8, UR8, UR6, 0x18 ;  /* 0x0000000608080291 */ /* 0x002fe4000f8ec03f */
[----:B------:R-:W-:-:S04]  /*0200*/  @UP0 UIADD3 UR6, -UR7, 0x100000, URZ ;  /* 0x0010000007060890 */ /* 0x000fc8000fffe13f */
[----:B------:R-:W-:Y:S02]  /*0210*/  @UP0 USHF.L.U32 UR7, UR6, 0xb, URZ ;  /* 0x0000000b06070899 */ /* 0x000fe4000800063f */
[----:B------:R-:W-:Y:S01]  /*0220*/  @UP0 USHF.L.U32 UR6, UR6, 0x1, URZ ;  /* 0x0000000106060899 */ /* 0x000fe2000800063f */
[----:B------:R-:W-:Y:S01]  /*0230*/  VOTEU.ANY UP0, P0 ;  /* 0x00000000003f7886 */ /* 0x000fe20000000100 */
[----:B------:R-:W1:Y:S04]  /*0240*/  FENCE.VIEW.ASYNC.S ;  /* 0x00000000000073c6 */ /* 0x000e680000000000 */
[----:B-1----:R0:W1:Y:S06]  /*0250*/  @UP0 SYNCS.EXCH.64 URZ, [UR8+0x22800], UR4 ;  /* 0x02280004083f05b2 */ /* 0x00206c0008000100 */
[----:B------:R0:W3:Y:S02]  /*0260*/  @UP1 SYNCS.EXCH.64 URZ, [UR8+0x22820], UR6 ;  /* 0x02282006083f15b2 */ /* 0x0000e40008000100 */
[----:B0-----:R-:W-:Y:S05]  /*0270*/  @P1 BRA `(.L_x_513) ;  /* 0x0000000000481947 */ /* 0x001fea0003800000 */
[----:B------:R-:W0:Y:S01]  /*0280*/  S2UR UR5, SR_CgaCtaId ;  /* 0x00000000000579c3 */ /* 0x000e220000008800 */
        /* <DEDUP_REMOVED lines=12> */
[----:B0-----:R0:W4:Y:S08]  /*0350*/  SYNCS.EXCH.64 URZ, [UR8+0x22830], UR4 ;  /* 0x02283004083f75b2 */ /* 0x0011300008000100 */
[----:B------:R0:W0:Y:S01]  /*0360*/  SYNCS.EXCH.64 URZ, [UR8+0x22840], UR6 ;  /* 0x02284006083f75b2 */ /* 0x0000220008000100 */
[----:B------:R0:W0:Y:S01]  /*0370*/  SYNCS.EXCH.64 URZ, [UR8+0x22838], UR4 ;  /* 0x02283804083f75b2 */ /* 0x0000220008000100 */
[----:B------:R0:W0:Y:S01]  /*0380*/  SYNCS.EXCH.64 URZ, [UR8+0x22848], UR6 ;  /* 0x02284806083f75b2 */ /* 0x0000220008000100 */
[----:B------:R-:W-:Y:S01]  /*0390*/  NOP ;  /* 0x0000000000007918 */ /* 0x000fe20000000000 */
.L_x_513:
[----:B------:R-:W5:Y:S01]  /*03a0*/  SHFL.IDX PT, R3, R0, RZ, 0x1f ;  /* 0x00001fff00037589 */ /* 0x000f6200000e0000 */
[----:B------:R-:W-:Y:S01]  /*03b0*/  NOP ;  /* 0x0000000000007918 */ /* 0x000fe20000000000 */
[----:B-----5:R-:W-:-:S13]  /*03c0*/  ISETP.NE.AND P0, PT, R3, RZ, PT ;  /* 0x000000ff0300720c */ /* 0x020fda0003f05270 */
[----:B------:R-:W-:Y:S05]  /*03d0*/  @P0 BRA `(.L_x_514) ;  /* 0x0000000000480947 */ /* 0x000fea0003800000 */
[----:B0-----:R-:W0:Y:S01]  /*03e0*/  S2UR UR5, SR_CgaCtaId ;  /* 0x00000000000579c3 */ /* 0x001e220000008800 */
        /* <DEDUP_REMOVED lines=12> */
[----:B0-----:R0:W0:Y:S08]  /*04b0*/  SYNCS.EXCH.64 URZ, [UR8+0x22850], UR4 ;  /* 0x02285004083f75b2 */ /* 0x0010300008000100 */
[----:B------:R0:W0:Y:S01]  /*04c0*/  SYNCS.EXCH.64 URZ, [UR8+0x22860], UR6 ;  /* 0x02286006083f75b2 */ /* 0x0000220008000100 */
[----:B------:R0:W0:Y:S01]  /*04d0*/  SYNCS.EXCH.64 URZ, [UR8+0x22858], UR4 ;  /* 0x02285804083f75b2 */ /* 0x0000220008000100 */
[----:B------:R0:W0:Y:S01]  /*04e0*/  SYNCS.EXCH.64 URZ, [UR8+0x22868], UR6 ;  /* 0x02286806083f75b2 */ /* 0x0000220008000100 */
[----:B------:R-:W-:Y:S01]  /*04f0*/  NOP ;  /* 0x0000000000007918 */ /* 0x000fe20000000000 */
.L_x_514:
[----:B------:R-:W5:Y:S01]  /*0500*/  SHFL.IDX PT, R3, R0, RZ, 0x1f ;  /* 0x00001fff00037589 */ /* 0x000f6200000e0000 */
[----:B------:R-:W-:Y:S01]  /*0510*/  NOP ;  /* 0x0000000000007918 */ /* 0x000fe20000000000 */
[----:B-----5:R-:W-:-:S13]  /*0520*/  ISETP.NE.AND P0, PT, R3, RZ, PT ;  /* 0x000000ff0300720c */ /* 0x020fda0003f05270 */
[----:B------:R-:W-:Y:S05]  /*0530*/  @P0 BRA `(.L_x_515) ;  /* 0x0000000000380947 */ /* 0x000fea0003800000 */
[----:B0-----:R-:W0:Y:S01]  /*0540*/  S2UR UR5, SR_CgaCtaId ;  /* 0x00000000000579c3 */ /* 0x001e220000008800 */
[----:B------:R-:W-:Y:S01]  /*0550*/  UMOV UR4, 0x400 ;  /* 0x0000040000047882 */ /* 0x000fe20000000000 */
[----:B------:R-:W-:Y:S01]  /*0560*/  UMOV UR7, 0x80 ;  /* 0x0000008000077882 */ /* 0x000fe20000000000 */
[----:B------:R-:W-:Y:S01]  /*0570*/  ELECT P0, URZ, PT ;  /* 0x00000000003f782f */ /* 0x000fe20003800000 */
[----:B0-----:R-:W-:Y:S02]  /*0580*/  ULEA UR6, UR5, UR4, 0x18 ;  /* 0x0000000405067291 */ /* 0x001fe4000f8ec03f */
[----:B------:R-:W-:-:S04]  /*0590*/  UIADD3 UR4, -UR7, 0x100000, URZ ;  /* 0x0010000007047890 */ /* 0x000fc8000fffe13f */
[----:B------:R-:W-:Y:S02]  /*05a0*/  USHF.L.U32 UR5, UR4, 0xb, URZ ;  /* 0x0000000b04057899 */ /* 0x000fe4000800063f */
[----:B------:R-:W-:Y:S01]  /*05b0*/  USHF.L.U32 UR4, UR4, 0x1, URZ ;  /* 0x0000000104047899 */ /* 0x000fe2000800063f */
[----:B------:R-:W0:Y:S11]  /*05c0*/  FENCE.VIEW.ASYNC.S ;  /* 0x00000000000073c6 */ /* 0x000e360000000000 */
[----:B0-----:R0:W0:Y:S01]  /*05d0*/  SYNCS.EXCH.64 URZ, [UR6+0x22870], UR4 ;  /* 0x02287004063f75b2 */ /* 0x0010220008000100 */
[----:B------:R0:W0:Y:S01]  /*05e0*/  SYNCS.EXCH.64 URZ, [UR6+0x22880], UR4 ;  /* 0x02288004063f75b2 */ /* 0x0000220008000100 */
[----:B------:R0:W0:Y:S01]  /*05f0*/  SYNCS.EXCH.64 URZ, [UR6+0x22878], UR4 ;  /* 0x02287804063f75b2 */ /* 0x0000220008000100 */
[----:B------:R0:W0:Y:S01]  /*0600*/  SYNCS.EXCH.64 URZ, [UR6+0x22888], UR4 ;  /* 0x02288804063f75b2 */ /* 0x0000220008000100 */
[----:B------:R-:W-:Y:S01]  /*0610*/  NOP ;  /* 0x0000000000007918 */ /* 0x000fe20000000000 */
.L_x_515:
        /* <DEDUP_REMOVED lines=22> */
.L_x_516:
[----:B------:R-:W5:Y:S01]  /*0780*/  SHFL.IDX PT, R4, R0, RZ, 0x1f ;  /* 0x00001fff00047589 */ /* 0x000f6200000e0000 */
[----:B------:R-:W-:Y:S01]  /*0790*/  NOP ;  /* 0x0000000000007918 */ /* 0x000fe20000000000 */
[----:B------:R-:W0:Y:S01]  /*07a0*/  S2R R3, SR_CgaCtaId ;  /* 0x0000000000037919 */ /* 0x000e220000008800 */
[----:B-----5:R-:W-:-:S13]  /*07b0*/  ISETP.NE.AND P0, PT, R4, RZ, PT ;  /* 0x000000ff0400720c */ /* 0x020fda0003f05270 */
        /* <DEDUP_REMOVED lines=19> */
.L_x_517:
[----:B--2---:R-:W-:Y:S01]  /*08f0*/  ISETP.NE.AND P0, PT, R2, RZ, PT ;  /* 0x000000ff0200720c */ /* 0x004fe20003f05270 */
[----:B------:R-:W-:Y:S01]  /*0900*/  IMAD.MOV.U32 R2, RZ, RZ, 0x1 ;  /* 0x00000001ff027424 */ /* 0x000fe200078e00ff */
[----:B------:R-:W-:Y:S01]  /*0910*/  NOP ;  /* 0x0000000000007918 */ /* 0x000fe20000000000 */
[----:B------:R-:W-:Y:S01]  /*0920*/  ULDC.64 UR60, c[0x0][0x208] ;  /* 0x00008200003c7ab9 */ /* 0x000fe20000000a00 */
[----:B------:R-:W-:Y:S02]  /*0930*/  BSSY B8, `(.L_x_518) ;  /* 0x0001df0000087945 */ /* 0x000fe40003800000 */
[----:B------:R-:W-:-:S05]  /*0940*/  SEL R2, R2, 0x2, !P0 ;  /* 0x0000000202027807 */ /* 0x000fca0004000000 */
[----:B------:R2:W-:Y:S01]  /*0950*/  STL [R1+0x10], R2 ;  /* 0x0000100201007387 */ /* 0x0005e20000100800 */
[----:B01-34-:R-:W-:Y:S06]  /*0960*/  BAR.SYNC.DEFER_BLOCKING 0x0 ;  /* 0x0000000000007b1d */ /* 0x01bfec0000010000 */
[----:B------:R-:W-:Y:S05]  /*0970*/  @!P0 BRA `(.L_x_519) ;  /* 0x0000016400848947 */ /* 0x000fea0003800000 */
.L_x_520:
[----:B------:R-:W-:-:S08]  /*0980*/  NOP ;  /* 0x0000000000007918 */ /* 0x000fd00000000000 */
[----:B------:R-:W0:Y:S02]  /*0990*/  USETMAXREG.TRY_ALLOC.CTAPOOL UP0, 0xe8 ;  /* 0x000000e8000079c8 */ /* 0x000e240008000600 */
[----:B0-----:R-:W-:-:S13]  /*09a0*/  PLOP3.LUT P0, PT, PT, PT, UP0, 0x80, 0x0 ;  /* 0x000000000000781c */ /* 0x001fda0003f0f008 */
[----:B------:R-:W-:Y:S05]  /*09b0*/  @!P0 BRA `(.L_x_520) ;  /* 0xfffffffc00f08947 */ /* 0x000fea000383ffff */
[----:B------:R-:W2:Y:S01]  /*09c0*/  S2R R0, SR_TID.X ;  /* 0x0000000000007919 */ /* 0x000ea20000002100 */
[----:B------:R-:W-:Y:S01]  /*09d0*/  MOV R18, 0x400 ;  /* 0x0000040000127802 */ /* 0x000fe20000000f00 */
[----:B------:R-:W-:Y:S01]  /*09e0*/  ULDC UR4, c[0x0][0xc3c] ;  /* 0x00030f0000047ab9 */ /* 0x000fe20000000800 */
[----:B--2---:R-:W-:Y:S02]  /*09f0*/  SHF.R.U32.HI R2, RZ, 0x7, R0 ;  /* 0x00000007ff027819 */ /* 0x004fe40000011600 */
[----:B------:R-:W0:Y:S01]  /*0a00*/  S2R R0, SR_CgaCtaId ;  /* 0x0000000000007919 */ /* 0x000e220000008800 */
[----:B------:R-:W-:Y:S06]  /*0a10*/  BAR.ARV 0x8, 0x180 ;  /* 0x0206000000007b1d */ /* 0x000fec0000002000 */
[----:B------:R-:W-:-:S13]  /*0a20*/  ISETP.NE.AND P0, PT, R2, 0x1, PT ;  /* 0x000000010200780c */ /* 0x000fda0003f05270 */
[----:B------:R-:W-:Y:S08]  /*0a30*/  @!P0 BAR.ARV 0x9, 0x100 ;  /* 0x0244000000008b1d */ /* 0x000ff00000002000 */
[----:B------:R-:W-:Y:S01]  /*0a40*/  BAR.SYNC.DEFER_BLOCKING 0x5, 0x180 ;  /* 0x0146000000007b1d */ /* 0x000fe20000010000 */
[----:B0-----:R-:W-:-:S05]  /*0a50*/  LEA R18, R0, R18, 0x18 ;  /* 0x0000001200127211 */ /* 0x001fca00078ec0ff */
[----:B------:R-:W0:Y:S02]  /*0a60*/  LDS.128 R168, [R18+0x228d0] ;  /* 0x0228d00012a87984 */ /* 0x000e240000000c00 */
[----:B------:R-:W-:Y:S06]  /*0a70*/  BAR.ARV 0x4, 0x180 ;  /* 0x0106000000007b1d */ /* 0x000fec0000002000 */
[----:B0-----:R-:W-:-:S13]  /*0a80*/  ISETP.GE.AND P0, PT, R171, UR4, PT ;  /* 0x00000004ab007c0c */ /* 0x001fda000bf06270 */
[----:B------:R-:W-:Y:S05]  /*0a90*/  @P0 BRA `(.L_x_521) ;  /* 0x000001dc00640947 */ /* 0x000fea0003800000 */
[----:B------:R-:W2:Y:S01]  /*0aa0*/  LDL R12, [R1+0x10] ;  /* 0x00001000010c7983 */ /* 0x000ea20000100800 */
[----:B------:R-:W0:Y:S02]  /*0ab0*/  S2R R0, SR_TID.X ;  /* 0x0000000000007919 */ /* 0x000e240000002100 */
[----:B0-----:R-:W-:-:S05]  /*0ac0*/  VIADD R11, R0, 0xffffff80 ;  /* 0xffffff80000b7836 */ /* 0x001fca0000000000 */
[----:B------:R-:W-:-:S04]  /*0ad0*/  SHF.R.S32.HI R0, RZ, 0x1f, R11 ;  /* 0x0000001fff007819 */ /* 0x000fc8000001140b */
[----:B------:R-:W-:-:S04]  /*0ae0*/  LEA.HI R2, R0, R11, RZ, 0x7 ;  /* 0x0000000b00027211 */ /* 0x000fc800078f38ff */
[----:B------:R-:W-:-:S05]  /*0af0*/  LOP3.LUT R217, R2, 0xffffff80, RZ, 0xc0, !PT ;  /* 0xffffff8002d97812 */ /* 0x000fca00078ec0ff */
[----:B------:R-:W-:Y:S01]  /*0b00*/  IMAD.IADD R217, R11, 0x1, -R217 ;  /* 0x000000010bd97824 */ /* 0x000fe200078e0ad9 */
[----:B------:R-:W-:-:S04]  /*0b10*/  LEA.HI R4, R0, R11, RZ, 0x4 ;  /* 0x0000000b00047211 */ /* 0x000fc800078f20ff */
[----:B------:R-:W-:Y:S02]  /*0b20*/  SHF.R.S32.HI R8, RZ, 0x1f, R217 ;  /* 0x0000001fff087819 */ /* 0x000fe400000114d9 */
[----:B------:R-:W-:Y:S02]  /*0b30*/  SHF.R.S32.HI R5, RZ, 0x4, R4 ;  /* 0x00000004ff057819 */ /* 0x000fe40000011404 */
[----:B------:R-:W-:Y:S02]  /*0b40*/  LEA.HI R7, R8, R217, RZ, 0x2 ;  /* 0x000000d908077211 */ /* 0x000fe400078f10ff */
[----:B------:R-:W-:Y:S02]  /*0b50*/  LEA.HI R3, R4, R5, RZ, 0x1 ;  /* 0x0000000504037211 */ /* 0x000fe400078f08ff */
[--C-:B------:R-:W-:Y:S02]  /*0b60*/  SHF.R.S32.HI R9, RZ, 0x2, R7.reuse ;  /* 0x00000002ff097819 */ /* 0x100fe40000011407 */
[----:B------:R-:W-:-:S04]  /*0b70*/  SHF.R.S32.HI R6, RZ, 0x1f, R7 ;  /* 0x0000001fff067819 */ /* 0x000fc80000011407 */
[----:B------:R-:W-:Y:S02]  /*0b80*/  LEA.HI R10, R6, R9, RZ, 0x3 ;  /* 0x00000009060a7211 */ /* 0x000fe400078f18ff */
[----:B------:R-:W-:Y:S02]  /*0b90*/  LOP3.LUT R6, R3, 0x1ffffffe, RZ, 0xc0, !PT ;  /* 0x1ffffffe03067812 */ /* 0x000fe400078ec0ff */
[----:B------:R-:W-:Y:S02]  /*0ba0*/  LEA.HI R3, R0, R11, RZ, 0x5 ;  /* 0x0000000b00037211 */ /* 0x000fe400078f28ff */
[----:B------:R-:W-:Y:S02]  /*0bb0*/  SHF.R.S32.HI R229, RZ, 0x7, R2 ;  /* 0x00000007ffe57819 */ /* 0x000fe40000011402 */
[----:B------:R-:W-:Y:S01]  /*0bc0*/  LOP3.LUT R4, R4, 0x3fffff0, RZ, 0xc0, !PT ;  /* 0x03fffff004047812 */ /* 0x000fe200078ec0ff */
[----:B------:R-:W-:Y:S01]  /*0bd0*/  IMAD.SHL.U32 R3, R3, 0x20, RZ ;  /* 0x0000002003037824 */ /* 0x000fe200078e00ff */
[----:B------:R-:W-:-:S02]  /*0be0*/  LOP3.LUT R10, R10, 0xfffffff8, RZ, 0xc0, !PT ;  /* 0xfffffff80a0a7812 */ /* 0x000fc400078ec0ff */
[----:B------:R-:W-:Y:S02]  /*0bf0*/  LEA.HI R2, R2, R229, RZ, 0x1 ;  /* 0x000000e502027211 */ /* 0x000fe400078f08ff */
[----:B------:R-:W-:Y:S01]  /*0c00*/  LEA.HI R8, R8, R217, RZ, 0x5 ;  /* 0x000000d908087211 */ /* 0x000fe200078f28ff */
[----:B------:R-:W-:Y:S01]  /*0c10*/  IMAD.IADD R4, R11, 0x1, -R4 ;  /* 0x000000010b047824 */ /* 0x000fe200078e0a04 */
[----:B------:R-:W-:Y:S01]  /*0c20*/  LOP3.LUT R203, R3, 0xfffffc00, RZ, 0xc0, !PT ;  /* 0xfffffc0003cb7812 */ /* 0x000fe200078ec0ff */
[----:B------:R-:W-:Y:S01]  /*0c30*/  IMAD.IADD R9, R9, 0x1, -R10 ;  /* 0x0000000109097824 */ /* 0x000fe200078e0a0a */
[----:B------:R-:W-:Y:S02]  /*0c40*/  SHF.R.S32.HI R8, RZ, 0x5, R8 ;  /* 0x00000005ff087819 */ /* 0x000fe40000011408 */
[----:B------:R-:W-:Y:S02]  /*0c50*/  LOP3.LUT R2, R2, 0x3fffffe, RZ, 0xc0, !PT ;  /* 0x03fffffe02027812 */ /* 0x000fe400078ec0ff */
[----:B------:R-:W-:Y:S01]  /*0c60*/  IADD3 R6, R5, -R6, RZ ;  /* 0x8000000605067210 */ /* 0x000fe20007ffe0ff */
[----:B------:R-:W-:Y:S01]  /*0c70*/  IMAD R9, R8, 0x10, R9 ;  /* 0x0000001008097824 */ /* 0x000fe200078e0209 */
[----:B------:R-:W-:Y:S01]  /*0c80*/  LEA R3, R4, R203, 0x6 ;  /* 0x000000cb04037211 */ /* 0x000fe200078e30ff */
[----:B------:R-:W-:Y:S01]  /*0c90*/  IMAD.IADD R2, R229, 0x1, -R2 ;  /* 0x00000001e5027824 */ /* 0x000fe200078e0a02 */
[----:B------:R-:W-:-:S03]  /*0ca0*/  LOP3.LUT R10, R7, 0x7ffffffc, RZ, 0xc0, !PT ;  /* 0x7ffffffc070a7812 */ /* 0x000fc600078ec0ff */
[----:B------:R-:W-:Y:S01]  /*0cb0*/  IMAD R4, R6, 0x8, R3 ;  /* 0x0000000806047824 */ /* 0x000fe200078e0203 */
[----:B------:R-:W-:Y:S01]  /*0cc0*/  LEA R6, R2, R9, 0x6 ;  /* 0x0000000902067211 */ /* 0x000fe200078e30ff */
[----:B------:R-:W-:Y:S01]  /*0cd0*/  IMAD.MOV.U32 R5, RZ, RZ, -0x2 ;  /* 0xfffffffeff057424 */ /* 0x000fe200078e00ff */
[----:B------:R-:W-:Y:S01]  /*0ce0*/  LEA.HI R2, R0, R11, RZ, 0x2 ;  /* 0x0000000b00027211 */ /* 0x000fe200078f10ff */
[----:B------:R-:W-:-:S03]  /*0cf0*/  IMAD.IADD R10, R217, 0x1, -R10 ;  /* 0x00000001d90a7824 */ /* 0x000fc600078e0a0a */
[--C-:B------:R-:W-:Y:S01]  /*0d00*/  SHF.R.S32.HI R194, RZ, 0x2, R2.reuse ;  /* 0x00000002ffc27819 */ /* 0x100fe20000011402 */
[----:B------:R-:W-:Y:S01]  /*0d10*/  IMAD R3, R10, R5, 0xa0 ;  /* 0x000000a00a037424 */ /* 0x000fe200078e0205 */
[----:B------:R-:W-:Y:S01]  /*0d20*/  STL [R1+0x18], R4 ;  /* 0x0000180401007387 */ /* 0x000fe20000100800 */
[----:B------:R-:W-:Y:S02]  /*0d30*/  LEA.HI R0, R0, R11, RZ, 0x3 ;  /* 0x0000000b00007211 */ /* 0x000fe400078f18ff */
[----:B------:R-:W-:Y:S01]  /*0d40*/  VIADD R221, R194, 0x40 ;  /* 0x00000040c2dd7836 */ /* 0x000fe20000000000 */
[----:B------:R0:W-:Y:S01]  /*0d50*/  STL [R1+0x14], R3 ;  /* 0x0000140301007387 */ /* 0x0001e20000100800 */
[----:B------:R-:W-:Y:S02]  /*0d60*/  LOP3.LUT R228, R2, 0xfffffffc, RZ, 0xc0, !PT ;  /* 0xfffffffc02e47812 */ /* 0x000fe400078ec0ff */
[----:B------:R-:W-:Y:S02]  /*0d70*/  LOP3.LUT R209, R0, 0xfffffff8, RZ, 0xc0, !PT ;  /* 0xfffffff800d17812 */ /* 0x000fe400078ec0ff */
[----:B0-----:R-:W-:-:S02]  /*0d80*/  SHF.R.S32.HI R3, RZ, 0x1f, R2 ;  /* 0x0000001fff037819 */ /* 0x001fc40000011402 */
[----:B------:R-:W-:Y:S01]  /*0d90*/  SHF.R.S32.HI R2, RZ, 0x1f, R221 ;  /* 0x0000001fff027819 */ /* 0x000fe200000114dd */
[----:B------:R-:W-:Y:S01]  /*0da0*/  IMAD.IADD R228, R11, 0x1, -R228 ;  /* 0x000000010be47824 */ /* 0x000fe200078e0ae4 */
[----:B------:R-:W-:Y:S02]  /*0db0*/  LEA.HI R3, R3, R194, RZ, 0x3 ;  /* 0x000000c203037211 */ /* 0x000fe400078f18ff */
[----:B------:R-:W-:Y:S01]  /*0dc0*/  IADD3 R209, R11, -R209, RZ ;  /* 0x800000d10bd17210 */ /* 0x000fe20007ffe0ff */
[----:B------:R-:W-:Y:S01]  /*0dd0*/  IMAD.SHL.U32 R200, R221, 0x80, RZ ;  /* 0x00000080ddc87824 */ /* 0x000fe200078e00ff */
[----:B------:R-:W-:Y:S02]  /*0de0*/  LEA.HI R2, R2, R221, RZ, 0x3 ;  /* 0x000000dd02027211 */ /* 0x000fe400078f18ff */
[----:B------:R-:W-:Y:S02]  /*0df0*/  LOP3.LUT R3, R3, 0xfffffff8, RZ, 0xc0, !PT ;  /* 0xfffffff803037812 */ /* 0x000fe400078ec0ff */
[----:B------:R-:W-:Y:S01]  /*0e00*/  SHF.R.S32.HI R216, RZ, 0x3, R0 ;  /* 0x00000003ffd87819 */ /* 0x000fe20000011400 */
[----:B------:R-:W-:Y:S01]  /*0e10*/  IMAD.SHL.U32 R202, R209, 0x8, RZ ;  /* 0x00000008d1ca7824 */ /* 0x000fe200078e00ff */
[C---:B------:R-:W-:Y:S01]  /*0e20*/  LEA.HI R0, R228.reuse, R228, RZ, 0x1 ;  /* 0x000000e4e4007211 */ /* 0x040fe200078f08ff */
[----:B------:R-:W-:Y:S01]  /*0e30*/  IMAD.SHL.U32 R16, R228, 0x10, RZ ;  /* 0x00000010e4107824 */ /* 0x000fe200078e00ff */
[----:B------:R-:W-:Y:S01]  /*0e40*/  LOP3.LUT R200, R200, 0x380, RZ, 0xc0, !PT ;  /* 0x00000380c8c87812 */ /* 0x000fe200078ec0ff */
[----:B------:R-:W-:-:S02]  /*0e50*/  IMAD.SHL.U32 R2, R2, 0x80, RZ ;  /* 0x0000008002027824 */ /* 0x000fc400078e00ff */
[----:B------:R-:W-:Y:S01]  /*0e60*/  IMAD.IADD R204, R194, 0x1, -R3 ;  /* 0x00000001c2cc7824 */ /* 0x000fe200078e0a03 */
[----:B------:R-:W-:Y:S01]  /*0e70*/  LOP3.LUT R3, R0, 0x1ffffffe, RZ, 0xc0, !PT ;  /* 0x1ffffffe00037812 */ /* 0x000fe200078ec0ff */
[----:B------:R-:W-:Y:S01]  /*0e80*/  VIADD R208, R202, 0x40 ;  /* 0x00000040cad07836 */ /* 0x000fe20000000000 */
[----:B------:R-:W-:Y:S02]  /*0e90*/  SHF.R.S32.HI R0, RZ, 0x1f, R202 ;  /* 0x0000001fff007819 */ /* 0x000fe400000114ca */
[----:B------:R-:W-:Y:S02]  /*0ea0*/  SHF.R.U32.HI R5, RZ, 0x3, R200 ;  /* 0x00000003ff057819 */ /* 0x000fe400000116c8 */
[----:B------:R-:W-:Y:S02]  /*0eb0*/  LOP3.LUT R0, R200, 0x70, R16, 0xf8, !PT ;  /* 0x00000070c8007812 */ /* 0x000fe400078ef810 */
[----:B------:R-:W-:Y:S01]  /*0ec0*/  LOP3.LUT R205, R2, 0xfffffc00, RZ, 0xc0, !PT ;  /* 0xfffffc0002cd7812 */ /* 0x000fe200078ec0ff */
[----:B------:R-:W-:-:S03]  /*0ed0*/  IMAD.IADD R3, R228, 0x1, -R3 ;  /* 0x00000001e4037824 */ /* 0x000fc600078e0a03 */
[----:B------:R-:W-:Y:S02]  /*0ee0*/  LOP3.LUT R219, R205, R0, R5, 0xf6, !PT ;  /* 0x00000000cddb7212 */ /* 0x000fe400078ef605 */
[----:B------:R-:W-:Y:S01]  /*0ef0*/  SHF.R.S32.HI R0, RZ, 0x1f, R208 ;  /* 0x0000001fff007819 */ /* 0x000fe200000114d0 */
[----:B------:R-:W-:Y:S01]  /*0f00*/  IMAD R0, R3, 0x8, R6 ;  /* 0x0000000803007824 */ /* 0x000fe200078e0206 */
[----:B------:R0:W-:Y:S01]  /*0f10*/  STL [R1+0x8], R6 ;  /* 0x0000080601007387 */ /* 0x0001e20000100800 */
[----:B------:R-:W-:-:S03]  /*0f20*/  VIADD R227, R194, 0x80 ;  /* 0x00000080c2e37836 */ /* 0x000fc60000000000 */
[----:B------:R0:W-:Y:S02]  /*0f30*/  STL [R1+0xc], R0 ;  /* 0x00000c0001007387 */ /* 0x0001e40000100800 */
[----:B------:R-:W-:Y:S01]  /*0f40*/  SHF.R.S32.HI R4, RZ, 0x1f, R227 ;  /* 0x0000001fff047819 */ /* 0x000fe200000114e3 */
[----:B------:R-:W-:-:S03]  /*0f50*/  IMAD.SHL.U32 R22, R228, 0x8, RZ ;  /* 0x00000008e4167824 */ /* 0x000fc600078e00ff */
[----:B------:R-:W-:Y:S01]  /*0f60*/  LEA.HI R4, R4, R227, RZ, 0x3 ;  /* 0x000000e304047211 */ /* 0x000fe200078f18ff */
[----:B------:R-:W-:Y:S01]  /*0f70*/  VIADD R19, R16, 0x40 ;  /* 0x0000004010137836 */ /* 0x000fe20000000000 */
[----:B------:R-:W-:Y:S02]  /*0f80*/  SHF.L.U32 R201, R227, 0x7, RZ ;  /* 0x00000007e3c97819 */ /* 0x000fe400000006ff */
[----:B------:R-:W-:Y:S01]  /*0f90*/  IADD3 R195, R22, 0x20, RZ ;  /* 0x0000002016c37810 */ /* 0x000fe20007ffe0ff */
[----:B------:R-:W-:Y:S01]  /*0fa0*/  IMAD.SHL.U32 R4, R4, 0x80, RZ ;  /* 0x0000008004047824 */ /* 0x000fe200078e00ff */
[----:B------:R-:W-:Y:S01]  /*0fb0*/  CS2R R196, SRZ ;  /* 0x0000000000c47805 */ /* 0x000fe2000001ff00 */
[----:B------:R-:W-:Y:S01]  /*0fc0*/  IMAD.MOV.U32 R213, RZ, RZ, RZ ;  /* 0x000000ffffd57224 */ /* 0x000fe200078e00ff */
[----:B------:R-:W-:Y:S01]  /*0fd0*/  LOP3.LUT R201, R201, 0x380, RZ, 0xc0, !PT ;  /* 0x00000380c9c97812 */ /* 0x000fe200078ec0ff */
[----:B------:R-:W-:Y:S01]  /*0fe0*/  IMAD.MOV.U32 R192, RZ, RZ, RZ ;  /* 0x000000ffffc07224 */ /* 0x000fe200078e00ff */
[----:B------:R-:W-:Y:S01]  /*0ff0*/  SHF.R.S32.HI R17, RZ, 0x1f, R16 ;  /* 0x0000001fff117819 */ /* 0x000fe20000011410 */
[----:B------:R-:W-:Y:S01]  /*1000*/  IMAD.MOV.U32 R199, RZ, RZ, RZ ;  /* 0x000000ffffc77224 */ /* 0x000fe200078e00ff */
[----:B------:R-:W-:-:S02]  /*1010*/  SHF.R.S32.HI R193, RZ, 0x1f, R19 ;  /* 0x0000001fffc17819 */ /* 0x000fc40000011413 */
[----:B------:R-:W-:Y:S02]  /*1020*/  SHF.R.S32.HI R218, RZ, 0x1f, R195 ;  /* 0x0000001fffda7819 */ /* 0x000fe400000114c3 */
[----:B------:R-:W-:Y:S02]  /*1030*/  LOP3.LUT R206, R4, 0xfffffc00, RZ, 0xc0, !PT ;  /* 0xfffffc0004ce7812 */ /* 0x000fe400078ec0ff */
[----:B------:R-:W-:Y:S02]  /*1040*/  IADD3 R219, R18, R219, RZ ;  /* 0x000000db12db7210 */ /* 0x000fe40007ffe0ff */
[----:B0-2---:R-:W-:-:S07]  /*1050*/  LOP3.LUT R198, R12, 0x1, RZ, 0xfc, !PT ;  /* 0x000000010cc67812 */ /* 0x005fce00078efcff */
.L_x_685:
[----:B0--3--:R-:W0:Y:S02]  /*1060*/  LDC.64 R2, c[0x0][0xc88] ;  /* 0x00032200ff027b82 */ /* 0x009e240000000a00 */
[----:B0-----:R-:W-:-:S05]  /*1070*/  IMAD.WIDE R2, R171, 0x4, R2 ;  /* 0x00000004ab027825 */ /* 0x001fca00078e0202 */
[----:B--2---:R-:W2:Y:S01]  /*1080*/  LDG.E R207, desc[UR60][R2.64] ;  /* 0x0000003c02cf7981 */ /* 0x004ea2000c1e1900 */
[----:B------:R-:W-:Y:S05]  /*1090*/  YIELD ;  /* 0x0000000000007946 */ /* 0x000fea0003800000 */
[----:B------:R-:W-:Y:S01]  /*10a0*/  ULDC.64 UR4, c[0x0][0xa28] ;  /* 0x00028a0000047ab9 */ /* 0x000fe20000000a00 */
[----:B------:R-:W-:Y:S01]  /*10b0*/  ULDC.64 UR8, c[0x0][0xa18] ;  /* 0x0002860000087ab9 */ /* 0x000fe20000000a00 */
[----:B------:R-:W-:Y:S01]  /*10c0*/  ISETP.NE.U32.AND P1, PT, RZ, UR4, PT ;  /* 0x00000004ff007c0c */ /* 0x000fe2000bf25070 */
[----:B------:R-:W-:Y:S01]  /*10d0*/  ULDC.64 UR6, c[0x0][0xa08] ;  /* 0x0002820000067ab9 */ /* 0x000fe20000000a00 */
[----:B------:R-:W-:Y:S01]  /*10e0*/  IMAD.MOV.U32 R9, RZ, RZ, RZ ;  /* 0x000000ffff097224 */ /* 0x000fe200078e00ff */
[----:B------:R-:W-:Y:S01]  /*10f0*/  ISETP.NE.U32.AND P0, PT, RZ, UR6, PT ;  /* 0x00000006ff007c0c */ /* 0x000fe2000bf05070 */
[----:B------:R-:W-:Y:S01]  /*1100*/  IMAD.MOV.U32 R87, RZ, RZ, RZ ;  /* 0x000000ffff577224 */ /* 0x000fe200078e00ff */
[----:B------:R-:W-:-:S02]  /*1110*/  ISETP.NE.AND.EX P1, PT, RZ, UR5, PT, P1 ;  /* 0x00000005ff007c0c */ /* 0x000fc4000bf25310 */
[----:B------:R-:W-:Y:S02]  /*1120*/  ISETP.NE.AND.EX P0, PT, RZ, UR7, PT, P0 ;  /* 0x00000007ff007c0c */ /* 0x000fe4000bf05300 */
[----:B--2---:R-:W-:Y:S01]  /*1130*/  SHF.R.S32.HI R214, RZ, 0x1f, R207 ;  /* 0x0000001fffd67819 */ /* 0x004fe200000114cf */
[----:B------:R-:W-:-:S08]  /*1140*/  IMAD.SHL.U32 R211, R207, 0x4, RZ ;  /* 0x00000004cfd37824 */ /* 0x000fd000078e00ff */
[C---:B------:R-:W-:Y:S02]  /*1150*/  @P1 LEA R4, P2, R207.reuse, UR4, 0x2 ;  /* 0x00000004cf041c11 */ /* 0x040fe4000f8410ff */
[C-C-:B------:R-:W-:Y:S02]  /*1160*/  SHF.L.U64.HI R212, R207.reuse, 0x2, R214.reuse ;  /* 0x00000002cfd47819 */ /* 0x140fe400000102d6 */
[----:B----4-:R-:W-:Y:S02]  /*1170*/  @P1 LEA.HI.X R5, R207, UR5, R214, 0x2, P2 ;  /* 0x00000005cf051c11 */ /* 0x010fe400090f14d6 */
[----:B------:R-:W-:Y:S01]  /*1180*/  ISETP.NE.U32.AND P2, PT, RZ, UR8, PT ;  /* 0x00000008ff007c0c */ /* 0x000fe2000bf45070 */
[----:B------:R-:W-:Y:S01]  /*1190*/  ULDC UR4, c[0x0][0x288] ;  /* 0x0000a20000047ab9 */ /* 0x000fe20000000800 */
[----:B------:R-:W-:Y:S01]  /*11a0*/  IADD3 R6, P3, R211, UR6, RZ ;  /* 0x00000006d3067c10 */ /* 0x000fe2000ff7e0ff */
[----:B------:R0:W5:Y:S01]  /*11b0*/  @P1 LDG.E R9, desc[UR60][R4.64] ;  /* 0x0000003c04091981 */ /* 0x000162000c1e1900 */
[----:B------:R-:W-:-:S02]  /*11c0*/  ISETP.NE.AND.EX P2, PT, RZ, UR9, PT, P2 ;  /* 0x00000009ff007c0c */ /* 0x000fc4000bf45320 */
[----:B------:R-:W-:Y:S01]  /*11d0*/  MOV R25, UR4 ;  /* 0x0000000400197c02 */ /* 0x000fe20008000f00 */
[----:B------:R-:W-:Y:S01]  /*11e0*/  ULDC.64 UR4, c[0x0][0x418] ;  /* 0x0001060000047ab9 */ /* 0x000fe20000000a00 */
[----:B------:R-:W-:-:S05]  /*11f0*/  IADD3.X R7, R212, UR7, RZ, P3, !PT ;  /* 0x00000007d4077c10 */ /* 0x000fca0009ffe4ff */
[----:B------:R0:W5:Y:S04]  /*1200*/  @P0 LDG.E R87, desc[UR60][R6.64] ;  /* 0x0000003c06570981 */ /* 0x000168000c1e1900 */
[----:B------:R-:W-:-:S04]  /*1210*/  @P2 IADD3 R2, P1, R211, UR8, RZ ;  /* 0x00000008d3022c10 */ /* 0x000fc8000ff3e0ff */
[----:B------:R-:W-:-:S05]  /*1220*/  @P2 IADD3.X R3, R212, UR9, RZ, P1, !PT ;  /* 0x00000009d4032c10 */ /* 0x000fca0008ffe4ff */
[----:B------:R0:W5:Y:S01]  /*1230*/  @P2 LDG.E R25, desc[UR60][R2.64] ;  /* 0x0000003c02192981 */ /* 0x000162000c1e1900 */
[----:B------:R-:W-:-:S03]  /*1240*/  UISETP.NE.U32.AND UP0, UPT, UR4, URZ, UPT ;  /* 0x0000003f0400728c */ /* 0x000fc6000bf05070 */
[----:B------:R-:W-:Y:S01]  /*1250*/  ULDC UR4, c[0x0][0x424] ;  /* 0x0001090000047ab9 */ /* 0x000fe20000000800 */
[----:B------:R-:W-:-:S03]  /*1260*/  UISETP.NE.AND.EX UP0, UPT, UR5, URZ, UPT, UP0 ;  /* 0x0000003f0500728c */ /* 0x000fc6000bf05300 */
[----:B------:R-:W-:Y:S01]  /*1270*/  ULDC UR5, c[0x0][0x2f0] ;  /* 0x0000bc0000057ab9 */ /* 0x000fe20000000800 */
[----:B------:R-:W-:-:S04]  /*1280*/  USEL UR4, UR4, 0x1, UP0 ;  /* 0x0000000104047887 */ /* 0x000fc80008000000 */
[----:B------:R-:W-:-:S03]  /*1290*/  UIMAD UR4, UR4, UR5, URZ ;  /* 0x00000005040472a4 */ /* 0x000fc6000f8e023f */
[----:B------:R-:W-:Y:S02]  /*12a0*/  ULDC UR5, c[0x0][0x348] ;  /* 0x0000d20000057ab9 */ /* 0x000fe40000000800 */
[----:B------:R-:W-:Y:S02]  /*12b0*/  IMAD.U32 R48, RZ, RZ, UR5 ;  /* 0x00000005ff307e24 */ /* 0x000fe4000f8e00ff */
[----:B------:R-:W-:Y:S02]  /*12c0*/  IMAD.U32 R28, RZ, RZ, UR4 ;  /* 0x00000004ff1c7e24 */ /* 0x000fe4000f8e00ff */
[----:B------:R-:W-:Y:S01]  /*12d0*/  IMAD.MOV.U32 R27, RZ, RZ, R207 ;  /* 0x000000ffff1b7224 */ /* 0x000fe200078e00cf */
[----:B0-----:R-:W-:Y:S06]  /*12e0*/  @P2 BRA `(.L_x_522) ;  /* 0x0000000000242947 */ /* 0x001fec0003800000 */
[----:B------:R-:W-:Y:S02]  /*12f0*/  ULDC.64 UR4, c[0x0][0xa00] ;  /* 0x0002800000047ab9 */ /* 0x000fe40000000a00 */
[----:B------:R-:W-:-:S04]  /*1300*/  ISETP.NE.U32.AND P1, PT, RZ, UR4, PT ;  /* 0x00000004ff007c0c */ /* 0x000fc8000bf25070 */
[----:B------:R-:W-:-:S13]  /*1310*/  ISETP.NE.AND.EX P1, PT, RZ, UR5, PT, P1 ;  /* 0x00000005ff007c0c */ /* 0x000fda000bf25310 */
[----:B------:R-:W-:Y:S05]  /*1320*/  @!P1 BRA `(.L_x_522) ;  /* 0x0000000000149947 */ /* 0x000fea0003800000 */
[----:B------:R-:W0:Y:S02]  /*1330*/  LDC.64 R2, c[0x0][0xa00] ;  /* 0x00028000ff027b82 */ /* 0x000e240000000a00 */
[----:B0-----:R-:W-:-:S05]  /*1340*/  IMAD.WIDE R2, R27, 0x4, R2 ;  /* 0x000000041b027825 */ /* 0x001fca00078e0202 */
[----:B-----5:R-:W2:Y:S04]  /*1350*/  LDG.E R25, desc[UR60][R2.64] ;  /* 0x0000003c02197981 */ /* 0x020ea8000c1e1900 */
[----:B------:R-:W2:Y:S02]  /*1360*/  LDG.E R0, desc[UR60][R2.64+0x4] ;  /* 0x0000043c02007981 */ /* 0x000ea4000c1e1900 */
[----:B--2---:R-:W-:-:S07]  /*1370*/  IMAD.IADD R25, R0, 0x1, -R25 ;  /* 0x0000000100197824 */ /* 0x004fce00078e0a19 */
.L_x_522:
[----:B------:R-:W-:Y:S01]  /*1380*/  ULDC.64 UR4, c[0x0][0xa20] ;  /* 0x0002880000047ab9 */ /* 0x000fe20000000a00 */
[----:B------:R-:W-:Y:S01]  /*1390*/  MOV R215, R169 ;  /* 0x000000a900d77202 */ /* 0x000fe20000000f00 */
[----:B------:R-:W-:Y:S01]  /*13a0*/  IMAD.MOV.U32 R210, RZ, RZ, R170 ;  /* 0x000000ffffd27224 */ /* 0x000fe200078e00aa */
[----:B------:R-:W-:-:S04]  /*13b0*/  ISETP.NE.U32.AND P1, PT, RZ, UR4, PT ;  /* 0x00000004ff007c0c */ /* 0x000fc8000bf25070 */
[----:B------:R-:W-:-:S13]  /*13c0*/  ISETP.NE.AND.EX P1, PT, RZ, UR5, PT, P1 ;  /* 0x00000005ff007c0c */ /* 0x000fda000bf25310 */
[----:B------:R-:W-:Y:S05]  /*13d0*/  @!P1 BRA `(.L_x_523) ;  /* 0x0000000000109947 */ /* 0x000fea0003800000 */
[----:B------:R-:W-:-:S04]  /*13e0*/  IADD3 R2, P0, R211, UR4, RZ ;  /* 0x00000004d3027c10 */ /* 0x000fc8000ff1e0ff */
[----:B------:R-:W-:-:S05]  /*13f0*/  IADD3.X R3, R212, UR5, RZ, P0, !PT ;  /* 0x00000005d4037c10 */ /* 0x000fca00087fe4ff */
[----:B------:R0:W5:Y:S01]  /*1400*/  LDG.E R28, desc[UR60][R2.64] ;  /* 0x0000003c021c7981 */ /* 0x000162000c1e1900 */
[----:B------:R-:W-:Y:S05]  /*1410*/  BRA `(.L_x_524) ;  /* 0x0000000000107947 */ /* 0x000fea0003800000 */
.L_x_523:
[----:B------:R-:W-:Y:S05]  /*1420*/  @!P0 BRA `(.L_x_524) ;  /* 0x00000000000c8947 */ /* 0x000fea0003800000 */
[----:B------:R-:W2:Y:S04]  /*1430*/  LDG.E R3, desc[UR60][R6.64] ;  /* 0x0000003c06037981 */ /* 0x000ea8000c1e1900 */
[----:B------:R-:W2:Y:S02]  /*1440*/  LDG.E R28, desc[UR60][R6.64+0x4] ;  /* 0x0000043c061c7981 */ /* 0x000ea4000c1e1900 */
[----:B--2---:R-:W-:-:S07]  /*1450*/  IMAD.IADD R28, R28, 0x1, -R3 ;  /* 0x000000011c1c7824 */ /* 0x004fce00078e0a03 */
.L_x_524:
[----:B------:R-:W-:Y:S02]  /*1460*/  ULDC.64 UR4, c[0x0][0xa10] ;  /* 0x0002840000047ab9 */ /* 0x000fe40000000a00 */
[----:B------:R-:W-:-:S04]  /*1470*/  ISETP.NE.U32.AND P0, PT, RZ, UR4, PT ;  /* 0x00000004ff007c0c */ /* 0x000fc8000bf05070 */
[----:B------:R-:W-:Y:S01]  /*1480*/  ISETP.NE.AND.EX P0, PT, RZ, UR5, PT, P0 ;  /* 0x00000005ff007c0c */ /* 0x000fe2000bf05300 */
[----:B-----5:R-:W-:Y:S01]  /*1490*/  IMAD.IADD R9, R28, 0x1, -R9 ;  /* 0x000000011c097824 */ /* 0x020fe200078e0a09 */
[----:B------:R-:W-:-:S11]  /*14a0*/  ULDC.64 UR4, c[0x0][0xa30] ;  /* 0x00028c0000047ab9 */ /* 0x000fd60000000a00 */
[----:B0-----:R-:W0:Y:S02]  /*14b0*/  @P0 LDC.64 R2, c[0x0][0xa10] ;  /* 0x00028400ff020b82 */ /* 0x001e240000000a00 */
[----:B0-----:R-:W-:-:S05]  /*14c0*/  @P0 IMAD.WIDE R2, R27, 0x4, R2 ;  /* 0x000000041b020825 */ /* 0x001fca00078e0202 */
[----:B------:R-:W2:Y:S04]  /*14d0*/  @P0 LDG.E R0, desc[UR60][R2.64] ;  /* 0x0000003c02000981 */ /* 0x000ea8000c1e1900 */
[----:B------:R0:W2:Y:S01]  /*14e0*/  @P0 LDG.E R7, desc[UR60][R2.64+0x4] ;  /* 0x0000043c02070981 */ /* 0x0000a2000c1e1900 */
[----:B------:R-:W-:Y:S01]  /*14f0*/  ISETP.NE.U32.AND P1, PT, RZ, UR4, PT ;  /* 0x00000004ff007c0c */ /* 0x000fe2000bf25070 */
[----:B------:R-:W-:-:S03]  /*1500*/  IMAD.MOV.U32 R24, RZ, RZ, R28 ;  /* 0x000000ffff187224 */ /* 0x000fc600078e001c */
[----:B------:R-:W-:Y:S01]  /*1510*/  ISETP.NE.AND.EX P1, PT, RZ, UR5, PT, P1 ;  /* 0x00000005ff007c0c */ /* 0x000fe2000bf25310 */
[----:B0-----:R-:W-:-:S12]  /*1520*/  IMAD.MOV R2, RZ, RZ, -R9 ;  /* 0x000000ffff027224 */ /* 0x001fd800078e0a09 */
[----:B------:R-:W-:-:S04]  /*1530*/  @P1 IADD3 R4, P2, R211, UR4, RZ ;  /* 0x00000004d3041c10 */ /* 0x000fc8000ff5e0ff */
[----:B------:R-:W-:Y:S02]  /*1540*/  @P1 IADD3.X R5, R212, UR5, RZ, P2, !PT ;  /* 0x00000005d4051c10 */ /* 0x000fe400097fe4ff */
[----:B------:R-:W-:-:S03]  /*1550*/  VIMNMX R2, RZ, R2, !PT ;  /* 0x00000002ff027248 */ /* 0x000fc60007fe0100 */
[----:B------:R0:W5:Y:S01]  /*1560*/  @P1 LDG.E R24, desc[UR60][R4.64] ;  /* 0x0000003c04181981 */ /* 0x000162000c1e1900 */
[----:B--2---:R-:W-:-:S05]  /*1570*/  @P0 IADD3 R48, -R0, R7, RZ ;  /* 0x0000000700300210 */ /* 0x004fca0007ffe1ff */
[----:B------:R-:W-:-:S04]  /*1580*/  IMAD.IADD R72, R9, 0x1, R48 ;  /* 0x0000000109487824 */ /* 0x000fc800078e0230 */
[----:B------:R-:W-:-:S04]  /*1590*/  VIADD R0, R72, 0x9f ;  /* 0x0000009f48007836 */ /* 0x000fc80000000000 */
[----:B------:R-:W-:-:S05]  /*15a0*/  IMAD.HI R0, R0, 0x66666667, RZ ;  /* 0x6666666700007827 */ /* 0x000fca00078e02ff */
[----:B------:R-:W-:-:S04]  /*15b0*/  SHF.R.U32.HI R3, RZ, 0x1f, R0 ;  /* 0x0000001fff037819 */ /* 0x000fc80000011600 */
[----:B------:R-:W-:-:S05]  /*15c0*/  LEA.HI.SX32 R120, R0, R3, 0x1a ;  /* 0x0000000300787211 */ /* 0x000fca00078fd2ff */
[----:B------:R-:W-:-:S05]  /*15d0*/  IMAD R3, R120, 0xa0, -R9 ;  /* 0x000000a078037824 */ /* 0x000fca00078e0a09 */
[----:B0-----:R-:W-:-:S04]  /*15e0*/  VIMNMX R5, R3, R48, PT ;  /* 0x0000003003057248 */ /* 0x001fc80003fe0100 */
[----:B------:R-:W-:Y:S01]  /*15f0*/  ISETP.GT.AND P0, PT, R5, R2, PT ;  /* 0x000000020500720c */ /* 0x000fe20003f04270 */
[----:B------:R-:W-:-:S05]  /*1600*/  IMAD.WIDE.U32 R2, R2, -0x33333333, RZ ;  /* 0xcccccccd02027825 */ /* 0x000fca00078e00ff */
[----:B------:R-:W-:-:S04]  /*1610*/  SHF.R.U32.HI R26, RZ, 0x7, R3 ;  /* 0x00000007ff1a7819 */ /* 0x000fc80000011603 */
[----:B------:R-:W-:-:S03]  /*1620*/  MOV R2, R26 ;  /* 0x0000001a00027202 */ /* 0x000fc60000000f00 */
[----:B------:R-:W-:-:S04]  /*1630*/  @P0 VIADD R0, R5, 0x9f ;  /* 0x0000009f05000836 */ /* 0x000fc80000000000 */
[----:B------:R-:W-:-:S05]  /*1640*/  @P0 IMAD.HI R0, R0, 0x66666667, RZ ;  /* 0x6666666700000827 */ /* 0x000fca00078e02ff */
[----:B------:R-:W-:-:S04]  /*1650*/  @P0 SHF.R.U32.HI R3, RZ, 0x1f, R0 ;  /* 0x0000001fff030819 */ /* 0x000fc80000011600 */
[----:B------:R-:W-:Y:S02]  /*1660*/  @P0 LEA.HI.SX32 R2, R0, R3, 0x1a ;  /* 0x0000000300020211 */ /* 0x000fe400078fd2ff */
[----:B------:R-:W-:Y:S02]  /*1670*/  PLOP3.LUT P0, PT, PT, PT, PT, 0x80, 0x0 ;  /* 0x000000000000781c */ /* 0x000fe40003f0f070 */
[----:B------:R-:W-:-:S13]  /*1680*/  ISETP.GT.AND P1, PT, R2, R26, PT ;  /* 0x0000001a0200720c */ /* 0x000fda0003f24270 */
[----:B------:R-:W-:Y:S05]  /*1690*/  @!P1 BRA `(.L_x_525) ;  /* 0x0000007c00789947 */ /* 0x000fea0003800000 */
[----:B------:R-:W-:Y:S01]  /*16a0*/  VIADD R0, R18, 0x18400 ;  /* 0x0001840012007836 */ /* 0x000fe20000000000 */
[----:B------:R-:W-:Y:S04]  /*16b0*/  BSSY B6, `(.L_x_526) ;  /* 0x0000013000067945 */ /* 0x000fe80003800000 */
[----:B------:R-:W-:-:S13]  /*16c0*/  LOP3.LUT P0, RZ, R0, 0x3ff, RZ, 0xc0, !PT ;  /* 0x000003ff00ff7812 */ /* 0x000fda000780c0ff */
[----:B------:R-:W-:Y:S05]  /*16d0*/  @!P0 BRA `(.L_x_527) ;  /* 0x0000000000408947 */ /* 0x000fea0003800000 */
[----:B------:R-:W-:Y:S01]  /*16e0*/  MOV R0, 0x0 ;  /* 0x0000000000007802 */ /* 0x000fe20000000f00 */
[----:B------:R-:W-:Y:S01]  /*16f0*/  ULDC.64 UR4, c[0x4][0x98] ;  /* 0x0100260000047ab9 */ /* 0x000fe20000000a00 */
[----:B------:R-:W-:Y:S01]  /*1700*/  ULDC.64 UR6, c[0x4][0x20] ;  /* 0x0100080000067ab9 */ /* 0x000fe20000000a00 */
[----:B------:R-:W-:Y:S01]  /*1710*/  IMAD.U32 R4, RZ, RZ, UR4 ;  /* 0x00000004ff047e24 */ /* 0x000fe2000f8e00ff */
[----:B------:R0:W1:Y:S01]  /*1720*/  LDC.64 R14, c[0x4][R0] ;  /* 0x01000000000e7b82 */ /* 0x0000620000000a00 */
[----:B------:R-:W-:Y:S01]  /*1730*/  IMAD.U32 R5, RZ, RZ, UR5 ;  /* 0x00000005ff057e24 */ /* 0x000fe2000f8e00ff */
[----:B------:R-:W-:Y:S01]  /*1740*/  ULDC.64 UR4, c[0x4][0xa0] ;  /* 0x0100280000047ab9 */ /* 0x000fe20000000a00 */
[----:B------:R-:W-:Y:S01]  /*1750*/  IMAD.U32 R10, RZ, RZ, UR6 ;  /* 0x00000006ff0a7e24 */ /* 0x000fe2000f8e00ff */
[----:B------:R-:W-:Y:S01]  /*1760*/  MOV R7, UR5 ;  /* 0x0000000500077c02 */ /* 0x000fe20008000f00 */
[----:B------:R-:W-:Y:S01]  /*1770*/  IMAD.U32 R6, RZ, RZ, UR4 ;  /* 0x00000004ff067e24 */ /* 0x000fe2000f8e00ff */
[----:B------:R-:W-:Y:S01]  /*1780*/  MOV R13, RZ ;  /* 0x000000ff000d7202 */ /* 0x000fe20000000f00 */
[----:B------:R-:W-:-:S02]  /*1790*/  IMAD.U32 R11, RZ, RZ, UR7 ;  /* 0x00000007ff0b7e24 */ /* 0x000fc4000f8e00ff */
[----:B------:R-:W-:Y:S02]  /*17a0*/  IMAD.MOV.U32 R8, RZ, RZ, 0x70 ;  /* 0x00000070ff087424 */ /* 0x000fe400078e00ff */
[----:B0-----:R-:W-:-:S07]  /*17b0*/  IMAD.MOV.U32 R12, RZ, RZ, 0x1 ;  /* 0x00000001ff0c7424 */ /* 0x001fce00078e00ff */
[----:B------:R-:W-:-:S07]  /*17c0*/  LEPC R20, `(.L_x_527) ;  /* 0x000000001014794e */ /* 0x000fce0000000000 */
[----:B-1---5:R-:W-:Y:S05]  /*17d0*/  CALL.ABS.NOINC R14 ;  /* 0x000000000e007343 */ /* 0x022fea0003c00000 */
.L_x_527:
[----:B------:R-:W-:Y:S05]  /*17e0*/  BSYNC B6 ;  /* 0x0000000000067941 */ /* 0x000fea0003800000 */
.L_x_526:
        /* <DEDUP_REMOVED lines=20> */
.L_x_529:
[----:B------:R-:W-:Y:S05]  /*1930*/  BSYNC B6 ;  /* 0x0000000000067941 */ /* 0x000fea0003800000 */
.L_x_528:
[----:B------:R-:W-:Y:S01]  /*1940*/  ULDC.64 UR4, c[0x0][0x9f8] ;  /* 0x00027e0000047ab9 */ /* 0x000fe20000000a00 */
[----:B------:R-:W0:Y:S01]  /*1950*/  LDC.64 R52, c[0x0][0x3f8] ;  /* 0x0000fe00ff347b82 */ /* 0x000e220000000a00 */
[----:B------:R-:W-:-:S04]  /*1960*/  ISETP.NE.U32.AND P0, PT, RZ, UR4, PT ;  /* 0x00000004ff007c0c */ /* 0x000fc8000bf05070 */
[----:B------:R-:W-:-:S03]  /*1970*/  ISETP.NE.AND.EX P0, PT, RZ, UR5, PT, P0 ;  /* 0x00000005ff007c0c */ /* 0x000fc6000bf05300 */
[----:B------:R-:W1:Y:S08]  /*1980*/  LDC.64 R58, c[0x0][0x408] ;  /* 0x00010200ff3a7b82 */ /* 0x000e700000000a00 */
[----:B------:R-:W2:Y:S02]  /*1990*/  LDC R71, c[0x0][0x3f4] ;  /* 0x0000fd00ff477b82 */ /* 0x000ea40000000800 */
[----:B------:R-:W-:-:S04]  /*19a0*/  @P0 IADD3 R4, P1, R211, UR4, RZ ;  /* 0x00000004d3040c10 */ /* 0x000fc8000ff3e0ff */
[----:B------:R-:W-:-:S05]  /*19b0*/  @P0 IADD3.X R5, R212, UR5, RZ, P1, !PT ;  /* 0x00000005d4050c10 */ /* 0x000fca0008ffe4ff */
[----:B------:R3:W4:Y:S01]  /*19c0*/  @P0 LDG.E R27, desc[UR60][R4.64] ;  /* 0x0000003c041b0981 */ /* 0x000722000c1e1900 */
[----:B------:R-:W-:Y:S01]  /*19d0*/  SHF.R.S32.HI R3, RZ, 0x1f, R194 ;  /* 0x0000001fff037819 */ /* 0x000fe200000114c2 */
[----:B------:R-:W-:Y:S01]  /*19e0*/  IMAD.SHL.U32 R82, R204, 0x80, RZ ;  /* 0x00000080cc527824 */ /* 0x000fe200078e00ff */
[----:B------:R-:W-:Y:S01]  /*19f0*/  SHF.R.S32.HI R23, RZ, 0x1f, R22 ;  /* 0x0000001fff177819 */ /* 0x000fe20000011416 */
[----:B------:R-:W2:Y:S01]  /*1a00*/  S2R R30, SR_TID.X ;  /* 0x00000000001e7919 */ /* 0x000ea20000002100 */
[-C--:B0-----:R-:W-:Y:S01]  /*1a10*/  IMAD.WIDE.U32 R8, R194, R52.reuse, R16 ;  /* 0x00000034c2087225 */ /* 0x081fe200078e0010 */
[----:B------:R-:W-:Y:S02]  /*1a20*/  SHF.R.U32.HI R77, RZ, 0x3, R201 ;  /* 0x00000003ff4d7819 */ /* 0x000fe400000116c9 */
[----:B------:R-:W-:Y:S01]  /*1a30*/  LOP3.LUT R82, R82, 0x380, RZ, 0xc0, !PT ;  /* 0x0000038052527812 */ /* 0x000fe200078ec0ff */
[C---:B------:R-:W-:Y:S01]  /*1a40*/  IMAD R0, R3.reuse, R52, RZ ;  /* 0x0000003403007224 */ /* 0x040fe200078e02ff */
[----:B------:R-:W-:Y:S01]  /*1a50*/  SHF.L.U64.HI R86, R52, 0x6, R53 ;  /* 0x0000000634567819 */ /* 0x000fe20000010235 */
[-C--:B-1----:R-:W-:Y:S01]  /*1a60*/  IMAD R3, R3, R58.reuse, RZ ;  /* 0x0000003a03037224 */ /* 0x082fe200078e02ff */
[----:B------:R-:W-:Y:S01]  /*1a70*/  SHF.R.U32.HI R76, RZ, 0x3, R82 ;  /* 0x00000003ff4c7819 */ /* 0x000fe20000011652 */
[----:B---3--:R-:W-:Y:S01]  /*1a80*/  IMAD.WIDE.U32 R4, R194, R58, R22 ;  /* 0x0000003ac2047225 */ /* 0x008fe200078e0016 */
[----:B--2---:R-:W-:-:S02]  /*1a90*/  ISETP.GE.AND P0, PT, R16, R71, PT ;  /* 0x000000471000720c */ /* 0x004fc40003f06270 */
[----:B------:R-:W-:Y:S01]  /*1aa0*/  SHF.L.U64.HI R85, R52, 0x7, R53 ;  /* 0x0000000734557819 */ /* 0x000fe20000010235 */
[C---:B------:R-:W-:Y:S01]  /*1ab0*/  IMAD R15, R194.reuse, R59, R3 ;  /* 0x0000003bc20f7224 */ /* 0x040fe200078e0203 */
[----:B------:R-:W-:Y:S01]  /*1ac0*/  SEL R3, R71, RZ, P0 ;  /* 0x000000ff47037207 */ /* 0x000fe20000000000 */
[----:B------:R-:W-:Y:S01]  /*1ad0*/  IMAD R13, R194, R53, R0 ;  /* 0x00000035c20d7224 */ /* 0x000fe200078e0200 */
[----:B------:R-:W-:Y:S01]  /*1ae0*/  SHF.L.U64.HI R81, R58, 0x6, R59 ;  /* 0x000000063a517819 */ /* 0x000fe2000001023b */
[----:B------:R-:W-:Y:S01]  /*1af0*/  IMAD.WIDE.U32 R6, R194, R52, R22 ;  /* 0x00000034c2067225 */ /* 0x000fe200078e0016 */
[----:B------:R-:W-:Y:S02]  /*1b00*/  IADD3 R5, R5, R15, RZ ;  /* 0x0000000f05057210 */ /* 0x000fe40007ffe0ff */
[----:B------:R-:W-:Y:S01]  /*1b10*/  SHF.L.U64.HI R80, R58, 0x7, R59 ;  /* 0x000000073a507819 */ /* 0x000fe2000001023b */
[----:B------:R-:W-:Y:S01]  /*1b20*/  IMAD.IADD R3, R16, 0x1, R3 ;  /* 0x0000000110037824 */ /* 0x000fe200078e0203 */
[----:B------:R-:W-:Y:S01]  /*1b30*/  SHF.L.U32 R79, R58, 0x6, RZ ;  /* 0x000000063a4f7819 */ /* 0x000fe200000006ff */
[----:B------:R-:W-:Y:S01]  /*1b40*/  IMAD.IADD R7, R7, 0x1, R13 ;  /* 0x0000000107077824 */ /* 0x000fe200078e020d */
[----:B------:R-:W-:Y:S01]  /*1b50*/  LOP3.LUT P1, RZ, R204, 0x4, RZ, 0xc0, !PT ;  /* 0x00000004ccff7812 */ /* 0x000fe2000782c0ff */
[----:B------:R-:W-:Y:S01]  /*1b60*/  IMAD.IADD R9, R13, 0x1, R9 ;  /* 0x000000010d097824 */ /* 0x000fe200078e0209 */
[----:B------:R-:W-:Y:S01]  /*1b70*/  SHF.R.S32.HI R0, RZ, 0x1f, R3 ;  /* 0x0000001fff007819 */ /* 0x000fe20000011403 */
[----:B-----5:R-:W-:Y:S01]  /*1b80*/  IMAD.WIDE.U32 R54, R24, R58, R4 ;  /* 0x0000003a18367225 */ /* 0x020fe200078e0004 */
[----:B------:R-:W-:-:S02]  /*1b90*/  SHF.R.S32.HI R13, RZ, 0x1f, R24 ;  /* 0x0000001fff0d7819 */ /* 0x000fc40000011418 */
[--C-:B------:R-:W-:Y:S01]  /*1ba0*/  LOP3.LUT R5, R82, 0x30, R16.reuse, 0xf8, !PT ;  /* 0x0000003052057812 */ /* 0x100fe200078ef810 */
[----:B------:R-:W-:Y:S01]  /*1bb0*/  IMAD.WIDE.U32 R10, R194, R58, R16 ;  /* 0x0000003ac20a7225 */ /* 0x000fe200078e0010 */
[----:B------:R-:W-:Y:S02]  /*1bc0*/  SHF.R.U32.HI R30, RZ, 0x7, R30 ;  /* 0x00000007ff1e7819 */ /* 0x000fe4000001161e */
[----:B------:R-:W-:Y:S01]  /*1bd0*/  LEA.HI R3, R0, R3, RZ, 0x4 ;  /* 0x0000000300037211 */ /* 0x000fe200078f20ff */
[-C--:B------:R-:W-:Y:S01]  /*1be0*/  IMAD R0, R13, R52.reuse, RZ ;  /* 0x000000340d007224 */ /* 0x080fe200078e02ff */
[----:B------:R-:W-:Y:S01]  /*1bf0*/  ISETP.NE.AND P6, PT, R30, 0x1, PT ;  /* 0x000000011e00780c */ /* 0x000fe20003fc5270 */
[----:B------:R-:W-:Y:S01]  /*1c00*/  IMAD.WIDE.U32 R20, R24, R52, R6 ;  /* 0x0000003418147225 */ /* 0x000fe200078e0006 */
[----:B------:R-:W-:Y:S02]  /*1c10*/  LOP3.LUT R68, R5, R76, RZ, 0x3c, !PT ;  /* 0x0000004c05447212 */ /* 0x000fe400078e3cff */
[--C-:B------:R-:W-:Y:S01]  /*1c20*/  LOP3.LUT R5, R82, 0x70, R3.reuse, 0xf8, !PT ;  /* 0x0000007052057812 */ /* 0x100fe200078ef803 */
[----:B------:R-:W-:Y:S01]  /*1c30*/  VIADD R74, R30, 0x8 ;  /* 0x000000081e4a7836 */ /* 0x000fe20000000000 */
[----:B------:R-:W-:Y:S01]  /*1c40*/  LOP3.LUT R4, R200, 0x70, R3, 0xf8, !PT ;  /* 0x00000070c8047812 */ /* 0x000fe200078ef803 */
[----:B------:R-:W-:Y:S01]  /*1c50*/  IMAD.IADD R11, R15, 0x1, R11 ;  /* 0x000000010f0b7824 */ /* 0x000fe200078e020b */
[----:B------:R-:W-:Y:S01]  /*1c60*/  LOP3.LUT R6, R201, 0x70, R3, 0xf8, !PT ;  /* 0x00000070c9067812 */ /* 0x000fe200078ef803 */
[----:B------:R-:W-:Y:S01]  /*1c70*/  IMAD R13, R13, R58, RZ ;  /* 0x0000003a0d0d7224 */ /* 0x000fe200078e02ff */
[----:B------:R-:W-:Y:S01]  /*1c80*/  SHF.R.U32.HI R30, RZ, 0x3, R200 ;  /* 0x00000003ff1e7819 */ /* 0x000fe200000116c8 */
[----:B------:R-:W-:Y:S01]  /*1c90*/  IMAD R15, R24, R53, R0 ;  /* 0x00000035180f7224 */ /* 0x000fe200078e0200 */
[----:B------:R-:W-:Y:S01]  /*1ca0*/  LOP3.LUT R0, R5, R76, RZ, 0x3c, !PT ;  /* 0x0000004c05007212 */ /* 0x000fe200078e3cff */
[----:B------:R-:W-:Y:S05]  /*1cb0*/  @!P6 WARPSYNC.ALL ;  /* 0x000000000000e948 */ /* 0x000fea0003800000 */
[----:B------:R-:W-:Y:S01]  /*1cc0*/  IMAD R29, R53, 0xa0, RZ ;  /* 0x000000a0351d7824 */ /* 0x000fe200078e02ff */
[----:B------:R-:W-:Y:S01]  /*1cd0*/  ULDC UR4, c[0x0][0x2f4] ;  /* 0x0000bd0000047ab9 */ /* 0x000fe20000000800 */
[----:B------:R-:W-:Y:S01]  /*1ce0*/  IMAD.SHL.U32 R84, R52, 0x40, RZ ;  /* 0x0000004034547824 */ /* 0x000fe200078e00ff */
[----:B------:R-:W-:Y:S01]  /*1cf0*/  LOP3.LUT R4, R4, R30, RZ, 0x3c, !PT ;  /* 0x0000001e04047212 */ /* 0x000fe200078e3cff */
[----:B------:R-:W-:Y:S01]  /*1d00*/  IMAD.SHL.U32 R83, R52, 0x80, RZ ;  /* 0x0000008034537824 */ /* 0x000fe200078e00ff */
[----:B------:R-:W-:Y:S01]  /*1d10*/  LOP3.LUT R5, R6, R77, RZ, 0x3c, !PT ;  /* 0x0000004d06057212 */ /* 0x000fe200078e3cff */
[----:B------:R-:W-:Y:S01]  /*1d20*/  IMAD.WIDE.U32 R50, R24, R52, R8 ;  /* 0x0000003418327225 */ /* 0x000fe200078e0008 */
[----:B------:R-:W-:-:S02]  /*1d30*/  LOP3.LUT R62, R3, 0xfffffff0, RZ, 0xc0, !PT ;  /* 0xfffffff0033e7812 */ /* 0x000fc400078ec0ff */
[----:B------:R-:W-:Y:S01]  /*1d40*/  ISETP.GE.AND P2, PT, R19, UR4, PT ;  /* 0x0000000413007c0c */ /* 0x000fe2000bf46270 */
[----:B------:R-:W-:Y:S01]  /*1d50*/  IMAD.WIDE.U32 R52, R52, 0xa0, RZ ;  /* 0x000000a034347825 */ /* 0x000fe200078e00ff */
[----:B------:R-:W-:Y:S02]  /*1d60*/  SHF.R.S32.HI R63, RZ, 0x4, R3 ;  /* 0x00000004ff3f7819 */ /* 0x000fe40000011403 */
[----:B------:R-:W-:Y:S01]  /*1d70*/  SHF.R.S32.HI R75, RZ, 0x1f, R170 ;  /* 0x0000001fff4b7819 */ /* 0x000fe200000114aa */
[----:B------:R-:W-:Y:S01]  /*1d80*/  IMAD R13, R24, R59, R13 ;  /* 0x0000003b180d7224 */ /* 0x000fe200078e020d */
[----:B------:R-:W-:Y:S01]  /*1d90*/  IADD3 R70, R53, R29, RZ ;  /* 0x0000001d35467210 */ /* 0x000fe20007ffe0ff */
[----:B------:R-:W-:Y:S01]  /*1da0*/  IMAD R69, R59, 0xa0, RZ ;  /* 0x000000a03b457824 */ /* 0x000fe200078e02ff */
[----:B------:R-:W-:Y:S01]  /*1db0*/  ISETP.GE.AND P1, PT, R16, UR4, PT ;  /* 0x0000000410007c0c */ /* 0x000fe2000bf26270 */
[----:B------:R-:W-:Y:S01]  /*1dc0*/  IMAD.SHL.U32 R78, R58, 0x80, RZ ;  /* 0x000000803a4e7824 */ /* 0x000fe200078e00ff */
[----:B------:R-:W-:Y:S01]  /*1dd0*/  IADD3 R65, R55, R13, RZ ;  /* 0x0000000d37417210 */ /* 0x000fe20007ffe0ff */
[----:B------:R-:W-:Y:S01]  /*1de0*/  IMAD.WIDE.U32 R56, R24, R58, R10 ;  /* 0x0000003a18387225 */ /* 0x000fe200078e000a */
[----:B------:R-:W-:-:S02]  /*1df0*/  P2R R89, PR, RZ, 0x4 ;  /* 0x00000004ff597803 */ /* 0x000fc40000000000 */
[----:B------:R-:W-:Y:S01]  /*1e00*/  SHF.R.S32.HI R60, RZ, 0x1f, R62 ;  /* 0x0000001fff3c7819 */ /* 0x000fe2000001143e */
[----:B------:R-:W-:-:S04]  /*1e10*/  IMAD.WIDE.U32 R58, R58, 0xa0, RZ ;  /* 0x000000a03a3a7825 */ /* 0x000fc800078e00ff */
[----:B------:R-:W-:Y:S02]  /*1e20*/  IMAD.IADD R49, R203, 0x1, R0 ;  /* 0x00000001cb317824 */ /* 0x000fe400078e0200 */
[----:B------:R-:W-:Y:S02]  /*1e30*/  IMAD.IADD R87, R87, 0x1, R28 ;  /* 0x0000000157577824 */ /* 0x000fe400078e021c */
[----:B------:R-:W-:Y:S02]  /*1e40*/  IMAD R73, R228, 0x40, R194 ;  /* 0x00000040e4497824 */ /* 0x000fe400078e02c2 */
[----:B------:R-:W-:Y:S02]  /*1e50*/  IMAD.SHL.U32 R71, R71, 0x2, RZ ;  /* 0x0000000247477824 */ /* 0x000fe400078e00ff */
[----:B------:R-:W-:Y:S02]  /*1e60*/  IMAD.IADD R69, R59, 0x1, R69 ;  /* 0x000000013b457824 */ /* 0x000fe400078e0245 */
[----:B------:R-:W-:-:S02]  /*1e70*/  IMAD.IADD R68, R203, 0x1, R68 ;  /* 0x00000001cb447824 */ /* 0x000fc400078e0244 */
[----:B------:R-:W-:Y:S02]  /*1e80*/  IMAD.IADD R67, R21, 0x1, R15 ;  /* 0x0000000115437824 */ /* 0x000fe400078e020f */
[----:B------:R-:W-:Y:S02]  /*1e90*/  IMAD.IADD R66, R15, 0x1, R51 ;  /* 0x000000010f427824 */ /* 0x000fe400078e0233 */
[----:B------:R-:W-:Y:S02]  /*1ea0*/  IMAD.IADD R64, R13, 0x1, R57 ;  /* 0x000000010d407824 */ /* 0x000fe400078e0239 */
[----:B------:R-:W-:Y:S02]  /*1eb0*/  IMAD.IADD R3, R205, 0x1, R4 ;  /* 0x00000001cd037824 */ /* 0x000fe400078e0204 */
[----:B------:R-:W-:Y:S01]  /*1ec0*/  IMAD.IADD R0, R206, 0x1, R5 ;  /* 0x00000001ce007824 */ /* 0x000fe200078e0205 */
[----:B----4-:R-:W-:Y:S01]  /*1ed0*/  SHF.R.S32.HI R61, RZ, 0x1f, R27 ;  /* 0x0000001fff3d7819 */ /* 0x010fe2000001141b */
[----:B------:R-:W-:Y:S06]  /*1ee0*/  @!P6 BAR.SYNC.DEFER_BLOCKING 0x9, 0x100 ;  /* 0x024400000000eb1d */ /* 0x000fec0000010000 */
.L_x_604:
[----:B------:R-:W0:Y:S01]  /*1ef0*/  LDC R94, c[0x0][0x430] ;  /* 0x00010c00ff5e7b82 */ /* 0x000e220000000800 */
[----:B------:R-:W-:Y:S02]  /*1f00*/  IADD3 R2, R2, -0x1, RZ ;  /* 0xffffffff02027810 */ /* 0x000fe40007ffe0ff */
[----:B------:R-:W-:-:S03]  /*1f10*/  MOV R93, RZ ;  /* 0x000000ff005d7202 */ /* 0x000fc60000000f00 */
[----:B------:R-:W-:Y:S02]  /*1f20*/  IMAD R8, R2, 0xa0, R73 ;  /* 0x000000a002087824 */ /* 0x000fe400078e0249 */
[----:B------:R-:W1:Y:S02]  /*1f30*/  LDC R105, c[0x0][0x3f4] ;  /* 0x0000fd00ff697b82 */ /* 0x000e640000000800 */
[----:B------:R-:W-:Y:S01]  /*1f40*/  IMAD.IADD R11, R87, 0x1, R8 ;  /* 0x00000001570b7824 */ /* 0x000fe200078e0208 */
[----:B------:R-:W-:-:S03]  /*1f50*/  ISETP.GE.AND P2, PT, R8, R48, PT ;  /* 0x000000300800720c */ /* 0x000fc60003f46270 */
[----:B------:R-:W-:Y:S01]  /*1f60*/  IMAD.MOV.U32 R9, RZ, RZ, R11 ;  /* 0x000000ffff097224 */ /* 0x000fe200078e000b */
[----:B------:R-:W-:Y:S02]  /*1f70*/  ISETP.GT.OR P2, PT, R73, 0x9f, P2 ;  /* 0x0000009f4900780c */ /* 0x000fe40001744670 */
[----:B0-----:R-:W-:-:S11]  /*1f80*/  ISETP.NE.AND P3, PT, R94, 0x1, PT ;  /* 0x000000015e00780c */ /* 0x001fd60003f65270 */
[----:B------:R-:W0:Y:S08]  /*1f90*/  @!P2 LDC.64 R6, c[0x0][0x428] ;  /* 0x00010a00ff06ab82 */ /* 0x000e300000000a00 */
[----:B--2---:R-:W2:Y:S08]  /*1fa0*/  @!P2 LDC.64 R12, c[0x0][0x418] ;  /* 0x00010600ff0cab82 */ /* 0x004eb00000000a00 */
[----:B------:R-:W3:Y:S08]  /*1fb0*/  @P3 LDC R4, c[0x0][0x434] ;  /* 0x00010d00ff043b82 */ /* 0x000ef00000000800 */
[----:B----4-:R-:W4:Y:S01]  /*1fc0*/  @P3 LDC R5, c[0x0][0x438] ;  /* 0x00010e00ff053b82 */ /* 0x010f220000000800 */
[----:B---3--:R-:W-:-:S05]  /*1fd0*/  @P3 IMAD.HI.U32 R4, R11, R4, RZ ;  /* 0x000000040b043227 */ /* 0x008fca00078e00ff */
[----:B----4-:R-:W-:Y:S01]  /*1fe0*/  @P3 SHF.R.U32.HI R9, RZ, R5, R4 ;  /* 0x00000005ff093219 */ /* 0x010fe20000011604 */
[----:B0-----:R-:W-:-:S03]  /*1ff0*/  @!P2 IMAD R4, R61, R6, RZ ;  /* 0x000000063d04a224 */ /* 0x001fc600078e02ff */
[--C-:B------:R-:W-:Y:S01]  /*2000*/  @!P2 SHF.R.S32.HI R5, RZ, 0x1f, R9.reuse ;  /* 0x0000001fff05a819 */ /* 0x100fe20000011409 */
[----:B------:R-:W-:Y:S02]  /*2010*/  @!P2 IMAD R7, R27, R7, R4 ;  /* 0x000000071b07a224 */ /* 0x000fe400078e0204 */
[----:B------:R-:W-:-:S04]  /*2020*/  @!P2 IMAD.MOV.U32 R4, RZ, RZ, R9 ;  /* 0x000000ffff04a224 */ /* 0x000fc800078e0009 */
[----:B------:R-:W-:-:S04]  /*2030*/  @!P2 IMAD.WIDE.U32 R4, R27, R6, R4 ;  /* 0x000000061b04a225 */ /* 0x000fc800078e0004 */
[----:B------:R-:W-:Y:S01]  /*2040*/  @!P2 IMAD.IADD R5, R5, 0x1, R7 ;  /* 0x000000010505a824 */ /* 0x000fe200078e0207 */
[----:B--2---:R-:W-:-:S04]  /*2050*/  @!P2 LEA R6, P3, R4, R12, 0x2 ;  /* 0x0000000c0406a211 */ /* 0x004fc800078610ff */
[----:B------:R-:W-:Y:S02]  /*2060*/  @!P2 LEA.HI.X R7, R4, R13, R5, 0x2, P3 ;  /* 0x0000000d0407a211 */ /* 0x000fe400018f1405 */
[----:B------:R-:W-:-:S03]  /*2070*/  LOP3.LUT P4, RZ, R204, 0x4, RZ, 0xc0, !PT ;  /* 0x00000004ccff7812 */ /* 0x000fc6000788c0ff */
[----:B------:R0:W5:Y:S01]  /*2080*/  @!P2 LDG.E R93, desc[UR60][R6.64] ;  /* 0x0000003c065da981 */ /* 0x000162000c1e1900 */
[----:B------:R-:W-:Y:S01]  /*2090*/  ISETP.GT.AND P2, PT, R2, R26, PT ;  /* 0x0000001a0200720c */ /* 0x000fe20003f44270 */
[----:B------:R-:W-:Y:S01]  /*20a0*/  IMAD R5, R192, 0x5000, R68 ;  /* 0x00005000c0057824 */ /* 0x000fe200078e0244 */
[----:B------:R-:W-:Y:S05]  /*20b0*/  YIELD ;  /* 0x0000000000007946 */ /* 0x000fea0003800000 */
[----:B------:R-:W-:Y:S01]  /*20c0*/  P2R R90, PR, RZ, 0x4 ;  /* 0x00000004ff5a7803 */ /* 0x000fe20000000000 */
[----:B------:R-:W-:Y:S01]  /*20d0*/  VIADD R91, R5, 0x40 ;  /* 0x00000040055b7836 */ /* 0x000fe20000000000 */
[----:B-1----:R-:W-:Y:S01]  /*20e0*/  ISETP.GE.AND P2, PT, R105, 0x1, PT ;  /* 0x000000016900780c */ /* 0x002fe20003f46270 */
[----:B------:R-:W-:Y:S01]  /*20f0*/  @P4 VIADD R91, R5, 0xffffffc0 ;  /* 0xffffffc0055b4836 */ /* 0x000fe20000000000 */
[----:B------:R-:W-:Y:S01]  /*2100*/  BSSY B0, `(.L_x_530) ;  /* 0x00006c7000007945 */ /* 0x000fe20003800000 */
[----:B------:R-:W-:-:S02]  /*2110*/  IMAD.MOV R9, RZ, RZ, -R9 ;  /* 0x000000ffff097224 */ /* 0x000fc400078e0a09 */
[C---:B------:R-:W-:Y:S01]  /*2120*/  IMAD.IADD R92, R18.reuse, 0x1, R5 ;  /* 0x00000001125c7824 */ /* 0x040fe200078e0205 */
[----:B------:R-:W-:Y:S01]  /*2130*/  IADD3 R91, R18, R91, RZ ;  /* 0x0000005b125b7210 */ /* 0x000fe20007ffe0ff */
[----:B------:R-:W-:-:S06]  /*2140*/  IMAD R94, R94, R9, R11 ;  /* 0x000000095e5e7224 */ /* 0x000fcc00078e020b */
[----:B0-----:R-:W-:Y:S05]  /*2150*/  @!P2 BRA `(.L_x_531) ;  /* 0x0000006400aca947 */ /* 0x001fea0003800000 */
[----:B------:R-:W-:Y:S01]  /*2160*/  SHF.R.S32.HI R95, RZ, 0x1f, R94 ;  /* 0x0000001fff5f7819 */ /* 0x000fe2000001145e */
[----:B------:R-:W-:Y:S01]  /*2170*/  ULDC.64 UR4, c[0x0][0x300] ;  /* 0x0000c00000047ab9 */ /* 0x000fe20000000a00 */
[----:B-----5:R-:W-:Y:S01]  /*2180*/  SHF.R.S32.HI R96, RZ, 0x1f, R93 ;  /* 0x0000001fff607819 */ /* 0x020fe2000001145d */
[----:B------:R-:W-:-:S04]  /*2190*/  IMAD.WIDE.U32 R4, R94, UR4, RZ ;  /* 0x000000045e047c25 */ /* 0x000fc8000f8e00ff */
[----:B------:R-:W-:Y:S02]  /*21a0*/  IMAD R7, R95, UR4, RZ ;  /* 0x000000045f077c24 */ /* 0x000fe4000f8e02ff */
[----:B------:R-:W-:Y:S02]  /*21b0*/  IMAD R97, R2, -0xa0, R48 ;  /* 0xffffff6002617824 */ /* 0x000fe400078e0230 */
[----:B------:R-:W-:Y:S01]  /*21c0*/  IMAD R7, R94, UR5, R7 ;  /* 0x000000055e077c24 */ /* 0x000fe2000f8e0207 */
[----:B------:R-:W-:Y:S02]  /*21d0*/  ULDC.64 UR4, c[0x0][0x310] ;  /* 0x0000c40000047ab9 */ /* 0x000fe40000000a00 */
[----:B------:R-:W-:Y:S01]  /*21e0*/  IMAD R6, R96, UR4, RZ ;  /* 0x0000000460067c24 */ /* 0x000fe2000f8e02ff */
[----:B------:R-:W-:Y:S01]  /*21f0*/  VIMNMX R97, R97, 0xa0, PT ;  /* 0x000000a061617848 */ /* 0x000fe20003fe0100 */
[----:B------:R-:W-:Y:S02]  /*2200*/  IMAD.IADD R5, R5, 0x1, R7 ;  /* 0x0000000105057824 */ /* 0x000fe400078e0207 */
[----:B------:R-:W-:-:S02]  /*2210*/  IMAD R7, R93, UR5, R6 ;  /* 0x000000055d077c24 */ /* 0x000fc4000f8e0206 */
[----:B------:R-:W-:Y:S01]  /*2220*/  IMAD.WIDE.U32 R4, R93, UR4, R4 ;  /* 0x000000045d047c25 */ /* 0x000fe2000f8e0004 */
[----:B------:R-:W-:-:S03]  /*2230*/  ULDC.64 UR4, c[0x0][0x308] ;  /* 0x0000c20000047ab9 */ /* 0x000fc60000000a00 */
[----:B------:R-:W-:Y:S01]  /*2240*/  IMAD.IADD R5, R5, 0x1, R7 ;  /* 0x0000000105057824 */ /* 0x000fe200078e0207 */
[----:B------:R-:W-:Y:S01]  /*2250*/  SHF.R.S32.HI R7, RZ, 0x1f, R2 ;  /* 0x0000001fff077819 */ /* 0x000fe20000011402 */
[----:B------:R-:W-:Y:S02]  /*2260*/  IMAD R9, R75, UR4, RZ ;  /* 0x000000044b097c24 */ /* 0x000fe4000f8e02ff */
[----:B------:R-:W-:-:S04]  /*2270*/  IMAD.WIDE.U32 R102, R170, UR4, R4 ;  /* 0x00000004aa667c25 */ /* 0x000fc8000f8e0004 */
[----:B------:R-:W-:Y:S01]  /*2280*/  IMAD R9, R170, UR5, R9 ;  /* 0x00000005aa097c24 */ /* 0x000fe2000f8e0209 */
[----:B------:R-:W-:Y:S01]  /*2290*/  ULDC.64 UR4, c[0x0][0x2e8] ;  /* 0x0000ba0000047ab9 */ /* 0x000fe20000000a00 */
[-C--:B------:R-:W-:Y:S01]  /*22a0*/  IMAD R4, R70, R2.reuse, RZ ;  /* 0x0000000246047224 */ /* 0x080fe200078e02ff */
[----:B------:R-:W-:Y:S01]  /*22b0*/  IADD3 R101, P2, R102, UR4, RZ ;  /* 0x0000000466657c10 */ /* 0x000fe2000ff5e0ff */
[----:B------:R-:W-:Y:S01]  /*22c0*/  ULDC.U8 UR4, c[0x0][0x410] ;  /* 0x0001040000047ab9 */ /* 0x000fe20000000000 */
[----:B------:R-:W-:Y:S02]  /*22d0*/  IMAD R5, R69, R2, RZ ;  /* 0x0000000245057224 */ /* 0x000fe400078e02ff */
[----:B------:R-:W-:Y:S01]  /*22e0*/  IADD3.X R102, R103, UR5, R9, P2, !PT ;  /* 0x0000000567667c10 */ /* 0x000fe200097fe409 */
[C---:B------:R-:W-:Y:S01]  /*22f0*/  IMAD R11, R7.reuse, R52, R4 ;  /* 0x00000034070b7224 */ /* 0x040fe200078e0204 */
[----:B------:R-:W-:Y:S01]  /*2300*/  ISETP.NE.AND P2, PT, RZ, UR4, PT ;  /* 0x00000004ff007c0c */ /* 0x000fe2000bf45270 */
[----:B------:R-:W-:-:S02]  /*2310*/  IMAD R13, R7, R58, R5 ;  /* 0x0000003a070d7224 */ /* 0x000fc400078e0205 */
[----:B------:R-:W-:-:S04]  /*2320*/  IMAD.WIDE.U32 R4, R52, R2, RZ ;  /* 0x0000000234047225 */ /* 0x000fc800078e00ff */
[----:B------:R-:W-:-:S04]  /*2330*/  IMAD.WIDE.U32 R6, R58, R2, RZ ;  /* 0x000000023a067225 */ /* 0x000fc800078e00ff */
[----:B------:R-:W-:Y:S02]  /*2340*/  IMAD.IADD R88, R5, 0x1, R11 ;  /* 0x0000000105587824 */ /* 0x000fe400078e020b */
[----:B------:R-:W-:Y:S01]  /*2350*/  IMAD.IADD R100, R7, 0x1, R13 ;  /* 0x0000000107647824 */ /* 0x000fe200078e020d */
[----:B------:R-:W-:Y:S06]  /*2360*/  @!P2 BRA `(.L_x_532) ;  /* 0x0000003000a0a947 */ /* 0x000fec0003800000 */
[----:B------:R-:W-:Y:S01]  /*2370*/  ISETP.GE.AND P2, PT, R194, R97, PT ;  /* 0x00000061c200720c */ /* 0x000fe20003f46270 */
[----:B------:R-:W-:Y:S01]  /*2380*/  BSSY B1, `(.L_x_533) ;  /* 0x000001e000017945 */ /* 0x000fe20003800000 */
        /* <DEDUP_REMOVED lines=11> */
[----:B------:R-:W-:Y:S01]  /*2440*/  CS2R R46, SRZ ;  /* 0x00000000002e7805 */ /* 0x000fe2000001ff00 */
[----:B------:R-:W-:Y:S06]  /*2450*/  @P2 BRA `(.L_x_534) ;  /* 0x0000000000402947 */ /* 0x000fec0003800000 */
[----:B------:R-:W-:Y:S01]  /*2460*/  ULDC.64 UR4, c[0x0][0x3e8] ;  /* 0x0000fa0000047ab9 */ /* 0x000fe20000000a00 */
[----:B------:R-:W-:Y:S02]  /*2470*/  CS2R R98, SRZ ;  /* 0x0000000000627805 */ /* 0x000fe4000001ff00 */
[----:B------:R-:W-:Y:S02]  /*2480*/  IADD3 R10, P3, P4, R20, UR4, R4 ;  /* 0x00000004140a7c10 */ /* 0x000fe4000fc7e004 */
[----:B------:R-:W-:Y:S02]  /*2490*/  CS2R R46, SRZ ;  /* 0x00000000002e7805 */ /* 0x000fe4000001ff00 */
[----:B------:R-:W-:Y:S01]  /*24a0*/  IADD3.X R11, R67, UR5, R88, P3, P4 ;  /* 0x00000005430b7c10 */ /* 0x000fe20009fe8458 */
[----:B------:R-:W-:Y:S02]  /*24b0*/  ULDC.64 UR4, c[0x0][0x400] ;  /* 0x0001000000047ab9 */ /* 0x000fe40000000a00 */
[----:B------:R-:W-:-:S04]  /*24c0*/  IADD3 R12, P3, P4, R54, UR4, R6 ;  /* 0x00000004360c7c10 */ /* 0x000fc8000fc7e006 */
[----:B------:R-:W-:Y:S02]  /*24d0*/  IADD3.X R13, R65, UR5, R100, P3, P4 ;  /* 0x00000005410d7c10 */ /* 0x000fe40009fe8464 */
[----:B------:R-:W-:Y:S02]  /*24e0*/  ISETP.GE.AND P3, PT, R22, R105, PT ;  /* 0x000000691600720c */ /* 0x000fe40003f66270 */
[----:B------:R-:W-:Y:S02]  /*24f0*/  CS2R R44, SRZ ;  /* 0x00000000002c7805 */ /* 0x000fe4000001ff00 */
[----:B------:R-:W-:-:S09]  /*2500*/  CS2R R42, SRZ ;  /* 0x00000000002a7805 */ /* 0x000fd2000001ff00 */
[----:B------:R0:W5:Y:S04]  /*2510*/  @!P3 LDG.E.64 R98, desc[UR60][R10.64] ;  /* 0x0000003c0a62b981 */ /* 0x000168000c1e1b00 */
[----:B------:R0:W5:Y:S01]  /*2520*/  @!P3 LDG.E.64 R46, desc[UR60][R12.64] ;  /* 0x0000003c0c2eb981 */ /* 0x000162000c1e1b00 */
[----:B------:R-:W-:-:S13]  /*2530*/  ISETP.GE.AND P3, PT, R195, R105, PT ;  /* 0x00000069c300720c */ /* 0x000fda0003f66270 */
[----:B------:R0:W5:Y:S04]  /*2540*/  @!P3 LDG.E.64 R44, desc[UR60][R10.64+0x20] ;  /* 0x0000203c0a2cb981 */ /* 0x000168000c1e1b00 */
[----:B------:R0:W5:Y:S02]  /*2550*/  @!P3 LDG.E.64 R42, desc[UR60][R12.64+0x20] ;  /* 0x0000203c0c2ab981 */ /* 0x000164000c1e1b00 */
.L_x_534:
[----:B------:R-:W-:Y:S05]  /*2560*/  BSYNC B1 ;  /* 0x0000000000017941 */ /* 0x000fea0003800000 */
.L_x_533:
[----:B------:R-:W-:Y:S01]  /*2570*/  ISETP.GE.AND P3, PT, R221, R97, PT ;  /* 0x00000061dd00720c */ /* 0x000fe20003f66270 */
[----:B------:R-:W-:Y:S01]  /*2580*/  BSSY B1, `(.L_x_535) ;  /* 0x0000018000017945 */ /* 0x000fe20003800000 */
[----:B-----5:R-:W-:Y:S01]  /*2590*/  MOV R111, R44 ;  /* 0x0000002c006f7202 */ /* 0x020fe20000000f00 */
[----:B------:R-:W-:-:S10]  /*25a0*/  IMAD.MOV.U32 R123, RZ, RZ, R98 ;  /* 0x000000ffff7b7224 */ /* 0x000fd400078e0062 */
[----:B------:R-:W-:Y:S05]  /*25b0*/  @P3 BRA `(.L_x_536) ;  /* 0x0000000000503947 */ /* 0x000fea0003800000 */
[----:B0-----:R-:W-:Y:S01]  /*25c0*/  IADD3 R10, P4, P5, R20, R4, R84 ;  /* 0x00000004140a7210 */ /* 0x001fe20007d9e054 */
[----:B------:R-:W-:Y:S01]  /*25d0*/  ULDC.64 UR4, c[0x0][0x3e8] ;  /* 0x0000fa0000047ab9 */ /* 0x000fe20000000a00 */
[----:B------:R-:W-:Y:S02]  /*25e0*/  CS2R R38, SRZ ;  /* 0x0000000000267805 */ /* 0x000fe4000001ff00 */
[----:B------:R-:W-:Y:S02]  /*25f0*/  CS2R R40, SRZ ;  /* 0x0000000000287805 */ /* 0x000fe4000001ff00 */
[----:B------:R-:W-:Y:S02]  /*2600*/  IADD3.X R11, R67, R88, R86, P4, P5 ;  /* 0x00000058430b7210 */ /* 0x000fe400027ea456 */
[----:B------:R-:W-:-:S04]  /*2610*/  IADD3 R12, P4, P5, R54, R6, R79 ;  /* 0x00000006360c7210 */ /* 0x000fc80007d9e04f */
[----:B------:R-:W-:Y:S02]  /*2620*/  IADD3.X R13, R65, R100, R81, P4, P5 ;  /* 0x00000064410d7210 */ /* 0x000fe400027ea451 */
[----:B------:R-:W-:-:S04]  /*2630*/  IADD3 R10, P4, R10, UR4, RZ ;  /* 0x000000040a0a7c10 */ /* 0x000fc8000ff9e0ff */
[----:B------:R-:W-:Y:S01]  /*2640*/  IADD3.X R11, R11, UR5, RZ, P4, !PT ;  /* 0x000000050b0b7c10 */ /* 0x000fe2000a7fe4ff */
[----:B------:R-:W-:Y:S02]  /*2650*/  ULDC.64 UR4, c[0x0][0x400] ;  /* 0x0001000000047ab9 */ /* 0x000fe40000000a00 */
[----:B------:R-:W-:-:S04]  /*2660*/  IADD3 R12, P4, R12, UR4, RZ ;  /* 0x000000040c0c7c10 */ /* 0x000fc8000ff9e0ff */
[----:B------:R-:W-:Y:S02]  /*2670*/  IADD3.X R13, R13, UR5, RZ, P4, !PT ;  /* 0x000000050d0d7c10 */ /* 0x000fe4000a7fe4ff */
        /* <DEDUP_REMOVED lines=8> */
.L_x_536:
[----:B------:R-:W-:Y:S05]  /*2700*/  BSYNC B1 ;  /* 0x0000000000017941 */ /* 0x000fea0003800000 */
.L_x_535:
[----:B------:R-:W-:Y:S01]  /*2710*/  ISETP.GE.AND P4, PT, R227, R97, PT ;  /* 0x00000061e300720c */ /* 0x000fe20003f86270 */
[----:B------:R-:W-:-:S12]  /*2720*/  BSSY B1, `(.L_x_537) ;  /* 0x0000014000017945 */ /* 0x000fd80003800000 */
[----:B------:R-:W-:Y:S05]  /*2730*/  @P4 BRA `(.L_x_538) ;  /* 0x0000000000484947 */ /* 0x000fea0003800000 */
[----:B------:R-:W-:Y:S01]  /*2740*/  IADD3 R4, P5, P6, R20, R83, R4 ;  /* 0x0000005314047210 */ /* 0x000fe20007ebe004 */
[----:B------:R-:W-:-:S03]  /*2750*/  ULDC.64 UR4, c[0x0][0x3e8] ;  /* 0x0000fa0000047ab9 */ /* 0x000fc60000000a00 */
        /* <DEDUP_REMOVED lines=16> */
.L_x_538:
[----:B------:R-:W-:Y:S05]  /*2860*/  BSYNC B1 ;  /* 0x0000000000017941 */ /* 0x000fea0003800000 */
.L_x_537:
[----:B------:R-:W-:Y:S01]  /*2870*/  ISETP.NE.AND P5, PT, R198, 0x3, PT ;  /* 0x00000003c600780c */ /* 0x000fe20003fa5270 */
[----:B------:R-:W-:Y:S01]  /*2880*/  IMAD.MOV.U32 R114, RZ, RZ, R42 ;  /* 0x000000ffff727224 */ /* 0x000fe200078e002a */
[----:B-----5:R-:W-:Y:S01]  /*2890*/  MOV R112, R38 ;  /* 0x0000002600707202 */ /* 0x020fe20000000f00 */
[----:B------:R-:W-:Y:S01]  /*28a0*/  IMAD.MOV.U32 R119, RZ, RZ, R46 ;  /* 0x000000ffff777224 */ /* 0x000fe200078e002e */
[----:B------:R-:W-:Y:S01]  /*28b0*/  MOV R106, R28 ;  /* 0x0000001c006a7202 */ /* 0x000fe20000000f00 */
[----:B------:R-:W-:Y:S02]  /*28c0*/  IMAD.MOV.U32 R109, RZ, RZ, R34 ;  /* 0x000000ffff6d7224 */ /* 0x000fe400078e0022 */
[----:B------:R-:W-:Y:S02]  /*28d0*/  IMAD.MOV.U32 R110, RZ, RZ, R36 ;  /* 0x000000ffff6e7224 */ /* 0x000fe400078e0024 */
[----:B------:R-:W-:Y:S02]  /*28e0*/  IMAD.MOV.U32 R113, RZ, RZ, R40 ;  /* 0x000000ffff717224 */ /* 0x000fe400078e0028 */
[----:B------:R-:W-:-:S02]  /*28f0*/  IMAD.MOV.U32 R104, RZ, RZ, R8 ;  /* 0x000000ffff687224 */ /* 0x000fc400078e0008 */
[----:B------:R-:W-:Y:S02]  /*2900*/  IMAD.MOV.U32 R107, RZ, RZ, R30 ;  /* 0x000000ffff6b7224 */ /* 0x000fe400078e001e */
[----:B------:R-:W-:Y:S01]  /*2910*/  IMAD.MOV.U32 R108, RZ, RZ, R32 ;  /* 0x000000ffff6c7224 */ /* 0x000fe200078e0020 */
[----:B------:R-:W-:Y:S06]  /*2920*/  @!P5 BRA `(.L_x_539) ;  /* 0x000000000004d947 */ /* 0x000fec0003800000 */
[----:B------:R-:W-:Y:S01]  /*2930*/  BPT.TRAP 0x1 ;  /* 0x000000040000795c */ /* 0x000fe20000300000 */
.L_x_539:
[----:B------:R-:W-:Y:S01]  /*2940*/  IMAD R88, R192, 0x8, R18 ;  /* 0x00000008c0587824 */ /* 0x000fe200078e0212 */
[----:B------:R-:W-:Y:S01]  /*2950*/  SHF.L.U32 R100, R196, 0x1f, RZ ;  /* 0x0000001fc4647819 */ /* 0x000fe200000006ff */
[----:B------:R-:W-:Y:S03]  /*2960*/  BSSY B1, `(.L_x_540) ;  /* 0x0000003000017945 */ /* 0x000fe60003800000 */
[----:B------:R-:W3:Y:S02]  /*2970*/  SYNCS.PHASECHK.TRANS64.TRYWAIT P6, [R88+URZ+0x22890], R100 ;  /* 0x02289064580075a7 */ /* 0x000ee400080c017f */
[----:B---3--:R-:W-:Y:S05]  /*2980*/  @!P6 BRA `(.L_x_541) ;  /* 0x000001bc00b0e947 */ /* 0x008fea0003800000 */
.L_x_818:
[----:B------:R-:W-:Y:S05]  /*2990*/  BSYNC B1 ;  /* 0x0000000000017941 */ /* 0x000fea0003800000 */
.L_x_540:
[----:B------:R-:W-:-:S03]  /*29a0*/  UMOV UR4, 0xffffffff ;  /* 0xffffffff00047882 */ /* 0x000fc60000000000 */
[----:B------:R-:W-:Y:S05]  /*29b0*/  BRA.DIV UR4, `(.L_x_542) ;  /* 0x000001be04b87947 */ /* 0x000fea000b800000 */
[----:B------:R4:W0:Y:S04]  /*29c0*/  SHFL.IDX PT, R103, R102, RZ, 0x1c1f ;  /* 0x001c1fff66677589 */ /* 0x00082800000e0000 */
[----:B------:R4:W0:Y:S02]  /*29d0*/  SHFL.IDX PT, R14, R101, RZ, 0x1c1f ;  /* 0x001c1fff650e7589 */ /* 0x00082400000e0000 */
.L_x_822:
[----:B------:R-:W-:Y:S04]  /*29e0*/  BSSY B1, `(.L_x_543) ;  /* 0x00000e7000017945 */ /* 0x000fe80003800000 */
[----:B------:R-:W-:Y:S05]  /*29f0*/  @P2 BRA `(.L_x_544) ;  /* 0x0000000c00942947 */ /* 0x000fea0003800000 */
[----:B------:R-:W-:Y:S04]  /*2a00*/  BSSY B2, `(.L_x_545) ;  /* 0x0000071000027945 */ /* 0x000fe80003800000 */
[----:B------:R-:W-:Y:S05]  /*2a10*/  @P1 BRA `(.L_x_546) ;  /* 0x0000000400bc1947 */ /* 0x000fea0003800000 */
[----:B--2---:R2:W2:Y:S01]  /*2a20*/  LDS.128 R4, [R92+0x18400] ;  /* 0x018400005c047984 */ /* 0x0044a20000000c00 */
[----:B01----:R-:W-:Y:S01]  /*2a30*/  IADD3 R10, P2, R16, R14, RZ ;  /* 0x0000000e100a7210 */ /* 0x003fe20007f5e0ff */
[----:B------:R-:W-:Y:S04]  /*2a40*/  BSSY B3, `(.L_x_547) ;  /* 0x000006b000037945 */ /* 0x000fe80003800000 */
[----:B------:R-:W-:Y:S01]  /*2a50*/  IMAD.X R11, R103, 0x1, R17, P2 ;  /* 0x00000001670b7824 */ /* 0x000fe200010e0611 */
[----:B------:R-:W-:-:S13]  /*2a60*/  ISETP.GE.AND P2, PT, R22, R105, PT ;  /* 0x000000691600720c */ /* 0x000fda0003f46270 */
[----:B------:R-:W-:Y:S05]  /*2a70*/  @P2 BRA `(.L_x_548) ;  /* 0x00000004009c2947 */ /* 0x000fea0003800000 */
[----:B------:R-:W-:Y:S01]  /*2a80*/  SHF.R.U32.HI R13, RZ, 0x8, R99 ;  /* 0x00000008ff0d7819 */ /* 0x000fe20000011663 */
[----:B--2---:R-:W-:Y:S01]  /*2a90*/  IMAD.MOV.U32 R12, RZ, RZ, R4 ;  /* 0x000000ffff0c7224 */ /* 0x004fe200078e0004 */
[----:B------:R-:W-:Y:S02]  /*2aa0*/  SHF.R.U32.HI R15, RZ, 0x8, R47 ;  /* 0x00000008ff0f7819 */ /* 0x000fe4000001162f */
[----:B------:R-:W-:Y:S01]  /*2ab0*/  SHF.R.U32.HI R115, RZ, 0x10, R99 ;  /* 0x00000010ff737819 */ /* 0x000fe20000011663 */
[----:B------:R-:W-:Y:S01]  /*2ac0*/  IMAD.SHL.U32 R13, R13, 0x100, RZ ;  /* 0x000001000d0d7824 */ /* 0x000fe200078e00ff */
[----:B------:R-:W-:Y:S02]  /*2ad0*/  LOP3.LUT R46, R99, 0xff0000ff, RZ, 0xc0, !PT ;  /* 0xff0000ff632e7812 */ /* 0x000fe400078ec0ff */
[----:B------:R-:W-:Y:S02]  /*2ae0*/  SHF.R.U32.HI R99, RZ, 0x10, R47 ;  /* 0x00000010ff637819 */ /* 0x000fe4000001162f */
[----:B------:R-:W-:-:S02]  /*2af0*/  LOP3.LUT R98, R47, 0xff0000ff, RZ, 0xc0, !PT ;  /* 0xff0000ff2f627812 */ /* 0x000fc400078ec0ff */
[----:B------:R-:W-:Y:S01]  /*2b00*/  SHF.L.U32 R15, R15, 0x8, RZ ;  /* 0x000000080f0f7819 */ /* 0x000fe200000006ff */
[----:B------:R-:W-:Y:S01]  /*2b10*/  IMAD.U32 R47, R99, 0x10000, RZ ;  /* 0x00010000632f7824 */ /* 0x000fe200078e00ff */
[----:B------:R-:W-:Y:S01]  /*2b20*/  LOP3.LUT R46, R46, 0xff00, R13, 0xf8, !PT ;  /* 0x0000ff002e2e7812 */ /* 0x000fe200078ef80d */
[----:B------:R-:W-:Y:S01]  /*2b30*/  IMAD.U32 R13, R115, 0x10000, RZ ;  /* 0x00010000730d7824 */ /* 0x000fe200078e00ff */
[----:B------:R-:W-:Y:S02]  /*2b40*/  LOP3.LUT R98, R98, 0xff00, R15, 0xf8, !PT ;  /* 0x0000ff0062627812 */ /* 0x000fe400078ef80f */
[----:B------:R-:W-:Y:S02]  /*2b50*/  F2FP.F16.E4M3.UNPACK_B R15, R119.H1 ;  /* 0x00000077ff0f723e */ /* 0x000fe400030006ff */
[-C--:B------:R-:W-:Y:S02]  /*2b60*/  F2FP.F16.E4M3.UNPACK_B R4, R5.reuse ;  /* 0x00000005ff04723e */ /* 0x080fe400020006ff */
[----:B------:R-:W-:Y:S01]  /*2b70*/  F2FP.F16.E4M3.UNPACK_B R5, R5.H1 ;  /* 0x00000005ff05723e */ /* 0x000fe200030006ff */
[--C-:B------:R-:W-:Y:S01]  /*2b80*/  HADD2.F32 R116, -RZ, R15.reuse.H1_H1 ;  /* 0x3000000fff747230 */ /* 0x100fe20000004100 */
[----:B------:R-:W-:Y:S01]  /*2b90*/  LOP3.LUT R99, R46, 0xff0000, R13, 0xf8, !PT ;  /* 0x00ff00002e637812 */ /* 0x000fe200078ef80d */
[----:B------:R-:W-:Y:S01]  /*2ba0*/  HADD2.F32 R13, -RZ, R4.H1_H1 ;  /* 0x30000004ff0d7230 */ /* 0x000fe20000004100 */
[----:B------:R-:W-:Y:S01]  /*2bb0*/  LOP3.LUT R115, R98, 0xff0000, R47, 0xf8, !PT ;  /* 0x00ff000062737812 */ /* 0x000fe200078ef82f */
[----:B------:R-:W-:Y:S01]  /*2bc0*/  HADD2.F32 R98, -RZ, R15.H0_H0 ;  /* 0x2000000fff627230 */ /* 0x000fe20000004100 */
[----:B------:R-:W-:Y:S01]  /*2bd0*/  F2FP.F16.E4M3.UNPACK_B R46, R123.H1 ;  /* 0x0000007bff2e723e */ /* 0x000fe200030006ff */
[----:B------:R-:W-:-:S02]  /*2be0*/  HADD2.F32 R15, -RZ, R5.H1_H1 ;  /* 0x30000005ff0f7230 */ /* 0x000fc40000004100 */
[----:B------:R-:W-:Y:S02]  /*2bf0*/  HADD2.F32 R5, -RZ, R5.H0_H0 ;  /* 0x20000005ff057230 */ /* 0x000fe40000004100 */
[----:B------:R-:W-:Y:S01]  /*2c00*/  FMUL.FTZ R117, R13, R98 ;  /* 0x000000620d757220 */ /* 0x000fe20000410000 */
[--C-:B------:R-:W-:Y:S02]  /*2c10*/  HADD2.F32 R47, -RZ, R46.reuse.H0_H0 ;  /* 0x2000002eff2f7230 */ /* 0x100fe40000004100 */
[-C--:B------:R-:W-:Y:S01]  /*2c20*/  FMUL.FTZ R122, R15, R116.reuse ;  /* 0x000000740f7a7220 */ /* 0x080fe20000410000 */
[----:B------:R-:W-:Y:S02]  /*2c30*/  HADD2.F32 R46, -RZ, R46.H1_H1 ;  /* 0x3000002eff2e7230 */ /* 0x000fe40000004100 */
[C---:B------:R-:W-:Y:S01]  /*2c40*/  FMUL.FTZ R116, R5.reuse, R116 ;  /* 0x0000007405747220 */ /* 0x040fe20000410000 */
[----:B------:R-:W-:Y:S02]  /*2c50*/  HADD2.F32 R4, -RZ, R4.H0_H0 ;  /* 0x20000004ff047230 */ /* 0x000fe40000004100 */
[----:B------:R-:W-:Y:S01]  /*2c60*/  FFMA.FTZ R121, R5, R46, -R122 ;  /* 0x0000002e05797223 */ /* 0x000fe2000001087a */
[----:B------:R-:W-:-:S02]  /*2c70*/  F2FP.F16.E4M3.UNPACK_B R5, R12.H1 ;  /* 0x0000000cff05723e */ /* 0x000fc400030006ff */
[C---:B------:R-:W-:Y:S01]  /*2c80*/  FMUL.FTZ R118, R4.reuse, R98 ;  /* 0x0000006204767220 */ /* 0x040fe20000410000 */
[----:B------:R-:W-:Y:S01]  /*2c90*/  F2FP.F16.E4M3.UNPACK_B R98, R119 ;  /* 0x00000077ff62723e */ /* 0x000fe200020006ff */
[----:B------:R-:W-:Y:S01]  /*2ca0*/  FFMA.FTZ R124, R15, R46, R116 ;  /* 0x0000002e0f7c7223 */ /* 0x000fe20000010074 */
[----:B------:R-:W-:Y:S01]  /*2cb0*/  F2FP.F16.E4M3.UNPACK_B R12, R12 ;  /* 0x0000000cff0c723e */ /* 0x000fe200020006ff */
[-C--:B------:R-:W-:Y:S01]  /*2cc0*/  FFMA.FTZ R119, R13, R47.reuse, R118 ;  /* 0x0000002f0d777223 */ /* 0x080fe20000010076 */
[--C-:B------:R-:W-:Y:S02]  /*2cd0*/  HADD2.F32 R13, -RZ, R5.reuse.H0_H0 ;  /* 0x20000005ff0d7230 */ /* 0x100fe40000004100 */
[----:B------:R-:W-:Y:S01]  /*2ce0*/  FFMA.FTZ R4, R4, R47, -R117 ;  /* 0x0000002f04047223 */ /* 0x000fe20000010875 */
[----:B------:R-:W-:Y:S01]  /*2cf0*/  HADD2.F32 R15, -RZ, R5.H1_H1 ;  /* 0x30000005ff0f7230 */ /* 0x000fe20000004100 */
[----:B------:R-:W-:Y:S01]  /*2d00*/  F2FP.F16.E4M3.UNPACK_B R46, R123 ;  /* 0x0000007bff2e723e */ /* 0x000fe200020006ff */
[----:B------:R-:W-:Y:S01]  /*2d10*/  HADD2.F32 R116, -RZ, R98.H1_H1 ;  /* 0x30000062ff747230 */ /* 0x000fe20000004100 */
[----:B------:R-:W-:Y:S01]  /*2d20*/  F2FP.SATFINITE.E4M3.F32.PACK_AB_MERGE_C R125, R124, R121, RZ ;  /* 0x000000797c7d723e */ /* 0x000fe200048070ff */
[----:B------:R-:W-:-:S02]  /*2d30*/  HADD2.F32 R5, -RZ, R12.H0_H0 ;  /* 0x2000000cff057230 */ /* 0x000fc40000004100 */
[----:B------:R-:W-:Y:S02]  /*2d40*/  HADD2.F32 R47, -RZ, R98.H0_H0 ;  /* 0x20000062ff2f7230 */ /* 0x000fe40000004100 */
[-C--:B------:R-:W-:Y:S01]  /*2d50*/  FMUL.FTZ R118, R15, R116.reuse ;  /* 0x000000740f767220 */ /* 0x080fe20000410000 */
[----:B------:R-:W-:Y:S02]  /*2d60*/  HADD2.F32 R12, -RZ, R12.H1_H1 ;  /* 0x3000000cff0c7230 */ /* 0x000fe40000004100 */
[----:B------:R-:W-:Y:S01]  /*2d70*/  FMUL.FTZ R122, R13, R116 ;  /* 0x000000740d7a7220 */ /* 0x000fe20000410000 */
[--C-:B------:R-:W-:Y:S02]  /*2d80*/  HADD2.F32 R98, -RZ, R46.reuse.H1_H1 ;  /* 0x3000002eff627230 */ /* 0x100fe40000004100 */
[----:B------:R-:W-:Y:S02]  /*2d90*/  HADD2.F32 R46, -RZ, R46.H0_H0 ;  /* 0x2000002eff2e7230 */ /* 0x000fe40000004100 */
[CC--:B------:R-:W-:Y:S01]  /*2da0*/  FMUL.FTZ R116, R12.reuse, R47.reuse ;  /* 0x0000002f0c747220 */ /* 0x0c0fe20000410000 */
[----:B------:R-:W-:Y:S01]  /*2db0*/  FMUL.FTZ R47, R5, R47 ;  /* 0x0000002f052f7220 */ /* 0x000fe20000410000 */
[-C--:B------:R-:W-:Y:S01]  /*2dc0*/  FFMA.FTZ R15, R15, R98.reuse, R122 ;  /* 0x000000620f0f7223 */ /* 0x080fe2000001007a */
[----:B------:R-:W-:Y:S01]  /*2dd0*/  FFMA.FTZ R118, R13, R98, -R118 ;  /* 0x000000620d767223 */ /* 0x000fe20000010876 */
[-C--:B------:R-:W-:Y:S01]  /*2de0*/  FFMA.FTZ R117, R5, R46.reuse, -R116 ;  /* 0x0000002e05757223 */ /* 0x080fe20000010874 */
[----:B------:R-:W-:Y:S01]  /*2df0*/  FFMA.FTZ R122, R12, R46, R47 ;  /* 0x0000002e0c7a7223 */ /* 0x000fe2000001002f */
[----:B------:R-:W-:-:S02]  /*2e00*/  F2FP.F16.E4M3.UNPACK_B R12, R7.H1 ;  /* 0x00000007ff0c723e */ /* 0x000fc400030006ff */
[----:B------:R-:W-:Y:S02]  /*2e10*/  F2FP.F16.E4M3.UNPACK_B R47, R115.H1 ;  /* 0x00000073ff2f723e */ /* 0x000fe400030006ff */
[----:B------:R-:W-:Y:S01]  /*2e20*/  F2FP.SATFINITE.E4M3.F32.PACK_AB_MERGE_C R123, R15, R118, RZ ;  /* 0x000000760f7b723e */ /* 0x000fe200048070ff */
[--C-:B------:R-:W-:Y:S01]  /*2e30*/  HADD2.F32 R15, -RZ, R12.reuse.H1_H1 ;  /* 0x3000000cff0f7230 */ /* 0x100fe20000004100 */
[----:B------:R-:W-:Y:S01]  /*2e40*/  F2FP.F16.E4M3.UNPACK_B R46, R99.H1 ;  /* 0x00000063ff2e723e */ /* 0x000fe200030006ff */
[----:B------:R-:W-:Y:S01]  /*2e50*/  HADD2.F32 R118, -RZ, R47.H1_H1 ;  /* 0x3000002fff767230 */ /* 0x000fe20000004100 */
[----:B------:R-:W-:Y:S01]  /*2e60*/  F2FP.F16.E4M3.UNPACK_B R5, R6.H1 ;  /* 0x00000006ff05723e */ /* 0x000fe200030006ff */
[----:B------:R-:W-:Y:S01]  /*2e70*/  HADD2.F32 R13, -RZ, R12.H0_H0 ;  /* 0x2000000cff0d7230 */ /* 0x000fe20000004100 */
[----:B------:R-:W-:Y:S01]  /*2e80*/  F2FP.F16.E4M3.UNPACK_B R115, R115 ;  /* 0x00000073ff73723e */ /* 0x000fe200020006ff */
[----:B------:R-:W-:Y:S01]  /*2e90*/  HADD2.F32 R98, -RZ, R46.H1_H1 ;  /* 0x3000002eff627230 */ /* 0x000fe20000004100 */
[----:B------:R-:W-:Y:S01]  /*2ea0*/  F2FP.F16.E4M3.UNPACK_B R99, R99 ;  /* 0x00000063ff63723e */ /* 0x000fe200020006ff */
[----:B------:R-:W-:Y:S01]  /*2eb0*/  FMUL.FTZ R124, R15, R118 ;  /* 0x000000760f7c7220 */ /* 0x000fe20000410000 */
[----:B------:R-:W-:-:S02]  /*2ec0*/  HADD2.F32 R12, -RZ, R5.H1_H1 ;  /* 0x30000005ff0c7230 */ /* 0x000fc40000004100 */
[C---:B------:R-:W-:Y:S01]  /*2ed0*/  FMUL.FTZ R126, R13.reuse, R118 ;  /* 0x000000760d7e7220 */ /* 0x040fe20000410000 */
[----:B------:R-:W-:Y:S02]  /*2ee0*/  HADD2.F32 R116, -RZ, R115.H1_H1 ;  /* 0x30000073ff747230 */ /* 0x000fe40000004100 */
[----:B------:R-:W-:Y:S01]  /*2ef0*/  FFMA.FTZ R124, R13, R98, -R124 ;  /* 0x000000620d7c7223 */ /* 0x000fe2000001087c */
[----:B------:R-:W-:Y:S01]  /*2f00*/  HADD2.F32 R5, -RZ, R5.H0_H0 ;  /* 0x20000005ff057230 */ /* 0x000fe20000004100 */
[----:B------:R-:W-:Y:S01]  /*2f10*/  F2FP.F16.E4M3.UNPACK_B R6, R6 ;  /* 0x00000006ff06723e */ /* 0x000fe200020006ff */
[----:B------:R-:W-:Y:S02]  /*2f20*/  HADD2.F32 R13, -RZ, R99.H1_H1 ;  /* 0x30000063ff0d7230 */ /* 0x000fe40000004100 */
[-C--:B------:R-:W-:Y:S01]  /*2f30*/  FMUL.FTZ R118, R12, R116.reuse ;  /* 0x000000740c767220 */ /* 0x080fe20000410000 */
[----:B------:R-:W-:Y:S01]  /*2f40*/  F2FP.F16.E4M3.UNPACK_B R7, R7 ;  /* 0x00000007ff07723e */ /* 0x000fe200020006ff */
[----:B------:R-:W-:Y:S01]  /*2f50*/  FMUL.FTZ R121, R5, R116 ;  /* 0x0000007405797220 */ /* 0x000fe20000410000 */
[----:B------:R-:W-:-:S02]  /*2f60*/  HADD2.F32 R115, -RZ, R115.H0_H0 ;  /* 0x20000073ff737230 */ /* 0x000fc40000004100 */
[-C--:B------:R-:W-:Y:S01]  /*2f70*/  FFMA.FTZ R118, R5, R13.reuse, -R118 ;  /* 0x0000000d05767223 */ /* 0x080fe20000010876 */
[--C-:B------:R-:W-:Y:S02]  /*2f80*/  HADD2.F32 R5, -RZ, R6.reuse.H0_H0 ;  /* 0x20000006ff057230 */ /* 0x100fe40000004100 */
[----:B------:R-:W-:Y:S01]  /*2f90*/  FFMA.FTZ R121, R12, R13, R121 ;  /* 0x0000000d0c797223 */ /* 0x000fe20000010079 */
[--C-:B------:R-:W-:Y:S02]  /*2fa0*/  HADD2.F32 R12, -RZ, R7.reuse.H0_H0 ;  /* 0x20000007ff0c7230 */ /* 0x100fe40000004100 */
[----:B------:R-:W-:Y:S01]  /*2fb0*/  FFMA.FTZ R15, R15, R98, R126 ;  /* 0x000000620f0f7223 */ /* 0x000fe2000001007e */
[----:B------:R-:W-:Y:S02]  /*2fc0*/  HADD2.F32 R6, -RZ, R6.H1_H1 ;  /* 0x30000006ff067230 */ /* 0x000fe40000004100 */
[----:B------:R-:W-:Y:S01]  /*2fd0*/  HADD2.F32 R7, -RZ, R7.H1_H1 ;  /* 0x30000007ff077230 */ /* 0x000fe20000004100 */
[----:B------:R-:W-:Y:S01]  /*2fe0*/  F2FP.SATFINITE.E4M3.F32.PACK_AB_MERGE_C R118, R121, R118, RZ ;  /* 0x000000767976723e */ /* 0x000fe200048070ff */
[----:B------:R-:W-:-:S02]  /*2ff0*/  HADD2.F32 R47, -RZ, R47.H0_H0 ;  /* 0x2000002fff2f7230 */ /* 0x000fc40000004100 */
[-C--:B------:R-:W-:Y:S01]  /*3000*/  FMUL.FTZ R98, R6, R115.reuse ;  /* 0x0000007306627220 */ /* 0x080fe20000410000 */
[----:B------:R-:W-:Y:S02]  /*3010*/  HADD2.F32 R46, -RZ, R46.H0_H0 ;  /* 0x2000002eff2e7230 */ /* 0x000fe40000004100 */
[----:B------:R-:W-:Y:S01]  /*3020*/  FMUL.FTZ R115, R5, R115 ;  /* 0x0000007305737220 */ /* 0x000fe20000410000 */
[----:B------:R-:W-:Y:S02]  /*3030*/  HADD2.F32 R99, -RZ, R99.H0_H0 ;  /* 0x20000063ff637230 */ /* 0x000fe40000004100 */
[-C--:B------:R-:W-:Y:S01]  /*3040*/  FMUL.FTZ R13, R7, R47.reuse ;  /* 0x0000002f070d7220 */ /* 0x080fe20000410000 */
[C---:B------:R-:W-:Y:S01]  /*3050*/  FMUL.FTZ R116, R12.reuse, R47 ;  /* 0x0000002f0c747220 */ /* 0x040fe20000410000 */
[----:B------:R-:W-:Y:S02]  /*3060*/  F2FP.SATFINITE.E4M3.F32.PACK_AB_MERGE_C R15, R15, R124, RZ ;  /* 0x0000007c0f0f723e */ /* 0x000fe400048070ff */
[-C--:B------:R-:W-:Y:S01]  /*3070*/  FFMA.FTZ R13, R12, R46.reuse, -R13 ;  /* 0x0000002e0c0d7223 */ /* 0x080fe2000001080d */
[----:B------:R-:W-:Y:S01]  /*3080*/  FFMA.FTZ R116, R7, R46, R116 ;  /* 0x0000002e07747223 */ /* 0x000fe20000010074 */
[-C--:B------:R-:W-:Y:S01]  /*3090*/  FFMA.FTZ R98, R5, R99.reuse, -R98 ;  /* 0x0000006305627223 */ /* 0x080fe20000010862 */
[----:B------:R-:W-:Y:S01]  /*30a0*/  FFMA.FTZ R115, R6, R99, R115 ;  /* 0x0000006306737223 */ /* 0x000fe20000010073 */
[----:B------:R-:W-:-:S02]  /*30b0*/  F2FP.SATFINITE.E4M3.F32.PACK_AB_MERGE_C R5, R119, R4, R125 ;  /* 0x000000047705723e */ /* 0x000fc4000480707d */
[----:B------:R-:W-:Y:S02]  /*30c0*/  F2FP.SATFINITE.E4M3.F32.PACK_AB_MERGE_C R4, R122, R117, R123 ;  /* 0x000000757a04723e */ /* 0x000fe4000480707b */
[----:B------:R-:W-:Y:S02]  /*30d0*/  F2FP.SATFINITE.E4M3.F32.PACK_AB_MERGE_C R6, R115, R98, R118 ;  /* 0x000000627306723e */ /* 0x000fe40004807076 */
[----:B------:R-:W-:-:S07]  /*30e0*/  F2FP.SATFINITE.E4M3.F32.PACK_AB_MERGE_C R7, R116, R13, R15 ;  /* 0x0000000d7407723e */ /* 0x000fce000480700f */
.L_x_548:
[----:B------:R-:W-:Y:S05]  /*30f0*/  BSYNC B3 ;  /* 0x0000000000037941 */ /* 0x000fea0003800000 */
.L_x_547:
[----:B--2---:R0:W-:Y:S02]  /*3100*/  ST.E.128 desc[UR60][R10.64], R4 ;  /* 0x000000040a007985 */ /* 0x0041e4000c101d3c */
.L_x_546:
[----:B------:R-:W-:Y:S05]  /*3110*/  BSYNC B2 ;  /* 0x0000000000027941 */ /* 0x000fea0003800000 */
.L_x_545:
[----:B------:R-:W-:-:S13]  /*3120*/  ISETP.NE.AND P2, PT, R89, RZ, PT ;  /* 0x000000ff5900720c */ /* 0x000fda0003f45270 */
[----:B------:R-:W-:Y:S05]  /*3130*/  @P2 BRA `(.L_x_544) ;  /* 0x0000000400c42947 */ /* 0x000fea0003800000 */
[----:B0-2---:R0:W2:Y:S01]  /*3140*/  LDS.128 R4, [R91+0x18400] ;  /* 0x018400005b047984 */ /* 0x0050a20000000c00 */
[----:B-1----:R-:W-:Y:S01]  /*3150*/  IADD3 R10, P2, R19, R14, RZ ;  /* 0x0000000e130a7210 */ /* 0x002fe20007f5e0ff */
[----:B------:R-:W-:Y:S04]  /*3160*/  BSSY B2, `(.L_x_549) ;  /* 0x000006d000027945 */ /* 0x000fe80003800000 */
[----:B------:R-:W-:Y:S01]  /*3170*/  IMAD.X R11, R103, 0x1, R193, P2 ;  /* 0x00000001670b7824 */ /* 0x000fe200010e06c1 */
[----:B------:R-:W-:-:S13]  /*3180*/  ISETP.GE.AND P2, PT, R195, R105, PT ;  /* 0x00000069c300720c */ /* 0x000fda0003f46270 */
[----:B0-----:R-:W-:Y:S05]  /*3190*/  @P2 BRA `(.L_x_550) ;  /* 0x0000000400a42947 */ /* 0x001fea0003800000 */
[----:B------:R-:W-:Y:S01]  /*31a0*/  SHF.R.U32.HI R46, RZ, 0x8, R45 ;  /* 0x00000008ff2e7819 */ /* 0x000fe2000001162d */
[----:B--2---:R-:W-:Y:S01]  /*31b0*/  IMAD.MOV.U32 R13, RZ, RZ, R6 ;  /* 0x000000ffff0d7224 */ /* 0x004fe200078e0006 */
[----:B------:R-:W-:Y:S02]  /*31c0*/  SHF.R.U32.HI R42, RZ, 0x8, R43 ;  /* 0x00000008ff2a7819 */ /* 0x000fe4000001162b */
[----:B------:R-:W-:Y:S01]  /*31d0*/  MOV R14, R7 ;  /* 0x00000007000e7202 */ /* 0x000fe20000000f00 */
[----:B------:R-:W-:Y:S01]  /*31e0*/  IMAD.SHL.U32 R7, R46, 0x100, RZ ;  /* 0x000001002e077824 */ /* 0x000fe200078e00ff */
[----:B------:R-:W-:Y:S01]  /*31f0*/  LOP3.LUT R12, R45, 0xff0000ff, RZ, 0xc0, !PT ;  /* 0xff0000ff2d0c7812 */ /* 0x000fe200078ec0ff */
[----:B------:R-:W-:Y:S01]  /*3200*/  IMAD.SHL.U32 R6, R42, 0x100, RZ ;  /* 0x000001002a067824 */ /* 0x000fe200078e00ff */
[----:B------:R-:W-:Y:S02]  /*3210*/  SHF.R.U32.HI R45, RZ, 0x10, R45 ;  /* 0x00000010ff2d7819 */ /* 0x000fe4000001162d */
[----:B------:R-:W-:-:S02]  /*3220*/  LOP3.LUT R15, R43, 0xff0000ff, RZ, 0xc0, !PT ;  /* 0xff0000ff2b0f7812 */ /* 0x000fc400078ec0ff */
[----:B------:R-:W-:Y:S02]  /*3230*/  SHF.R.U32.HI R44, RZ, 0x10, R43 ;  /* 0x00000010ff2c7819 */ /* 0x000fe4000001162b */
[----:B------:R-:W-:Y:S01]  /*3240*/  LOP3.LUT R7, R12, 0xff00, R7, 0xf8, !PT ;  /* 0x0000ff000c077812 */ /* 0x000fe200078ef807 */
[----:B------:R-:W-:Y:S01]  /*3250*/  IMAD.U32 R12, R45, 0x10000, RZ ;  /* 0x000100002d0c7824 */ /* 0x000fe200078e00ff */
[----:B------:R-:W-:Y:S02]  /*3260*/  LOP3.LUT R15, R15, 0xff00, R6, 0xf8, !PT ;  /* 0x0000ff000f0f7812 */ /* 0x000fe400078ef806 */
[----:B------:R-:W-:Y:S02]  /*3270*/  SHF.L.U32 R44, R44, 0x10, RZ ;  /* 0x000000102c2c7819 */ /* 0x000fe400000006ff */
[----:B------:R-:W-:Y:S02]  /*3280*/  F2FP.F16.E4M3.UNPACK_B R42, R114.H1 ;  /* 0x00000072ff2a723e */ /* 0x000fe400030006ff */
[----:B------:R-:W-:-:S02]  /*3290*/  F2FP.F16.E4M3.UNPACK_B R6, R5 ;  /* 0x00000005ff06723e */ /* 0x000fc400020006ff */
[----:B------:R-:W-:Y:S01]  /*32a0*/  LOP3.LUT R46, R15, 0xff0000, R44, 0xf8, !PT ;  /* 0x00ff00000f2e7812 */ /* 0x000fe200078ef82c */
[----:B------:R-:W-:Y:S01]  /*32b0*/  HADD2.F32 R44, -RZ, R42.H0_H0 ;  /* 0x2000002aff2c7230 */ /* 0x000fe20000004100 */
[----:B------:R-:W-:Y:S01]  /*32c0*/  LOP3.LUT R43, R7, 0xff0000, R12, 0xf8, !PT ;  /* 0x00ff0000072b7812 */ /* 0x000fe200078ef80c */
[----:B------:R-:W-:Y:S01]  /*32d0*/  HADD2.F32 R7, -RZ, R6.H1_H1 ;  /* 0x30000006ff077230 */ /* 0x000fe20000004100 */
[----:B------:R-:W-:Y:S01]  /*32e0*/  F2FP.F16.E4M3.UNPACK_B R15, R111.H1 ;  /* 0x0000006fff0f723e */ /* 0x000fe200030006ff */
[----:B------:R-:W-:Y:S01]  /*32f0*/  HADD2.F32 R45, -RZ, R42.H1_H1 ;  /* 0x3000002aff2d7230 */ /* 0x000fe20000004100 */
[----:B------:R-:W-:Y:S01]  /*3300*/  F2FP.F16.E4M3.UNPACK_B R5, R5.H1 ;  /* 0x00000005ff05723e */ /* 0x000fe200030006ff */
[----:B------:R-:W-:Y:S02]  /*3310*/  HADD2.F32 R6, -RZ, R6.H0_H0 ;  /* 0x20000006ff067230 */ /* 0x000fe40000004100 */
[----:B------:R-:W-:Y:S01]  /*3320*/  FMUL.FTZ R47, R7, R44 ;  /* 0x0000002c072f7220 */ /* 0x000fe20000410000 */
[----:B------:R-:W-:Y:S01]  /*3330*/  HADD2.F32 R42, -RZ, R15.H0_H0 ;  /* 0x2000000fff2a7230 */ /* 0x000fe20000004100 */
[----:B------:R-:W-:Y:S01]  /*3340*/  F2FP.F16.E4M3.UNPACK_B R114, R114 ;  /* 0x00000072ff72723e */ /* 0x000fe200020006ff */
[----:B------:R-:W-:-:S02]  /*3350*/  HADD2.F32 R12, -RZ, R5.H1_H1 ;  /* 0x30000005ff0c7230 */ /* 0x000fc40000004100 */
[C---:B------:R-:W-:Y:S01]  /*3360*/  FMUL.FTZ R44, R6.reuse, R44 ;  /* 0x0000002c062c7220 */ /* 0x040fe20000410000 */
[----:B------:R-:W-:Y:S02]  /*3370*/  HADD2.F32 R5, -RZ, R5.H0_H0 ;  /* 0x20000005ff057230 */ /* 0x000fe40000004100 */
[-C--:B------:R-:W-:Y:S01]  /*3380*/  FFMA.FTZ R99, R6, R42.reuse, -R47 ;  /* 0x0000002a06637223 */ /* 0x080fe2000001082f */
[----:B------:R-:W-:Y:S02]  /*3390*/  HADD2.F32 R15, -RZ, R15.H1_H1 ;  /* 0x3000000fff0f7230 */ /* 0x000fe40000004100 */
[CC--:B------:R-:W-:Y:S01]  /*33a0*/  FMUL.FTZ R6, R12.reuse, R45.reuse ;  /* 0x0000002d0c067220 */ /* 0x0c0fe20000410000 */
[----:B------:R-:W-:Y:S01]  /*33b0*/  FFMA.FTZ R116, R7, R42, R44 ;  /* 0x0000002a07747223 */ /* 0x000fe2000001002c */
[C---:B------:R-:W-:Y:S01]  /*33c0*/  FMUL.FTZ R45, R5.reuse, R45 ;  /* 0x0000002d052d7220 */ /* 0x040fe20000410000 */
[----:B------:R-:W-:Y:S01]  /*33d0*/  F2FP.F16.E4M3.UNPACK_B R111, R111 ;  /* 0x0000006fff6f723e */ /* 0x000fe200020006ff */
[-C--:B------:R-:W-:Y:S01]  /*33e0*/  FFMA.FTZ R103, R5, R15.reuse, -R6 ;  /* 0x0000000f05677223 */ /* 0x080fe20000010806 */
[-C--:B------:R-:W-:Y:S01]  /*33f0*/  F2FP.F16.E4M3.UNPACK_B R5, R4.reuse.H1 ;  /* 0x00000004ff05723e */ /* 0x080fe200030006ff */
[----:B------:R-:W-:Y:S01]  /*3400*/  FFMA.FTZ R118, R12, R15, R45 ;  /* 0x0000000f0c767223 */ /* 0x000fe2000001002d */
[----:B------:R-:W-:Y:S01]  /*3410*/  F2FP.F16.E4M3.UNPACK_B R4, R4 ;  /* 0x00000004ff04723e */ /* 0x000fe200020006ff */
[----:B------:R-:W-:-:S02]  /*3420*/  HADD2.F32 R15, -RZ, R114.H1_H1 ;  /* 0x30000072ff0f7230 */ /* 0x000fc40000004100 */
[--C-:B------:R-:W-:Y:S01]  /*3430*/  HADD2.F32 R6, -RZ, R5.reuse.H0_H0 ;  /* 0x20000005ff067230 */ /* 0x100fe20000004100 */
[----:B------:R-:W-:Y:S01]  /*3440*/  F2FP.SATFINITE.E4M3.F32.PACK_AB_MERGE_C R118, R118, R103, RZ ;  /* 0x000000677676723e */ /* 0x000fe200048070ff */
[----:B------:R-:W-:Y:S02]  /*3450*/  HADD2.F32 R7, -RZ, R5.H1_H1 ;  /* 0x30000005ff077230 */ /* 0x000fe40000004100 */
[----:B------:R-:W-:Y:S02]  /*3460*/  HADD2.F32 R5, -RZ, R4.H0_H0 ;  /* 0x20000004ff057230 */ /* 0x000fe40000004100 */
[-C--:B------:R-:W-:Y:S01]  /*3470*/  FMUL.FTZ R44, R6, R15.reuse ;  /* 0x0000000f062c7220 */ /* 0x080fe20000410000 */
[----:B------:R-:W-:Y:S02]  /*3480*/  HADD2.F32 R114, -RZ, R114.H0_H0 ;  /* 0x20000072ff727230 */ /* 0x000fe40000004100 */
[----:B------:R-:W-:Y:S01]  /*3490*/  FMUL.FTZ R45, R7, R15 ;  /* 0x0000000f072d7220 */ /* 0x000fe20000410000 */
[----:B------:R-:W-:-:S02]  /*34a0*/  HADD2.F32 R4, -RZ, R4.H1_H1 ;  /* 0x30000004ff047230 */ /* 0x000fc40000004100 */
[--C-:B------:R-:W-:Y:S02]  /*34b0*/  HADD2.F32 R12, -RZ, R111.reuse.H1_H1 ;  /* 0x3000006fff0c7230 */ /* 0x100fe40000004100 */
[-C--:B------:R-:W-:Y:S01]  /*34c0*/  FMUL.FTZ R15, R5, R114.reuse ;  /* 0x00000072050f7220 */ /* 0x080fe20000410000 */
[----:B------:R-:W-:Y:S02]  /*34d0*/  HADD2.F32 R111, -RZ, R111.H0_H0 ;  /* 0x2000006fff6f7230 */ /* 0x000fe40000004100 */
[----:B------:R-:W-:Y:S01]  /*34e0*/  FMUL.FTZ R42, R4, R114 ;  /* 0x00000072042a7220 */ /* 0x000fe20000410000 */
[-C--:B------:R-:W-:Y:S01]  /*34f0*/  FFMA.FTZ R45, R6, R12.reuse, -R45 ;  /* 0x0000000c062d7223 */ /* 0x080fe2000001082d */
[----:B------:R-:W-:Y:S02]  /*3500*/  FFMA.FTZ R44, R7, R12, R44 ;  /* 0x0000000c072c7223 */ /* 0x000fe4000001002c */
[-C--:B------:R-:W-:Y:S01]  /*3510*/  FFMA.FTZ R47, R5, R111.reuse, -R42 ;  /* 0x0000006f052f7223 */ /* 0x080fe2000001082a */
[----:B------:R-:W-:Y:S01]  /*3520*/  F2FP.F16.E4M3.UNPACK_B R5, R14.H1 ;  /* 0x0000000eff05723e */ /* 0x000fe200030006ff */
[----:B------:R-:W-:Y:S01]  /*3530*/  FFMA.FTZ R98, R4, R111, R15 ;  /* 0x0000006f04627223 */ /* 0x000fe2000001000f */
[----:B------:R-:W-:-:S02]  /*3540*/  F2FP.F16.E4M3.UNPACK_B R42, R46.H1 ;  /* 0x0000002eff2a723e */ /* 0x000fc400030006ff */
        /* <DEDUP_REMOVED lines=17> */
[----:B------:R-:W-:Y:S01]  /*3660*/  FMUL.FTZ R45, R5, R44 ;  /* 0x0000002c052d7220 */ /* 0x000fe20000410000 */
[----:B------:R-:W-:Y:S01]  /*3670*/  F2FP.F16.E4M3.UNPACK_B R14, R14 ;  /* 0x0000000eff0e723e */ /* 0x000fe200020006ff */
[----:B------:R-:W-:Y:S01]  /*3680*/  FMUL.FTZ R44, R4, R44 ;  /* 0x0000002c042c7220 */ /* 0x000fe20000410000 */
[----:B------:R-:W-:-:S02]  /*3690*/  HADD2.F32 R46, -RZ, R46.H0_H0 ;  /* 0x2000002eff2e7230 */ /* 0x000fc40000004100 */
[-C--:B------:R-:W-:Y:S01]  /*36a0*/  FFMA.FTZ R45, R4, R6.reuse, -R45 ;  /* 0x00000006042d7223 */ /* 0x080fe2000001082d */
[--C-:B------:R-:W-:Y:S02]  /*36b0*/  HADD2.F32 R4, -RZ, R13.reuse.H0_H0 ;  /* 0x2000000dff047230 */ /* 0x100fe40000004100 */
[----:B------:R-:W-:Y:S01]  /*36c0*/  FFMA.FTZ R44, R5, R6, R44 ;  /* 0x00000006052c7223 */ /* 0x000fe2000001002c */
[----:B------:R-:W-:Y:S02]  /*36d0*/  HADD2.F32 R13, -RZ, R13.H1_H1 ;  /* 0x3000000dff0d7230 */ /* 0x000fe40000004100 */
[----:B------:R-:W-:Y:S01]  /*36e0*/  FFMA.FTZ R114, R7, R15, R114 ;  /* 0x0000000f07727223 */ /* 0x000fe20000010072 */
[--C-:B------:R-:W-:Y:S02]  /*36f0*/  HADD2.F32 R5, -RZ, R14.reuse.H0_H0 ;  /* 0x2000000eff057230 */ /* 0x100fe40000004100 */
[----:B------:R-:W-:Y:S02]  /*3700*/  HADD2.F32 R14, -RZ, R14.H1_H1 ;  /* 0x3000000eff0e7230 */ /* 0x000fe40000004100 */
[----:B------:R-:W-:Y:S01]  /*3710*/  FMUL.FTZ R7, R13, R46 ;  /* 0x0000002e0d077220 */ /* 0x000fe20000410000 */
[----:B------:R-:W-:-:S02]  /*3720*/  HADD2.F32 R42, -RZ, R42.H0_H0 ;  /* 0x2000002aff2a7230 */ /* 0x000fc40000004100 */
[----:B------:R-:W-:Y:S01]  /*3730*/  FMUL.FTZ R46, R4, R46 ;  /* 0x0000002e042e7220 */ /* 0x000fe20000410000 */
[----:B------:R-:W-:Y:S01]  /*3740*/  HADD2.F32 R43, -RZ, R43.H0_H0 ;  /* 0x2000002bff2b7230 */ /* 0x000fe20000004100 */
[----:B------:R-:W-:Y:S01]  /*3750*/  F2FP.SATFINITE.E4M3.F32.PACK_AB_MERGE_C R44, R44, R45, RZ ;  /* 0x0000002d2c2c723e */ /* 0x000fe200048070ff */
[----:B------:R-:W-:Y:S02]  /*3760*/  HADD2.F32 R12, -RZ, R12.H0_H0 ;  /* 0x2000000cff0c7230 */ /* 0x000fe40000004100 */
[-C--:B------:R-:W-:Y:S01]  /*3770*/  FMUL.FTZ R6, R14, R42.reuse ;  /* 0x0000002a0e067220 */ /* 0x080fe20000410000 */
[----:B------:R-:W-:Y:S01]  /*3780*/  FMUL.FTZ R15, R5, R42 ;  /* 0x0000002a050f7220 */ /* 0x000fe20000410000 */
[-C--:B------:R-:W-:Y:S01]  /*3790*/  FFMA.FTZ R7, R4, R43.reuse, -R7 ;  /* 0x0000002b04077223 */ /* 0x080fe20000010807 */
[----:B------:R-:W-:Y:S01]  /*37a0*/  FFMA.FTZ R46, R13, R43, R46 ;  /* 0x0000002b0d2e7223 */ /* 0x000fe2000001002e */
[-C--:B------:R-:W-:Y:S01]  /*37b0*/  FFMA.FTZ R6, R5, R12.reuse, -R6 ;  /* 0x0000000c05067223 */ /* 0x080fe20000010806 */
[----:B------:R-:W-:Y:S01]  /*37c0*/  FFMA.FTZ R15, R14, R12, R15 ;  /* 0x0000000c0e0f7223 */ /* 0x000fe2000001000f */
[----:B------:R-:W-:-:S02]  /*37d0*/  F2FP.SATFINITE.E4M3.F32.PACK_AB_MERGE_C R103, R114, R103, RZ ;  /* 0x000000677267723e */ /* 0x000fc400048070ff */
[----:B------:R-:W-:Y:S02]  /*37e0*/  F2FP.SATFINITE.E4M3.F32.PACK_AB_MERGE_C R44, R46, R7, R44 ;  /* 0x000000072e2c723e */ /* 0x000fe4000480702c */
[----:B------:R-:W-:Y:S02]  /*37f0*/  F2FP.SATFINITE.E4M3.F32.PACK_AB_MERGE_C R7, R15, R6, R103 ;  /* 0x000000060f07723e */ /* 0x000fe40004807067 */
[----:B------:R-:W-:Y:S01]  /*3800*/  F2FP.SATFINITE.E4M3.F32.PACK_AB_MERGE_C R5, R116, R99, R118 ;  /* 0x000000637405723e */ /* 0x000fe20004807076 */
[----:B------:R-:W-:Y:S01]  /*3810*/  IMAD.MOV.U32 R6, RZ, RZ, R44 ;  /* 0x000000ffff067224 */ /* 0x000fe200078e002c */
[----:B------:R-:W-:-:S07]  /*3820*/  F2FP.SATFINITE.E4M3.F32.PACK_AB_MERGE_C R4, R98, R47, R111 ;  /* 0x0000002f6204723e */ /* 0x000fce000480706f */
.L_x_550:
[----:B------:R-:W-:Y:S05]  /*3830*/  BSYNC B2 ;  /* 0x0000000000027941 */ /* 0x000fea0003800000 */
.L_x_549:
[----:B--2---:R0:W-:Y:S02]  /*3840*/  ST.E.128 desc[UR60][R10.64], R4 ;  /* 0x000000040a007985 */ /* 0x0041e4000c101d3c */
.L_x_544:
[----:B------:R-:W-:Y:S05]  /*3850*/  BSYNC B1 ;  /* 0x0000000000017941 */ /* 0x000fea0003800000 */
.L_x_543:
[----:B------:R-:W-:-:S03]  /*3860*/  UMOV UR4, 0xffffffff ;  /* 0xffffffff00047882 */ /* 0x000fc60000000000 */
[----:B------:R-:W-:Y:S05]  /*3870*/  BRA.DIV UR4, `(.L_x_551) ;  /* 0x000001b204507947 */ /* 0x000fea000b800000 */
[----:B------:R1:W1:Y:S04]  /*3880*/  SHFL.IDX PT, R42, R102, 0x1, 0x1c1f ;  /* 0x003c1f00662a7f89 */ /* 0x00026800000e0000 */
[----:B0-----:R0:W0:Y:S02]  /*3890*/  SHFL.IDX PT, R14, R101, 0x1, 0x1c1f ;  /* 0x003c1f00650e7f89 */ /* 0x00102400000e0000 */
.L_x_826:
        /* <DEDUP_REMOVED lines=12> */
[----:B------:R-:W-:Y:S01]  /*3960*/  LOP3.LUT R12, R39, 0xff0000ff, RZ, 0xc0, !PT ;  /* 0xff0000ff270c7812 */ /* 0x000fe200078ec0ff */
[----:B------:R-:W-:Y:S01]  /*3970*/  IMAD.MOV.U32 R13, RZ, RZ, R6 ;  /* 0x000000ffff0d7224 */ /* 0x000fe200078e0006 */
[----:B------:R-:W-:Y:S02]  /*3980*/  SHF.R.U32.HI R40, RZ, 0x10, R39 ;  /* 0x00000010ff287819 */ /* 0x000fe40000011627 */
[--C-:B------:R-:W-:Y:S02]  /*3990*/  SHF.R.U32.HI R39, RZ, 0x8, R41.reuse ;  /* 0x00000008ff277819 */ /* 0x100fe40000011629 */
[----:B------:R-:W-:Y:S02]  /*39a0*/  LOP3.LUT R38, R41, 0xff0000ff, RZ, 0xc0, !PT ;  /* 0xff0000ff29267812 */ /* 0x000fe400078ec0ff */
[----:B------:R-:W-:Y:S01]  /*39b0*/  SHF.R.U32.HI R41, RZ, 0x10, R41 ;  /* 0x00000010ff297819 */ /* 0x000fe20000011629 */
[----:B------:R-:W-:Y:S01]  /*39c0*/  IMAD.SHL.U32 R39, R39, 0x100, RZ ;  /* 0x0000010027277824 */ /* 0x000fe200078e00ff */
[----:B------:R-:W-:-:S02]  /*39d0*/  SHF.L.U32 R7, R43, 0x8, RZ ;  /* 0x000000082b077819 */ /* 0x000fc400000006ff */
[----:B------:R-:W-:Y:S01]  /*39e0*/  F2FP.F16.E4M3.UNPACK_B R6, R5 ;  /* 0x00000005ff06723e */ /* 0x000fe200020006ff */
[----:B------:R-:W-:Y:S01]  /*39f0*/  IMAD.U32 R41, R41, 0x10000, RZ ;  /* 0x0001000029297824 */ /* 0x000fe200078e00ff */
[----:B------:R-:W-:Y:S01]  /*3a00*/  LOP3.LUT R7, R12, 0xff00, R7, 0xf8, !PT ;  /* 0x0000ff000c077812 */ /* 0x000fe200078ef807 */
[----:B------:R-:W-:Y:S01]  /*3a10*/  IMAD.U32 R12, R40, 0x10000, RZ ;  /* 0x00010000280c7824 */ /* 0x000fe200078e00ff */
[----:B------:R-:W-:Y:S02]  /*3a20*/  LOP3.LUT R38, R38, 0xff00, R39, 0xf8, !PT ;  /* 0x0000ff0026267812 */ /* 0x000fe400078ef827 */
[----:B------:R-:W-:Y:S02]  /*3a30*/  F2FP.F16.E4M3.UNPACK_B R39, R113.H1 ;  /* 0x00000071ff27723e */ /* 0x000fe400030006ff */
[----:B------:R-:W-:Y:S02]  /*3a40*/  LOP3.LUT R44, R38, 0xff0000, R41, 0xf8, !PT ;  /* 0x00ff0000262c7812 */ /* 0x000fe400078ef829 */
[----:B------:R-:W-:Y:S01]  /*3a50*/  LOP3.LUT R40, R7, 0xff0000, R12, 0xf8, !PT ;  /* 0x00ff000007287812 */ /* 0x000fe200078ef80c */
[--C-:B------:R-:W-:Y:S01]  /*3a60*/  HADD2.F32 R41, -RZ, R39.reuse.H0_H0 ;  /* 0x20000027ff297230 */ /* 0x100fe20000004100 */
[----:B------:R-:W-:Y:S01]  /*3a70*/  F2FP.F16.E4M3.UNPACK_B R38, R112.H1 ;  /* 0x00000070ff26723e */ /* 0x000fe200030006ff */
[--C-:B------:R-:W-:Y:S01]  /*3a80*/  HADD2.F32 R7, -RZ, R6.reuse.H1_H1 ;  /* 0x30000006ff077230 */ /* 0x100fe20000004100 */
[----:B------:R-:W-:Y:S01]  /*3a90*/  F2FP.F16.E4M3.UNPACK_B R5, R5.H1 ;  /* 0x00000005ff05723e */ /* 0x000fe200030006ff */
[----:B------:R-:W-:Y:S01]  /*3aa0*/  HADD2.F32 R43, -RZ, R39.H1_H1 ;  /* 0x30000027ff2b7230 */ /* 0x000fe20000004100 */
[----:B------:R-:W-:Y:S01]  /*3ab0*/  F2FP.F16.E4M3.UNPACK_B R113, R113 ;  /* 0x00000071ff71723e */ /* 0x000fe200020006ff */
[----:B------:R-:W-:-:S02]  /*3ac0*/  HADD2.F32 R6, -RZ, R6.H0_H0 ;  /* 0x20000006ff067230 */ /* 0x000fc40000004100 */
[CC--:B------:R-:W-:Y:S01]  /*3ad0*/  FMUL.FTZ R45, R7.reuse, R41.reuse ;  /* 0x00000029072d7220 */ /* 0x0c0fe20000410000 */
[--C-:B------:R-:W-:Y:S01]  /*3ae0*/  HADD2.F32 R39, -RZ, R38.reuse.H0_H0 ;  /* 0x20000026ff277230 */ /* 0x100fe20000004100 */
[----:B------:R-:W-:Y:S01]  /*3af0*/  F2FP.F16.E4M3.UNPACK_B R112, R112 ;  /* 0x00000070ff70723e */ /* 0x000fe200020006ff */
[--C-:B------:R-:W-:Y:S02]  /*3b00*/  HADD2.F32 R12, -RZ, R5.reuse.H1_H1 ;  /* 0x30000005ff0c7230 */ /* 0x100fe40000004100 */
[C---:B------:R-:W-:Y:S01]  /*3b10*/  FMUL.FTZ R46, R6.reuse, R41 ;  /* 0x00000029062e7220 */ /* 0x040fe20000410000 */
[----:B------:R-:W-:Y:S02]  /*3b20*/  HADD2.F32 R5, -RZ, R5.H0_H0 ;  /* 0x20000005ff057230 */ /* 0x000fe40000004100 */
[----:B------:R-:W-:Y:S01]  /*3b30*/  FFMA.FTZ R47, R6, R39, -R45 ;  /* 0x00000027062f7223 */ /* 0x000fe2000001082d */
[----:B------:R-:W-:Y:S02]  /*3b40*/  HADD2.F32 R38, -RZ, R38.H1_H1 ;  /* 0x30000026ff267230 */ /* 0x000fe40000004100 */
[----:B------:R-:W-:Y:S01]  /*3b50*/  FMUL.FTZ R6, R12, R43 ;  /* 0x0000002b0c067220 */ /* 0x000fe20000410000 */
[----:B------:R-:W-:Y:S01]  /*3b60*/  FFMA.FTZ R98, R7, R39, R46 ;  /* 0x0000002707627223 */ /* 0x000fe2000001002e */
[----:B------:R-:W-:-:S02]  /*3b70*/  FMUL.FTZ R43, R5, R43 ;  /* 0x0000002b052b7220 */ /* 0x000fc40000410000 */
[----:B------:R-:W-:Y:S01]  /*3b80*/  FFMA.FTZ R41, R5, R38, -R6 ;  /* 0x0000002605297223 */ /* 0x000fe20000010806 */
[----:B------:R-:W-:Y:S01]  /*3b90*/  F2FP.F16.E4M3.UNPACK_B R5, R4.H1 ;  /* 0x00000004ff05723e */ /* 0x000fe200030006ff */
[----:B------:R-:W-:Y:S01]  /*3ba0*/  FFMA.FTZ R114, R12, R38, R43 ;  /* 0x000000260c727223 */ /* 0x000fe2000001002b */
[----:B------:R-:W-:Y:S01]  /*3bb0*/  F2FP.F16.E4M3.UNPACK_B R4, R4 ;  /* 0x00000004ff04723e */ /* 0x000fe200020006ff */
[----:B------:R-:W-:Y:S02]  /*3bc0*/  HADD2.F32 R38, -RZ, R113.H1_H1 ;  /* 0x30000071ff267230 */ /* 0x000fe40000004100 */
[--C-:B------:R-:W-:Y:S01]  /*3bd0*/  HADD2.F32 R6, -RZ, R5.reuse.H0_H0 ;  /* 0x20000005ff067230 */ /* 0x100fe20000004100 */
[----:B------:R-:W-:Y:S01]  /*3be0*/  F2FP.SATFINITE.E4M3.F32.PACK_AB_MERGE_C R111, R114, R41, RZ ;  /* 0x00000029726f723e */ /* 0x000fe200048070ff */
[----:B------:R-:W-:Y:S02]  /*3bf0*/  HADD2.F32 R7, -RZ, R5.H1_H1 ;  /* 0x30000005ff077230 */ /* 0x000fe40000004100 */
[----:B------:R-:W-:-:S02]  /*3c00*/  HADD2.F32 R5, -RZ, R4.H0_H0 ;  /* 0x20000004ff057230 */ /* 0x000fc40000004100 */
[CC--:B------:R-:W-:Y:S01]  /*3c10*/  FMUL.FTZ R46, R6.reuse, R38.reuse ;  /* 0x00000026062e7220 */ /* 0x0c0fe20000410000 */
[----:B------:R-:W-:Y:S02]  /*3c20*/  HADD2.F32 R12, -RZ, R112.H1_H1 ;  /* 0x30000070ff0c7230 */ /* 0x000fe40000004100 */
[C---:B------:R-:W-:Y:S01]  /*3c30*/  FMUL.FTZ R39, R7.reuse, R38 ;  /* 0x0000002607277220 */ /* 0x040fe20000410000 */
[----:B------:R-:W-:Y:S02]  /*3c40*/  HADD2.F32 R113, -RZ, R113.H0_H0 ;  /* 0x20000071ff717230 */ /* 0x000fe40000004100 */
[----:B------:R-:W-:Y:S02]  /*3c50*/  HADD2.F32 R4, -RZ, R4.H1_H1 ;  /* 0x30000004ff047230 */ /* 0x000fe40000004100 */
[-C--:B------:R-:W-:Y:S01]  /*3c60*/  FFMA.FTZ R39, R6, R12.reuse, -R39 ;  /* 0x0000000c06277223 */ /* 0x080fe20000010827 */
[----:B------:R-:W-:Y:S02]  /*3c70*/  HADD2.F32 R112, -RZ, R112.H0_H0 ;  /* 0x20000070ff707230 */ /* 0x000fe40000004100 */
[----:B------:R-:W-:Y:S01]  /*3c80*/  FFMA.FTZ R46, R7, R12, R46 ;  /* 0x0000000c072e7223 */ /* 0x000fe2000001002e */
[-C--:B------:R-:W-:Y:S01]  /*3c90*/  F2FP.F16.E4M3.UNPACK_B R12, R40.reuse.H1 ;  /* 0x00000028ff0c723e */ /* 0x080fe200030006ff */
[-C--:B------:R-:W-:Y:S01]  /*3ca0*/  FMUL.FTZ R38, R4, R113.reuse ;  /* 0x0000007104267220 */ /* 0x080fe20000410000 */
[----:B------:R-:W-:Y:S01]  /*3cb0*/  FMUL.FTZ R113, R5, R113 ;  /* 0x0000007105717220 */ /* 0x000fe20000410000 */
[----:B------:R-:W-:-:S02]  /*3cc0*/  F2FP.F16.E4M3.UNPACK_B R40, R40 ;  /* 0x00000028ff28723e */ /* 0x000fc400020006ff */
[-C--:B------:R-:W-:Y:S01]  /*3cd0*/  FFMA.FTZ R45, R5, R112.reuse, -R38 ;  /* 0x00000070052d7223 */ /* 0x080fe20000010826 */
[----:B------:R-:W-:Y:S01]  /*3ce0*/  F2FP.SATFINITE.E4M3.F32.PACK_AB_MERGE_C R103, R46, R39, RZ ;  /* 0x000000272e67723e */ /* 0x000fe200048070ff */
[----:B------:R-:W-:Y:S01]  /*3cf0*/  FFMA.FTZ R112, R4, R112, R113 ;  /* 0x0000007004707223 */ /* 0x000fe20000010071 */
[----:B------:R-:W-:Y:S01]  /*3d00*/  F2FP.F16.E4M3.UNPACK_B R5, R15.H1 ;  /* 0x0000000fff05723e */ /* 0x000fe200030006ff */
[--C-:B------:R-:W-:Y:S01]  /*3d10*/  HADD2.F32 R38, -RZ, R12.reuse.H1_H1 ;  /* 0x3000000cff267230 */ /* 0x100fe20000004100 */
[-C--:B------:R-:W-:Y:S01]  /*3d20*/  F2FP.F16.E4M3.UNPACK_B R39, R44.reuse.H1 ;  /* 0x0000002cff27723e */ /* 0x080fe200030006ff */
[----:B------:R-:W-:Y:S01]  /*3d30*/  HADD2.F32 R12, -RZ, R12.H0_H0 ;  /* 0x2000000cff0c7230 */ /* 0x000fe20000004100 */
[-C--:B------:R-:W-:Y:S01]  /*3d40*/  F2FP.F16.E4M3.UNPACK_B R4, R13.reuse.H1 ;  /* 0x0000000dff04723e */ /* 0x080fe200030006ff */
[----:B------:R-:W-:Y:S01]  /*3d50*/  HADD2.F32 R7, -RZ, R5.H1_H1 ;  /* 0x30000005ff077230 */ /* 0x000fe20000004100 */
[----:B------:R-:W-:Y:S01]  /*3d60*/  F2FP.F16.E4M3.UNPACK_B R44, R44 ;  /* 0x0000002cff2c723e */ /* 0x000fe200020006ff */
[----:B------:R-:W-:Y:S01]  /*3d70*/  HADD2.F32 R43, -RZ, R39.H1_H1 ;  /* 0x30000027ff2b7230 */ /* 0x000fe20000004100 */
[----:B------:R-:W-:Y:S01]  /*3d80*/  F2FP.F16.E4M3.UNPACK_B R13, R13 ;  /* 0x0000000dff0d723e */ /* 0x000fe200020006ff */
[----:B------:R-:W-:Y:S01]  /*3d90*/  HADD2.F32 R6, -RZ, R5.H0_H0 ;  /* 0x20000005ff067230 */ /* 0x000fe20000004100 */
[----:B------:R-:W-:Y:S01]  /*3da0*/  F2FP.F16.E4M3.UNPACK_B R15, R15 ;  /* 0x0000000fff0f723e */ /* 0x000fe200020006ff */
[----:B------:R-:W-:-:S02]  /*3db0*/  HADD2.F32 R5, -RZ, R4.H1_H1 ;  /* 0x30000004ff057230 */ /* 0x000fc40000004100 */
[-C--:B------:R-:W-:Y:S01]  /*3dc0*/  FMUL.FTZ R99, R7, R43.reuse ;  /* 0x0000002b07637220 */ /* 0x080fe20000410000 */
[----:B------:R-:W-:Y:S02]  /*3dd0*/  HADD2.F32 R41, -RZ, R44.H1_H1 ;  /* 0x3000002cff297230 */ /* 0x000fe40000004100 */
[C---:B------:R-:W-:Y:S01]  /*3de0*/  FMUL.FTZ R114, R6.reuse, R43 ;  /* 0x0000002b06727220 */ /* 0x040fe20000410000 */
[----:B------:R-:W-:Y:S02]  /*3df0*/  HADD2.F32 R4, -RZ, R4.H0_H0 ;  /* 0x20000004ff047230 */ /* 0x000fe40000004100 */
[----:B------:R-:W-:Y:S01]  /*3e00*/  FFMA.FTZ R99, R6, R38, -R99 ;  /* 0x0000002606637223 */ /* 0x000fe20000010863 */
[----:B------:R-:W-:Y:S02]  /*3e10*/  HADD2.F32 R6, -RZ, R40.H1_H1 ;  /* 0x30000028ff067230 */ /* 0x000fe40000004100 */
[----:B------:R-:W-:Y:S01]  /*3e20*/  FMUL.FTZ R43, R5, R41 ;  /* 0x00000029052b7220 */ /* 0x000fe20000410000 */
[----:B------:R-:W-:-:S02]  /*3e30*/  HADD2.F32 R44, -RZ, R44.H0_H0 ;  /* 0x2000002cff2c7230 */ /* 0x000fc40000004100 */
[C---:B------:R-:W-:Y:S01]  /*3e40*/  FMUL.FTZ R46, R4.reuse, R41 ;  /* 0x00000029042e7220 */ /* 0x040fe20000410000 */
[----:B------:R-:W-:Y:S01]  /*3e50*/  FFMA.FTZ R114, R7, R38, R114 ;  /* 0x0000002607727223 */ /* 0x000fe20000010072 */
[-C--:B------:R-:W-:Y:S01]  /*3e60*/  FFMA.FTZ R43, R4, R6.reuse, -R43 ;  /* 0x00000006042b7223 */ /* 0x080fe2000001082b */
[----:B------:R-:W-:Y:S02]  /*3e70*/  HADD2.F32 R4, -RZ, R13.H0_H0 ;  /* 0x2000000dff047230 */ /* 0x000fe40000004100 */
[----:B------:R-:W-:Y:S01]  /*3e80*/  FFMA.FTZ R46, R5, R6, R46 ;  /* 0x00000006052e7223 */ /* 0x000fe2000001002e */
[----:B------:R-:W-:Y:S01]  /*3e90*/  HADD2.F32 R5, -RZ, R15.H0_H0 ;  /* 0x2000000fff057230 */ /* 0x000fe20000004100 */
[----:B------:R-:W-:Y:S01]  /*3ea0*/  F2FP.SATFINITE.E4M3.F32.PACK_AB_MERGE_C R99, R114, R99, RZ ;  /* 0x000000637263723e */ /* 0x000fe200048070ff */
[----:B------:R-:W-:Y:S02]  /*3eb0*/  HADD2.F32 R13, -RZ, R13.H1_H1 ;  /* 0x3000000dff0d7230 */ /* 0x000fe40000004100 */
[----:B------:R-:W-:Y:S01]  /*3ec0*/  HADD2.F32 R15, -RZ, R15.H1_H1 ;  /* 0x3000000fff0f7230 */ /* 0x000fe20000004100 */
[----:B------:R-:W-:Y:S01]  /*3ed0*/  F2FP.SATFINITE.E4M3.F32.PACK_AB_MERGE_C R43, R46, R43, RZ ;  /* 0x0000002b2e2b723e */ /* 0x000fe200048070ff */
[----:B------:R-:W-:-:S02]  /*3ee0*/  HADD2.F32 R6, -RZ, R39.H0_H0 ;  /* 0x20000027ff067230 */ /* 0x000fc40000004100 */
[-C--:B------:R-:W-:Y:S01]  /*3ef0*/  FMUL.FTZ R7, R13, R44.reuse ;  /* 0x0000002c0d077220 */ /* 0x080fe20000410000 */
[----:B------:R-:W-:Y:S02]  /*3f00*/  HADD2.F32 R40, -RZ, R40.H0_H0 ;  /* 0x20000028ff287230 */ /* 0x000fe40000004100 */
[C---:B------:R-:W-:Y:S01]  /*3f10*/  FMUL.FTZ R44, R4.reuse, R44 ;  /* 0x0000002c042c7220 */ /* 0x040fe20000410000 */
[-C--:B------:R-:W-:Y:S01]  /*3f20*/  FMUL.FTZ R38, R15, R6.reuse ;  /* 0x000000060f267220 */ /* 0x080fe20000410000 */
[----:B------:R-:W-:Y:S01]  /*3f30*/  FMUL.FTZ R6, R5, R6 ;  /* 0x0000000605067220 */ /* 0x000fe20000410000 */
        /* <DEDUP_REMOVED lines=8> */
.L_x_557:
[----:B------:R-:W-:Y:S05]  /*3fc0*/  BSYNC B3 ;  /* 0x0000000000037941 */ /* 0x000fea0003800000 */
.L_x_556:
[----:B--2---:R0:W-:Y:S02]  /*3fd0*/  ST.E.128 desc[UR60][R10.64], R4 ;  /* 0x000000040a007985 */ /* 0x0041e4000c101d3c */
.L_x_555:
[----:B------:R-:W-:Y:S05]  /*3fe0*/  BSYNC B2 ;  /* 0x0000000000027941 */ /* 0x000fea0003800000 */
.L_x_554:
        /* <DEDUP_REMOVED lines=13> */
[----:B------:R-:W-:Y:S01]  /*40c0*/  SHF.R.U32.HI R38, RZ, 0x10, R35 ;  /* 0x00000010ff267819 */ /* 0x000fe20000011623 */
[----:B------:R-:W-:Y:S01]  /*40d0*/  IMAD.SHL.U32 R7, R12, 0x100, RZ ;  /* 0x000001000c077824 */ /* 0x000fe200078e00ff */
[----:B------:R-:W-:Y:S02]  /*40e0*/  LOP3.LUT R15, R35, 0xff0000ff, RZ, 0xc0, !PT ;  /* 0xff0000ff230f7812 */ /* 0x000fe400078ec0ff */
[----:B------:R-:W-:-:S02]  /*40f0*/  LOP3.LUT R34, R37, 0xff0000ff, RZ, 0xc0, !PT ;  /* 0xff0000ff25227812 */ /* 0x000fc400078ec0ff */
[----:B------:R-:W-:Y:S02]  /*4100*/  SHF.R.U32.HI R35, RZ, 0x10, R37 ;  /* 0x00000010ff237819 */ /* 0x000fe40000011625 */
[----:B------:R-:W-:Y:S02]  /*4110*/  LOP3.LUT R12, R15, 0xff00, R6, 0xf8, !PT ;  /* 0x0000ff000f0c7812 */ /* 0x000fe400078ef806 */
[----:B------:R-:W-:Y:S01]  /*4120*/  LOP3.LUT R36, R34, 0xff00, R7, 0xf8, !PT ;  /* 0x0000ff0022247812 */ /* 0x000fe200078ef807 */
[----:B------:R-:W-:Y:S01]  /*4130*/  IMAD.U32 R7, R38, 0x10000, RZ ;  /* 0x0001000026077824 */ /* 0x000fe200078e00ff */
        /* <DEDUP_REMOVED lines=92> */
.L_x_559:
[----:B------:R-:W-:Y:S05]  /*4700*/  BSYNC B2 ;  /* 0x0000000000027941 */ /* 0x000fea0003800000 */
.L_x_558:
[----:B--2---:R0:W-:Y:S02]  /*4710*/  ST.E.128 desc[UR60][R10.64], R4 ;  /* 0x000000040a007985 */ /* 0x0041e4000c101d3c */
.L_x_553:
[----:B------:R-:W-:Y:S05]  /*4720*/  BSYNC B1 ;  /* 0x0000000000017941 */ /* 0x000fea0003800000 */
.L_x_552:
[----:B------:R-:W-:-:S03]  /*4730*/  UMOV UR4, 0xffffffff ;  /* 0xffffffff00047882 */ /* 0x000fc60000000000 */
[----:B------:R-:W-:Y:S05]  /*4740*/  BRA.DIV UR4, `(.L_x_560) ;  /* 0x000001a204e47947 */ /* 0x000fea000b800000 */
[----:B-1--4-:R-:W1:Y:S04]  /*4750*/  SHFL.IDX PT, R102, R102, 0x2, 0x1c1f ;  /* 0x005c1f0066667f89 */ /* 0x012e6800000e0000 */
[----:B0-----:R0:W4:Y:S02]  /*4760*/  SHFL.IDX PT, R14, R101, 0x2, 0x1c1f ;  /* 0x005c1f00650e7f89 */ /* 0x00112400000e0000 */
.L_x_830:
[----:B------:R-:W-:Y:S05]  /*4770*/  @P4 BRA `(.L_x_561) ;  /* 0x00000044007c4947 */ /* 0x000fea0003800000 */
[----:B------:R-:W-:Y:S04]  /*4780*/  BSSY B1, `(.L_x_562) ;  /* 0x0000072000017945 */ /* 0x000fe80003800000 */
[----:B------:R-:W-:Y:S05]  /*4790*/  @P1 BRA `(.L_x_563) ;  /* 0x0000000400c01947 */ /* 0x000fea0003800000 */
[----:B--2---:R2:W0:Y:S01]  /*47a0*/  LDS.128 R4, [R92+0x1c400] ;  /* 0x01c400005c047984 */ /* 0x0044220000000c00 */
[----:B----4-:R-:W-:Y:S01]  /*47b0*/  IADD3 R10, P2, R16, R14, RZ ;  /* 0x0000000e100a7210 */ /* 0x010fe20007f5e0ff */
[----:B------:R-:W-:Y:S04]  /*47c0*/  BSSY B2, `(.L_x_564) ;  /* 0x000006c000027945 */ /* 0x000fe80003800000 */
[----:B-1----:R-:W-:Y:S01]  /*47d0*/  IMAD.X R11, R102, 0x1, R17, P2 ;  /* 0x00000001660b7824 */ /* 0x002fe200010e0611 */
[----:B------:R-:W-:-:S13]  /*47e0*/  ISETP.GE.AND P2, PT, R22, R105, PT ;  /* 0x000000691600720c */ /* 0x000fda0003f46270 */
[----:B--2---:R-:W-:Y:S05]  /*47f0*/  @P2 BRA `(.L_x_565) ;  /* 0x0000000400a02947 */ /* 0x004fea0003800000 */
[----:B------:R-:W-:Y:S01]  /*4800*/  SHF.R.U32.HI R12, RZ, 0x8, R33 ;  /* 0x00000008ff0c7819 */ /* 0x000fe20000011621 */
[----:B0-----:R-:W-:Y:S01]  /*4810*/  IMAD.MOV.U32 R15, RZ, RZ, R7 ;  /* 0x000000ffff0f7224 */ /* 0x001fe200078e0007 */
[----:B------:R-:W-:Y:S01]  /*4820*/  SHF.R.U32.HI R34, RZ, 0x8, R31 ;  /* 0x00000008ff227819 */ /* 0x000fe2000001161f */
[----:B------:R-:W-:Y:S01]  /*4830*/  IMAD.MOV.U32 R13, RZ, RZ, R6 ;  /* 0x000000ffff0d7224 */ /* 0x000fe200078e0006 */
[----:B------:R-:W-:Y:S01]  /*4840*/  SHF.R.U32.HI R32, RZ, 0x10, R33 ;  /* 0x00000010ff207819 */ /* 0x000fe20000011621 */
[----:B------:R-:W-:Y:S01]  /*4850*/  IMAD.SHL.U32 R7, R12, 0x100, RZ ;  /* 0x000001000c077824 */ /* 0x000fe200078e00ff */
[----:B------:R-:W-:Y:S02]  /*4860*/  LOP3.LUT R30, R33, 0xff0000ff, RZ, 0xc0, !PT ;  /* 0xff0000ff211e7812 */ /* 0x000fe400078ec0ff */
[----:B------:R-:W-:Y:S02]  /*4870*/  SHF.R.U32.HI R35, RZ, 0x10, R31 ;  /* 0x00000010ff237819 */ /* 0x000fe4000001161f */
[----:B------:R-:W-:-:S02]  /*4880*/  LOP3.LUT R31, R31, 0xff0000ff, RZ, 0xc0, !PT ;  /* 0xff0000ff1f1f7812 */ /* 0x000fc400078ec0ff */
[----:B------:R-:W-:Y:S02]  /*4890*/  SHF.L.U32 R6, R34, 0x8, RZ ;  /* 0x0000000822067819 */ /* 0x000fe400000006ff */
[----:B------:R-:W-:Y:S01]  /*48a0*/  LOP3.LUT R33, R30, 0xff00, R7, 0xf8, !PT ;  /* 0x0000ff001e217812 */ /* 0x000fe200078ef807 */
[----:B------:R-:W-:Y:S01]  /*48b0*/  IMAD.U32 R30, R32, 0x10000, RZ ;  /* 0x00010000201e7824 */ /* 0x000fe200078e00ff */
[----:B------:R-:W-:Y:S01]  /*48c0*/  LOP3.LUT R12, R31, 0xff00, R6, 0xf8, !PT ;  /* 0x0000ff001f0c7812 */ /* 0x000fe200078ef806 */
[----:B------:R-:W-:Y:S01]  /*48d0*/  IMAD.U32 R7, R35, 0x10000, RZ ;  /* 0x0001000023077824 */ /* 0x000fe200078e00ff */
[----:B------:R-:W-:Y:S02]  /*48e0*/  F2FP.F16.E4M3.UNPACK_B R31, R108.H1 ;  /* 0x0000006cff1f723e */ /* 0x000fe400030006ff */
[----:B------:R-:W-:Y:S02]  /*48f0*/  F2FP.F16.E4M3.UNPACK_B R6, R5 ;  /* 0x00000005ff06723e */ /* 0x000fe400020006ff */
[----:B------:R-:W-:Y:S01]  /*4900*/  LOP3.LUT R35, R33, 0xff0000, R30, 0xf8, !PT ;  /* 0x00ff000021237812 */ /* 0x000fe200078ef81e */
[--C-:B------:R-:W-:Y:S01]  /*4910*/  HADD2.F32 R33, -RZ, R31.reuse.H0_H0 ;  /* 0x2000001fff217230 */ /* 0x100fe20000004100 */
[----:B------:R-:W-:Y:S01]  /*4920*/  LOP3.LUT R32, R12, 0xff0000, R7, 0xf8, !PT ;  /* 0x00ff00000c207812 */ /* 0x000fe200078ef807 */
[--C-:B------:R-:W-:Y:S01]  /*4930*/  HADD2.F32 R7, -RZ, R6.reuse.H1_H1 ;  /* 0x30000006ff077230 */ /* 0x100fe20000004100 */
[----:B------:R-:W-:Y:S01]  /*4940*/  F2FP.F16.E4M3.UNPACK_B R30, R107.H1 ;  /* 0x0000006bff1e723e */ /* 0x000fe200030006ff */
[----:B------:R-:W-:Y:S01]  /*4950*/  HADD2.F32 R34, -RZ, R31.H1_H1 ;  /* 0x3000001fff227230 */ /* 0x000fe20000004100 */
[----:B------:R-:W-:Y:S01]  /*4960*/  F2FP.F16.E4M3.UNPACK_B R5, R5.H1 ;  /* 0x00000005ff05723e */ /* 0x000fe200030006ff */
[----:B------:R-:W-:-:S02]  /*4970*/  HADD2.F32 R6, -RZ, R6.H0_H0 ;  /* 0x20000006ff067230 */ /* 0x000fc40000004100 */
[CC--:B------:R-:W-:Y:S01]  /*4980*/  FMUL.FTZ R37, R7.reuse, R33.reuse ;  /* 0x0000002107257220 */ /* 0x0c0fe20000410000 */
[--C-:B------:R-:W-:Y:S01]  /*4990*/  HADD2.F32 R31, -RZ, R30.reuse.H0_H0 ;  /* 0x2000001eff1f7230 */ /* 0x100fe20000004100 */
[----:B------:R-:W-:Y:S01]  /*49a0*/  F2FP.F16.E4M3.UNPACK_B R108, R108 ;  /* 0x0000006cff6c723e */ /* 0x000fe200020006ff */
[--C-:B------:R-:W-:Y:S02]  /*49b0*/  HADD2.F32 R12, -RZ, R5.reuse.H1_H1 ;  /* 0x30000005ff0c7230 */ /* 0x100fe40000004100 */
        /* <DEDUP_REMOVED lines=8> */
[----:B------:R-:W-:Y:S01]  /*4a40*/  FFMA.FTZ R39, R5, R30, -R6 ;  /* 0x0000001e05277223 */ /* 0x000fe20000010806 */
[----:B------:R-:W-:Y:S01]  /*4a50*/  F2FP.F16.E4M3.UNPACK_B R5, R4.H1 ;  /* 0x00000004ff05723e */ /* 0x000fe200030006ff */
        /* <DEDUP_REMOVED lines=18> */
[----:B------:R-:W-:Y:S01]  /*4b80*/  FFMA.FTZ R107, R4, R107, R31 ;  /* 0x0000006b046b7223 */ /* 0x000fe2000001001f */
[----:B------:R-:W-:-:S02]  /*4b90*/  F2FP.F16.E4M3.UNPACK_B R5, R15.H1 ;  /* 0x0000000fff05723e */ /* 0x000fc400030006ff */
[----:B------:R-:W-:Y:S02]  /*4ba0*/  F2FP.F16.E4M3.UNPACK_B R31, R35.H1 ;  /* 0x00000023ff1f723e */ /* 0x000fe400030006ff */
[----:B------:R-:W-:Y:S01]  /*4bb0*/  F2FP.SATFINITE.E4M3.F32.PACK_AB_MERGE_C R43, R34, R33, RZ ;  /* 0x00000021222b723e */ /* 0x000fe200048070ff */
[----:B------:R-:W-:Y:S01]  /*4bc0*/  HADD2.F32 R7, -RZ, R5.H1_H1 ;  /* 0x30000005ff077230 */ /* 0x000fe20000004100 */
[-C--:B------:R-:W-:Y:S01]  /*4bd0*/  F2FP.F16.E4M3.UNPACK_B R12, R32.reuse.H1 ;  /* 0x00000020ff0c723e */ /* 0x080fe200030006ff */
[----:B------:R-:W-:Y:S01]  /*4be0*/  HADD2.F32 R34, -RZ, R31.H1_H1 ;  /* 0x3000001fff227230 */ /* 0x000fe20000004100 */
[----:B------:R-:W-:Y:S01]  /*4bf0*/  F2FP.F16.E4M3.UNPACK_B R4, R13.H1 ;  /* 0x0000000dff04723e */ /* 0x000fe200030006ff */
[----:B------:R-:W-:Y:S01]  /*4c00*/  HADD2.F32 R6, -RZ, R5.H0_H0 ;  /* 0x20000005ff067230 */ /* 0x000fe20000004100 */
[----:B------:R-:W-:Y:S01]  /*4c10*/  F2FP.F16.E4M3.UNPACK_B R35, R35 ;  /* 0x00000023ff23723e */ /* 0x000fe200020006ff */
[----:B------:R-:W-:Y:S01]  /*4c20*/  HADD2.F32 R30, -RZ, R12.H1_H1 ;  /* 0x3000000cff1e7230 */ /* 0x000fe20000004100 */
[----:B------:R-:W-:Y:S01]  /*4c30*/  F2FP.F16.E4M3.UNPACK_B R32, R32 ;  /* 0x00000020ff20723e */ /* 0x000fe200020006ff */
[----:B------:R-:W-:-:S02]  /*4c40*/  HADD2.F32 R5, -RZ, R4.H1_H1 ;  /* 0x30000004ff057230 */ /* 0x000fc40000004100 */
[-C--:B------:R-:W-:Y:S01]  /*4c50*/  FMUL.FTZ R39, R7, R34.reuse ;  /* 0x0000002207277220 */ /* 0x080fe20000410000 */
[--C-:B------:R-:W-:Y:S02]  /*4c60*/  HADD2.F32 R33, -RZ, R35.reuse.H1_H1 ;  /* 0x30000023ff217230 */ /* 0x100fe40000004100 */
[C---:B------:R-:W-:Y:S01]  /*4c70*/  FMUL.FTZ R40, R6.reuse, R34 ;  /* 0x0000002206287220 */ /* 0x040fe20000410000 */
[----:B------:R-:W-:Y:S02]  /*4c80*/  HADD2.F32 R4, -RZ, R4.H0_H0 ;  /* 0x20000004ff047230 */ /* 0x000fe40000004100 */
[----:B------:R-:W-:Y:S01]  /*4c90*/  FFMA.FTZ R41, R6, R30, -R39 ;  /* 0x0000001e06297223 */ /* 0x000fe20000010827 */
[----:B------:R-:W-:Y:S01]  /*4ca0*/  HADD2.F32 R6, -RZ, R32.H1_H1 ;  /* 0x30000020ff067230 */ /* 0x000fe20000004100 */
[----:B------:R-:W-:Y:S01]  /*4cb0*/  F2FP.F16.E4M3.UNPACK_B R15, R15 ;  /* 0x0000000fff0f723e */ /* 0x000fe200020006ff */
[-C--:B------:R-:W-:Y:S01]  /*4cc0*/  FMUL.FTZ R39, R5, R33.reuse ;  /* 0x0000002105277220 */ /* 0x080fe20000410000 */
[----:B------:R-:W-:Y:S01]  /*4cd0*/  FMUL.FTZ R34, R4, R33 ;  /* 0x0000002104227220 */ /* 0x000fe20000410000 */
[----:B------:R-:W-:Y:S01]  /*4ce0*/  F2FP.F16.E4M3.UNPACK_B R13, R13 ;  /* 0x0000000dff0d723e */ /* 0x000fe200020006ff */
[----:B------:R-:W-:-:S02]  /*4cf0*/  HADD2.F32 R35, -RZ, R35.H0_H0 ;  /* 0x20000023ff237230 */ /* 0x000fc40000004100 */
[-C--:B------:R-:W-:Y:S01]  /*4d00*/  FFMA.FTZ R39, R4, R6.reuse, -R39 ;  /* 0x0000000604277223 */ /* 0x080fe20000010827 */
[----:B------:R-:W-:Y:S01]  /*4d10*/  FFMA.FTZ R34, R5, R6, R34 ;  /* 0x0000000605227223 */ /* 0x000fe20000010022 */
[--C-:B------:R-:W-:Y:S02]  /*4d20*/  HADD2.F32 R5, -RZ, R15.reuse.H0_H0 ;  /* 0x2000000fff057230 */ /* 0x100fe40000004100 */
[----:B------:R-:W-:Y:S01]  /*4d30*/  FFMA.FTZ R42, R7, R30, R40 ;  /* 0x0000001e072a7223 */ /* 0x000fe20000010028 */
[----:B------:R-:W-:Y:S02]  /*4d40*/  HADD2.F32 R15, -RZ, R15.H1_H1 ;  /* 0x3000000fff0f7230 */ /* 0x000fe40000004100 */
[----:B------:R-:W-:Y:S01]  /*4d50*/  HADD2.F32 R6, -RZ, R31.H0_H0 ;  /* 0x2000001fff067230 */ /* 0x000fe20000004100 */
[----:B------:R-:W-:Y:S01]  /*4d60*/  F2FP.SATFINITE.E4M3.F32.PACK_AB_MERGE_C R34, R34, R39, RZ ;  /* 0x000000272222723e */ /* 0x000fe200048070ff */
[--C-:B------:R-:W-:Y:S01]  /*4d70*/  HADD2.F32 R4, -RZ, R13.reuse.H0_H0 ;  /* 0x2000000dff047230 */ /* 0x100fe20000004100 */
[----:B------:R-:W-:Y:S01]  /*4d80*/  F2FP.SATFINITE.E4M3.F32.PACK_AB_MERGE_C R41, R42, R41, RZ ;  /* 0x000000292a29723e */ /* 0x000fe200048070ff */
[----:B------:R-:W-:-:S02]  /*4d90*/  HADD2.F32 R13, -RZ, R13.H1_H1 ;  /* 0x3000000dff0d7230 */ /* 0x000fc40000004100 */
[-C--:B------:R-:W-:Y:S01]  /*4da0*/  FMUL.FTZ R30, R15, R6.reuse ;  /* 0x000000060f1e7220 */ /* 0x080fe20000410000 */
[----:B------:R-:W-:Y:S02]  /*4db0*/  HADD2.F32 R32, -RZ, R32.H0_H0 ;  /* 0x20000020ff207230 */ /* 0x000fe40000004100 */
[----:B------:R-:W-:Y:S01]  /*4dc0*/  FMUL.FTZ R40, R5, R6 ;  /* 0x0000000605287220 */ /* 0x000fe20000410000 */
[----:B------:R-:W-:Y:S02]  /*4dd0*/  HADD2.F32 R12, -RZ, R12.H0_H0 ;  /* 0x2000000cff0c7230 */ /* 0x000fe40000004100 */
[-C--:B------:R-:W-:Y:S01]  /*4de0*/  FMUL.FTZ R7, R13, R35.reuse ;  /* 0x000000230d077220 */ /* 0x080fe20000410000 */
[----:B------:R-:W-:-:S03]  /*4df0*/  FMUL.FTZ R6, R4, R35 ;  /* 0x0000002304067220 */ /* 0x000fc60000410000 */
[-C--:B------:R-:W-:Y:S01]  /*4e00*/  FFMA.FTZ R7, R4, R32.reuse, -R7 ;  /* 0x0000002004077223 */ /* 0x080fe20000010807 */
[----:B------:R-:W-:Y:S01]  /*4e10*/  FFMA.FTZ R6, R13, R32, R6 ;  /* 0x000000200d067223 */ /* 0x000fe20000010006 */
[-C--:B------:R-:W-:Y:S01]  /*4e20*/  FFMA.FTZ R30, R5, R12.reuse, -R30 ;  /* 0x0000000c051e7223 */ /* 0x080fe2000001081e */
[----:B------:R-:W-:Y:S01]  /*4e30*/  FFMA.FTZ R15, R15, R12, R40 ;  /* 0x0000000c0f0f7223 */ /* 0x000fe20000010028 */
[----:B------:R-:W-:Y:S02]  /*4e40*/  F2FP.SATFINITE.E4M3.F32.PACK_AB_MERGE_C R5, R38, R37, R44 ;  /* 0x000000252605723e */ /* 0x000fe4000480702c */
[----:B------:R-:W-:Y:S02]  /*4e50*/  F2FP.SATFINITE.E4M3.F32.PACK_AB_MERGE_C R6, R6, R7, R34 ;  /* 0x000000070606723e */ /* 0x000fe40004807022 */
[----:B------:R-:W-:Y:S02]  /*4e60*/  F2FP.SATFINITE.E4M3.F32.PACK_AB_MERGE_C R4, R107, R36, R43 ;  /* 0x000000246b04723e */ /* 0x000fe4000480702b */
[----:B------:R-:W-:-:S07]  /*4e70*/  F2FP.SATFINITE.E4M3.F32.PACK_AB_MERGE_C R7, R15, R30, R41 ;  /* 0x0000001e0f07723e */ /* 0x000fce0004807029 */
.L_x_565:
[----:B------:R-:W-:Y:S05]  /*4e80*/  BSYNC B2 ;  /* 0x0000000000027941 */ /* 0x000fea0003800000 */
.L_x_564:
[----:B0-----:R0:W-:Y:S02]  /*4e90*/  ST.E.128 desc[UR60][R10.64], R4 ;  /* 0x000000040a007985 */ /* 0x0011e4000c101d3c */
.L_x_563:
[----:B------:R-:W-:Y:S05]  /*4ea0*/  BSYNC B1 ;  /* 0x0000000000017941 */ /* 0x000fea0003800000 */
.L_x_562:
[----:B------:R-:W-:-:S13]  /*4eb0*/  ISETP.NE.AND P2, PT, R89, RZ, PT ;  /* 0x000000ff5900720c */ /* 0x000fda0003f45270 */
[----:B------:R-:W-:Y:S05]  /*4ec0*/  @P2 BRA `(.L_x_561) ;  /* 0x0000003c00a82947 */ /* 0x000fea0003800000 */
[----:B0-2---:R0:W2:Y:S01]  /*4ed0*/  LDS.128 R4, [R91+0x1c400] ;  /* 0x01c400005b047984 */ /* 0x0050a20000000c00 */
[----:B----4-:R-:W-:Y:S01]  /*4ee0*/  IADD3 R14, P2, R19, R14, RZ ;  /* 0x0000000e130e7210 */ /* 0x010fe20007f5e0ff */
[----:B------:R-:W-:Y:S04]  /*4ef0*/  BSSY B1, `(.L_x_566) ;  /* 0x000006d000017945 */ /* 0x000fe80003800000 */
[----:B-1----:R-:W-:Y:S01]  /*4f00*/  IMAD.X R15, R102, 0x1, R193, P2 ;  /* 0x00000001660f7824 */ /* 0x002fe200010e06c1 */
[----:B------:R-:W-:-:S13]  /*4f10*/  ISETP.GE.AND P2, PT, R195, R105, PT ;  /* 0x00000069c300720c */ /* 0x000fda0003f46270 */
[----:B0-----:R-:W-:Y:S05]  /*4f20*/  @P2 BRA `(.L_x_567) ;  /* 0x0000000400a42947 */ /* 0x001fea0003800000 */
[----:B------:R-:W-:Y:S02]  /*4f30*/  SHF.R.U32.HI R30, RZ, 0x8, R9 ;  /* 0x00000008ff1e7819 */ /* 0x000fe40000011609 */
[----:B------:R-:W-:Y:S02]  /*4f40*/  SHF.R.U32.HI R12, RZ, 0x8, R29 ;  /* 0x00000008ff0c7819 */ /* 0x000fe4000001161d */
[----:B------:R-:W-:Y:S02]  /*4f50*/  LOP3.LUT R8, R9, 0xff0000ff, RZ, 0xc0, !PT ;  /* 0xff0000ff09087812 */ /* 0x000fe400078ec0ff */
[----:B------:R-:W-:Y:S01]  /*4f60*/  SHF.R.U32.HI R13, RZ, 0x10, R9 ;  /* 0x00000010ff0d7819 */ /* 0x000fe20000011609 */
[----:B--2---:R-:W-:Y:S01]  /*4f70*/  IMAD.MOV.U32 R9, RZ, RZ, R6 ;  /* 0x000000ffff097224 */ /* 0x004fe200078e0006 */
[----:B------:R-:W-:Y:S01]  /*4f80*/  MOV R10, R7 ;  /* 0x00000007000a7202 */ /* 0x000fe20000000f00 */
[----:B------:R-:W-:Y:S01]  /*4f90*/  IMAD.SHL.U32 R7, R30, 0x100, RZ ;  /* 0x000001001e077824 */ /* 0x000fe200078e00ff */
[----:B------:R-:W-:Y:S01]  /*4fa0*/  LOP3.LUT R11, R29, 0xff0000ff, RZ, 0xc0, !PT ;  /* 0xff0000ff1d0b7812 */ /* 0x000fe200078ec0ff */
[----:B------:R-:W-:Y:S01]  /*4fb0*/  IMAD.SHL.U32 R6, R12, 0x100, RZ ;  /* 0x000001000c067824 */ /* 0x000fe200078e00ff */
[----:B------:R-:W-:-:S02]  /*4fc0*/  SHF.R.U32.HI R28, RZ, 0x10, R29 ;  /* 0x00000010ff1c7819 */ /* 0x000fc4000001161d */
[----:B------:R-:W-:Y:S01]  /*4fd0*/  LOP3.LUT R7, R8, 0xff00, R7, 0xf8, !PT ;  /* 0x0000ff0008077812 */ /* 0x000fe200078ef807 */
[----:B------:R-:W-:Y:S01]  /*4fe0*/  IMAD.U32 R8, R13, 0x10000, RZ ;  /* 0x000100000d087824 */ /* 0x000fe200078e00ff */
[----:B------:R-:W-:Y:S02]  /*4ff0*/  LOP3.LUT R11, R11, 0xff00, R6, 0xf8, !PT ;  /* 0x0000ff000b0b7812 */ /* 0x000fe400078ef806 */
[----:B------:R-:W-:Y:S02]  /*5000*/  SHF.L.U32 R28, R28, 0x10, RZ ;  /* 0x000000101c1c7819 */ /* 0x000fe400000006ff */
[----:B------:R-:W-:Y:S02]  /*5010*/  F2FP.F16.E4M3.UNPACK_B R12, R106.H1 ;  /* 0x0000006aff0c723e */ /* 0x000fe400030006ff */
[-C--:B------:R-:W-:Y:S02]  /*5020*/  F2FP.F16.E4M3.UNPACK_B R6, R5.reuse ;  /* 0x00000005ff06723e */ /* 0x080fe400020006ff */
[----:B------:R-:W-:Y:S01]  /*5030*/  LOP3.LUT R30, R11, 0xff0000, R28, 0xf8, !PT ;  /* 0x00ff00000b1e7812 */ /* 0x000fe200078ef81c */
[----:B------:R-:W-:Y:S01]  /*5040*/  HADD2.F32 R28, -RZ, R12.H0_H0 ;  /* 0x2000000cff1c7230 */ /* 0x000fe20000004100 */
[----:B------:R-:W-:Y:S01]  /*5050*/  LOP3.LUT R13, R7, 0xff0000, R8, 0xf8, !PT ;  /* 0x00ff0000070d7812 */ /* 0x000fe200078ef808 */
[----:B------:R-:W-:Y:S01]  /*5060*/  HADD2.F32 R7, -RZ, R6.H1_H1 ;  /* 0x30000006ff077230 */ /* 0x000fe20000004100 */
[----:B------:R-:W-:Y:S01]  /*5070*/  F2FP.F16.E4M3.UNPACK_B R11, R104.H1 ;  /* 0x00000068ff0b723e */ /* 0x000fe200030006ff */
[----:B------:R-:W-:Y:S01]  /*5080*/  HADD2.F32 R29, -RZ, R12.H1_H1 ;  /* 0x3000000cff1d7230 */ /* 0x000fe20000004100 */
[----:B------:R-:W-:Y:S01]  /*5090*/  F2FP.F16.E4M3.UNPACK_B R5, R5.H1 ;  /* 0x00000005ff05723e */ /* 0x000fe200030006ff */
[----:B------:R-:W-:-:S02]  /*50a0*/  HADD2.F32 R6, -RZ, R6.H0_H0 ;  /* 0x20000006ff067230 */ /* 0x000fc40000004100 */
[C---:B------:R-:W-:Y:S01]  /*50b0*/  FMUL.FTZ R31, R7.reuse, R28 ;  /* 0x0000001c071f7220 */ /* 0x040fe20000410000 */
[----:B------:R-:W-:Y:S01]  /*50c0*/  HADD2.F32 R12, -RZ, R11.H0_H0 ;  /* 0x2000000bff0c7230 */ /* 0x000fe20000004100 */
        /* <DEDUP_REMOVED lines=29> */
[----:B------:R-:W-:Y:S01]  /*52a0*/  FFMA.FTZ R31, R5, R104, -R12 ;  /* 0x00000068051f7223 */ /* 0x000fe2000001080c */
        /* <DEDUP_REMOVED lines=49> */
.L_x_567:
[----:B------:R-:W-:Y:S05]  /*55c0*/  BSYNC B1 ;  /* 0x0000000000017941 */ /* 0x000fea0003800000 */
.L_x_566:
[----:B--2---:R0:W-:Y:S01]  /*55d0*/  ST.E.128 desc[UR60][R14.64], R4 ;  /* 0x000000040e007985 */ /* 0x0041e2000c101d3c */
[----:B------:R-:W-:Y:S05]  /*55e0*/  BRA `(.L_x_561) ;  /* 0x0000003400e07947 */ /* 0x000fea0003800000 */
.L_x_532:
[----:B------:R-:W-:Y:S02]  /*55f0*/  ISETP.GE.AND P3, PT, R221, R97, PT ;  /* 0x00000061dd00720c */ /* 0x000fe40003f66270 */
[----:B------:R-:W-:Y:S02]  /*5600*/  CS2R R30, SRZ ;  /* 0x00000000001e7805 */ /* 0x000fe4000001ff00 */
[----:B------:R-:W-:Y:S02]  /*5610*/  CS2R R28, SRZ ;  /* 0x00000000001c7805 */ /* 0x000fe4000001ff00 */
[----:B------:R-:W-:-:S13]  /*5620*/  ISETP.GE.OR P3, PT, R16, R105, P3 ;  /* 0x000000691000720c */ /* 0x000fda0001f66670 */
[----:B------:R-:W-:Y:S01]  /*5630*/  @!P3 IADD3 R11, P2, P4, R50, R4, R84 ;  /* 0x00000004320bb210 */ /* 0x000fe20007c5e054 */
[----:B------:R-:W0:Y:S03]  /*5640*/  @!P3 LDC.64 R12, c[0x0][0x3e8] ;  /* 0x0000fa00ff0cbb82 */ /* 0x000e260000000a00 */
[----:B------:R-:W-:Y:S02]  /*5650*/  @!P3 IADD3.X R14, R66, R88, R86, P2, P4 ;  /* 0x00000058420eb210 */ /* 0x000fe400017e8456 */
[----:B------:R-:W-:-:S04]  /*5660*/  ISETP.GE.AND P4, PT, R194, R97, PT ;  /* 0x00000061c200720c */ /* 0x000fc80003f86270 */
[----:B------:R-:W-:-:S13]  /*5670*/  ISETP.GE.OR P4, PT, R16, R105, P4 ;  /* 0x000000691000720c */ /* 0x000fda0002786670 */
[----:B------:R-:W1:Y:S08]  /*5680*/  @!P4 LDC.64 R32, c[0x0][0x3e8] ;  /* 0x0000fa00ff20cb82 */ /* 0x000e700000000a00 */
[----:B------:R-:W2:Y:S01]  /*5690*/  @!P4 LDC.64 R34, c[0x0][0x400] ;  /* 0x00010000ff22cb82 */ /* 0x000ea20000000a00 */
[----:B-1----:R-:W-:-:S04]  /*56a0*/  @!P4 IADD3 R32, P2, P5, R50, R32, R4 ;  /* 0x000000203220c210 */ /* 0x002fc80007d5e004 */
[----:B------:R-:W-:Y:S02]  /*56b0*/  @!P4 IADD3.X R33, R66, R33, R88, P2, P5 ;  /* 0x000000214221c210 */ /* 0x000fe400017ea458 */
[----:B--2---:R-:W-:-:S04]  /*56c0*/  @!P4 IADD3 R34, P2, P5, R56, R34, R6 ;  /* 0x000000223822c210 */ /* 0x004fc80007d5e006 */
[----:B------:R-:W-:Y:S02]  /*56d0*/  @!P4 IADD3.X R35, R64, R35, R100, P2, P5 ;  /* 0x000000234023c210 */ /* 0x000fe400017ea464 */
[----:B------:R-:W-:Y:S02]  /*56e0*/  ISETP.GE.AND P2, PT, R227, R97, PT ;  /* 0x00000061e300720c */ /* 0x000fe40003f46270 */
[----:B------:R-:W-:Y:S02]  /*56f0*/  CS2R R38, SRZ ;  /* 0x0000000000267805 */ /* 0x000fe4000001ff00 */
[----:B------:R-:W-:Y:S01]  /*5700*/  CS2R R36, SRZ ;  /* 0x0000000000247805 */ /* 0x000fe2000001ff00 */
[----:B------:R1:W2:Y:S01]  /*5710*/  @!P4 LDG.E.128 R28, desc[UR60][R34.64] ;  /* 0x0000003c221cc981 */ /* 0x0002a2000c1e1d00 */
[----:B------:R-:W-:-:S13]  /*5720*/  ISETP.GE.OR P2, PT, R16, R105, P2 ;  /* 0x000000691000720c */ /* 0x000fda0001746670 */
[----:B------:R-:W-:-:S04]  /*5730*/  @!P2 IADD3 R5, P5, P6, R50, R83, R4 ;  /* 0x000000533205a210 */ /* 0x000fc80007ebe004 */
[----:B------:R-:W-:Y:S02]  /*5740*/  @!P2 IADD3.X R10, R66, R85, R88, P5, P6 ;  /* 0x00000055420aa210 */ /* 0x000fe40002fec458 */
[----:B------:R-:W-:-:S04]  /*5750*/  @!P3 IADD3 R9, P5, P6, R56, R6, R79 ;  /* 0x000000063809b210 */ /* 0x000fc80007ebe04f */
[----:B------:R-:W-:Y:S02]  /*5760*/  @!P3 IADD3.X R8, R64, R100, R81, P5, P6 ;  /* 0x000000644008b210 */ /* 0x000fe40002fec451 */
[----:B------:R-:W-:-:S04]  /*5770*/  @!P2 IADD3 R7, P5, P6, R56, R78, R6 ;  /* 0x0000004e3807a210 */ /* 0x000fc80007ebe006 */
[----:B------:R-:W-:Y:S02]  /*5780*/  @!P2 IADD3.X R4, R64, R80, R100, P5, P6 ;  /* 0x000000504004a210 */ /* 0x000fe40002fec464 */
[----:B0-----:R-:W-:-:S05]  /*5790*/  @!P3 IADD3 R12, P5, R11, R12, RZ ;  /* 0x0000000c0b0cb210 */ /* 0x001fca0007fbe0ff */
[----:B------:R-:W-:Y:S02]  /*57a0*/  @!P3 IMAD.X R13, R14, 0x1, R13, P5 ;  /* 0x000000010e0db824 */ /* 0x000fe400028e060d */
[----:B------:R-:W0:Y:S02]  /*57b0*/  @!P3 LDC.64 R14, c[0x0][0x400] ;  /* 0x00010000ff0ebb82 */ /* 0x000e240000000a00 */
[----:B0-----:R-:W-:-:S05]  /*57c0*/  @!P3 IADD3 R14, P5, R9, R14, RZ ;  /* 0x0000000e090eb210 */ /* 0x001fca0007fbe0ff */
[----:B------:R-:W-:Y:S02]  /*57d0*/  @!P3 IMAD.X R15, R8, 0x1, R15, P5 ;  /* 0x00000001080fb824 */ /* 0x000fe400028e060f */
[----:B------:R-:W0:Y:S01]  /*57e0*/  @!P2 LDC.64 R8, c[0x0][0x3e8] ;  /* 0x0000fa00ff08ab82 */ /* 0x000e220000000a00 */
[----:B-1----:R-:W-:Y:S02]  /*57f0*/  CS2R R34, SRZ ;  /* 0x0000000000227805 */ /* 0x002fe4000001ff00 */
[----:B------:R-:W-:Y:S02]  /*5800*/  CS2R R42, SRZ ;  /* 0x00000000002a7805 */ /* 0x000fe4000001ff00 */
[----:B------:R-:W-:Y:S02]  /*5810*/  CS2R R40, SRZ ;  /* 0x0000000000287805 */ /* 0x000fe4000001ff00 */
[----:B------:R-:W-:Y:S02]  /*5820*/  CS2R R46, SRZ ;  /* 0x00000000002e7805 */ /* 0x000fe4000001ff00 */
[----:B------:R-:W-:Y:S01]  /*5830*/  CS2R R44, SRZ ;  /* 0x00000000002c7805 */ /* 0x000fe2000001ff00 */
[----:B------:R-:W3:Y:S01]  /*5840*/  @!P3 LDG.E.128 R36, desc[UR60][R14.64] ;  /* 0x0000003c0e24b981 */ /* 0x000ee2000c1e1d00 */
[----:B0-----:R-:W-:-:S05]  /*5850*/  @!P2 IADD3 R8, P5, R5, R8, RZ ;  /* 0x000000080508a210 */ /* 0x001fca0007fbe0ff */
[----:B------:R-:W-:Y:S02]  /*5860*/  @!P2 IMAD.X R9, R10, 0x1, R9, P5 ;  /* 0x000000010a09a824 */ /* 0x000fe400028e0609 */
[----:B------:R-:W0:Y:S03]  /*5870*/  @!P2 LDC.64 R10, c[0x0][0x400] ;  /* 0x00010000ff0aab82 */ /* 0x000e260000000a00 */
[----:B------:R-:W4:Y:S01]  /*5880*/  @!P2 LDG.E.128 R40, desc[UR60][R8.64] ;  /* 0x0000003c0828a981 */ /* 0x000f22000c1e1d00 */
[----:B0-----:R-:W-:Y:S02]  /*5890*/  @!P2 IADD3 R10, P5, R7, R10, RZ ;  /* 0x0000000a070aa210 */ /* 0x001fe40007fbe0ff */
[----:B------:R-:W-:Y:S02]  /*58a0*/  CS2R R6, SRZ ;  /* 0x0000000000067805 */ /* 0x000fe4000001ff00 */
[----:B------:R-:W-:-:S02]  /*58b0*/  @!P2 IADD3.X R11, R4, R11, RZ, P5, !PT ;  /* 0x0000000b040ba210 */ /* 0x000fc40002ffe4ff */
[----:B------:R-:W-:-:S03]  /*58c0*/  CS2R R4, SRZ ;  /* 0x0000000000047805 */ /* 0x000fc6000001ff00 */
[----:B------:R-:W5:Y:S04]  /*58d0*/  @!P2 LDG.E.128 R44, desc[UR60][R10.64] ;  /* 0x0000003c0a2ca981 */ /* 0x000f68000c1e1d00 */
[----:B------:R0:W5:Y:S02]  /*58e0*/  @!P4 LDG.E.128 R4, desc[UR60][R32.64] ;  /* 0x0000003c2004c981 */ /* 0x000164000c1e1d00 */
[----:B0-----:R-:W-:-:S06]  /*58f0*/  CS2R R32, SRZ ;  /* 0x0000000000207805 */ /* 0x001fcc000001ff00 */
[----:B------:R-:W5:Y:S01]  /*5900*/  @!P3 LDG.E.128 R32, desc[UR60][R12.64] ;  /* 0x0000003c0c20b981 */ /* 0x000f62000c1e1d00 */
[----:B------:R-:W-:Y:S02]  /*5910*/  ISETP.NE.AND P5, PT, R198, 0x3, PT ;  /* 0x00000003c600780c */ /* 0x000fe40003fa5270 */
[----:B------:R-:W-:Y:S01]  /*5920*/  ISETP.GE.AND P2, PT, R16, R105, PT ;  /* 0x000000691000720c */ /* 0x000fe20003f46270 */
[----:B--2---:R-:W-:Y:S02]  /*5930*/  IMAD.MOV.U32 R117, RZ, RZ, R30 ;  /* 0x000000ffff757224 */ /* 0x004fe400078e001e */
[----:B------:R-:W-:Y:S02]  /*5940*/  IMAD.MOV.U32 R119, RZ, RZ, R28 ;  /* 0x000000ffff777224 */ /* 0x000fe400078e001c */
[----:B---3--:R-:W-:Y:S02]  /*5950*/  IMAD.MOV.U32 R113, RZ, RZ, R38 ;  /* 0x000000ffff717224 */ /* 0x008fe400078e0026 */
[----:B------:R-:W-:-:S02]  /*5960*/  IMAD.MOV.U32 R114, RZ, RZ, R36 ;  /* 0x000000ffff727224 */ /* 0x000fc400078e0024 */
[----:B----4-:R-:W-:Y:S01]  /*5970*/  IMAD.MOV.U32 R108, RZ, RZ, R42 ;  /* 0x000000ffff6c7224 */ /* 0x010fe200078e002a */
[----:B------:R-:W-:Y:S01]  /*5980*/  MOV R109, R40 ;  /* 0x00000028006d7202 */ /* 0x000fe20000000f00 */
[----:B-----5:R-:W-:Y:S02]  /*5990*/  IMAD.MOV.U32 R107, RZ, RZ, R46 ;  /* 0x000000ffff6b7224 */ /* 0x020fe400078e002e */
[----:B------:R-:W-:Y:S02]  /*59a0*/  IMAD.MOV.U32 R106, RZ, RZ, R44 ;  /* 0x000000ffff6a7224 */ /* 0x000fe400078e002c */
[----:B------:R-:W-:Y:S02]  /*59b0*/  IMAD.MOV.U32 R116, RZ, RZ, R6 ;  /* 0x000000ffff747224 */ /* 0x000fe400078e0006 */
[----:B------:R-:W-:Y:S01]  /*59c0*/  IMAD.MOV.U32 R118, RZ, RZ, R4 ;  /* 0x000000ffff767224 */ /* 0x000fe200078e0004 */
[----:B------:R-:W-:Y:S01]  /*59d0*/  MOV R111, R34 ;  /* 0x00000022006f7202 */ /* 0x000fe20000000f00 */
[----:B------:R-:W-:Y:S01]  /*59e0*/  IMAD.MOV.U32 R112, RZ, RZ, R32 ;  /* 0x000000ffff707224 */ /* 0x000fe200078e0020 */
[----:B------:R-:W-:Y:S06]  /*59f0*/  @!P5 BRA `(.L_x_568) ;  /* 0x000000000004d947 */ /* 0x000fec0003800000 */
[----:B------:R-:W-:Y:S01]  /*5a00*/  BPT.TRAP 0x1 ;  /* 0x000000040000795c */ /* 0x000fe20000300000 */
.L_x_568:
[----:B------:R-:W-:Y:S01]  /*5a10*/  IMAD R88, R192, 0x8, R18 ;  /* 0x00000008c0587824 */ /* 0x000fe200078e0212 */
[----:B------:R-:W-:Y:S01]  /*5a20*/  SHF.L.U32 R100, R196, 0x1f, RZ ;  /* 0x0000001fc4647819 */ /* 0x000fe200000006ff */
[----:B------:R-:W0:Y:S01]  /*5a30*/  LDC R104, c[0x0][0x2f4] ;  /* 0x0000bd00ff687b82 */ /* 0x000e220000000800 */
[----:B------:R-:W-:Y:S02]  /*5a40*/  BSSY B1, `(.L_x_569) ;  /* 0x0000003000017945 */ /* 0x000fe40003800000 */
[----:B------:R-:W1:Y:S02]  /*5a50*/  SYNCS.PHASECHK.TRANS64.TRYWAIT P3, [R88+URZ+0x22890], R100 ;  /* 0x02289064580075a7 */ /* 0x000e64000806017f */
[----:B-1----:R-:W-:Y:S05]  /*5a60*/  @!P3 BRA `(.L_x_570) ;  /* 0x000001900064b947 */ /* 0x002fea0003800000 */
.L_x_831:
[----:B------:R-:W-:Y:S05]  /*5a70*/  BSYNC B1 ;  /* 0x0000000000017941 */ /* 0x000fea0003800000 */
.L_x_569:
[----:B------:R-:W-:Y:S01]  /*5a80*/  UMOV UR4, 0xffffffff ;  /* 0xffffffff00047882 */ /* 0x000fe20000000000 */
[----:B0-----:R-:W-:Y:S02]  /*5a90*/  IMAD.IADD R110, R104, 0x1, -R71 ;  /* 0x00000001686e7824 */ /* 0x001fe400078e0a47 */
[----:B------:R-:W-:Y:S05]  /*5aa0*/  BRA.DIV UR4, `(.L_x_571) ;  /* 0x0000019204687947 */ /* 0x000fea000b800000 */
[----:B------:R0:W2:Y:S04]  /*5ab0*/  SHFL.IDX PT, R103, R102, RZ, 0x1c1f ;  /* 0x001c1fff66677589 */ /* 0x0000a800000e0000 */
[----:B------:R0:W3:Y:S02]  /*5ac0*/  SHFL.IDX PT, R105, R101, RZ, 0x1c1f ;  /* 0x001c1fff65697589 */ /* 0x0000e400000e0000 */
.L_x_835:
[----:B------:R-:W-:Y:S01]  /*5ad0*/  ISETP.GE.OR P3, PT, R194, R97, P1 ;  /* 0x00000061c200720c */ /* 0x000fe20000f66670 */
[----:B------:R-:W-:-:S12]  /*5ae0*/  BSSY B1, `(.L_x_572) ;  /* 0x00000e9000017945 */ /* 0x000fd80003800000 */
[----:B------:R-:W-:Y:S05]  /*5af0*/  @P3 BRA `(.L_x_573) ;  /* 0x0000000c009c3947 */ /* 0x000fea0003800000 */
[----:B------:R-:W-:Y:S01]  /*5b00*/  SEL R8, R71, R110, !P0 ;  /* 0x0000006e47087207 */ /* 0x000fe20004000000 */
[----:B------:R-:W-:Y:S01]  /*5b10*/  BSSY B2, `(.L_x_574) ;  /* 0x00000e0000027945 */ /* 0x000fe20003800000 */
[----:B---3--:R-:W-:Y:S02]  /*5b20*/  IADD3 R98, P3, R62, R105, RZ ;  /* 0x000000693e627210 */ /* 0x008fe40007f7e0ff */
[----:B------:R-:W-:Y:S02]  /*5b30*/  SHF.R.S32.HI R9, RZ, 0x1f, R8 ;  /* 0x0000001fff097819 */ /* 0x000fe40000011408 */
[----:B--2---:R-:W-:Y:S02]  /*5b40*/  IADD3.X R99, R103, R60, RZ, P3, !PT ;  /* 0x0000003c67637210 */ /* 0x004fe40001ffe4ff */
[----:B------:R-:W-:-:S04]  /*5b50*/  LEA.HI R8, R9, R8, RZ, 0x5 ;  /* 0x0000000809087211 */ /* 0x000fc800078f28ff */
[----:B------:R-:W-:-:S05]  /*5b60*/  LEA.HI.SX32 R8, R8, R63, 0x1b ;  /* 0x0000003f08087211 */ /* 0x000fca00078fdaff */
[----:B------:R-:W-:-:S05]  /*5b70*/  IMAD.SHL.U32 R115, R8, 0x10, RZ ;  /* 0x0000001008737824 */ /* 0x000fca00078e00ff */
[----:B------:R-:W-:-:S04]  /*5b80*/  LOP3.LUT R9, R82, 0x70, R115, 0xf8, !PT ;  /* 0x0000007052097812 */ /* 0x000fc800078ef873 */
[----:B------:R-:W-:Y:S01]  /*5b90*/  LOP3.LUT R8, R9, R76, RZ, 0x3c, !PT ;  /* 0x0000004c09087212 */ /* 0x000fe200078e3cff */
[----:B------:R-:W-:-:S04]  /*5ba0*/  IMAD R9, R192, 0x5000, R49 ;  /* 0x00005000c0097824 */ /* 0x000fc800078e0231 */
[----:B------:R-:W-:Y:S02]  /*5bb0*/  IMAD.IADD R11, R203, 0x1, R8 ;  /* 0x00000001cb0b7824 */ /* 0x000fe400078e0208 */
[----:B------:R-:W-:Y:S02]  /*5bc0*/  IMAD.IADD R9, R18, 0x1, R9 ;  /* 0x0000000112097824 */ /* 0x000fe400078e0209 */
[----:B------:R-:W-:-:S04]  /*5bd0*/  IMAD R11, R192, 0x5000, R11 ;  /* 0x00005000c00b7824 */ /* 0x000fc800078e020b */
[----:B------:R-:W-:Y:S02]  /*5be0*/  IMAD.IADD R12, R18, 0x1, R11 ;  /* 0x00000001120c7824 */ /* 0x000fe400078e020b */
[----:B------:R-:W2:Y:S04]  /*5bf0*/  LDS.128 R8, [R9+0x18400] ;  /* 0x0184000009087984 */ /* 0x000ea80000000c00 */
[----:B------:R-:W3:Y:S01]  /*5c00*/  LDS.128 R12, [R12+0x18400] ;  /* 0x018400000c0c7984 */ /* 0x000ee20000000c00 */
[----:B------:R-:W-:Y:S05]  /*5c10*/  @P2 BRA `(.L_x_575) ;  /* 0x0000000c003c2947 */ /* 0x000fea0003800000 */
[--C-:B------:R-:W-:Y:S02]  /*5c20*/  SHF.R.U32.HI R129, RZ, 0x8, R5.reuse ;  /* 0x00000008ff817819 */ /* 0x100fe40000011605 */
[----:B------:R-:W-:Y:S02]  /*5c30*/  LOP3.LUT R4, R5, 0xff0000ff, RZ, 0xc0, !PT ;  /* 0xff0000ff05047812 */ /* 0x000fe400078ec0ff */
[----:B------:R-:W-:Y:S01]  /*5c40*/  SHF.R.U32.HI R128, RZ, 0x10, R5 ;  /* 0x00000010ff807819 */ /* 0x000fe20000011605 */
[----:B------:R-:W-:Y:S01]  /*5c50*/  IMAD.SHL.U32 R5, R129, 0x100, RZ ;  /* 0x0000010081057824 */ /* 0x000fe200078e00ff */
[----:B------:R-:W-:Y:S02]  /*5c60*/  SHF.R.U32.HI R124, RZ, 0x8, R29 ;  /* 0x00000008ff7c7819 */ /* 0x000fe4000001161d */
[----:B------:R-:W-:Y:S02]  /*5c70*/  SHF.R.U32.HI R125, RZ, 0x8, R7 ;  /* 0x00000008ff7d7819 */ /* 0x000fe40000011607 */
[----:B------:R-:W-:-:S02]  /*5c80*/  SHF.R.U32.HI R122, RZ, 0x8, R31 ;  /* 0x00000008ff7a7819 */ /* 0x000fc4000001161f */
[----:B------:R-:W-:Y:S02]  /*5c90*/  LOP3.LUT R30, R29, 0xff0000ff, RZ, 0xc0, !PT ;  /* 0xff0000ff1d1e7812 */ /* 0x000fe400078ec0ff */
[----:B------:R-:W-:Y:S01]  /*5ca0*/  SHF.R.U32.HI R123, RZ, 0x10, R29 ;  /* 0x00000010ff7b7819 */ /* 0x000fe2000001161d */
[----:B------:R-:W-:Y:S01]  /*5cb0*/  IMAD.SHL.U32 R29, R124, 0x100, RZ ;  /* 0x000001007c1d7824 */ /* 0x000fe200078e00ff */
[----:B------:R-:W-:Y:S02]  /*5cc0*/  LOP3.LUT R6, R7, 0xff0000ff, RZ, 0xc0, !PT ;  /* 0xff0000ff07067812 */ /* 0x000fe400078ec0ff */
[----:B------:R-:W-:Y:S01]  /*5cd0*/  SHF.R.U32.HI R127, RZ, 0x10, R7 ;  /* 0x00000010ff7f7819 */ /* 0x000fe20000011607 */
[----:B------:R-:W-:Y:S01]  /*5ce0*/  IMAD.SHL.U32 R7, R125, 0x100, RZ ;  /* 0x000001007d077824 */ /* 0x000fe200078e00ff */
[----:B------:R-:W-:Y:S02]  /*5cf0*/  LOP3.LUT R121, R31, 0xff0000ff, RZ, 0xc0, !PT ;  /* 0xff0000ff1f797812 */ /* 0x000fe400078ec0ff */
[----:B------:R-:W-:Y:S01]  /*5d00*/  SHF.R.U32.HI R126, RZ, 0x10, R31 ;  /* 0x00000010ff7e7819 */ /* 0x000fe2000001161f */
[----:B---3--:R-:W-:Y:S01]  /*5d10*/  IMAD.MOV.U32 R31, RZ, RZ, R12 ;  /* 0x000000ffff1f7224 */ /* 0x008fe200078e000c */
[----:B--2---:R-:W-:-:S02]  /*5d20*/  MOV R28, R8 ;  /* 0x00000008001c7202 */ /* 0x004fc40000000f00 */
[----:B------:R-:W-:Y:S01]  /*5d30*/  LOP3.LUT R4, R4, 0xff00, R5, 0xf8, !PT ;  /* 0x0000ff0004047812 */ /* 0x000fe200078ef805 */
[----:B------:R-:W-:Y:S01]  /*5d40*/  IMAD.U32 R5, R128, 0x10000, RZ ;  /* 0x0001000080057824 */ /* 0x000fe200078e00ff */
[----:B------:R-:W-:Y:S01]  /*5d50*/  SHF.L.U32 R8, R122, 0x8, RZ ;  /* 0x000000087a087819 */ /* 0x000fe200000006ff */
[----:B------:R-:W-:Y:S01]  /*5d60*/  IMAD.U32 R126, R126, 0x10000, RZ ;  /* 0x000100007e7e7824 */ /* 0x000fe200078e00ff */
[----:B------:R-:W-:Y:S02]  /*5d70*/  LOP3.LUT R122, R30, 0xff00, R29, 0xf8, !PT ;  /* 0x0000ff001e7a7812 */ /* 0x000fe400078ef81d */
[----:B------:R-:W-:Y:S02]  /*5d80*/  LOP3.LUT R125, R121, 0xff00, R8, 0xf8, !PT ;  /* 0x0000ff00797d7812 */ /* 0x000fe400078ef808 */
[----:B------:R-:W-:Y:S02]  /*5d90*/  LOP3.LUT R7, R6, 0xff00, R7, 0xf8, !PT ;  /* 0x0000ff0006077812 */ /* 0x000fe400078ef807 */
[----:B------:R-:W-:-:S02]  /*5da0*/  F2FP.F16.E4M3.UNPACK_B R124, R119.H1 ;  /* 0x00000077ff7c723e */ /* 0x000fc400030006ff */
[-C--:B------:R-:W-:Y:S02]  /*5db0*/  F2FP.F16.E4M3.UNPACK_B R121, R31.reuse.H1 ;  /* 0x0000001fff79723e */ /* 0x080fe400030006ff */
[----:B------:R-:W-:Y:S02]  /*5dc0*/  F2FP.F16.E4M3.UNPACK_B R29, R28.H1 ;  /* 0x0000001cff1d723e */ /* 0x000fe400030006ff */
[----:B------:R-:W-:Y:S01]  /*5dd0*/  LOP3.LUT R6, R4, 0xff0000, R5, 0xf8, !PT ;  /* 0x00ff000004067812 */ /* 0x000fe200078ef805 */
[----:B------:R-:W-:Y:S01]  /*5de0*/  IMAD.U32 R4, R127, 0x10000, RZ ;  /* 0x000100007f047824 */ /* 0x000fe200078e00ff */
[----:B------:R-:W-:Y:S01]  /*5df0*/  F2FP.F16.E4M3.UNPACK_B R30, R118.H1 ;  /* 0x00000076ff1e723e */ /* 0x000fe200030006ff */
[----:B------:R-:W-:Y:S01]  /*5e00*/  HADD2.F32 R5, -RZ, R124.H0_H0 ;  /* 0x2000007cff057230 */ /* 0x000fe20000004100 */
[----:B------:R-:W-:Y:S01]  /*5e10*/  F2FP.F16.E4M3.UNPACK_B R28, R28 ;  /* 0x0000001cff1c723e */ /* 0x000fe200020006ff */
[----:B------:R-:W-:Y:S01]  /*5e20*/  HADD2.F32 R12, -RZ, R121.H0_H0 ;  /* 0x20000079ff0c7230 */ /* 0x000fe20000004100 */
[----:B------:R-:W-:Y:S01]  /*5e30*/  LOP3.LUT R4, R7, 0xff0000, R4, 0xf8, !PT ;  /* 0x00ff000007047812 */ /* 0x000fe200078ef804 */
[----:B------:R-:W-:Y:S01]  /*5e40*/  HADD2.F32 R8, -RZ, R29.H0_H0 ;  /* 0x2000001dff087230 */ /* 0x000fe20000004100 */
[----:B------:R-:W-:Y:S01]  /*5e50*/  F2FP.F16.E4M3.UNPACK_B R31, R31 ;  /* 0x0000001fff1f723e */ /* 0x000fe200020006ff */
[----:B------:R-:W-:-:S02]  /*5e60*/  IMAD.U32 R7, R123, 0x10000, RZ ;  /* 0x000100007b077824 */ /* 0x000fc400078e00ff */
[-C--:B------:R-:W-:Y:S01]  /*5e70*/  FMUL.FTZ R127, R12, R5.reuse ;  /* 0x000000050c7f7220 */ /* 0x080fe20000410000 */
[----:B------:R-:W-:Y:S02]  /*5e80*/  HADD2.F32 R123, -RZ, R30.H0_H0 ;  /* 0x2000001eff7b7230 */ /* 0x000fe40000004100 */
[----:B------:R-:W-:Y:S01]  /*5e90*/  FMUL.FTZ R129, R8, R5 ;  /* 0x0000000508817220 */ /* 0x000fe20000410000 */
[----:B------:R-:W-:Y:S01]  /*5ea0*/  LOP3.LUT R5, R125, 0xff0000, R126, 0xf8, !PT ;  /* 0x00ff00007d057812 */ /* 0x000fe200078ef87e */
[----:B------:R-:W-:Y:S01]  /*5eb0*/  HADD2.F32 R125, -RZ, R124.H1_H1 ;  /* 0x3000007cff7d7230 */ /* 0x000fe20000004100 */
[----:B------:R-:W-:Y:S01]  /*5ec0*/  LOP3.LUT R7, R122, 0xff0000, R7, 0xf8, !PT ;  /* 0x00ff00007a077812 */ /* 0x000fe200078ef807 */
[-C--:B------:R-:W-:Y:S01]  /*5ed0*/  FFMA.FTZ R8, R8, R123.reuse, -R127 ;  /* 0x0000007b08087223 */ /* 0x080fe2000001087f */
[----:B------:R-:W-:Y:S01]  /*5ee0*/  FFMA.FTZ R12, R12, R123, R129 ;  /* 0x0000007b0c0c7223 */ /* 0x000fe20000010081 */
[----:B------:R-:W-:Y:S01]  /*5ef0*/  HADD2.F32 R122, -RZ, R30.H1_H1 ;  /* 0x3000001eff7a7230 */ /* 0x000fe20000004100 */
[----:B------:R-:W-:Y:S01]  /*5f00*/  F2FP.F16.E4M3.UNPACK_B R123, R119 ;  /* 0x00000077ff7b723e */ /* 0x000fe200020006ff */
[----:B------:R-:W-:Y:S01]  /*5f10*/  HADD2.F32 R121, -RZ, R121.H1_H1 ;  /* 0x30000079ff797230 */ /* 0x000fe20000004100 */
[----:B------:R-:W-:Y:S01]  /*5f20*/  F2FP.F16.E4M3.UNPACK_B R119, R118 ;  /* 0x00000076ff77723e */ /* 0x000fe200020006ff */
[----:B------:R-:W-:-:S02]  /*5f30*/  HADD2.F32 R30, -RZ, R29.H1_H1 ;  /* 0x3000001dff1e7230 */ /* 0x000fc40000004100 */
[----:B------:R-:W-:Y:S02]  /*5f40*/  HADD2.F32 R124, -RZ, R123.H0_H0 ;  /* 0x2000007bff7c7230 */ /* 0x000fe40000004100 */
[CC--:B------:R-:W-:Y:S01]  /*5f50*/  FMUL.FTZ R127, R121.reuse, R125.reuse ;  /* 0x0000007d797f7220 */ /* 0x0c0fe20000410000 */
[----:B------:R-:W-:Y:S02]  /*5f60*/  HADD2.F32 R29, -RZ, R28.H0_H0 ;  /* 0x2000001cff1d7230 */ /* 0x000fe40000004100 */
[C---:B------:R-:W-:Y:S01]  /*5f70*/  FMUL.FTZ R126, R30.reuse, R125 ;  /* 0x0000007d1e7e7220 */ /* 0x040fe20000410000 */
[----:B------:R-:W-:Y:S02]  /*5f80*/  HADD2.F32 R118, -RZ, R31.H0_H0 ;  /* 0x2000001fff767230 */ /* 0x000fe40000004100 */
[-C--:B------:R-:W-:Y:S01]  /*5f90*/  FFMA.FTZ R127, R30, R122.reuse, -R127 ;  /* 0x0000007a1e7f7223 */ /* 0x080fe2000001087f */
[----:B------:R-:W-:Y:S02]  /*5fa0*/  HADD2.F32 R30, -RZ, R119.H0_H0 ;  /* 0x20000077ff1e7230 */ /* 0x000fe40000004100 */
[----:B------:R-:W-:Y:S01]  /*5fb0*/  FFMA.FTZ R129, R121, R122, R126 ;  /* 0x0000007a79817223 */ /* 0x000fe2000001007e */
[----:B------:R-:W-:Y:S01]  /*5fc0*/  FMUL.FTZ R121, R29, R124 ;  /* 0x0000007c1d797220 */ /* 0x000fe20000410000 */
[----:B------:R-:W-:-:S02]  /*5fd0*/  HADD2.F32 R123, -RZ, R123.H1_H1 ;  /* 0x3000007bff7b7230 */ /* 0x000fc40000004100 */
[C---:B------:R-:W-:Y:S01]  /*5fe0*/  FMUL.FTZ R122, R118.reuse, R124 ;  /* 0x0000007c767a7220 */ /* 0x040fe20000410000 */
[----:B------:R-:W-:Y:S02]  /*5ff0*/  HADD2.F32 R31, -RZ, R31.H1_H1 ;  /* 0x3000001fff1f7230 */ /* 0x000fe40000004100 */
[-C--:B------:R-:W-:Y:S01]  /*6000*/  FFMA.FTZ R125, R118, R30.reuse, R121 ;  /* 0x0000001e767d7223 */ /* 0x080fe20000010079 */
[----:B------:R-:W-:Y:S02]  /*6010*/  HADD2.F32 R28, -RZ, R28.H1_H1 ;  /* 0x3000001cff1c7230 */ /* 0x000fe40000004100 */
[----:B------:R-:W-:Y:S01]  /*6020*/  FFMA.FTZ R124, R29, R30, -R122 ;  /* 0x0000001e1d7c7223 */ /* 0x000fe2000001087a */
[----:B------:R-:W-:Y:S02]  /*6030*/  HADD2.F32 R119, -RZ, R119.H1_H1 ;  /* 0x30000077ff777230 */ /* 0x000fe40000004100 */
[----:B------:R-:W-:Y:S01]  /*6040*/  FMUL.FTZ R121, R31, R123 ;  /* 0x0000007b1f797220 */ /* 0x000fe20000410000 */
[----:B------:R-:W-:Y:S01]  /*6050*/  F2FP.F16.E4M3.UNPACK_B R29, R117.H1 ;  /* 0x00000075ff1d723e */ /* 0x000fe200030006ff */
[C---:B------:R-:W-:Y:S01]  /*6060*/  FMUL.FTZ R126, R28.reuse, R123 ;  /* 0x0000007b1c7e7220 */ /* 0x040fe20000410000 */
[----:B------:R-:W-:Y:S01]  /*6070*/  F2FP.F16.E4M3.UNPACK_B R30, R14.H1 ;  /* 0x0000000eff1e723e */ /* 0x000fe200030006ff */
[----:B------:R-:W-:Y:S01]  /*6080*/  FFMA.FTZ R123, R28, R119, -R121 ;  /* 0x000000771c7b7223 */ /* 0x000fe20000010879 */
[----:B------:R-:W-:Y:S01]  /*6090*/  F2FP.F16.E4M3.UNPACK_B R121, R116.H1 ;  /* 0x00000074ff79723e */ /* 0x000fe200030006ff */
[----:B------:R-:W-:Y:S01]  /*60a0*/  HADD2.F32 R122, -RZ, R29.H0_H0 ;  /* 0x2000001dff7a7230 */ /* 0x000fe20000004100 */
[----:B------:R-:W-:Y:S01]  /*60b0*/  F2FP.F16.E4M3.UNPACK_B R28, R10.H1 ;  /* 0x0000000aff1c723e */ /* 0x000fe200030006ff */
[----:B------:R-:W-:-:S02]  /*60c0*/  HADD2.F32 R118, -RZ, R30.H0_H0 ;  /* 0x2000001eff767230 */ /* 0x000fc40000004100 */
[----:B------:R-:W-:Y:S01]  /*60d0*/  FFMA.FTZ R126, R31, R119, R126 ;  /* 0x000000771f7e7223 */ /* 0x000fe2000001007e */
[----:B------:R-:W-:Y:S01]  /*60e0*/  HADD2.F32 R119, -RZ, R29.H1_H1 ;  /* 0x3000001dff777230 */ /* 0x000fe20000004100 */
[----:B------:R-:W-:Y:S01]  /*60f0*/  F2FP.F16.E4M3.UNPACK_B R117, R117 ;  /* 0x00000075ff75723e */ /* 0x000fe200020006ff */
[----:B------:R-:W-:Y:S02]  /*6100*/  HADD2.F32 R29, -RZ, R28.H0_H0 ;  /* 0x2000001cff1d7230 */ /* 0x000fe40000004100 */
[----:B------:R-:W-:Y:S01]  /*6110*/  FMUL.FTZ R128, R118, R122 ;  /* 0x0000007a76807220 */ /* 0x000fe20000410000 */
[----:B------:R-:W-:Y:S01]  /*6120*/  HADD2.F32 R31, -RZ, R121.H0_H0 ;  /* 0x20000079ff1f7230 */ /* 0x000fe20000004100 */
[----:B------:R-:W-:Y:S01]  /*6130*/  F2FP.F16.E4M3.UNPACK_B R10, R10 ;  /* 0x0000000aff0a723e */ /* 0x000fe200020006ff */
[----:B------:R-:W-:Y:S02]  /*6140*/  HADD2.F32 R30, -RZ, R30.H1_H1 ;  /* 0x3000001eff1e7230 */ /* 0x000fe40000004100 */
[----:B------:R-:W-:Y:S01]  /*6150*/  FMUL.FTZ R131, R29, R122 ;  /* 0x0000007a1d837220 */ /* 0x000fe20000410000 */
[----:B------:R-:W-:-:S02]  /*6160*/  HADD2.F32 R28, -RZ, R28.H1_H1 ;  /* 0x3000001cff1c7230 */ /* 0x000fc40000004100 */
[----:B------:R-:W-:Y:S01]  /*6170*/  FFMA.FTZ R128, R29, R31, -R128 ;  /* 0x0000001f1d807223 */ /* 0x000fe20000010880 */
[----:B------:R-:W-:Y:S02]  /*6180*/  HADD2.F32 R121, -RZ, R121.H1_H1 ;  /* 0x30000079ff797230 */ /* 0x000fe40000004100 */
[----:B------:R-:W-:Y:S01]  /*6190*/  FMUL.FTZ R29, R30, R119 ;  /* 0x000000771e1d7220 */ /* 0x000fe20000410000 */
[----:B------:R-:W-:Y:S01]  /*61a0*/  FFMA.FTZ R122, R118, R31, R131 ;  /* 0x0000001f767a7223 */ /* 0x000fe20000010083 */
[C---:B------:R-:W-:Y:S01]  /*61b0*/  FMUL.FTZ R119, R28.reuse, R119 ;  /* 0x000000771c777220 */ /* 0x040fe20000410000 */
[--C-:B------:R-:W-:Y:S02]  /*61c0*/  HADD2.F32 R118, -RZ, R117.reuse.H0_H0 ;  /* 0x20000075ff767230 */ /* 0x100fe40000004100 */
[-C--:B------:R-:W-:Y:S01]  /*61d0*/  FFMA.FTZ R135, R28, R121.reuse, -R29 ;  /* 0x000000791c877223 */ /* 0x080fe2000001081d */
[----:B------:R-:W-:Y:S01]  /*61e0*/  F2FP.F16.E4M3.UNPACK_B R28, R14 ;  /* 0x0000000eff1c723e */ /* 0x000fe200020006ff */
[----:B------:R-:W-:Y:S01]  /*61f0*/  HADD2.F32 R14, -RZ, R10.H0_H0 ;  /* 0x2000000aff0e7230 */ /* 0x000fe20000004100 */
[----:B------:R-:W-:Y:S01]  /*6200*/  F2FP.F16.E4M3.UNPACK_B R116, R116 ;  /* 0x00000074ff74723e */ /* 0x000fe200020006ff */
[----:B------:R-:W-:Y:S01]  /*6210*/  FFMA.FTZ R137, R30, R121, R119 ;  /* 0x000000791e897223 */ /* 0x000fe20000010077 */
[----:B------:R-:W-:Y:S01]  /*6220*/  HADD2.F32 R117, -RZ, R117.H1_H1 ;  /* 0x30000075ff757230 */ /* 0x000fe20000004100 */
[----:B------:R-:W-:Y:S01]  /*6230*/  F2FP.SATFINITE.E4M3.F32.PACK_AB_MERGE_C R8, R127, R8, RZ ;  /* 0x000000087f08723e */ /* 0x000fe200048070ff */
[--C-:B------:R-:W-:Y:S01]  /*6240*/  HADD2.F32 R29, -RZ, R28.reuse.H0_H0 ;  /* 0x2000001cff1d7230 */ /* 0x100fe20000004100 */
[----:B------:R-:W-:Y:S01]  /*6250*/  F2FP.SATFINITE.E4M3.F32.PACK_AB_MERGE_C R12, R129, R12, RZ ;  /* 0x0000000c810c723e */ /* 0x000fe200048070ff */
[----:B------:R-:W-:Y:S01]  /*6260*/  HADD2.F32 R28, -RZ, R28.H1_H1 ;  /* 0x3000001cff1c7230 */ /* 0x000fe20000004100 */
[----:B------:R-:W-:Y:S01]  /*6270*/  F2FP.SATFINITE.E4M3.F32.PACK_AB_MERGE_C R122, R137, R122, RZ ;  /* 0x0000007a897a723e */ /* 0x000fe200048070ff */
[----:B------:R-:W-:-:S02]  /*6280*/  HADD2.F32 R10, -RZ, R10.H1_H1 ;  /* 0x3000000aff0a7230 */ /* 0x000fc40000004100 */
[CC--:B------:R-:W-:Y:S01]  /*6290*/  FMUL.FTZ R119, R29.reuse, R118.reuse ;  /* 0x000000761d777220 */ /* 0x0c0fe20000410000 */
[--C-:B------:R-:W-:Y:S02]  /*62a0*/  HADD2.F32 R30, -RZ, R116.reuse.H0_H0 ;  /* 0x20000074ff1e7230 */ /* 0x100fe40000004100 */
[----:B------:R-:W-:Y:S01]  /*62b0*/  FMUL.FTZ R118, R14, R118 ;  /* 0x000000760e767220 */ /* 0x000fe20000410000 */
[----:B------:R-:W-:Y:S02]  /*62c0*/  HADD2.F32 R31, -RZ, R116.H1_H1 ;  /* 0x30000074ff1f7230 */ /* 0x000fe40000004100 */
[-C--:B------:R-:W-:Y:S01]  /*62d0*/  FMUL.FTZ R121, R28, R117.reuse ;  /* 0x000000751c797220 */ /* 0x080fe20000410000 */
[----:B------:R-:W-:Y:S01]  /*62e0*/  FMUL.FTZ R117, R10, R117 ;  /* 0x000000750a757220 */ /* 0x000fe20000410000 */
[-C--:B------:R-:W-:Y:S01]  /*62f0*/  FFMA.FTZ R14, R14, R30.reuse, -R119 ;  /* 0x0000001e0e0e7223 */ /* 0x080fe20000010877 */
[----:B------:R-:W-:Y:S01]  /*6300*/  FFMA.FTZ R118, R29, R30, R118 ;  /* 0x0000001e1d767223 */ /* 0x000fe20000010076 */
[----:B------:R-:W-:Y:S01]  /*6310*/  F2FP.F16.E4M3.UNPACK_B R119, R7 ;  /* 0x00000007ff77723e */ /* 0x000fe200020006ff */
[----:B------:R-:W-:Y:S01]  /*6320*/  FFMA.FTZ R131, R10, R31, -R121 ;  /* 0x0000001f0a837223 */ /* 0x000fe20000010879 */
[----:B------:R-:W-:Y:S01]  /*6330*/  F2FP.F16.E4M3.UNPACK_B R29, R9 ;  /* 0x00000009ff1d723e */ /* 0x000fe200020006ff */
[----:B------:R-:W-:Y:S01]  /*6340*/  FFMA.FTZ R133, R28, R31, R117 ;  /* 0x0000001f1c857223 */ /* 0x000fe20000010075 */
[----:B------:R-:W-:Y:S01]  /*6350*/  F2FP.SATFINITE.E4M3.F32.PACK_AB_MERGE_C R10, R135, R128, RZ ;  /* 0x00000080870a723e */ /* 0x000fe200048070ff */
[----:B------:R-:W-:Y:S01]  /*6360*/  HADD2.F32 R121, -RZ, R119.H0_H0 ;  /* 0x20000077ff797230 */ /* 0x000fe20000004100 */
[----:B------:R-:W-:Y:S01]  /*6370*/  F2FP.F16.E4M3.UNPACK_B R30, R13 ;  /* 0x0000000dff1e723e */ /* 0x000fe200020006ff */
[----:B------:R-:W-:Y:S01]  /*6380*/  HADD2.F32 R28, -RZ, R29.H0_H0 ;  /* 0x2000001dff1c7230 */ /* 0x000fe20000004100 */
[----:B------:R-:W-:Y:S01]  /*6390*/  F2FP.F16.E4M3.UNPACK_B R117, R6 ;  /* 0x00000006ff75723e */ /* 0x000fe200020006ff */
[----:B------:R-:W-:Y:S01]  /*63a0*/  HADD2.F32 R119, -RZ, R119.H1_H1 ;  /* 0x30000077ff777230 */ /* 0x000fe20000004100 */
[----:B------:R-:W-:Y:S01]  /*63b0*/  F2FP.SATFINITE.E4M3.F32.PACK_AB_MERGE_C R10, R131, R14, R10 ;  /* 0x0000000e830a723e */ /* 0x000fe2000480700a */
[----:B------:R-:W-:Y:S01]  /*63c0*/  HADD2.F32 R31, -RZ, R30.H0_H0 ;  /* 0x2000001eff1f7230 */ /* 0x000fe20000004100 */
[----:B------:R-:W-:Y:S01]  /*63d0*/  F2FP.SATFINITE.E4M3.F32.PACK_AB_MERGE_C R14, R133, R118, R122 ;  /* 0x00000076850e723e */ /* 0x000fe2000480707a */
[----:B------:R-:W-:-:S02]  /*63e0*/  HADD2.F32 R118, -RZ, R117.H0_H0 ;  /* 0x20000075ff767230 */ /* 0x000fc40000004100 */
[-C--:B------:R-:W-:Y:S01]  /*63f0*/  FMUL.FTZ R122, R28, R121.reuse ;  /* 0x000000791c7a7220 */ /* 0x080fe20000410000 */
[----:B------:R-:W-:Y:S01]  /*6400*/  HADD2.F32 R116, -RZ, R30.H1_H1 ;  /* 0x3000001eff747230 */ /* 0x000fe20000004100 */
[----:B------:R-:W-:Y:S01]  /*6410*/  F2FP.SATFINITE.E4M3.F32.PACK_AB_MERGE_C R8, R123, R124, R8 ;  /* 0x0000007c7b08723e */ /* 0x000fe20004807008 */
[----:B------:R-:W-:Y:S02]  /*6420*/  HADD2.F32 R30, -RZ, R29.H1_H1 ;  /* 0x3000001dff1e7230 */ /* 0x000fe40000004100 */
[C---:B------:R-:W-:Y:S01]  /*6430*/  FMUL.FTZ R123, R31.reuse, R121 ;  /* 0x000000791f7b7220 */ /* 0x040fe20000410000 */
[-C--:B------:R-:W-:Y:S01]  /*6440*/  FFMA.FTZ R29, R31, R118.reuse, R122 ;  /* 0x000000761f1d7223 */ /* 0x080fe2000001007a */
[----:B------:R-:W-:Y:S02]  /*6450*/  HADD2.F32 R117, -RZ, R117.H1_H1 ;  /* 0x30000075ff757230 */ /* 0x000fe40000004100 */
[----:B------:R-:W-:Y:S01]  /*6460*/  FMUL.FTZ R31, R116, R119 ;  /* 0x00000077741f7220 */ /* 0x000fe20000410000 */
[----:B------:R-:W-:Y:S01]  /*6470*/  FFMA.FTZ R28, R28, R118, -R123 ;  /* 0x000000761c1c7223 */ /* 0x000fe2000001087b */
[----:B------:R-:W-:Y:S01]  /*6480*/  F2FP.F16.E4M3.UNPACK_B R9, R9.H1 ;  /* 0x00000009ff09723e */ /* 0x000fe200030006ff */
[C---:B------:R-:W-:Y:S01]  /*6490*/  FMUL.FTZ R119, R30.reuse, R119 ;  /* 0x000000771e777220 */ /* 0x040fe20000410000 */
[----:B------:R-:W-:Y:S01]  /*64a0*/  FFMA.FTZ R123, R30, R117, -R31 ;  /* 0x000000751e7b7223 */ /* 0x000fe2000001081f */
[----:B------:R-:W-:-:S02]  /*64b0*/  F2FP.F16.E4M3.UNPACK_B R13, R13.H1 ;  /* 0x0000000dff0d723e */ /* 0x000fc400030006ff */
[----:B------:R-:W-:Y:S01]  /*64c0*/  F2FP.F16.E4M3.UNPACK_B R31, R7.H1 ;  /* 0x00000007ff1f723e */ /* 0x000fe200030006ff */
[----:B------:R-:W-:Y:S01]  /*64d0*/  FFMA.FTZ R124, R116, R117, R119 ;  /* 0x00000075747c7223 */ /* 0x000fe20000010077 */
[----:B------:R-:W-:Y:S01]  /*64e0*/  HADD2.F32 R7, -RZ, R9.H0_H0 ;  /* 0x20000009ff077230 */ /* 0x000fe20000004100 */
[----:B------:R-:W-:Y:S01]  /*64f0*/  F2FP.F16.E4M3.UNPACK_B R6, R6.H1 ;  /* 0x00000006ff06723e */ /* 0x000fe200030006ff */
[----:B------:R-:W-:Y:S01]  /*6500*/  HADD2.F32 R30, -RZ, R13.H0_H0 ;  /* 0x2000000dff1e7230 */ /* 0x000fe20000004100 */
[----:B------:R-:W-:Y:S01]  /*6510*/  F2FP.SATFINITE.E4M3.F32.PACK_AB_MERGE_C R12, R126, R125, R12 ;  /* 0x0000007d7e0c723e */ /* 0x000fe2000480700c */
[----:B------:R-:W-:Y:S01]  /*6520*/  HADD2.F32 R116, -RZ, R31.H0_H0 ;  /* 0x2000001fff747230 */ /* 0x000fe20000004100 */
[----:B------:R-:W-:Y:S01]  /*6530*/  F2FP.F16.E4M3.UNPACK_B R119, R5.H1 ;  /* 0x00000005ff77723e */ /* 0x000fe200030006ff */
[----:B------:R-:W-:Y:S02]  /*6540*/  HADD2.F32 R13, -RZ, R13.H1_H1 ;  /* 0x3000000dff0d7230 */ /* 0x000fe40000004100 */
[----:B------:R-:W-:-:S02]  /*6550*/  HADD2.F32 R118, -RZ, R31.H1_H1 ;  /* 0x3000001fff767230 */ /* 0x000fc40000004100 */
[CC--:B------:R-:W-:Y:S01]  /*6560*/  FMUL.FTZ R122, R30.reuse, R116.reuse ;  /* 0x000000741e7a7220 */ /* 0x0c0fe20000410000 */
[----:B------:R-:W-:Y:S02]  /*6570*/  HADD2.F32 R9, -RZ, R9.H1_H1 ;  /* 0x30000009ff097230 */ /* 0x000fe40000004100 */
[----:B------:R-:W-:Y:S01]  /*6580*/  FMUL.FTZ R117, R7, R116 ;  /* 0x0000007407757220 */ /* 0x000fe20000410000 */
[--C-:B------:R-:W-:Y:S02]  /*6590*/  HADD2.F32 R31, -RZ, R6.reuse.H0_H0 ;  /* 0x20000006ff1f7230 */ /* 0x100fe40000004100 */
[----:B------:R-:W-:Y:S02]  /*65a0*/  HADD2.F32 R116, -RZ, R6.H1_H1 ;  /* 0x30000006ff747230 */ /* 0x000fe40000004100 */
[-C--:B------:R-:W-:Y:S01]  /*65b0*/  FMUL.FTZ R6, R13, R118.reuse ;  /* 0x000000760d067220 */ /* 0x080fe20000410000 */
[C---:B------:R-:W-:Y:S01]  /*65c0*/  FMUL.FTZ R118, R9.reuse, R118 ;  /* 0x0000007609767220 */ /* 0x040fe20000410000 */
[----:B------:R-:W-:Y:S01]  /*65d0*/  FFMA.FTZ R126, R30, R31, R117 ;  /* 0x0000001f1e7e7223 */ /* 0x000fe20000010075 */
[----:B------:R-:W-:Y:S01]  /*65e0*/  F2FP.F16.E4M3.UNPACK_B R30, R15 ;  /* 0x0000000fff1e723e */ /* 0x000fe200020006ff */
[-C--:B------:R-:W-:Y:S01]  /*65f0*/  FFMA.FTZ R128, R9, R116.reuse, -R6 ;  /* 0x0000007409807223 */ /* 0x080fe20000010806 */
[----:B------:R-:W-:Y:S01]  /*6600*/  FFMA.FTZ R127, R13, R116, R118 ;  /* 0x000000740d7f7223 */ /* 0x000fe20000010076 */
[----:B------:R-:W-:Y:S01]  /*6610*/  F2FP.F16.E4M3.UNPACK_B R118, R5 ;  /* 0x00000005ff76723e */ /* 0x000fe200020006ff */
[----:B------:R-:W-:Y:S01]  /*6620*/  FFMA.FTZ R125, R7, R31, -R122 ;  /* 0x0000001f077d7223 */ /* 0x000fe2000001087a */
[----:B------:R-:W-:Y:S01]  /*6630*/  F2FP.F16.E4M3.UNPACK_B R6, R11 ;  /* 0x0000000bff06723e */ /* 0x000fe200020006ff */
[----:B------:R-:W-:Y:S01]  /*6640*/  HADD2.F32 R13, -RZ, R30.H0_H0 ;  /* 0x2000001eff0d7230 */ /* 0x000fe20000004100 */
[----:B------:R-:W-:Y:S01]  /*6650*/  F2FP.F16.E4M3.UNPACK_B R15, R15.H1 ;  /* 0x0000000fff0f723e */ /* 0x000fe200030006ff */
[----:B------:R-:W-:Y:S01]  /*6660*/  HADD2.F32 R122, -RZ, R118.H0_H0 ;  /* 0x20000076ff7a7230 */ /* 0x000fe20000004100 */
[----:B------:R-:W-:Y:S01]  /*6670*/  F2FP.F16.E4M3.UNPACK_B R11, R11.H1 ;  /* 0x0000000bff0b723e */ /* 0x000fe200030006ff */
[----:B------:R-:W-:Y:S01]  /*6680*/  HADD2.F32 R7, -RZ, R6.H0_H0 ;  /* 0x20000006ff077230 */ /* 0x000fe20000004100 */
[-C--:B------:R-:W-:Y:S01]  /*6690*/  F2FP.F16.E4M3.UNPACK_B R5, R4.reuse ;  /* 0x00000004ff05723e */ /* 0x080fe200020006ff */
[----:B------:R-:W-:Y:S01]  /*66a0*/  HADD2.F32 R121, -RZ, R119.H0_H0 ;  /* 0x20000077ff797230 */ /* 0x000fe20000004100 */
[----:B------:R-:W-:Y:S01]  /*66b0*/  F2FP.F16.E4M3.UNPACK_B R31, R4.H1 ;  /* 0x00000004ff1f723e */ /* 0x000fe200030006ff */
[----:B------:R-:W-:-:S02]  /*66c0*/  HADD2.F32 R4, -RZ, R15.H0_H0 ;  /* 0x2000000fff047230 */ /* 0x000fc40000004100 */
[-C--:B------:R-:W-:Y:S01]  /*66d0*/  FMUL.FTZ R130, R13, R122.reuse ;  /* 0x0000007a0d827220 */ /* 0x080fe20000410000 */
[----:B------:R-:W-:Y:S02]  /*66e0*/  HADD2.F32 R9, -RZ, R11.H0_H0 ;  /* 0x2000000bff097230 */ /* 0x000fe40000004100 */
[----:B------:R-:W-:Y:S01]  /*66f0*/  FMUL.FTZ R122, R7, R122 ;  /* 0x0000007a077a7220 */ /* 0x000fe20000410000 */
[----:B------:R-:W-:Y:S02]  /*6700*/  HADD2.F32 R116, -RZ, R5.H0_H0 ;  /* 0x20000005ff747230 */ /* 0x000fe40000004100 */
[-C--:B------:R-:W-:Y:S01]  /*6710*/  FMUL.FTZ R132, R4, R121.reuse ;  /* 0x0000007904847220 */ /* 0x080fe20000410000 */
[----:B------:R-:W-:Y:S02]  /*6720*/  HADD2.F32 R117, -RZ, R31.H0_H0 ;  /* 0x2000001fff757230 */ /* 0x000fe40000004100 */
[----:B------:R-:W-:Y:S01]  /*6730*/  FMUL.FTZ R121, R9, R121 ;  /* 0x0000007909797220 */ /* 0x000fe20000410000 */
[----:B------:R-:W-:-:S02]  /*6740*/  HADD2.F32 R15, -RZ, R15.H1_H1 ;  /* 0x3000000fff0f7230 */ /* 0x000fc40000004100 */
[-C--:B------:R-:W-:Y:S01]  /*6750*/  FFMA.FTZ R130, R7, R116.reuse, -R130 ;  /* 0x0000007407827223 */ /* 0x080fe20000010882 */
[----:B------:R-:W-:Y:S01]  /*6760*/  FFMA.FTZ R122, R13, R116, R122 ;  /* 0x000000740d7a7223 */ /* 0x000fe2000001007a */
[----:B------:R-:W-:Y:S02]  /*6770*/  HADD2.F32 R116, -RZ, R119.H1_H1 ;  /* 0x30000077ff747230 */ /* 0x000fe40000004100 */
[-C--:B------:R-:W-:Y:S01]  /*6780*/  FFMA.FTZ R121, R4, R117.reuse, R121 ;  /* 0x0000007504797223 */ /* 0x080fe20000010079 */
[----:B------:R-:W-:Y:S02]  /*6790*/  HADD2.F32 R11, -RZ, R11.H1_H1 ;  /* 0x3000000bff0b7230 */ /* 0x000fe40000004100 */
[----:B------:R-:W-:Y:S01]  /*67a0*/  FFMA.FTZ R132, R9, R117, -R132 ;  /* 0x0000007509847223 */ /* 0x000fe20000010884 */
[----:B------:R-:W-:Y:S01]  /*67b0*/  HADD2.F32 R30, -RZ, R30.H1_H1 ;  /* 0x3000001eff1e7230 */ /* 0x000fe20000004100 */
[----:B------:R-:W-:Y:S01]  /*67c0*/  F2FP.SATFINITE.E4M3.F32.PACK_AB_MERGE_C R125, R128, R125, RZ ;  /* 0x0000007d807d723e */ /* 0x000fe200048070ff */
[----:B------:R-:W-:-:S02]  /*67d0*/  HADD2.F32 R7, -RZ, R118.H1_H1 ;  /* 0x30000076ff077230 */ /* 0x000fc40000004100 */
[-C--:B------:R-:W-:Y:S01]  /*67e0*/  FMUL.FTZ R118, R15, R116.reuse ;  /* 0x000000740f767220 */ /* 0x080fe20000410000 */
[----:B------:R-:W-:Y:S02]  /*67f0*/  HADD2.F32 R4, -RZ, R31.H1_H1 ;  /* 0x3000001fff047230 */ /* 0x000fe40000004100 */
[C---:B------:R-:W-:Y:S01]  /*6800*/  FMUL.FTZ R116, R11.reuse, R116 ;  /* 0x000000740b747220 */ /* 0x040fe20000410000 */
[----:B------:R-:W-:Y:S02]  /*6810*/  HADD2.F32 R6, -RZ, R6.H1_H1 ;  /* 0x30000006ff067230 */ /* 0x000fe40000004100 */
[-C--:B------:R-:W-:Y:S01]  /*6820*/  FMUL.FTZ R9, R30, R7.reuse ;  /* 0x000000071e097220 */ /* 0x080fe20000410000 */
[----:B------:R-:W-:Y:S02]  /*6830*/  HADD2.F32 R5, -RZ, R5.H1_H1 ;  /* 0x30000005ff057230 */ /* 0x000fe40000004100 */
[-C--:B------:R-:W-:Y:S01]  /*6840*/  FFMA.FTZ R11, R11, R4.reuse, -R118 ;  /* 0x000000040b0b7223 */ /* 0x080fe20000010876 */
[----:B------:R-:W-:Y:S01]  /*6850*/  FFMA.FTZ R116, R15, R4, R116 ;  /* 0x000000040f747223 */ /* 0x000fe20000010074 */
[C---:B------:R-:W-:Y:S01]  /*6860*/  FMUL.FTZ R7, R6.reuse, R7 ;  /* 0x0000000706077220 */ /* 0x040fe20000410000 */
[----:B------:R-:W-:Y:S01]  /*6870*/  F2FP.SATFINITE.E4M3.F32.PACK_AB_MERGE_C R126, R127, R126, RZ ;  /* 0x0000007e7f7e723e */ /* 0x000fe200048070ff */
[-C--:B------:R-:W-:Y:S01]  /*6880*/  FFMA.FTZ R9, R6, R5.reuse, -R9 ;  /* 0x0000000506097223 */ /* 0x080fe20000010809 */
[----:B------:R-:W-:Y:S01]  /*6890*/  F2FP.SATFINITE.E4M3.F32.PACK_AB_MERGE_C R11, R11, R132, RZ ;  /* 0x000000840b0b723e */ /* 0x000fe200048070ff */
[----:B------:R-:W-:Y:S01]  /*68a0*/  FFMA.FTZ R7, R30, R5, R7 ;  /* 0x000000051e077223 */ /* 0x000fe20000010007 */
[----:B------:R-:W-:-:S02]  /*68b0*/  F2FP.SATFINITE.E4M3.F32.PACK_AB_MERGE_C R116, R116, R121, RZ ;  /* 0x000000797474723e */ /* 0x000fc400048070ff */
[----:B------:R-:W-:Y:S02]  /*68c0*/  F2FP.SATFINITE.E4M3.F32.PACK_AB_MERGE_C R123, R123, R28, R125 ;  /* 0x0000001c7b7b723e */ /* 0x000fe4000480707d */
[----:B------:R-:W-:Y:S02]  /*68d0*/  F2FP.SATFINITE.E4M3.F32.PACK_AB_MERGE_C R11, R9, R130, R11 ;  /* 0x00000082090b723e */ /* 0x000fe4000480700b */
[----:B------:R-:W-:Y:S02]  /*68e0*/  F2FP.SATFINITE.E4M3.F32.PACK_AB_MERGE_C R13, R124, R29, R126 ;  /* 0x0000001d7c0d723e */ /* 0x000fe4000480707e */
[----:B------:R-:W-:Y:S02]  /*68f0*/  F2FP.SATFINITE.E4M3.F32.PACK_AB_MERGE_C R15, R7, R122, R116 ;  /* 0x0000007a070f723e */ /* 0x000fe40004807074 */
[----:B------:R-:W-:-:S07]  /*6900*/  MOV R9, R123 ;  /* 0x0000007b00097202 */ /* 0x000fce0000000f00 */
.L_x_575:
[----:B------:R-:W-:Y:S05]  /*6910*/  BSYNC B2 ;  /* 0x0000000000027941 */ /* 0x000fea0003800000 */
.L_x_574:
[----:B------:R-:W-:Y:S01]  /*6920*/  ISETP.GE.AND P3, PT, R115, R104, PT ;  /* 0x000000687300720c */ /* 0x000fe20003f66270 */
[----:B--2---:R4:W-:-:S12]  /*6930*/  ST.E.128 desc[UR60][R98.64], R8 ;  /* 0x0000000862007985 */ /* 0x0049d8000c101d3c */
[----:B------:R-:W-:-:S04]  /*6940*/  @!P3 IADD3 R4, P4, R105, R115, RZ ;  /* 0x000000736904b210 */ /* 0x000fc80007f9e0ff */
[----:B------:R-:W-:-:S05]  /*6950*/  @!P3 LEA.HI.X.SX32 R5, R115, R103, 0x1, P4 ;  /* 0x000000677305b211 */ /* 0x000fca00020f0eff */
[----:B---3--:R4:W-:Y:S04]  /*6960*/  @!P3 ST.E.128 desc[UR60][R4.64], R12 ;  /* 0x0000000c0400b985 */ /* 0x0089e8000c101d3c */
.L_x_573:
[----:B------:R-:W-:Y:S05]  /*6970*/  BSYNC B1 ;  /* 0x0000000000017941 */ /* 0x000fea0003800000 */
.L_x_572:
[----:B------:R-:W-:-:S03]  /*6980*/  UMOV UR4, 0xffffffff ;  /* 0xffffffff00047882 */ /* 0x000fc60000000000 */
[----:B------:R-:W-:Y:S05]  /*6990*/  BRA.DIV UR4, `(.L_x_576) ;  /* 0x0000018204f87947 */ /* 0x000fea000b800000 */
[----:B------:R0:W0:Y:S04]  /*69a0*/  SHFL.IDX PT, R29, R102, 0x1, 0x1c1f ;  /* 0x003c1f00661d7f89 */ /* 0x00002800000e0000 */
[----:B----4-:R4:W0:Y:S02]  /*69b0*/  SHFL.IDX PT, R14, R101, 0x1, 0x1c1f ;  /* 0x003c1f00650e7f89 */ /* 0x01082400000e0000 */
.L_x_839:
[----:B------:R-:W-:Y:S01]  /*69c0*/  ISETP.GE.OR P3, PT, R221, R97, P1 ;  /* 0x00000061dd00720c */ /* 0x000fe20000f66670 */
[----:B------:R-:W-:-:S12]  /*69d0*/  BSSY B1, `(.L_x_577) ;  /* 0x00000ef000017945 */ /* 0x000fd80003800000 */
[----:B------:R-:W-:Y:S05]  /*69e0*/  @P3 BRA `(.L_x_578) ;  /* 0x0000000c00b43947 */ /* 0x000fea0003800000 */
[----:B------:R-:W-:Y:S01]  /*69f0*/  SEL R4, R71, R110, !P0 ;  /* 0x0000006e47047207 */ /* 0x000fe20004000000 */
[----:B------:R-:W-:Y:S01]  /*6a00*/  BSSY B2, `(.L_x_579) ;  /* 0x00000e6000027945 */ /* 0x000fe20003800000 */
[----:B------:R-:W-:Y:S02]  /*6a10*/  SHF.R.U32.HI R6, RZ, 0x3, R200 ;  /* 0x00000003ff067819 */ /* 0x000fe400000116c8 */
[----:B------:R-:W-:Y:S02]  /*6a20*/  SHF.R.S32.HI R5, RZ, 0x1f, R4 ;  /* 0x0000001fff057819 */ /* 0x000fe40000011404 */
[----:B0-----:R-:W-:Y:S02]  /*6a30*/  IADD3 R12, P3, R62, R14, RZ ;  /* 0x0000000e3e0c7210 */ /* 0x001fe40007f7e0ff */
[----:B------:R-:W-:Y:S01]  /*6a40*/  LEA.HI R4, R5, R4, RZ, 0x5 ;  /* 0x0000000405047211 */ /* 0x000fe200078f28ff */
[----:B------:R-:W-:Y:S02]  /*6a50*/  IMAD R5, R192, 0x5000, R3 ;  /* 0x00005000c0057824 */ /* 0x000fe400078e0203 */
[----:B------:R-:W-:Y:S01]  /*6a60*/  IMAD.X R13, R29, 0x1, R60, P3 ;  /* 0x000000011d0d7824 */ /* 0x000fe200018e063c */
[----:B------:R-:W-:Y:S01]  /*6a70*/  LEA.HI.SX32 R4, R4, R63, 0x1b ;  /* 0x0000003f04047211 */ /* 0x000fe200078fdaff */
[----:B------:R-:W-:-:S04]  /*6a80*/  IMAD.IADD R5, R18, 0x1, R5 ;  /* 0x0000000112057824 */ /* 0x000fc800078e0205 */
[----:B------:R-:W-:-:S05]  /*6a90*/  IMAD.SHL.U32 R15, R4, 0x10, RZ ;  /* 0x00000010040f7824 */ /* 0x000fca00078e00ff */
[----:B------:R-:W-:-:S04]  /*6aa0*/  LOP3.LUT R4, R200, 0x70, R15, 0xf8, !PT ;  /* 0x00000070c8047812 */ /* 0x000fc800078ef80f */
[----:B------:R-:W-:-:S05]  /*6ab0*/  LOP3.LUT R4, R4, R6, RZ, 0x3c, !PT ;  /* 0x0000000604047212 */ /* 0x000fca00078e3cff */
[----:B------:R-:W-:-:S04]  /*6ac0*/  IMAD.IADD R7, R205, 0x1, R4 ;  /* 0x00000001cd077824 */ /* 0x000fc800078e0204 */
[----:B------:R-:W-:-:S05]  /*6ad0*/  IMAD R7, R192, 0x5000, R7 ;  /* 0x00005000c0077824 */ /* 0x000fca00078e0207 */
[----:B------:R-:W-:Y:S02]  /*6ae0*/  IADD3 R8, R18, R7, RZ ;  /* 0x0000000712087210 */ /* 0x000fe40007ffe0ff */
[----:B------:R-:W0:Y:S04]  /*6af0*/  LDS.128 R4, [R5+0x18400] ;  /* 0x0184000005047984 */ /* 0x000e280000000c00 */
[----:B------:R-:W0:Y:S01]  /*6b00*/  LDS.128 R8, [R8+0x18400] ;  /* 0x0184000008087984 */ /* 0x000e220000000c00 */
[----:B------:R-:W-:Y:S05]  /*6b10*/  @P2 BRA `(.L_x_580) ;  /* 0x0000000c00502947 */ /* 0x000fea0003800000 */
[--C-:B------:R-:W-:Y:S01]  /*6b20*/  SHF.R.U32.HI R28, RZ, 0x8, R33.reuse ;  /* 0x00000008ff1c7819 */ /* 0x100fe20000011621 */
[----:B0-----:R-:W-:Y:S01]  /*6b30*/  IMAD.MOV.U32 R31, RZ, RZ, R4 ;  /* 0x000000ffff1f7224 */ /* 0x001fe200078e0004 */
[----:B------:R-:W-:Y:S01]  /*6b40*/  SHF.R.U32.HI R115, RZ, 0x10, R33 ;  /* 0x00000010ff737819 */ /* 0x000fe20000011621 */
[----:B------:R-:W-:Y:S01]  /*6b50*/  IMAD.MOV.U32 R34, RZ, RZ, R8 ;  /* 0x000000ffff227224 */ /* 0x000fe200078e0008 */
[----:B------:R-:W-:Y:S01]  /*6b60*/  LOP3.LUT R33, R33, 0xff0000ff, RZ, 0xc0, !PT ;  /* 0xff0000ff21217812 */ /* 0x000fe200078ec0ff */
[----:B------:R-:W-:Y:S01]  /*6b70*/  IMAD.SHL.U32 R4, R28, 0x100, RZ ;  /* 0x000001001c047824 */ /* 0x000fe200078e00ff */
[----:B--2---:R-:W-:Y:S01]  /*6b80*/  SHF.R.U32.HI R103, RZ, 0x8, R35 ;  /* 0x00000008ff677819 */ /* 0x004fe20000011623 */
[----:B------:R-:W-:Y:S01]  /*6b90*/  IMAD.MOV.U32 R28, RZ, RZ, R6 ;  /* 0x000000ffff1c7224 */ /* 0x000fe200078e0006 */
[----:B------:R-:W-:Y:S01]  /*6ba0*/  SHF.R.U32.HI R32, RZ, 0x8, R39 ;  /* 0x00000008ff207819 */ /* 0x000fe20000011627 */
[----:B------:R-:W-:Y:S01]  /*6bb0*/  IMAD.U32 R8, R115, 0x10000, RZ ;  /* 0x0001000073087824 */ /* 0x000fe200078e00ff */
[----:B------:R-:W-:Y:S01]  /*6bc0*/  LOP3.LUT R33, R33, 0xff00, R4, 0xf8, !PT ;  /* 0x0000ff0021217812 */ /* 0x000fe200078ef804 */
[----:B------:R-:W-:Y:S01]  /*6bd0*/  IMAD.SHL.U32 R4, R103, 0x100, RZ ;  /* 0x0000010067047824 */ /* 0x000fe200078e00ff */
[----:B---3--:R-:W-:-:S02]  /*6be0*/  SHF.R.U32.HI R105, RZ, 0x10, R35 ;  /* 0x00000010ff697819 */ /* 0x008fc40000011623 */
[----:B------:R-:W-:Y:S01]  /*6bf0*/  MOV R30, R10 ;  /* 0x0000000a001e7202 */ /* 0x000fe20000000f00 */
[----:B------:R-:W-:Y:S01]  /*6c00*/  IMAD.SHL.U32 R10, R32, 0x100, RZ ;  /* 0x00000100200a7824 */ /* 0x000fe200078e00ff */
[----:B------:R-:W-:Y:S02]  /*6c10*/  LOP3.LUT R35, R35, 0xff0000ff, RZ, 0xc0, !PT ;  /* 0xff0000ff23237812 */ /* 0x000fe400078ec0ff */
[----:B------:R-:W-:Y:S02]  /*6c20*/  SHF.R.U32.HI R36, RZ, 0x8, R37 ;  /* 0x00000008ff247819 */ /* 0x000fe40000011625 */
[----:B------:R-:W-:Y:S02]  /*6c30*/  SHF.R.U32.HI R98, RZ, 0x10, R39 ;  /* 0x00000010ff627819 */ /* 0x000fe40000011627 */
[----:B------:R-:W-:Y:S01]  /*6c40*/  LOP3.LUT R39, R39, 0xff0000ff, RZ, 0xc0, !PT ;  /* 0xff0000ff27277812 */ /* 0x000fe200078ec0ff */
[----:B------:R-:W-:Y:S01]  /*6c50*/  IMAD.SHL.U32 R6, R36, 0x100, RZ ;  /* 0x0000010024067824 */ /* 0x000fe200078e00ff */
[----:B------:R-:W-:Y:S01]  /*6c60*/  SHF.R.U32.HI R38, RZ, 0x10, R37 ;  /* 0x00000010ff267819 */ /* 0x000fe20000011625 */
[----:B------:R-:W-:Y:S01]  /*6c70*/  IMAD.U32 R98, R98, 0x10000, RZ ;  /* 0x0001000062627824 */ /* 0x000fe200078e00ff */
[----:B------:R-:W-:-:S02]  /*6c80*/  LOP3.LUT R99, R37, 0xff0000ff, RZ, 0xc0, !PT ;  /* 0xff0000ff25637812 */ /* 0x000fc400078ec0ff */
[----:B------:R-:W-:Y:S02]  /*6c90*/  LOP3.LUT R37, R35, 0xff00, R4, 0xf8, !PT ;  /* 0x0000ff0023257812 */ /* 0x000fe400078ef804 */
[----:B------:R-:W-:Y:S01]  /*6ca0*/  LOP3.LUT R103, R39, 0xff00, R10, 0xf8, !PT ;  /* 0x0000ff0027677812 */ /* 0x000fe200078ef80a */
[----:B------:R-:W-:Y:S01]  /*6cb0*/  IMAD.U32 R10, R38, 0x10000, RZ ;  /* 0x00010000260a7824 */ /* 0x000fe200078e00ff */
[----:B------:R-:W-:Y:S02]  /*6cc0*/  SHF.L.U32 R4, R105, 0x10, RZ ;  /* 0x0000001069047819 */ /* 0x000fe400000006ff */
[----:B------:R-:W-:Y:S02]  /*6cd0*/  F2FP.F16.E4M3.UNPACK_B R39, R114.H1 ;  /* 0x00000072ff27723e */ /* 0x000fe400030006ff */
[----:B------:R-:W-:Y:S02]  /*6ce0*/  F2FP.F16.E4M3.UNPACK_B R32, R31.H1 ;  /* 0x0000001fff20723e */ /* 0x000fe400030006ff */
[----:B------:R-:W-:-:S02]  /*6cf0*/  F2FP.F16.E4M3.UNPACK_B R35, R34.H1 ;  /* 0x00000022ff23723e */ /* 0x000fc400030006ff */
[----:B------:R-:W-:Y:S02]  /*6d00*/  LOP3.LUT R4, R37, 0xff0000, R4, 0xf8, !PT ;  /* 0x00ff000025047812 */ /* 0x000fe400078ef804 */
[----:B------:R-:W-:Y:S01]  /*6d10*/  LOP3.LUT R99, R99, 0xff00, R6, 0xf8, !PT ;  /* 0x0000ff0063637812 */ /* 0x000fe200078ef806 */
[----:B------:R-:W-:Y:S01]  /*6d20*/  HADD2.F32 R6, -RZ, R39.H0_H0 ;  /* 0x20000027ff067230 */ /* 0x000fe20000004100 */
[----:B------:R-:W-:Y:S01]  /*6d30*/  LOP3.LUT R8, R33, 0xff0000, R8, 0xf8, !PT ;  /* 0x00ff000021087812 */ /* 0x000fe200078ef808 */
[----:B------:R-:W-:Y:S01]  /*6d40*/  HADD2.F32 R33, -RZ, R32.H0_H0 ;  /* 0x20000020ff217230 */ /* 0x000fe20000004100 */
[----:B------:R-:W-:Y:S01]  /*6d50*/  F2FP.F16.E4M3.UNPACK_B R37, R112.H1 ;  /* 0x00000070ff25723e */ /* 0x000fe200030006ff */
[----:B------:R-:W-:Y:S01]  /*6d60*/  HADD2.F32 R36, -RZ, R35.H0_H0 ;  /* 0x20000023ff247230 */ /* 0x000fe20000004100 */
[----:B------:R-:W-:Y:S01]  /*6d70*/  F2FP.F16.E4M3.UNPACK_B R114, R114 ;  /* 0x00000072ff72723e */ /* 0x000fe200020006ff */
[----:B------:R-:W-:Y:S02]  /*6d80*/  HADD2.F32 R39, -RZ, R39.H1_H1 ;  /* 0x30000027ff277230 */ /* 0x000fe40000004100 */
[----:B------:R-:W-:Y:S01]  /*6d90*/  FMUL.FTZ R105, R33, R6 ;  /* 0x0000000621697220 */ /* 0x000fe20000410000 */
[----:B------:R-:W-:-:S02]  /*6da0*/  HADD2.F32 R38, -RZ, R37.H0_H0 ;  /* 0x20000025ff267230 */ /* 0x000fc40000004100 */
[C---:B------:R-:W-:Y:S01]  /*6db0*/  FMUL.FTZ R116, R36.reuse, R6 ;  /* 0x0000000624747220 */ /* 0x040fe20000410000 */
[----:B------:R-:W-:Y:S01]  /*6dc0*/  F2FP.F16.E4M3.UNPACK_B R34, R34 ;  /* 0x00000022ff22723e */ /* 0x000fe200020006ff */
[----:B------:R-:W-:Y:S01]  /*6dd0*/  HADD2.F32 R37, -RZ, R37.H1_H1 ;  /* 0x30000025ff257230 */ /* 0x000fe20000004100 */
[----:B------:R-:W-:Y:S01]  /*6de0*/  F2FP.F16.E4M3.UNPACK_B R31, R31 ;  /* 0x0000001fff1f723e */ /* 0x000fe200020006ff */
[-C--:B------:R-:W-:Y:S01]  /*6df0*/  FFMA.FTZ R105, R36, R38.reuse, R105 ;  /* 0x0000002624697223 */ /* 0x080fe20000010069 */
[----:B------:R-:W-:Y:S01]  /*6e00*/  FFMA.FTZ R116, R33, R38, -R116 ;  /* 0x0000002621747223 */ /* 0x000fe20000010874 */
[----:B------:R-:W-:Y:S01]  /*6e10*/  HADD2.F32 R36, -RZ, R35.H1_H1 ;  /* 0x30000023ff247230 */ /* 0x000fe20000004100 */
[----:B------:R-:W-:Y:S01]  /*6e20*/  LOP3.LUT R6, R103, 0xff0000, R98, 0xf8, !PT ;  /* 0x00ff000067067812 */ /* 0x000fe200078ef862 */
[----:B------:R-:W-:Y:S01]  /*6e30*/  HADD2.F32 R33, -RZ, R32.H1_H1 ;  /* 0x30000020ff217230 */ /* 0x000fe20000004100 */
[----:B------:R-:W-:Y:S01]  /*6e40*/  F2FP.F16.E4M3.UNPACK_B R112, R112 ;  /* 0x00000070ff70723e */ /* 0x000fe200020006ff */
[----:B------:R-:W-:-:S02]  /*6e50*/  HADD2.F32 R38, -RZ, R114.H0_H0 ;  /* 0x20000072ff267230 */ /* 0x000fc40000004100 */
        /* <DEDUP_REMOVED lines=11> */
[-C--:B------:R-:W-:Y:S01]  /*6f10*/  FFMA.FTZ R39, R32, R33.reuse, -R37 ;  /* 0x0000002120277223 */ /* 0x080fe20000010825 */
[----:B------:R-:W-:Y:S02]  /*6f20*/  HADD2.F32 R31, -RZ, R31.H1_H1 ;  /* 0x3000001fff1f7230 */ /* 0x000fe40000004100 */
[----:B------:R-:W-:Y:S01]  /*6f30*/  FFMA.FTZ R98, R35, R33, R38 ;  /* 0x0000002123627223 */ /* 0x000fe20000010026 */
[----:B------:R-:W-:Y:S02]  /*6f40*/  HADD2.F32 R112, -RZ, R112.H1_H1 ;  /* 0x30000070ff707230 */ /* 0x000fe40000004100 */
[----:B------:R-:W-:Y:S01]  /*6f50*/  FMUL.FTZ R36, R34, R114 ;  /* 0x0000007222247220 */ /* 0x000fe20000410000 */
[----:B------:R-:W-:-:S02]  /*6f60*/  F2FP.F16.E4M3.UNPACK_B R32, R113.H1 ;  /* 0x00000071ff20723e */ /* 0x000fc400030006ff */
[----:B------:R-:W-:Y:S02]  /*6f70*/  F2FP.F16.E4M3.UNPACK_B R33, R30.H1 ;  /* 0x0000001eff21723e */ /* 0x000fe400030006ff */
[----:B------:R-:W-:Y:S01]  /*6f80*/  LOP3.LUT R10, R99, 0xff0000, R10, 0xf8, !PT ;  /* 0x00ff0000630a7812 */ /* 0x000fe200078ef80a */
[C---:B------:R-:W-:Y:S01]  /*6f90*/  FMUL.FTZ R99, R31.reuse, R114 ;  /* 0x000000721f637220 */ /* 0x040fe20000410000 */
[----:B------:R-:W-:Y:S01]  /*6fa0*/  FFMA.FTZ R114, R31, R112, -R36 ;  /* 0x000000701f727223 */ /* 0x000fe20000010824 */
[----:B------:R-:W-:Y:S01]  /*6fb0*/  F2FP.F16.E4M3.UNPACK_B R36, R111.H1 ;  /* 0x0000006fff24723e */ /* 0x000fe200030006ff */
[--C-:B------:R-:W-:Y:S01]  /*6fc0*/  HADD2.F32 R37, -RZ, R32.reuse.H0_H0 ;  /* 0x20000020ff257230 */ /* 0x100fe20000004100 */
[----:B------:R-:W-:Y:S01]  /*6fd0*/  F2FP.F16.E4M3.UNPACK_B R31, R28.H1 ;  /* 0x0000001cff1f723e */ /* 0x000fe200030006ff */
[----:B------:R-:W-:Y:S02]  /*6fe0*/  HADD2.F32 R35, -RZ, R33.H0_H0 ;  /* 0x20000021ff237230 */ /* 0x000fe40000004100 */
[----:B------:R-:W-:Y:S01]  /*6ff0*/  FFMA.FTZ R99, R34, R112, R99 ;  /* 0x0000007022637223 */ /* 0x000fe20000010063 */
[----:B------:R-:W-:Y:S01]  /*7000*/  HADD2.F32 R38, -RZ, R32.H1_H1 ;  /* 0x30000020ff267230 */ /* 0x000fe20000004100 */
[----:B------:R-:W-:Y:S01]  /*7010*/  F2FP.F16.E4M3.UNPACK_B R113, R113 ;  /* 0x00000071ff71723e */ /* 0x000fe200020006ff */
[----:B------:R-:W-:-:S02]  /*7020*/  HADD2.F32 R32, -RZ, R31.H0_H0 ;  /* 0x2000001fff207230 */ /* 0x000fc40000004100 */
[-C--:B------:R-:W-:Y:S01]  /*7030*/  FMUL.FTZ R115, R35, R37.reuse ;  /* 0x0000002523737220 */ /* 0x080fe20000410000 */
[--C-:B------:R-:W-:Y:S01]  /*7040*/  HADD2.F32 R34, -RZ, R36.reuse.H0_H0 ;  /* 0x20000024ff227230 */ /* 0x100fe20000004100 */
[----:B------:R-:W-:Y:S01]  /*7050*/  F2FP.F16.E4M3.UNPACK_B R28, R28 ;  /* 0x0000001cff1c723e */ /* 0x000fe200020006ff */
[----:B------:R-:W-:Y:S02]  /*7060*/  HADD2.F32 R33, -RZ, R33.H1_H1 ;  /* 0x30000021ff217230 */ /* 0x000fe40000004100 */
[C---:B------:R-:W-:Y:S01]  /*7070*/  FMUL.FTZ R112, R32.reuse, R37 ;  /* 0x0000002520707220 */ /* 0x040fe20000410000 */
[----:B------:R-:W-:Y:S02]  /*7080*/  HADD2.F32 R31, -RZ, R31.H1_H1 ;  /* 0x3000001fff1f7230 */ /* 0x000fe40000004100 */
[----:B------:R-:W-:Y:S01]  /*7090*/  FFMA.FTZ R117, R32, R34, -R115 ;  /* 0x0000002220757223 */ /* 0x000fe20000010873 */
[----:B------:R-:W-:Y:S02]  /*70a0*/  HADD2.F32 R36, -RZ, R36.H1_H1 ;  /* 0x30000024ff247230 */ /* 0x000fe40000004100 */
[-C--:B------:R-:W-:Y:S01]  /*70b0*/  FMUL.FTZ R32, R33, R38.reuse ;  /* 0x0000002621207220 */ /* 0x080fe20000410000 */
[----:B------:R-:W-:Y:S01]  /*70c0*/  F2FP.F16.E4M3.UNPACK_B R111, R111 ;  /* 0x0000006fff6f723e */ /* 0x000fe200020006ff */
[----:B------:R-:W-:Y:S01]  /*70d0*/  FMUL.FTZ R124, R31, R38 ;  /* 0x000000261f7c7220 */ /* 0x000fe20000410000 */
[----:B------:R-:W-:Y:S01]  /*70e0*/  FFMA.FTZ R38, R35, R34, R112 ;  /* 0x0000002223267223 */ /* 0x000fe20000010070 */
[----:B------:R-:W-:Y:S01]  /*70f0*/  FFMA.FTZ R122, R31, R36, -R32 ;  /* 0x000000241f7a7223 */ /* 0x000fe20000010820 */
[----:B------:R-:W-:Y:S01]  /*7100*/  F2FP.F16.E4M3.UNPACK_B R31, R30 ;  /* 0x0000001eff1f723e */ /* 0x000fe200020006ff */
[----:B------:R-:W-:-:S02]  /*7110*/  HADD2.F32 R35, -RZ, R113.H0_H0 ;  /* 0x20000071ff237230 */ /* 0x000fc40000004100 */
[----:B------:R-:W-:Y:S01]  /*7120*/  FFMA.FTZ R119, R33, R36, R124 ;  /* 0x0000002421777223 */ /* 0x000fe2000001007c */
[----:B------:R-:W-:Y:S01]  /*7130*/  HADD2.F32 R113, -RZ, R113.H1_H1 ;  /* 0x30000071ff717230 */ /* 0x000fe20000004100 */
[----:B------:R-:W-:Y:S01]  /*7140*/  F2FP.SATFINITE.E4M3.F32.PACK_AB_MERGE_C R117, R122, R117, RZ ;  /* 0x000000757a75723e */ /* 0x000fe200048070ff */
[--C-:B------:R-:W-:Y:S02]  /*7150*/  HADD2.F32 R32, -RZ, R31.reuse.H0_H0 ;  /* 0x2000001fff207230 */ /* 0x100fe40000004100 */
[--C-:B------:R-:W-:Y:S02]  /*7160*/  HADD2.F32 R30, -RZ, R28.reuse.H0_H0 ;  /* 0x2000001cff1e7230 */ /* 0x100fe40000004100 */
[----:B------:R-:W-:Y:S02]  /*7170*/  HADD2.F32 R31, -RZ, R31.H1_H1 ;  /* 0x3000001fff1f7230 */ /* 0x000fe40000004100 */
[----:B------:R-:W-:Y:S01]  /*7180*/  FMUL.FTZ R37, R32, R35 ;  /* 0x0000002320257220 */ /* 0x000fe20000410000 */
[----:B------:R-:W-:-:S02]  /*7190*/  HADD2.F32 R28, -RZ, R28.H1_H1 ;  /* 0x3000001cff1c7230 */ /* 0x000fc40000004100 */
[----:B------:R-:W-:Y:S01]  /*71a0*/  FMUL.FTZ R35, R30, R35 ;  /* 0x000000231e237220 */ /* 0x000fe20000410000 */
[--C-:B------:R-:W-:Y:S02]  /*71b0*/  HADD2.F32 R33, -RZ, R111.reuse.H0_H0 ;  /* 0x2000006fff217230 */ /* 0x100fe40000004100 */
[CC--:B------:R-:W-:Y:S01]  /*71c0*/  FMUL.FTZ R115, R31.reuse, R113.reuse ;  /* 0x000000711f737220 */ /* 0x0c0fe20000410000 */
[----:B------:R-:W-:Y:S02]  /*71d0*/  HADD2.F32 R111, -RZ, R111.H1_H1 ;  /* 0x3000006fff6f7230 */ /* 0x000fe40000004100 */
[----:B------:R-:W-:Y:S01]  /*71e0*/  FMUL.FTZ R34, R28, R113 ;  /* 0x000000711c227220 */ /* 0x000fe20000410000 */
[-C--:B------:R-:W-:Y:S01]  /*71f0*/  FFMA.FTZ R112, R32, R33.reuse, R35 ;  /* 0x0000002120707223 */ /* 0x080fe20000010023 */
[----:B------:R-:W-:Y:S01]  /*7200*/  FFMA.FTZ R30, R30, R33, -R37 ;  /* 0x000000211e1e7223 */ /* 0x000fe20000010825 */
[-C--:B------:R-:W-:Y:S01]  /*7210*/  FFMA.FTZ R115, R28, R111.reuse, -R115 ;  /* 0x0000006f1c737223 */ /* 0x080fe20000010873 */
[----:B------:R-:W-:Y:S01]  /*7220*/  FFMA.FTZ R111, R31, R111, R34 ;  /* 0x0000006f1f6f7223 */ /* 0x000fe20000010022 */
[----:B------:R-:W-:-:S02]  /*7230*/  F2FP.SATFINITE.E4M3.F32.PACK_AB_MERGE_C R28, R119, R38, RZ ;  /* 0x00000026771c723e */ /* 0x000fc400048070ff */
[----:B------:R-:W-:Y:S02]  /*7240*/  F2FP.SATFINITE.E4M3.F32.PACK_AB_MERGE_C R31, R118, R105, RZ ;  /* 0x00000069761f723e */ /* 0x000fe400048070ff */
[----:B------:R-:W-:Y:S02]  /*7250*/  F2FP.F16.E4M3.UNPACK_B R35, R9 ;  /* 0x00000009ff23723e */ /* 0x000fe400020006ff */
[----:B------:R-:W-:Y:S02]  /*7260*/  F2FP.F16.E4M3.UNPACK_B R38, R10 ;  /* 0x0000000aff26723e */ /* 0x000fe400020006ff */
[----:B------:R-:W-:Y:S01]  /*7270*/  F2FP.F16.E4M3.UNPACK_B R33, R5 ;  /* 0x00000005ff21723e */ /* 0x000fe200020006ff */
[----:B------:R-:W-:Y:S01]  /*7280*/  HADD2.F32 R36, -RZ, R35.H0_H0 ;  /* 0x20000023ff247230 */ /* 0x000fe20000004100 */
[----:B------:R-:W-:Y:S01]  /*7290*/  F2FP.SATFINITE.E4M3.F32.PACK_AB_MERGE_C R31, R99, R98, R31 ;  /* 0x00000062631f723e */ /* 0x000fe2000480701f */
[--C-:B------:R-:W-:Y:S01]  /*72a0*/  HADD2.F32 R99, -RZ, R38.reuse.H0_H0 ;  /* 0x20000026ff637230 */ /* 0x100fe20000004100 */
[----:B------:R-:W-:Y:S01]  /*72b0*/  F2FP.SATFINITE.E4M3.F32.PACK_AB_MERGE_C R32, R103, R116, RZ ;  /* 0x000000746720723e */ /* 0x000fe200048070ff */
[----:B------:R-:W-:Y:S01]  /*72c0*/  HADD2.F32 R34, -RZ, R33.H0_H0 ;  /* 0x20000021ff227230 */ /* 0x000fe20000004100 */
[----:B------:R-:W-:Y:S01]  /*72d0*/  F2FP.F16.E4M3.UNPACK_B R37, R8 ;  /* 0x00000008ff25723e */ /* 0x000fe200020006ff */
[----:B------:R-:W-:Y:S01]  /*72e0*/  HADD2.F32 R35, -RZ, R35.H1_H1 ;  /* 0x30000023ff237230 */ /* 0x000fe20000004100 */
[----:B------:R-:W-:Y:S01]  /*72f0*/  F2FP.SATFINITE.E4M3.F32.PACK_AB_MERGE_C R32, R114, R39, R32 ;  /* 0x000000277220723e */ /* 0x000fe20004807020 */
[-C--:B------:R-:W-:Y:S01]  /*7300*/  FMUL.FTZ R103, R36, R99.reuse ;  /* 0x0000006324677220 */ /* 0x080fe20000410000 */
[----:B------:R-:W-:Y:S01]  /*7310*/  FMUL.FTZ R99, R34, R99 ;  /* 0x0000006322637220 */ /* 0x000fe20000410000 */
[----:B------:R-:W-:Y:S01]  /*7320*/  HADD2.F32 R39, -RZ, R37.H0_H0 ;  /* 0x20000025ff277230 */ /* 0x000fe20000004100 */
[----:B------:R-:W-:Y:S01]  /*7330*/  F2FP.SATFINITE.E4M3.F32.PACK_AB_MERGE_C R28, R111, R112, R28 ;  /* 0x000000706f1c723e */ /* 0x000fe2000480701c */
[----:B------:R-:W-:Y:S01]  /*7340*/  HADD2.F32 R38, -RZ, R38.H1_H1 ;  /* 0x30000026ff267230 */ /* 0x000fe20000004100 */
[----:B------:R-:W-:Y:S01]  /*7350*/  F2FP.F16.E4M3.UNPACK_B R5, R5.H1 ;  /* 0x00000005ff05723e */ /* 0x000fe200030006ff */
[----:B------:R-:W-:-:S02]  /*7360*/  HADD2.F32 R33, -RZ, R33.H1_H1 ;  /* 0x30000021ff217230 */ /* 0x000fc40000004100 */
[-C--:B------:R-:W-:Y:S01]  /*7370*/  FFMA.FTZ R99, R36, R39.reuse, R99 ;  /* 0x0000002724637223 */ /* 0x080fe20000010063 */
[----:B------:R-:W-:Y:S02]  /*7380*/  HADD2.F32 R36, -RZ, R37.H1_H1 ;  /* 0x30000025ff247230 */ /* 0x000fe40000004100 */
[-C--:B------:R-:W-:Y:S01]  /*7390*/  FMUL.FTZ R98, R35, R38.reuse ;  /* 0x0000002623627220 */ /* 0x080fe20000410000 */
[----:B------:R-:W-:Y:S01]  /*73a0*/  FFMA.FTZ R103, R34, R39, -R103 ;  /* 0x0000002722677223 */ /* 0x000fe20000010867 */
[C---:B------:R-:W-:Y:S01]  /*73b0*/  FMUL.FTZ R38, R33.reuse, R38 ;  /* 0x0000002621267220 */ /* 0x040fe20000410000 */
[----:B------:R-:W-:Y:S01]  /*73c0*/  F2FP.F16.E4M3.UNPACK_B R34, R9.H1 ;  /* 0x00000009ff22723e */ /* 0x000fe200030006ff */
[----:B------:R-:W-:Y:S01]  /*73d0*/  FFMA.FTZ R112, R33, R36, -R98 ;  /* 0x0000002421707223 */ /* 0x000fe20000010862 */
[----:B------:R-:W-:Y:S01]  /*73e0*/  F2FP.F16.E4M3.UNPACK_B R33, R10.H1 ;  /* 0x0000000aff21723e */ /* 0x000fe200030006ff */
[----:B------:R-:W-:Y:S01]  /*73f0*/  FFMA.FTZ R114, R35, R36, R38 ;  /* 0x0000002423727223 */ /* 0x000fe20000010026 */
[----:B------:R-:W-:Y:S01]  /*7400*/  F2FP.F16.E4M3.UNPACK_B R8, R8.H1 ;  /* 0x00000008ff08723e */ /* 0x000fe200030006ff */
[----:B------:R-:W-:Y:S01]  /*7410*/  HADD2.F32 R10, -RZ, R34.H0_H0 ;  /* 0x20000022ff0a7230 */ /* 0x000fe20000004100 */
[----:B------:R-:W-:Y:S01]  /*7420*/  F2FP.F16.E4M3.UNPACK_B R37, R6 ;  /* 0x00000006ff25723e */ /* 0x000fe200020006ff */
[----:B------:R-:W-:Y:S01]  /*7430*/  HADD2.F32 R35, -RZ, R33.H0_H0 ;  /* 0x20000021ff237230 */ /* 0x000fe20000004100 */
[----:B------:R-:W-:Y:S01]  /*7440*/  F2FP.SATFINITE.E4M3.F32.PACK_AB_MERGE_C R30, R115, R30, R117 ;  /* 0x0000001e731e723e */ /* 0x000fe20004807075 */
[----:B------:R-:W-:-:S02]  /*7450*/  HADD2.F32 R9, -RZ, R5.H0_H0 ;  /* 0x20000005ff097230 */ /* 0x000fc40000004100 */
[----:B------:R-:W-:Y:S02]  /*7460*/  HADD2.F32 R34, -RZ, R34.H1_H1 ;  /* 0x30000022ff227230 */ /* 0x000fe40000004100 */
[-C--:B------:R-:W-:Y:S01]  /*7470*/  FMUL.FTZ R38, R10, R35.reuse ;  /* 0x000000230a267220 */ /* 0x080fe20000410000 */
[----:B------:R-:W-:Y:S02]  /*7480*/  HADD2.F32 R36, -RZ, R33.H1_H1 ;  /* 0x30000021ff247230 */ /* 0x000fe40000004100 */
[----:B------:R-:W-:Y:S01]  /*7490*/  FMUL.FTZ R35, R9, R35 ;  /* 0x0000002309237220 */ /* 0x000fe20000410000 */
[--C-:B------:R-:W-:Y:S02]  /*74a0*/  HADD2.F32 R33, -RZ, R8.reuse.H0_H0 ;  /* 0x20000008ff217230 */ /* 0x100fe40000004100 */
[----:B------:R-:W-:Y:S02]  /*74b0*/  HADD2.F32 R5, -RZ, R5.H1_H1 ;  /* 0x30000005ff057230 */ /* 0x000fe40000004100 */
[----:B------:R-:W-:Y:S01]  /*74c0*/  FMUL.FTZ R98, R34, R36 ;  /* 0x0000002422627220 */ /* 0x000fe20000410000 */
[----:B------:R-:W-:-:S02]  /*74d0*/  HADD2.F32 R8, -RZ, R8.H1_H1 ;  /* 0x30000008ff087230 */ /* 0x000fc40000004100 */
[----:B------:R-:W-:Y:S01]  /*74e0*/  FFMA.FTZ R111, R10, R33, R35 ;  /* 0x000000210a6f7223 */ /* 0x000fe20000010023 */
[----:B------:R-:W-:Y:S01]  /*74f0*/  F2FP.F16.E4M3.UNPACK_B R10, R11 ;  /* 0x0000000bff0a723e */ /* 0x000fe200020006ff */
[----:B------:R-:W-:Y:S01]  /*7500*/  FFMA.FTZ R105, R9, R33, -R38 ;  /* 0x0000002109697223 */ /* 0x000fe20000010826 */
[C---:B------:R-:W-:Y:S01]  /*7510*/  FMUL.FTZ R9, R5.reuse, R36 ;  /* 0x0000002405097220 */ /* 0x040fe20000410000 */
[----:B------:R-:W-:Y:S01]  /*7520*/  FFMA.FTZ R116, R5, R8, -R98 ;  /* 0x0000000805747223 */ /* 0x000fe20000010862 */
[-C--:B------:R-:W-:Y:S01]  /*7530*/  F2FP.F16.E4M3.UNPACK_B R5, R7.reuse ;  /* 0x00000007ff05723e */ /* 0x080fe200020006ff */
[----:B------:R-:W-:Y:S01]  /*7540*/  HADD2.F32 R33, -RZ, R10.H0_H0 ;  /* 0x2000000aff217230 */ /* 0x000fe20000004100 */
[----:B------:R-:W-:Y:S01]  /*7550*/  F2FP.F16.E4M3.UNPACK_B R38, R6.H1 ;  /* 0x00000006ff26723e */ /* 0x000fe200030006ff */
[----:B------:R-:W-:Y:S01]  /*7560*/  HADD2.F32 R39, -RZ, R37.H0_H0 ;  /* 0x20000025ff277230 */ /* 0x000fe20000004100 */
[----:B------:R-:W-:Y:S01]  /*7570*/  F2FP.F16.E4M3.UNPACK_B R7, R7.H1 ;  /* 0x00000007ff07723e */ /* 0x000fe200030006ff */
[----:B------:R-:W-:Y:S01]  /*7580*/  FFMA.FTZ R118, R34, R8, R9 ;  /* 0x0000000822767223 */ /* 0x000fe20000010009 */
        /* <DEDUP_REMOVED lines=9> */
[----:B------:R-:W-:Y:S01]  /*7620*/  HADD2.F32 R35, -RZ, R6.H0_H0 ;  /* 0x20000006ff237230 */ /* 0x000fe20000004100 */
[----:B------:R-:W-:Y:S01]  /*7630*/  F2FP.SATFINITE.E4M3.F32.PACK_AB_MERGE_C R105, R116, R105, RZ ;  /* 0x000000697469723e */ /* 0x000fe200048070ff */
[----:B------:R-:W-:Y:S02]  /*7640*/  HADD2.F32 R11, -RZ, R11.H1_H1 ;  /* 0x3000000bff0b7230 */ /* 0x000fe40000004100 */
[----:B------:R-:W-:Y:S01]  /*7650*/  FMUL.FTZ R39, R9, R98 ;  /* 0x0000006209277220 */ /* 0x000fe20000410000 */
[----:B------:R-:W-:Y:S02]  /*7660*/  HADD2.F32 R38, -RZ, R38.H1_H1 ;  /* 0x30000026ff267230 */ /* 0x000fe40000004100 */
[----:B------:R-:W-:Y:S01]  /*7670*/  FFMA.FTZ R113, R8, R35, -R113 ;  /* 0x0000002308717223 */ /* 0x000fe20000010871 */
[----:B------:R-:W-:-:S02]  /*7680*/  HADD2.F32 R7, -RZ, R7.H1_H1 ;  /* 0x30000007ff077230 */ /* 0x000fc40000004100 */
[C---:B------:R-:W-:Y:S01]  /*7690*/  FMUL.FTZ R124, R4.reuse, R98 ;  /* 0x00000062047c7220 */ /* 0x040fe20000410000 */
[----:B------:R-:W-:Y:S02]  /*76a0*/  HADD2.F32 R36, -RZ, R34.H0_H0 ;  /* 0x20000022ff247230 */ /* 0x000fe40000004100 */
[-C--:B------:R-:W-:Y:S01]  /*76b0*/  FMUL.FTZ R8, R11, R38.reuse ;  /* 0x000000260b087220 */ /* 0x080fe20000410000 */
[----:B------:R-:W-:Y:S02]  /*76c0*/  HADD2.F32 R10, -RZ, R10.H1_H1 ;  /* 0x3000000aff0a7230 */ /* 0x000fe40000004100 */
[----:B------:R-:W-:Y:S01]  /*76d0*/  FMUL.FTZ R38, R7, R38 ;  /* 0x0000002607267220 */ /* 0x000fe20000410000 */
[----:B------:R-:W-:Y:S02]  /*76e0*/  HADD2.F32 R37, -RZ, R37.H1_H1 ;  /* 0x30000025ff257230 */ /* 0x000fe40000004100 */
[----:B------:R-:W-:Y:S01]  /*76f0*/  FFMA.FTZ R39, R4, R36, R39 ;  /* 0x0000002404277223 */ /* 0x000fe20000010027 */
[----:B------:R-:W-:-:S02]  /*7700*/  HADD2.F32 R34, -RZ, R34.H1_H1 ;  /* 0x30000022ff227230 */ /* 0x000fc40000004100 */
[----:B------:R-:W-:Y:S01]  /*7710*/  FFMA.FTZ R124, R9, R36, -R124 ;  /* 0x00000024097c7223 */ /* 0x000fe2000001087c */
[----:B------:R-:W-:Y:S02]  /*7720*/  HADD2.F32 R5, -RZ, R5.H1_H1 ;  /* 0x30000005ff057230 */ /* 0x000fe40000004100 */
[CC--:B------:R-:W-:Y:S01]  /*7730*/  FMUL.FTZ R4, R10.reuse, R37.reuse ;  /* 0x000000250a047220 */ /* 0x0c0fe20000410000 */
[----:B------:R-:W-:Y:S02]  /*7740*/  HADD2.F32 R6, -RZ, R6.H1_H1 ;  /* 0x30000006ff067230 */ /* 0x000fe40000004100 */
[-C--:B------:R-:W-:Y:S01]  /*7750*/  FFMA.FTZ R7, R7, R34.reuse, -R8 ;  /* 0x0000002207077223 */ /* 0x080fe20000010808 */
[----:B------:R-:W-:Y:S01]  /*7760*/  FFMA.FTZ R38, R11, R34, R38 ;  /* 0x000000220b267223 */ /* 0x000fe20000010026 */
[----:B------:R-:W-:Y:S01]  /*7770*/  FMUL.FTZ R37, R5, R37 ;  /* 0x0000002505257220 */ /* 0x000fe20000410000 */
[----:B------:R-:W-:Y:S01]  /*7780*/  FFMA.FTZ R122, R33, R35, R122 ;  /* 0x00000023217a7223 */ /* 0x000fe2000001007a */
[----:B------:R-:W-:Y:S01]  /*7790*/  FFMA.FTZ R4, R5, R6, -R4 ;  /* 0x0000000605047223 */ /* 0x000fe20000010804 */
[----:B------:R-:W-:Y:S01]  /*77a0*/  F2FP.SATFINITE.E4M3.F32.PACK_AB_MERGE_C R7, R7, R124, RZ ;  /* 0x0000007c0707723e */ /* 0x000fe200048070ff */
[----:B------:R-:W-:Y:S01]  /*77b0*/  FFMA.FTZ R37, R10, R6, R37 ;  /* 0x000000060a257223 */ /* 0x000fe20000010025 */
[----:B------:R-:W-:Y:S01]  /*77c0*/  F2FP.SATFINITE.E4M3.F32.PACK_AB_MERGE_C R111, R118, R111, RZ ;  /* 0x0000006f766f723e */ /* 0x000fe200048070ff */
[----:B------:R-:W-:Y:S01]  /*77d0*/  IMAD.MOV.U32 R8, RZ, RZ, R31 ;  /* 0x000000ffff087224 */ /* 0x000fe200078e001f */
[----:B------:R-:W-:Y:S01]  /*77e0*/  F2FP.SATFINITE.E4M3.F32.PACK_AB_MERGE_C R38, R38, R39, RZ ;  /* 0x000000272626723e */ /* 0x000fe200048070ff */
[----:B------:R-:W-:Y:S01]  /*77f0*/  IMAD.MOV.U32 R10, RZ, RZ, R28 ;  /* 0x000000ffff0a7224 */ /* 0x000fe200078e001c */
[----:B------:R-:W-:Y:S01]  /*7800*/  F2FP.SATFINITE.E4M3.F32.PACK_AB_MERGE_C R7, R4, R113, R7 ;  /* 0x000000710407723e */ /* 0x000fe20004807007 */
[----:B------:R-:W-:Y:S01]  /*7810*/  IMAD.MOV.U32 R4, RZ, RZ, R32 ;  /* 0x000000ffff047224 */ /* 0x000fe200078e0020 */
[----:B------:R-:W-:-:S02]  /*7820*/  F2FP.SATFINITE.E4M3.F32.PACK_AB_MERGE_C R5, R112, R103, R105 ;  /* 0x000000677005723e */ /* 0x000fc40004807069 */
[----:B------:R-:W-:Y:S02]  /*7830*/  F2FP.SATFINITE.E4M3.F32.PACK_AB_MERGE_C R9, R114, R99, R111 ;  /* 0x000000637209723e */ /* 0x000fe4000480706f */
[----:B------:R-:W-:Y:S02]  /*7840*/  F2FP.SATFINITE.E4M3.F32.PACK_AB_MERGE_C R11, R37, R122, R38 ;  /* 0x0000007a250b723e */ /* 0x000fe40004807026 */
[----:B------:R-:W-:-:S07]  /*7850*/  MOV R6, R30 ;  /* 0x0000001e00067202 */ /* 0x000fce0000000f00 */
.L_x_580:
[----:B------:R-:W-:Y:S05]  /*7860*/  BSYNC B2 ;  /* 0x0000000000027941 */ /* 0x000fea0003800000 */
.L_x_579:
[----:B------:R-:W-:Y:S01]  /*7870*/  ISETP.GE.AND P3, PT, R15, R104, PT ;  /* 0x000000680f00720c */ /* 0x000fe20003f66270 */
[----:B0-----:R0:W-:-:S12]  /*7880*/  ST.E.128 desc[UR60][R12.64], R4 ;  /* 0x000000040c007985 */ /* 0x0011d8000c101d3c */
[----:B------:R-:W-:-:S04]  /*7890*/  @!P3 IADD3 R14, P4, R15, R14, RZ ;  /* 0x0000000e0f0eb210 */ /* 0x000fc80007f9e0ff */
[----:B------:R-:W-:-:S05]  /*78a0*/  @!P3 LEA.HI.X.SX32 R15, R15, R29, 0x1, P4 ;  /* 0x0000001d0f0fb211 */ /* 0x000fca00020f0eff */
[----:B------:R0:W-:Y:S04]  /*78b0*/  @!P3 ST.E.128 desc[UR60][R14.64], R8 ;  /* 0x000000080e00b985 */ /* 0x0001e8000c101d3c */
.L_x_578:
[----:B------:R-:W-:Y:S05]  /*78c0*/  BSYNC B1 ;  /* 0x0000000000017941 */ /* 0x000fea0003800000 */
.L_x_577:
[----:B------:R-:W-:-:S03]  /*78d0*/  UMOV UR4, 0xffffffff ;  /* 0xffffffff00047882 */ /* 0x000fc60000000000 */
[----:B------:R-:W-:Y:S05]  /*78e0*/  BRA.DIV UR4, `(.L_x_581) ;  /* 0x00000176046c7947 */ /* 0x000fea000b800000 */
[----:B0-----:R0:W0:Y:S04]  /*78f0*/  SHFL.IDX PT, R29, R102, 0x2, 0x1c1f ;  /* 0x005c1f00661d7f89 */ /* 0x00102800000e0000 */
[----:B------:R0:W0:Y:S02]  /*7900*/  SHFL.IDX PT, R14, R101, 0x2, 0x1c1f ;  /* 0x005c1f00650e7f89 */ /* 0x00002400000e0000 */
.L_x_843:
[----:B------:R-:W-:-:S13]  /*7910*/  ISETP.GE.OR P3, PT, R227, R97, P1 ;  /* 0x00000061e300720c */ /* 0x000fda0000f66670 */
[----:B------:R-:W-:Y:S05]  /*7920*/  @P3 BRA `(.L_x_561) ;  /* 0x0000001400103947 */ /* 0x000fea0003800000 */
[----:B------:R-:W-:Y:S01]  /*7930*/  SEL R110, R71, R110, !P0 ;  /* 0x0000006e476e7207 */ /* 0x000fe20004000000 */
[----:B------:R-:W-:Y:S01]  /*7940*/  BSSY B1, `(.L_x_582) ;  /* 0x00000e5000017945 */ /* 0x000fe20003800000 */
[----:B0-----:R-:W-:Y:S02]  /*7950*/  IADD3 R12, P3, R62, R14, RZ ;  /* 0x0000000e3e0c7210 */ /* 0x001fe40007f7e0ff */
[----:B------:R-:W-:-:S03]  /*7960*/  SHF.R.S32.HI R5, RZ, 0x1f, R110 ;  /* 0x0000001fff057819 */ /* 0x000fc6000001146e */
[----:B------:R-:W-:Y:S01]  /*7970*/  IMAD.X R13, R29, 0x1, R60, P3 ;  /* 0x000000011d0d7824 */ /* 0x000fe200018e063c */
[----:B------:R-:W-:-:S04]  /*7980*/  LEA.HI R110, R5, R110, RZ, 0x5 ;  /* 0x0000006e056e7211 */ /* 0x000fc800078f28ff */
[----:B------:R-:W-:-:S05]  /*7990*/  LEA.HI.SX32 R15, R110, R63, 0x1b ;  /* 0x0000003f6e0f7211 */ /* 0x000fca00078fdaff */
[----:B------:R-:W-:-:S05]  /*79a0*/  IMAD.SHL.U32 R15, R15, 0x10, RZ ;  /* 0x000000100f0f7824 */ /* 0x000fca00078e00ff */
[----:B------:R-:W-:-:S04]  /*79b0*/  LOP3.LUT R4, R201, 0x70, R15, 0xf8, !PT ;  /* 0x00000070c9047812 */ /* 0x000fc800078ef80f */
[----:B------:R-:W-:-:S05]  /*79c0*/  LOP3.LUT R5, R4, R77, RZ, 0x3c, !PT ;  /* 0x0000004d04057212 */ /* 0x000fca00078e3cff */
[----:B------:R-:W-:Y:S02]  /*79d0*/  IMAD.IADD R7, R206, 0x1, R5 ;  /* 0x00000001ce077824 */ /* 0x000fe400078e0205 */
[C---:B------:R-:W-:Y:S02]  /*79e0*/  IMAD R5, R192.reuse, 0x5000, R0 ;  /* 0x00005000c0057824 */ /* 0x040fe400078e0200 */
[----:B------:R-:W-:-:S03]  /*79f0*/  IMAD R7, R192, 0x5000, R7 ;  /* 0x00005000c0077824 */ /* 0x000fc600078e0207 */
[C---:B------:R-:W-:Y:S01]  /*7a00*/  IADD3 R5, R18.reuse, R5, RZ ;  /* 0x0000000512057210 */ /* 0x040fe20007ffe0ff */
[----:B------:R-:W-:-:S05]  /*7a10*/  IMAD.IADD R8, R18, 0x1, R7 ;  /* 0x0000000112087824 */ /* 0x000fca00078e0207 */
[----:B------:R-:W0:Y:S04]  /*7a20*/  LDS.128 R4, [R5+0x18400] ;  /* 0x0184000005047984 */ /* 0x000e280000000c00 */
[----:B------:R-:W0:Y:S01]  /*7a30*/  LDS.128 R8, [R8+0x18400] ;  /* 0x0184000008087984 */ /* 0x000e220000000c00 */
[----:B------:R-:W-:Y:S05]  /*7a40*/  @P2 BRA `(.L_x_583) ;  /* 0x0000000c00502947 */ /* 0x000fea0003800000 */
[----:B------:R-:W-:Y:S01]  /*7a50*/  SHF.R.U32.HI R31, RZ, 0x8, R41 ;  /* 0x00000008ff1f7819 */ /* 0x000fe20000011629 */
[----:B0-----:R-:W-:Y:S01]  /*7a60*/  IMAD.MOV.U32 R33, RZ, RZ, R8 ;  /* 0x000000ffff217224 */ /* 0x001fe200078e0008 */
[----:B------:R-:W-:Y:S01]  /*7a70*/  LOP3.LUT R30, R41, 0xff0000ff, RZ, 0xc0, !PT ;  /* 0xff0000ff291e7812 */ /* 0x000fe200078ec0ff */
[----:B------:R-:W-:Y:S01]  /*7a80*/  IMAD.MOV.U32 R28, RZ, RZ, R4 ;  /* 0x000000ffff1c7224 */ /* 0x000fe200078e0004 */
[----:B------:R-:W-:Y:S01]  /*7a90*/  SHF.R.U32.HI R39, RZ, 0x8, R47 ;  /* 0x00000008ff277819 */ /* 0x000fe2000001162f */
[----:B------:R-:W-:Y:S01]  /*7aa0*/  IMAD.SHL.U32 R31, R31, 0x100, RZ ;  /* 0x000001001f1f7824 */ /* 0x000fe200078e00ff */
[----:B------:R-:W-:Y:S01]  /*7ab0*/  SHF.R.U32.HI R44, RZ, 0x10, R41 ;  /* 0x00000010ff2c7819 */ /* 0x000fe20000011629 */
[----:B------:R-:W-:Y:S01]  /*7ac0*/  IMAD.MOV.U32 R36, RZ, RZ, R10 ;  /* 0x000000ffff247224 */ /* 0x000fe200078e000a */
[----:B------:R-:W-:Y:S01]  /*7ad0*/  SHF.R.U32.HI R35, RZ, 0x8, R43 ;  /* 0x00000008ff237819 */ /* 0x000fe2000001162b */
[----:B------:R-:W-:Y:S01]  /*7ae0*/  IMAD.SHL.U32 R39, R39, 0x100, RZ ;  /* 0x0000010027277824 */ /* 0x000fe200078e00ff */
[----:B------:R-:W-:-:S02]  /*7af0*/  SHF.R.U32.HI R40, RZ, 0x8, R45 ;  /* 0x00000008ff287819 */ /* 0x000fc4000001162d */
[----:B------:R-:W-:Y:S01]  /*7b00*/  LOP3.LUT R8, R30, 0xff00, R31, 0xf8, !PT ;  /* 0x0000ff001e087812 */ /* 0x000fe200078ef81f */
[----:B------:R-:W-:Y:S01]  /*7b10*/  IMAD.SHL.U32 R35, R35, 0x100, RZ ;  /* 0x0000010023237824 */ /* 0x000fe200078e00ff */
[----:B------:R-:W-:Y:S02]  /*7b20*/  SHF.R.U32.HI R42, RZ, 0x10, R43 ;  /* 0x00000010ff2a7819 */ /* 0x000fe4000001162b */
[----:B------:R-:W-:Y:S02]  /*7b30*/  SHF.L.U32 R31, R44, 0x10, RZ ;  /* 0x000000102c1f7819 */ /* 0x000fe400000006ff */
[----:B------:R-:W-:Y:S02]  /*7b40*/  LOP3.LUT R38, R47, 0xff0000ff, RZ, 0xc0, !PT ;  /* 0xff0000ff2f267812 */ /* 0x000fe400078ec0ff */
[----:B------:R-:W-:Y:S02]  /*7b50*/  LOP3.LUT R34, R43, 0xff0000ff, RZ, 0xc0, !PT ;  /* 0xff0000ff2b227812 */ /* 0x000fe400078ec0ff */
[----:B------:R-:W-:Y:S01]  /*7b60*/  MOV R32, R6 ;  /* 0x0000000600207202 */ /* 0x000fe20000000f00 */
[----:B------:R-:W-:Y:S01]  /*7b70*/  IMAD.SHL.U32 R6, R40, 0x100, RZ ;  /* 0x0000010028067824 */ /* 0x000fe200078e00ff */
[----:B------:R-:W-:Y:S01]  /*7b80*/  LOP3.LUT R8, R8, 0xff0000, R31, 0xf8, !PT ;  /* 0x00ff000008087812 */ /* 0x000fe200078ef81f */
[----:B------:R-:W-:Y:S01]  /*7b90*/  IMAD.U32 R31, R42, 0x10000, RZ ;  /* 0x000100002a1f7824 */ /* 0x000fe200078e00ff */
[----:B------:R-:W-:-:S02]  /*7ba0*/  LOP3.LUT R37, R45, 0xff0000ff, RZ, 0xc0, !PT ;  /* 0xff0000ff2d257812 */ /* 0x000fc400078ec0ff */
[----:B------:R-:W-:Y:S02]  /*7bb0*/  LOP3.LUT R40, R38, 0xff00, R39, 0xf8, !PT ;  /* 0x0000ff0026287812 */ /* 0x000fe400078ef827 */
[----:B------:R-:W-:Y:S02]  /*7bc0*/  LOP3.LUT R4, R34, 0xff00, R35, 0xf8, !PT ;  /* 0x0000ff0022047812 */ /* 0x000fe400078ef823 */
[----:B------:R-:W-:Y:S02]  /*7bd0*/  F2FP.F16.E4M3.UNPACK_B R39, R106.H1 ;  /* 0x0000006aff27723e */ /* 0x000fe400030006ff */
[----:B------:R-:W-:Y:S02]  /*7be0*/  F2FP.F16.E4M3.UNPACK_B R30, R28.H1 ;  /* 0x0000001cff1e723e */ /* 0x000fe400030006ff */
[----:B------:R-:W-:Y:S02]  /*7bf0*/  F2FP.F16.E4M3.UNPACK_B R34, R33.H1 ;  /* 0x00000021ff22723e */ /* 0x000fe400030006ff */
[----:B------:R-:W-:Y:S01]  /*7c00*/  LOP3.LUT R10, R37, 0xff00, R6, 0xf8, !PT ;  /* 0x0000ff00250a7812 */ /* 0x000fe200078ef806 */
[----:B------:R-:W-:Y:S01]  /*7c10*/  HADD2.F32 R6, -RZ, R39.H0_H0 ;  /* 0x20000027ff067230 */ /* 0x000fe20000004100 */
[----:B------:R-:W-:Y:S01]  /*7c20*/  SHF.R.U32.HI R41, RZ, 0x10, R45 ;  /* 0x00000010ff297819 */ /* 0x000fe2000001162d */
[----:B------:R-:W-:Y:S01]  /*7c30*/  HADD2.F32 R35, -RZ, R34.H0_H0 ;  /* 0x20000022ff237230 */ /* 0x000fe20000004100 */
[----:B------:R-:W-:-:S02]  /*7c40*/  SHF.R.U32.HI R43, RZ, 0x10, R47 ;  /* 0x00000010ff2b7819 */ /* 0x000fc4000001162f */
[----:B------:R-:W-:Y:S01]  /*7c50*/  LOP3.LUT R4, R4, 0xff0000, R31, 0xf8, !PT ;  /* 0x00ff000004047812 */ /* 0x000fe200078ef81f */
[----:B------:R-:W-:Y:S01]  /*7c60*/  HADD2.F32 R31, -RZ, R30.H0_H0 ;  /* 0x2000001eff1f7230 */ /* 0x000fe20000004100 */
[----:B------:R-:W-:Y:S01]  /*7c70*/  F2FP.F16.E4M3.UNPACK_B R37, R109.H1 ;  /* 0x0000006dff25723e */ /* 0x000fe200030006ff */
[----:B------:R-:W-:Y:S02]  /*7c80*/  IMAD.U32 R41, R41, 0x10000, RZ ;  /* 0x0001000029297824 */ /* 0x000fe400078e00ff */
[-C--:B------:R-:W-:Y:S01]  /*7c90*/  FMUL.FTZ R42, R35, R6.reuse ;  /* 0x00000006232a7220 */ /* 0x080fe20000410000 */
[----:B------:R-:W-:Y:S02]  /*7ca0*/  IMAD.U32 R43, R43, 0x10000, RZ ;  /* 0x000100002b2b7824 */ /* 0x000fe400078e00ff */
[----:B------:R-:W-:Y:S01]  /*7cb0*/  FMUL.FTZ R44, R31, R6 ;  /* 0x000000061f2c7220 */ /* 0x000fe20000410000 */
[----:B------:R-:W-:Y:S01]  /*7cc0*/  HADD2.F32 R38, -RZ, R37.H0_H0 ;  /* 0x20000025ff267230 */ /* 0x000fe20000004100 */
[----:B------:R-:W-:-:S02]  /*7cd0*/  LOP3.LUT R10, R10, 0xff0000, R41, 0xf8, !PT ;  /* 0x00ff00000a0a7812 */ /* 0x000fc400078ef829 */
[----:B------:R-:W-:Y:S01]  /*7ce0*/  LOP3.LUT R6, R40, 0xff0000, R43, 0xf8, !PT ;  /* 0x00ff000028067812 */ /* 0x000fe200078ef82b */
[----:B------:R-:W-:Y:S02]  /*7cf0*/  HADD2.F32 R40, -RZ, R39.H1_H1 ;  /* 0x30000027ff287230 */ /* 0x000fe40000004100 */
[-C--:B------:R-:W-:Y:S01]  /*7d00*/  FFMA.FTZ R44, R35, R38.reuse, R44 ;  /* 0x00000026232c7223 */ /* 0x080fe2000001002c */
[----:B------:R-:W-:Y:S01]  /*7d10*/  FFMA.FTZ R41, R31, R38, -R42 ;  /* 0x000000261f297223 */ /* 0x000fe2000001082a */
[----:B------:R-:W-:Y:S01]  /*7d20*/  HADD2.F32 R35, -RZ, R34.H1_H1 ;  /* 0x30000022ff237230 */ /* 0x000fe20000004100 */
[----:B------:R-:W-:Y:S01]  /*7d30*/  F2FP.F16.E4M3.UNPACK_B R106, R106 ;  /* 0x0000006aff6a723e */ /* 0x000fe200020006ff */
[----:B------:R-:W-:Y:S01]  /*7d40*/  HADD2.F32 R31, -RZ, R30.H1_H1 ;  /* 0x3000001eff1f7230 */ /* 0x000fe20000004100 */
[----:B------:R-:W-:Y:S01]  /*7d50*/  F2FP.F16.E4M3.UNPACK_B R33, R33 ;  /* 0x00000021ff21723e */ /* 0x000fe200020006ff */
[----:B------:R-:W-:Y:S01]  /*7d60*/  HADD2.F32 R38, -RZ, R37.H1_H1 ;  /* 0x30000025ff267230 */ /* 0x000fe20000004100 */
[----:B------:R-:W-:Y:S01]  /*7d70*/  F2FP.F16.E4M3.UNPACK_B R28, R28 ;  /* 0x0000001cff1c723e */ /* 0x000fe200020006ff */
[----:B------:R-:W-:Y:S01]  /*7d80*/  FMUL.FTZ R42, R35, R40 ;  /* 0x00000028232a7220 */ /* 0x000fe20000410000 */
[----:B------:R-:W-:Y:S01]  /*7d90*/  F2FP.F16.E4M3.UNPACK_B R109, R109 ;  /* 0x0000006dff6d723e */ /* 0x000fe200020006ff */
[----:B------:R-:W-:-:S02]  /*7da0*/  HADD2.F32 R37, -RZ, R106.H0_H0 ;  /* 0x2000006aff257230 */ /* 0x000fc40000004100 */
[C---:B------:R-:W-:Y:S01]  /*7db0*/  FMUL.FTZ R40, R31.reuse, R40 ;  /* 0x000000281f287220 */ /* 0x040fe20000410000 */
[----:B------:R-:W-:Y:S02]  /*7dc0*/  HADD2.F32 R34, -RZ, R33.H0_H0 ;  /* 0x20000021ff227230 */ /* 0x000fe40000004100 */
[-C--:B------:R-:W-:Y:S01]  /*7dd0*/  FFMA.FTZ R46, R31, R38.reuse, -R42 ;  /* 0x000000261f2e7223 */ /* 0x080fe2000001082a */
[----:B------:R-:W-:Y:S02]  /*7de0*/  HADD2.F32 R30, -RZ, R28.H0_H0 ;  /* 0x2000001cff1e7230 */ /* 0x000fe40000004100 */
[----:B------:R-:W-:Y:S01]  /*7df0*/  FFMA.FTZ R43, R35, R38, R40 ;  /* 0x00000026232b7223 */ /* 0x000fe20000010028 */
[----:B------:R-:W-:Y:S02]  /*7e00*/  HADD2.F32 R31, -RZ, R109.H0_H0 ;  /* 0x2000006dff1f7230 */ /* 0x000fe40000004100 */
        /* <DEDUP_REMOVED lines=8> */
[-C--:B------:R-:W-:Y:S01]  /*7e90*/  FMUL.FTZ R35, R33, R106.reuse ;  /* 0x0000006a21237220 */ /* 0x080fe20000410000 */
        /* <DEDUP_REMOVED lines=11> */
[--C-:B------:R-:W-:Y:S02]  /*7f50*/  HADD2.F32 R30, -RZ, R28.reuse.H0_H0 ;  /* 0x2000001cff1e7230 */ /* 0x100fe40000004100 */
[----:B------:R-:W-:Y:S01]  /*7f60*/  FMUL.FTZ R45, R34, R37 ;  /* 0x00000025222d7220 */ /* 0x000fe20000410000 */
[----:B------:R-:W-:Y:S01]  /*7f70*/  HADD2.F32 R33, -RZ, R35.H0_H0 ;  /* 0x20000023ff217230 */ /* 0x000fe20000004100 */
[----:B------:R-:W-:Y:S01]  /*7f80*/  F2FP.F16.E4M3.UNPACK_B R32, R32 ;  /* 0x00000020ff20723e */ /* 0x000fe200020006ff */
[----:B------:R-:W-:Y:S01]  /*7f90*/  HADD2.F32 R31, -RZ, R31.H1_H1 ;  /* 0x3000001fff1f7230 */ /* 0x000fe20000004100 */
[----:B------:R-:W-:Y:S01]  /*7fa0*/  F2FP.F16.E4M3.UNPACK_B R36, R36 ;  /* 0x00000024ff24723e */ /* 0x000fe200020006ff */
[----:B------:R-:W-:-:S02]  /*7fb0*/  HADD2.F32 R28, -RZ, R28.H1_H1 ;  /* 0x3000001cff1c7230 */ /* 0x000fc40000004100 */
[C---:B------:R-:W-:Y:S01]  /*7fc0*/  FFMA.FTZ R98, R30.reuse, R33, -R45 ;  /* 0x000000211e627223 */ /* 0x040fe2000001082d */
[----:B------:R-:W-:Y:S02]  /*7fd0*/  HADD2.F32 R35, -RZ, R35.H1_H1 ;  /* 0x30000023ff237230 */ /* 0x000fe40000004100 */
[CC--:B------:R-:W-:Y:S01]  /*7fe0*/  FMUL.FTZ R45, R31.reuse, R38.reuse ;  /* 0x000000261f2d7220 */ /* 0x0c0fe20000410000 */
[----:B------:R-:W-:Y:S01]  /*7ff0*/  FMUL.FTZ R37, R30, R37 ;  /* 0x000000251e257220 */ /* 0x000fe20000410000 */
[C---:B------:R-:W-:Y:S01]  /*8000*/  FMUL.FTZ R38, R28.reuse, R38 ;  /* 0x000000261c267220 */ /* 0x040fe20000410000 */
[----:B------:R-:W-:Y:S01]  /*8010*/  F2FP.F16.E4M3.UNPACK_B R108, R108 ;  /* 0x0000006cff6c723e */ /* 0x000fe200020006ff */
[-C--:B------:R-:W-:Y:S01]  /*8020*/  FFMA.FTZ R99, R28, R35.reuse, -R45 ;  /* 0x000000231c637223 */ /* 0x080fe2000001082d */
[----:B------:R-:W-:Y:S02]  /*8030*/  HADD2.F32 R28, -RZ, R32.H0_H0 ;  /* 0x20000020ff1c7230 */ /* 0x000fe40000004100 */
[----:B----4-:R-:W-:Y:S01]  /*8040*/  FFMA.FTZ R101, R31, R35, R38 ;  /* 0x000000231f657223 */ /* 0x010fe20000010026 */
[----:B------:R-:W-:-:S02]  /*8050*/  HADD2.F32 R35, -RZ, R107.H0_H0 ;  /* 0x2000006bff237230 */ /* 0x000fc40000004100 */
[----:B------:R-:W-:Y:S01]  /*8060*/  FFMA.FTZ R34, R34, R33, R37 ;  /* 0x0000002122227223 */ /* 0x000fe20000010025 */
[--C-:B------:R-:W-:Y:S01]  /*8070*/  HADD2.F32 R30, -RZ, R36.reuse.H0_H0 ;  /* 0x20000024ff1e7230 */ /* 0x100fe20000004100 */
[----:B------:R-:W-:Y:S01]  /*8080*/  F2FP.SATFINITE.E4M3.F32.PACK_AB_MERGE_C R99, R99, R98, RZ ;  /* 0x000000626363723e */ /* 0x000fe200048070ff */
[----:B------:R-:W-:Y:S02]  /*8090*/  HADD2.F32 R107, -RZ, R107.H1_H1 ;  /* 0x3000006bff6b7230 */ /* 0x000fe40000004100 */
[-C--:B------:R-:W-:Y:S01]  /*80a0*/  FMUL.FTZ R45, R28, R35.reuse ;  /* 0x000000231c2d7220 */ /* 0x080fe20000410000 */
[----:B------:R-:W-:Y:S02]  /*80b0*/  HADD2.F32 R36, -RZ, R36.H1_H1 ;  /* 0x30000024ff247230 */ /* 0x000fe40000004100 */
[----:B------:R-:W-:Y:S01]  /*80c0*/  FMUL.FTZ R37, R30, R35 ;  /* 0x000000231e257220 */ /* 0x000fe20000410000 */
[----:B------:R-:W-:Y:S01]  /*80d0*/  HADD2.F32 R31, -RZ, R108.H0_H0 ;  /* 0x2000006cff1f7230 */ /* 0x000fe20000004100 */
[----:B------:R-:W-:Y:S01]  /*80e0*/  F2FP.SATFINITE.E4M3.F32.PACK_AB_MERGE_C R101, R101, R34, RZ ;  /* 0x000000226565723e */ /* 0x000fe200048070ff */
[----:B------:R-:W-:-:S02]  /*80f0*/  HADD2.F32 R32, -RZ, R32.H1_H1 ;  /* 0x30000020ff207230 */ /* 0x000fc40000004100 */
[----:B------:R-:W-:Y:S01]  /*8100*/  FMUL.FTZ R47, R36, R107 ;  /* 0x0000006b242f7220 */ /* 0x000fe20000410000 */
[----:B------:R-:W-:Y:S02]  /*8110*/  HADD2.F32 R33, -RZ, R108.H1_H1 ;  /* 0x3000006cff217230 */ /* 0x000fe40000004100 */
[-C--:B------:R-:W-:Y:S01]  /*8120*/  FFMA.FTZ R35, R28, R31.reuse, -R37 ;  /* 0x0000001f1c237223 */ /* 0x080fe20000010825 */
[----:B------:R-:W-:Y:S01]  /*8130*/  FFMA.FTZ R45, R30, R31, R45 ;  /* 0x0000001f1e2d7223 */ /* 0x000fe2000001002d */
[C---:B------:R-:W-:Y:S01]  /*8140*/  FMUL.FTZ R107, R32.reuse, R107 ;  /* 0x0000006b206b7220 */ /* 0x040fe20000410000 */
[----:B------:R-:W-:Y:S01]  /*8150*/  F2FP.F16.E4M3.UNPACK_B R31, R9 ;  /* 0x00000009ff1f723e */ /* 0x000fe200020006ff */
[-C--:B------:R-:W-:Y:S01]  /*8160*/  FFMA.FTZ R30, R32, R33.reuse, -R47 ;  /* 0x00000021201e7223 */ /* 0x080fe2000001082f */
[----:B------:R-:W-:Y:S01]  /*8170*/  F2FP.F16.E4M3.UNPACK_B R34, R10 ;  /* 0x0000000aff22723e */ /* 0x000fe200020006ff */
[----:B------:R-:W-:Y:S01]  /*8180*/  FFMA.FTZ R36, R36, R33, R107 ;  /* 0x0000002124247223 */ /* 0x000fe2000001006b */
[----:B------:R-:W-:Y:S01]  /*8190*/  F2FP.F16.E4M3.UNPACK_B R28, R5 ;  /* 0x00000005ff1c723e */ /* 0x000fe200020006ff */
[--C-:B------:R-:W-:Y:S01]  /*81a0*/  HADD2.F32 R32, -RZ, R31.reuse.H0_H0 ;  /* 0x2000001fff207230 */ /* 0x100fe20000004100 */
[----:B------:R-:W-:Y:S01]  /*81b0*/  F2FP.SATFINITE.E4M3.F32.PACK_AB_MERGE_C R41, R46, R41, RZ ;  /* 0x000000292e29723e */ /* 0x000fe200048070ff */
        /* <DEDUP_REMOVED lines=8> */
[----:B------:R-:W-:Y:S02]  /*8240*/  HADD2.F32 R34, -RZ, R34.H1_H1 ;  /* 0x30000022ff227230 */ /* 0x000fe40000004100 */
[C---:B------:R-:W-:Y:S01]  /*8250*/  FMUL.FTZ R37, R30.reuse, R37 ;  /* 0x000000251e257220 */ /* 0x040fe20000410000 */
[----:B------:R-:W-:Y:S02]  /*8260*/  HADD2.F32 R28, -RZ, R28.H1_H1 ;  /* 0x3000001cff1c7230 */ /* 0x000fe40000004100 */
[-C--:B------:R-:W-:Y:S01]  /*8270*/  FFMA.FTZ R39, R30, R35.reuse, -R39 ;  /* 0x000000231e277223 */ /* 0x080fe20000010827 */
[----:B------:R-:W-:Y:S02]  /*8280*/  HADD2.F32 R33, -RZ, R33.H1_H1 ;  /* 0x30000021ff217230 */ /* 0x000fe40000004100 */
[----:B------:R-:W-:Y:S01]  /*8290*/  FFMA.FTZ R37, R32, R35, R37 ;  /* 0x0000002320257223 */ /* 0x000fe20000010025 */
[----:B------:R-:W-:Y:S01]  /*82a0*/  FMUL.FTZ R35, R31, R34 ;  /* 0x000000221f237220 */ /* 0x000fe20000410000 */
[----:B------:R-:W-:Y:S01]  /*82b0*/  F2FP.SATFINITE.E4M3.F32.PACK_AB_MERGE_C R43, R43, R44, RZ ;  /* 0x0000002c2b2b723e */ /* 0x000fe200048070ff */
[C---:B------:R-:W-:Y:S01]  /*82c0*/  FMUL.FTZ R34, R28.reuse, R34 ;  /* 0x000000221c227220 */ /* 0x040fe20000410000 */
[----:B------:R-:W-:Y:S01]  /*82d0*/  F2FP.F16.E4M3.UNPACK_B R30, R9.H1 ;  /* 0x00000009ff1e723e */ /* 0x000fe200030006ff */
[----:B------:R-:W-:Y:S01]  /*82e0*/  FFMA.FTZ R38, R28, R33, -R35 ;  /* 0x000000211c267223 */ /* 0x000fe20000010823 */
[----:B------:R-:W-:-:S02]  /*82f0*/  F2FP.F16.E4M3.UNPACK_B R28, R10.H1 ;  /* 0x0000000aff1c723e */ /* 0x000fc400030006ff */
[----:B------:R-:W-:Y:S01]  /*8300*/  F2FP.F16.E4M3.UNPACK_B R5, R5.H1 ;  /* 0x00000005ff05723e */ /* 0x000fe200030006ff */
[----:B------:R-:W-:Y:S01]  /*8310*/  HADD2.F32 R10, -RZ, R30.H0_H0 ;  /* 0x2000001eff0a7230 */ /* 0x000fe20000004100 */
[----:B------:R-:W-:Y:S01]  /*8320*/  F2FP.SATFINITE.E4M3.F32.PACK_AB_MERGE_C R109, R109, R40, R43 ;  /* 0x000000286d6d723e */ /* 0x000fe2000480702b */
[----:B------:R-:W-:Y:S01]  /*8330*/  FFMA.FTZ R40, R31, R33, R34 ;  /* 0x000000211f287223 */ /* 0x000fe20000010022 */
[----:B------:R-:W-:Y:S01]  /*8340*/  F2FP.F16.E4M3.UNPACK_B R8, R8.H1 ;  /* 0x00000008ff08723e */ /* 0x000fe200030006ff */
[----:B------:R-:W-:Y:S01]  /*8350*/  HADD2.F32 R31, -RZ, R28.H0_H0 ;  /* 0x2000001cff1f7230 */ /* 0x000fe20000004100 */
[----:B------:R-:W-:Y:S01]  /*8360*/  F2FP.SATFINITE.E4M3.F32.PACK_AB_MERGE_C R101, R36, R45, R101 ;  /* 0x0000002d2465723e */ /* 0x000fe20004807065 */
[----:B------:R-:W-:Y:S01]  /*8370*/  HADD2.F32 R9, -RZ, R5.H0_H0 ;  /* 0x20000005ff097230 */ /* 0x000fe20000004100 */
[----:B------:R-:W-:Y:S01]  /*8380*/  F2FP.F16.E4M3.UNPACK_B R33, R6 ;  /* 0x00000006ff21723e */ /* 0x000fe200020006ff */
[----:B------:R-:W-:Y:S02]  /*8390*/  HADD2.F32 R30, -RZ, R30.H1_H1 ;  /* 0x3000001eff1e7230 */ /* 0x000fe40000004100 */
[----:B------:R-:W-:Y:S01]  /*83a0*/  FMUL.FTZ R34, R10, R31 ;  /* 0x0000001f0a227220 */ /* 0x000fe20000410000 */
[----:B------:R-:W-:-:S02]  /*83b0*/  HADD2.F32 R32, -RZ, R28.H1_H1 ;  /* 0x3000001cff207230 */ /* 0x000fc40000004100 */
[C---:B------:R-:W-:Y:S01]  /*83c0*/  FMUL.FTZ R31, R9.reuse, R31 ;  /* 0x0000001f091f7220 */ /* 0x040fe20000410000 */
[--C-:B------:R-:W-:Y:S02]  /*83d0*/  HADD2.F32 R28, -RZ, R8.reuse.H0_H0 ;  /* 0x20000008ff1c7230 */ /* 0x100fe40000004100 */
[----:B------:R-:W-:Y:S02]  /*83e0*/  HADD2.F32 R5, -RZ, R5.H1_H1 ;  /* 0x30000005ff057230 */ /* 0x000fe40000004100 */
[----:B------:R-:W-:Y:S01]  /*83f0*/  FMUL.FTZ R36, R30, R32 ;  /* 0x000000201e247220 */ /* 0x000fe20000410000 */
[----:B------:R-:W-:Y:S02]  /*8400*/  HADD2.F32 R8, -RZ, R8.H1_H1 ;  /* 0x30000008ff087230 */ /* 0x000fe40000004100 */
[-C--:B------:R-:W-:Y:S01]  /*8410*/  FFMA.FTZ R42, R10, R28.reuse, R31 ;  /* 0x0000001c0a2a7223 */ /* 0x080fe2000001001f */
        /* <DEDUP_REMOVED lines=36> */
[-C--:B------:R-:W-:Y:S01]  /*8660*/  FMUL.FTZ R4, R10, R33.reuse ;  /* 0x000000210a047220 */ /* 0x080fe20000410000 */
[----:B------:R-:W-:Y:S02]  /*8670*/  HADD2.F32 R6, -RZ, R6.H1_H1 ;  /* 0x30000006ff067230 */ /* 0x000fe40000004100 */
[----:B------:R-:W-:Y:S01]  /*8680*/  FMUL.FTZ R33, R5, R33 ;  /* 0x0000002105217220 */ /* 0x000fe20000410000 */
[----:B------:R-:W-:Y:S01]  /*8690*/  FFMA.FTZ R35, R28, R31, R35 ;  /* 0x0000001f1c237223 */ /* 0x000fe20000010023 */
[-C--:B------:R-:W-:Y:S01]  /*86a0*/  FFMA.FTZ R7, R7, R30.reuse, -R8 ;  /* 0x0000001e07077223 */ /* 0x080fe20000010808 */
[----:B------:R-:W-:Y:S01]  /*86b0*/  FFMA.FTZ R34, R11, R30, R34 ;  /* 0x0000001e0b227223 */ /* 0x000fe20000010022 */
[-C--:B------:R-:W-:Y:S01]  /*86c0*/  FFMA.FTZ R4, R5, R6.reuse, -R4 ;  /* 0x0000000605047223 */ /* 0x080fe20000010804 */
[----:B------:R-:W-:Y:S01]  /*86d0*/  FFMA.FTZ R6, R10, R6, R33 ;  /* 0x000000060a067223 */ /* 0x000fe20000010021 */
[----:B------:R-:W-:Y:S01]  /*86e0*/  F2FP.SATFINITE.E4M3.F32.PACK_AB_MERGE_C R42, R43, R42, RZ ;  /* 0x0000002a2b2a723e */ /* 0x000fe200048070ff */
[----:B------:R-:W-:Y:S01]  /*86f0*/  IMAD.MOV.U32 R10, RZ, RZ, R101 ;  /* 0x000000ffff0a7224 */ /* 0x000fe200078e0065 */
[----:B------:R-:W-:-:S02]  /*8700*/  F2FP.SATFINITE.E4M3.F32.PACK_AB_MERGE_C R7, R7, R46, RZ ;  /* 0x0000002e0707723e */ /* 0x000fc400048070ff */
[----:B------:R-:W-:Y:S02]  /*8710*/  F2FP.SATFINITE.E4M3.F32.PACK_AB_MERGE_C R34, R34, R47, RZ ;  /* 0x0000002f2222723e */ /* 0x000fe400048070ff */
[----:B------:R-:W-:Y:S01]  /*8720*/  F2FP.SATFINITE.E4M3.F32.PACK_AB_MERGE_C R7, R4, R45, R7 ;  /* 0x0000002d0407723e */ /* 0x000fe20004807007 */
[----:B------:R-:W-:Y:S01]  /*8730*/  IMAD.MOV.U32 R4, RZ, RZ, R98 ;  /* 0x000000ffff047224 */ /* 0x000fe200078e0062 */
[----:B------:R-:W-:Y:S01]  /*8740*/  F2FP.SATFINITE.E4M3.F32.PACK_AB_MERGE_C R11, R6, R35, R34 ;  /* 0x00000023060b723e */ /* 0x000fe20004807022 */
[----:B------:R-:W-:Y:S01]  /*8750*/  IMAD.MOV.U32 R6, RZ, RZ, R99 ;  /* 0x000000ffff067224 */ /* 0x000fe200078e0063 */
[----:B------:R-:W-:Y:S02]  /*8760*/  F2FP.SATFINITE.E4M3.F32.PACK_AB_MERGE_C R5, R38, R39, R41 ;  /* 0x000000272605723e */ /* 0x000fe40004807029 */
[----:B------:R-:W-:Y:S02]  /*8770*/  F2FP.SATFINITE.E4M3.F32.PACK_AB_MERGE_C R9, R40, R37, R42 ;  /* 0x000000252809723e */ /* 0x000fe4000480702a */
[----:B------:R-:W-:-:S07]  /*8780*/  MOV R8, R109 ;  /* 0x0000006d00087202 */ /* 0x000fce0000000f00 */
.L_x_583:
[----:B------:R-:W-:Y:S05]  /*8790*/  BSYNC B1 ;  /* 0x0000000000017941 */ /* 0x000fea0003800000 */
.L_x_582:
[----:B0-----:R0:W-:Y:S01]  /*87a0*/  ST.E.128 desc[UR60][R12.64], R4 ;  /* 0x000000040c007985 */ /* 0x0011e2000c101d3c */
[----:B------:R-:W-:-:S13]  /*87b0*/  ISETP.GE.AND P2, PT, R15, R104, PT ;  /* 0x000000680f00720c */ /* 0x000fda0003f46270 */
[----:B------:R-:W-:Y:S05]  /*87c0*/  @P2 BRA `(.L_x_561) ;  /* 0x0000000400682947 */ /* 0x000fea0003800000 */
[----:B------:R-:W-:-:S04]  /*87d0*/  IADD3 R14, P2, R15, R14, RZ ;  /* 0x0000000e0f0e7210 */ /* 0x000fc80007f5e0ff */
[----:B------:R-:W-:-:S05]  /*87e0*/  LEA.HI.X.SX32 R15, R15, R29, 0x1, P2 ;  /* 0x0000001d0f0f7211 */ /* 0x000fca00010f0eff */
[----:B------:R0:W-:Y:S01]  /*87f0*/  ST.E.128 desc[UR60][R14.64], R8 ;  /* 0x000000080e007985 */ /* 0x0001e2000c101d3c */
[----:B------:R-:W-:Y:S05]  /*8800*/  BRA `(.L_x_561) ;  /* 0x0000000400587947 */ /* 0x000fea0003800000 */
.L_x_531:
[----:B------:R-:W-:-:S13]  /*8810*/  ISETP.NE.AND P5, PT, R198, 0x3, PT ;  /* 0x00000003c600780c */ /* 0x000fda0003fa5270 */
[----:B------:R-:W-:Y:S05]  /*8820*/  @!P5 BRA `(.L_x_584) ;  /* 0x000000000004d947 */ /* 0x000fea0003800000 */
[----:B------:R-:W-:Y:S01]  /*8830*/  BPT.TRAP 0x1 ;  /* 0x000000040000795c */ /* 0x000fe20000300000 */
.L_x_584:
[----:B------:R-:W-:Y:S01]  /*8840*/  IMAD R88, R192, 0x8, R18 ;  /* 0x00000008c0587824 */ /* 0x000fe200078e0212 */
[----:B------:R-:W-:Y:S01]  /*8850*/  SHF.L.U32 R100, R196, 0x1f, RZ ;  /* 0x0000001fc4647819 */ /* 0x000fe200000006ff */
[----:B------:R-:W-:Y:S01]  /*8860*/  BSSY B1, `(.L_x_585) ;  /* 0x0000004000017945 */ /* 0x000fe20003800000 */
[----:B------:R-:W-:Y:S02]  /*8870*/  SHF.R.S32.HI R95, RZ, 0x1f, R94 ;  /* 0x0000001fff5f7819 */ /* 0x000fe4000001145e */
[----:B------:R-:W0:Y:S02]  /*8880*/  SYNCS.PHASECHK.TRANS64.TRYWAIT P2, [R88+URZ+0x22890], R100 ;  /* 0x02289064580075a7 */ /* 0x000e24000804017f */
[----:B0-----:R-:W-:Y:S05]  /*8890*/  @!P2 BRA `(.L_x_586) ;  /* 0x0000016400c8a947 */ /* 0x001fea0003800000 */
.L_x_844:
[----:B------:R-:W-:Y:S05]  /*88a0*/  BSYNC B1 ;  /* 0x0000000000017941 */ /* 0x000fea0003800000 */
.L_x_585:
[----:B------:R-:W-:Y:S01]  /*88b0*/  ULDC.64 UR4, c[0x0][0x300] ;  /* 0x0000c00000047ab9 */ /* 0x000fe20000000a00 */
[----:B-----5:R-:W-:Y:S01]  /*88c0*/  SHF.R.S32.HI R96, RZ, 0x1f, R93 ;  /* 0x0000001fff607819 */ /* 0x020fe2000001145d */
[----:B------:R-:W-:Y:S01]  /*88d0*/  IMAD R7, R95, UR4, RZ ;  /* 0x000000045f077c24 */ /* 0x000fe2000f8e02ff */
[----:B------:R-:W-:Y:S01]  /*88e0*/  ULDC.64 UR6, c[0x0][0x2e8] ;  /* 0x0000ba0000067ab9 */ /* 0x000fe20000000a00 */
[----:B------:R-:W-:-:S04]  /*88f0*/  IMAD.WIDE.U32 R4, R94, UR4, RZ ;  /* 0x000000045e047c25 */ /* 0x000fc8000f8e00ff */
[----:B------:R-:W-:Y:S01]  /*8900*/  IMAD R7, R94, UR5, R7 ;  /* 0x000000055e077c24 */ /* 0x000fe2000f8e0207 */
[----:B------:R-:W-:Y:S01]  /*8910*/  ULDC.64 UR4, c[0x0][0x310] ;  /* 0x0000c40000047ab9 */ /* 0x000fe20000000a00 */
[----:B------:R-:W-:Y:S02]  /*8920*/  IMAD R97, R2, -0xa0, R48 ;  /* 0xffffff6002617824 */ /* 0x000fe400078e0230 */
[----:B------:R-:W-:Y:S02]  /*8930*/  IMAD R6, R96, UR4, RZ ;  /* 0x0000000460067c24 */ /* 0x000fe4000f8e02ff */
[----:B------:R-:W-:Y:S01]  /*8940*/  IMAD.IADD R5, R5, 0x1, R7 ;  /* 0x0000000105057824 */ /* 0x000fe200078e0207 */
[----:B------:R-:W-:Y:S01]  /*8950*/  VIMNMX R97, R97, 0xa0, PT ;  /* 0x000000a061617848 */ /* 0x000fe20003fe0100 */
[C---:B------:R-:W-:Y:S02]  /*8960*/  IMAD R7, R93.reuse, UR5, R6 ;  /* 0x000000055d077c24 */ /* 0x040fe4000f8e0206 */
[----:B------:R-:W-:Y:S01]  /*8970*/  IMAD.WIDE.U32 R4, R93, UR4, R4 ;  /* 0x000000045d047c25 */ /* 0x000fe2000f8e0004 */
[----:B------:R-:W-:-:S03]  /*8980*/  ULDC.64 UR4, c[0x0][0x308] ;  /* 0x0000c20000047ab9 */ /* 0x000fc60000000a00 */
[----:B------:R-:W-:Y:S01]  /*8990*/  IMAD.IADD R28, R97, 0x1, -R194 ;  /* 0x00000001611c7824 */ /* 0x000fe200078e0ac2 */
[----:B------:R-:W-:Y:S01]  /*89a0*/  IADD3 R5, R5, R7, RZ ;  /* 0x0000000705057210 */ /* 0x000fe20007ffe0ff */
[----:B------:R-:W-:Y:S02]  /*89b0*/  IMAD R7, R75, UR4, RZ ;  /* 0x000000044b077c24 */ /* 0x000fe4000f8e02ff */
[----:B------:R-:W-:Y:S01]  /*89c0*/  IMAD.WIDE.U32 R4, R170, UR4, R4 ;  /* 0x00000004aa047c25 */ /* 0x000fe2000f8e0004 */
[----:B------:R-:W-:-:S03]  /*89d0*/  UMOV UR4, 0xffffffff ;  /* 0xffffffff00047882 */ /* 0x000fc60000000000 */
[----:B------:R-:W-:Y:S01]  /*89e0*/  IMAD R7, R170, UR5, R7 ;  /* 0x00000005aa077c24 */ /* 0x000fe2000f8e0207 */
[----:B------:R-:W-:-:S04]  /*89f0*/  IADD3 R8, P2, R4, UR6, RZ ;  /* 0x0000000604087c10 */ /* 0x000fc8000ff5e0ff */
[----:B------:R-:W-:Y:S02]  /*8a00*/  IADD3.X R9, R5, UR7, R7, P2, !PT ;  /* 0x0000000705097c10 */ /* 0x000fe400097fe407 */
[----:B------:R-:W-:Y:S01]  /*8a10*/  ISETP.GE.AND P2, PT, R28, 0x1, PT ;  /* 0x000000011c00780c */ /* 0x000fe20003f46270 */
[----:B------:R-:W-:-:S12]  /*8a20*/  BRA.DIV UR4, `(.L_x_587) ;  /* 0x0000016604787947 */ /* 0x000fd8000b800000 */
[----:B------:R1:W2:Y:S04]  /*8a30*/  SHFL.IDX PT, R4, R9, RZ, 0x1c1f ;  /* 0x001c1fff09047589 */ /* 0x0002a800000e0000 */
[----:B------:R1:W3:Y:S02]  /*8a40*/  SHFL.IDX PT, R14, R8, RZ, 0x1c1f ;  /* 0x001c1fff080e7589 */ /* 0x0002e400000e0000 */
.L_x_848:
[----:B------:R-:W-:Y:S04]  /*8a50*/  BSSY B1, `(.L_x_588) ;  /* 0x000000d000017945 */ /* 0x000fe80003800000 */
[----:B------:R-:W-:Y:S05]  /*8a60*/  @!P2 BRA `(.L_x_589) ;  /* 0x00000000002ca947 */ /* 0x000fea0003800000 */
[----:B------:R-:W-:Y:S02]  /*8a70*/  ULDC UR4, c[0x0][0x2f4] ;  /* 0x0000bd0000047ab9 */ /* 0x000fe40000000800 */
[----:B------:R-:W-:-:S13]  /*8a80*/  ISETP.GE.AND P2, PT, R16, UR4, PT ;  /* 0x0000000410007c0c */ /* 0x000fda000bf46270 */
[----:B---3--:R-:W-:-:S05]  /*8a90*/  @!P2 IADD3 R10, P3, R16, R14, RZ ;  /* 0x0000000e100aa210 */ /* 0x008fca0007f7e0ff */
[----:B--2---:R-:W-:Y:S01]  /*8aa0*/  @!P2 IMAD.X R11, R4, 0x1, R17, P3 ;  /* 0x00000001040ba824 */ /* 0x004fe200018e0611 */
[----:B------:R-:W-:-:S13]  /*8ab0*/  ISETP.GE.AND P3, PT, R19, UR4, PT ;  /* 0x0000000413007c0c */ /* 0x000fda000bf66270 */
[----:B------:R-:W-:-:S05]  /*8ac0*/  @!P3 IADD3 R14, P4, R19, R14, RZ ;  /* 0x0000000e130eb210 */ /* 0x000fca0007f9e0ff */
[----:B------:R-:W-:Y:S02]  /*8ad0*/  @!P3 IMAD.X R15, R4, 0x1, R193, P4 ;  /* 0x00000001040fb824 */ /* 0x000fe400020e06c1 */
[----:B------:R-:W2:Y:S04]  /*8ae0*/  @!P2 LDS.128 R4, [R92+0x18400] ;  /* 0x018400005c04a984 */ /* 0x000ea80000000c00 */
[----:B--2---:R-:W-:Y:S04]  /*8af0*/  @!P2 ST.E.128 desc[UR60][R10.64], R4 ;  /* 0x000000040a00a985 */ /* 0x004fe8000c101d3c */
[----:B------:R-:W2:Y:S04]  /*8b00*/  @!P3 LDS.128 R4, [R91+0x18400] ;  /* 0x018400005b04b984 */ /* 0x000ea80000000c00 */
[----:B--2---:R4:W-:Y:S02]  /*8b10*/  @!P3 ST.E.128 desc[UR60][R14.64], R4 ;  /* 0x000000040e00b985 */ /* 0x0049e4000c101d3c */
.L_x_589:
[----:B------:R-:W-:Y:S05]  /*8b20*/  BSYNC B1 ;  /* 0x0000000000017941 */ /* 0x000fea0003800000 */
.L_x_588:
[----:B------:R-:W-:-:S03]  /*8b30*/  UMOV UR4, 0xffffffff ;  /* 0xffffffff00047882 */ /* 0x000fc60000000000 */
[----:B------:R-:W-:Y:S05]  /*8b40*/  BRA.DIV UR4, `(.L_x_590) ;  /* 0x0000016604787947 */ /* 0x000fea000b800000 */
[----:B--2-4-:R2:W4:Y:S04]  /*8b50*/  SHFL.IDX PT, R4, R9, 0x1, 0x1c1f ;  /* 0x003c1f0009047f89 */ /* 0x01452800000e0000 */
[----:B---3--:R2:W3:Y:S02]  /*8b60*/  SHFL.IDX PT, R14, R8, 0x1, 0x1c1f ;  /* 0x003c1f00080e7f89 */ /* 0x0084e400000e0000 */
.L_x_852:
[----:B------:R-:W-:Y:S01]  /*8b70*/  ISETP.GE.AND P2, PT, R28, 0x41, PT ;  /* 0x000000411c00780c */ /* 0x000fe20003f46270 */
[----:B------:R-:W-:-:S12]  /*8b80*/  BSSY B1, `(.L_x_591) ;  /* 0x000000d000017945 */ /* 0x000fd80003800000 */
[----:B------:R-:W-:Y:S05]  /*8b90*/  @!P2 BRA `(.L_x_592) ;  /* 0x00000000002ca947 */ /* 0x000fea0003800000 */
[----:B------:R-:W-:Y:S02]  /*8ba0*/  ULDC UR4, c[0x0][0x2f4] ;  /* 0x0000bd0000047ab9 */ /* 0x000fe40000000800 */
[----:B------:R-:W-:-:S13]  /*8bb0*/  ISETP.GE.AND P2, PT, R16, UR4, PT ;  /* 0x0000000410007c0c */ /* 0x000fda000bf46270 */
[----:B---3--:R-:W-:-:S05]  /*8bc0*/  @!P2 IADD3 R10, P3, R16, R14, RZ ;  /* 0x0000000e100aa210 */ /* 0x008fca0007f7e0ff */
[----:B----4-:R-:W-:Y:S01]  /*8bd0*/  @!P2 IMAD.X R11, R4, 0x1, R17, P3 ;  /* 0x00000001040ba824 */ /* 0x010fe200018e0611 */
[----:B------:R-:W-:-:S13]  /*8be0*/  ISETP.GE.AND P3, PT, R19, UR4, PT ;  /* 0x0000000413007c0c */ /* 0x000fda000bf66270 */
[----:B------:R-:W-:-:S04]  /*8bf0*/  @!P3 IADD3 R14, P4, R19, R14, RZ ;  /* 0x0000000e130eb210 */ /* 0x000fc80007f9e0ff */
[----:B------:R-:W-:Y:S02]  /*8c00*/  @!P3 IADD3.X R15, R4, R193, RZ, P4, !PT ;  /* 0x000000c1040fb210 */ /* 0x000fe400027fe4ff */
[----:B------:R-:W3:Y:S04]  /*8c10*/  @!P2 LDS.128 R4, [R92+0x1a400] ;  /* 0x01a400005c04a984 */ /* 0x000ee80000000c00 */
[----:B---3--:R-:W-:Y:S04]  /*8c20*/  @!P2 ST.E.128 desc[UR60][R10.64], R4 ;  /* 0x000000040a00a985 */ /* 0x008fe8000c101d3c */
[----:B------:R-:W3:Y:S04]  /*8c30*/  @!P3 LDS.128 R4, [R91+0x1a400] ;  /* 0x01a400005b04b984 */ /* 0x000ee80000000c00 */
[----:B---3--:R3:W-:Y:S02]  /*8c40*/  @!P3 ST.E.128 desc[UR60][R14.64], R4 ;  /* 0x000000040e00b985 */ /* 0x0087e4000c101d3c */
.L_x_592:
[----:B------:R-:W-:Y:S05]  /*8c50*/  BSYNC B1 ;  /* 0x0000000000017941 */ /* 0x000fea0003800000 */
.L_x_591:
[----:B------:R-:W-:-:S03]  /*8c60*/  UMOV UR4, 0xffffffff ;  /* 0xffffffff00047882 */ /* 0x000fc60000000000 */
[----:B------:R-:W-:Y:S05]  /*8c70*/  BRA.DIV UR4, `(.L_x_593) ;  /* 0x0000016604747947 */ /* 0x000fea000b800000 */
[----:B---34-:R3:W4:Y:S04]  /*8c80*/  SHFL.IDX PT, R4, R9, 0x2, 0x1c1f ;  /* 0x005c1f0009047f89 */ /* 0x01872800000e0000 */
[----:B------:R3:W0:Y:S02]  /*8c90*/  SHFL.IDX PT, R14, R8, 0x2, 0x1c1f ;  /* 0x005c1f00080e7f89 */ /* 0x00062400000e0000 */
.L_x_856:
[----:B------:R-:W-:-:S13]  /*8ca0*/  ISETP.GE.AND P2, PT, R28, 0x81, PT ;  /* 0x000000811c00780c */ /* 0x000fda0003f46270 */
[----:B------:R-:W-:Y:S05]  /*8cb0*/  @!P2 BRA `(.L_x_561) ;  /* 0x00000000002ca947 */ /* 0x000fea0003800000 */
[----:B------:R-:W-:Y:S02]  /*8cc0*/  ULDC UR4, c[0x0][0x2f4] ;  /* 0x0000bd0000047ab9 */ /* 0x000fe40000000800 */
[----:B------:R-:W-:-:S13]  /*8cd0*/  ISETP.GE.AND P2, PT, R16, UR4, PT ;  /* 0x0000000410007c0c */ /* 0x000fda000bf46270 */
[----:B0123--:R-:W-:-:S05]  /*8ce0*/  @!P2 IADD3 R8, P3, R16, R14, RZ ;  /* 0x0000000e1008a210 */ /* 0x00ffca0007f7e0ff */
[----:B----4-:R-:W-:Y:S01]  /*8cf0*/  @!P2 IMAD.X R9, R4, 0x1, R17, P3 ;  /* 0x000000010409a824 */ /* 0x010fe200018e0611 */
[----:B------:R-:W-:-:S13]  /*8d00*/  ISETP.GE.AND P3, PT, R19, UR4, PT ;  /* 0x0000000413007c0c */ /* 0x000fda000bf66270 */
[----:B------:R-:W-:-:S05]  /*8d10*/  @!P3 IADD3 R14, P4, R19, R14, RZ ;  /* 0x0000000e130eb210 */ /* 0x000fca0007f9e0ff */
[----:B------:R-:W-:Y:S02]  /*8d20*/  @!P3 IMAD.X R15, R4, 0x1, R193, P4 ;  /* 0x00000001040fb824 */ /* 0x000fe400020e06c1 */
[----:B------:R-:W0:Y:S04]  /*8d30*/  @!P2 LDS.128 R4, [R92+0x1c400] ;  /* 0x01c400005c04a984 */ /* 0x000e280000000c00 */
[----:B0-----:R-:W-:Y:S04]  /*8d40*/  @!P2 ST.E.128 desc[UR60][R8.64], R4 ;  /* 0x000000040800a985 */ /* 0x001fe8000c101d3c */
[----:B------:R-:W0:Y:S04]  /*8d50*/  @!P3 LDS.128 R4, [R91+0x1c400] ;  /* 0x01c400005b04b984 */ /* 0x000e280000000c00 */
[----:B0-----:R0:W-:Y:S02]  /*8d60*/  @!P3 ST.E.128 desc[UR60][R14.64], R4 ;  /* 0x000000040e00b985 */ /* 0x0011e4000c101d3c */
.L_x_561:
[----:B------:R-:W-:Y:S05]  /*8d70*/  BSYNC B0 ;  /* 0x0000000000007941 */ /* 0x000fea0003800000 */
.L_x_530:
[----:B0-2-4-:R-:W0:Y:S01]  /*8d80*/  S2R R4, SR_TID.X ;  /* 0x0000000000047919 */ /* 0x015e220000002100 */
[----:B------:R-:W-:Y:S01]  /*8d90*/  @!PT LDS RZ, [RZ] ;  /* 0x00000000fffff984 */ /* 0x000fe20000000800 */
[----:B------:R-:W-:Y:S01]  /*8da0*/  @!PT LDS RZ, [RZ] ;  /* 0x00000000fffff984 */ /* 0x000fe20000000800 */
[----:B------:R-:W-:Y:S01]  /*8db0*/  @!PT LDS RZ, [RZ] ;  /* 0x00000000fffff984 */ /* 0x000fe20000000800 */
[----:B------:R-:W-:Y:S01]  /*8dc0*/  @!PT LDS RZ, [RZ] ;  /* 0x00000000fffff984 */ /* 0x000fe20000000800 */
[----:B------:R2:W-:Y:S06]  /*8dd0*/  MEMBAR.ALL.CTA ;  /* 0x0000000000007992 */ /* 0x0005ec0000008000 */
[----:B--2---:R-:W2:Y:S01]  /*8de0*/  FENCE.VIEW.ASYNC.S ;  /* 0x00000000000073c6 */ /* 0x004ea20000000000 */
[----:B------:R-:W-:Y:S05]  /*8df0*/  WARPSYNC.ALL ;  /* 0x0000000000007948 */ /* 0x000fea0003800000 */
[----:B------:R-:W-:Y:S01]  /*8e00*/  BSSY B0, `(.L_x_594) ;  /* 0x0000008000007945 */ /* 0x000fe20003800000 */
[----:B--2---:R2:W-:Y:S01]  /*8e10*/  BAR.SYNC.DEFER_BLOCKING R74, 0x80 ;  /* 0x0002004a0000751d */ /* 0x0045e20000010000 */
[----:B0-----:R-:W-:-:S13]  /*8e20*/  LOP3.LUT P2, RZ, R4, 0x7f, RZ, 0xc0, !PT ;  /* 0x0000007f04ff7812 */ /* 0x001fda000784c0ff */
[----:B------:R-:W-:-:S05]  /*8e30*/  @!P2 VIADD R4, R88, 0x228a0 ;  /* 0x000228a05804a836 */ /* 0x000fca0000000000 */
[----:B------:R-:W-:-:S04]  /*8e40*/  @!P2 PRMT R4, RZ, 0x654, R4 ;  /* 0x00000654ff04a816 */ /* 0x000fc80000000004 */
[----:B------:R2:W-:Y:S01]  /*8e50*/  @!P2 SYNCS.ARRIVE.TRANS64.RED.A1T0 RZ, [R4+URZ], RZ ;  /* 0x000000ff04ffa9a7 */ /* 0x0005e2000810043f */
[----:B------:R-:W-:Y:S05]  /*8e60*/  @!P5 BRA `(.L_x_595) ;  /* 0x000000000004d947 */ /* 0x000fea0003800000 */
[----:B------:R-:W-:Y:S01]  /*8e70*/  BPT.TRAP 0x1 ;  /* 0x000000040000795c */ /* 0x000fe20000300000 */
.L_x_595:
[----:B------:R-:W-:Y:S05]  /*8e80*/  BSYNC B0 ;  /* 0x0000000000007941 */ /* 0x000fea0003800000 */
.L_x_594:
[----:B------:R-:W0:Y:S01]  /*8e90*/  SYNCS.PHASECHK.TRANS64.TRYWAIT P3, [R88+URZ+0x228b0], R100 ;  /* 0x0228b064580075a7 */ /* 0x000e22000806017f */
[----:B------:R-:W-:Y:S04]  /*8ea0*/  BSSY B0, `(.L_x_596) ;  /* 0x0000002000007945 */ /* 0x000fe80003800000 */
[----:B0-----:R-:W-:Y:S05]  /*8eb0*/  @!P3 BRA `(.L_x_597) ;  /* 0x00000164002cb947 */ /* 0x001fea0003800000 */
.L_x_857:
[----:B------:R-:W-:Y:S05]  /*8ec0*/  BSYNC B0 ;  /* 0x0000000000007941 */ /* 0x000fea0003800000 */
.L_x_596:
[----:B------:R-:W-:Y:S01]  /*8ed0*/  ULDC.64 UR4, c[0x0][0x328] ;  /* 0x0000ca0000047ab9 */ /* 0x000fe20000000a00 */
[----:B------:R-:W-:Y:S01]  /*8ee0*/  ULDC.64 UR6, c[0x0][0x318] ;  /* 0x0000c60000067ab9 */ /* 0x000fe20000000a00 */
[----:B------:R-:W-:Y:S01]  /*8ef0*/  IMAD R95, R95, UR4, RZ ;  /* 0x000000045f5f7c24 */ /* 0x000fe2000f8e02ff */
[----:B------:R-:W-:Y:S01]  /*8f00*/  BSSY B0, `(.L_x_598) ;  /* 0x000001f000007945 */ /* 0x000fe20003800000 */
[----:B--2---:R-:W-:-:S04]  /*8f10*/  IMAD.WIDE.U32 R4, R94, UR4, RZ ;  /* 0x000000045e047c25 */ /* 0x004fc8000f8e00ff */
[----:B------:R-:W-:Y:S01]  /*8f20*/  IMAD R95, R94, UR5, R95 ;  /* 0x000000055e5f7c24 */ /* 0x000fe2000f8e025f */
[----:B------:R-:W-:Y:S01]  /*8f30*/  ULDC.64 UR4, c[0x0][0x338] ;  /* 0x0000ce0000047ab9 */ /* 0x000fe20000000a00 */
[----:B------:R-:W-:Y:S02]  /*8f40*/  IMAD.IADD R97, R97, 0x1, -R194 ;  /* 0x0000000161617824 */ /* 0x000fe400078e0ac2 */
[----:B------:R-:W-:Y:S02]  /*8f50*/  IMAD R96, R96, UR4, RZ ;  /* 0x0000000460607c24 */ /* 0x000fe4000f8e02ff */
[----:B------:R-:W-:Y:S02]  /*8f60*/  IMAD.IADD R5, R5, 0x1, R95 ;  /* 0x0000000105057824 */ /* 0x000fe400078e025f */
[C---:B------:R-:W-:Y:S02]  /*8f70*/  IMAD R7, R93.reuse, UR5, R96 ;  /* 0x000000055d077c24 */ /* 0x040fe4000f8e0260 */
[----:B------:R-:W-:Y:S01]  /*8f80*/  IMAD.WIDE.U32 R4, R93, UR4, R4 ;  /* 0x000000045d047c25 */ /* 0x000fe2000f8e0004 */
[----:B------:R-:W-:-:S04]  /*8f90*/  ULDC.64 UR4, c[0x0][0x330] ;  /* 0x0000cc0000047ab9 */ /* 0x000fc80000000a00 */
[----:B------:R-:W-:Y:S01]  /*8fa0*/  IADD3 R5, R5, R7, RZ ;  /* 0x0000000705057210 */ /* 0x000fe20007ffe0ff */
[----:B------:R-:W-:Y:S02]  /*8fb0*/  IMAD R7, R75, UR4, RZ ;  /* 0x000000044b077c24 */ /* 0x000fe4000f8e02ff */
[----:B------:R-:W-:-:S04]  /*8fc0*/  IMAD.WIDE.U32 R4, R170, UR4, R4 ;  /* 0x00000004aa047c25 */ /* 0x000fc8000f8e0004 */
[----:B------:R-:W-:Y:S01]  /*8fd0*/  IMAD R7, R170, UR5, R7 ;  /* 0x00000005aa077c24 */ /* 0x000fe2000f8e0207 */
[----:B------:R-:W-:-:S04]  /*8fe0*/  IADD3 R12, P3, R4, UR6, RZ ;  /* 0x00000006040c7c10 */ /* 0x000fc8000ff7e0ff */
[----:B------:R-:W-:Y:S01]  /*8ff0*/  IADD3.X R13, R5, UR7, R7, P3, !PT ;  /* 0x00000007050d7c10 */ /* 0x000fe20009ffe407 */
[----:B------:R2:W4:Y:S01]  /*9000*/  SHFL.IDX PT, R10, R12, RZ, 0x1c1f ;  /* 0x001c1fff0c0a7589 */ /* 0x00052200000e0000 */
[----:B------:R-:W-:-:S03]  /*9010*/  ISETP.GE.AND P3, PT, R97, 0x1, PT ;  /* 0x000000016100780c */ /* 0x000fc60003f66270 */
[----:B------:R2:W0:Y:S10]  /*9020*/  SHFL.IDX PT, R4, R13, RZ, 0x1c1f ;  /* 0x001c1fff0d047589 */ /* 0x00043400000e0000 */
[----:B--2---:R-:W-:Y:S05]  /*9030*/  @!P3 BRA `(.L_x_599) ;  /* 0x00000000002cb947 */ /* 0x004fea0003800000 */
[----:B------:R-:W-:Y:S02]  /*9040*/  ULDC UR4, c[0x0][0x2f4] ;  /* 0x0000bd0000047ab9 */ /* 0x000fe40000000800 */
[----:B------:R-:W-:-:S13]  /*9050*/  ISETP.GE.AND P3, PT, R16, UR4, PT ;  /* 0x0000000410007c0c */ /* 0x000fda000bf66270 */
[----:B-1-34-:R-:W-:-:S05]  /*9060*/  @!P3 IADD3 R8, P4, R16, R10, RZ ;  /* 0x0000000a1008b210 */ /* 0x01afca0007f9e0ff */
[----:B0-----:R-:W-:Y:S01]  /*9070*/  @!P3 IMAD.X R9, R4, 0x1, R17, P4 ;  /* 0x000000010409b824 */ /* 0x001fe200020e0611 */
[----:B------:R-:W-:-:S13]  /*9080*/  ISETP.GE.AND P4, PT, R19, UR4, PT ;  /* 0x0000000413007c0c */ /* 0x000fda000bf86270 */
[----:B------:R-:W-:-:S05]  /*9090*/  @!P4 IADD3 R10, P5, R19, R10, RZ ;  /* 0x0000000a130ac210 */ /* 0x000fca0007fbe0ff */
[----:B------:R-:W-:Y:S02]  /*90a0*/  @!P4 IMAD.X R11, R4, 0x1, R193, P5 ;  /* 0x00000001040bc824 */ /* 0x000fe400028e06c1 */
[----:B------:R-:W0:Y:S04]  /*90b0*/  @!P3 LDS.128 R4, [R92+0xa400] ;  /* 0x00a400005c04b984 */ /* 0x000e280000000c00 */
[----:B0-----:R-:W-:Y:S04]  /*90c0*/  @!P3 ST.E.128 desc[UR60][R8.64], R4 ;  /* 0x000000040800b985 */ /* 0x001fe8000c101d3c */
[----:B------:R-:W0:Y:S04]  /*90d0*/  @!P4 LDS.128 R4, [R91+0xa400] ;  /* 0x00a400005b04c984 */ /* 0x000e280000000c00 */
[----:B0-----:R2:W-:Y:S02]  /*90e0*/  @!P4 ST.E.128 desc[UR60][R10.64], R4 ;  /* 0x000000040a00c985 */ /* 0x0015e4000c101d3c */
.L_x_599:
[----:B------:R-:W-:Y:S05]  /*90f0*/  BSYNC B0 ;  /* 0x0000000000007941 */ /* 0x000fea0003800000 */
.L_x_598:
[----:B------:R-:W-:Y:S01]  /*9100*/  ISETP.GE.AND P3, PT, R97, 0x41, PT ;  /* 0x000000416100780c */ /* 0x000fe20003f66270 */
[----:B0-2---:R0:W2:Y:S01]  /*9110*/  SHFL.IDX PT, R4, R13, 0x1, 0x1c1f ;  /* 0x003c1f000d047f89 */ /* 0x0050a200000e0000 */
[----:B------:R-:W-:Y:S03]  /*9120*/  BSSY B0, `(.L_x_600) ;  /* 0x000000e000007945 */ /* 0x000fe60003800000 */
[----:B----4-:R0:W4:Y:S08]  /*9130*/  SHFL.IDX PT, R10, R12, 0x1, 0x1c1f ;  /* 0x003c1f000c0a7f89 */ /* 0x01013000000e0000 */
[----:B0-----:R-:W-:Y:S05]  /*9140*/  @!P3 BRA `(.L_x_601) ;  /* 0x00000000002cb947 */ /* 0x001fea0003800000 */
[----:B------:R-:W-:Y:S02]  /*9150*/  ULDC UR4, c[0x0][0x2f4] ;  /* 0x0000bd0000047ab9 */ /* 0x000fe40000000800 */
[----:B------:R-:W-:-:S13]  /*9160*/  ISETP.GE.AND P3, PT, R16, UR4, PT ;  /* 0x0000000410007c0c */ /* 0x000fda000bf66270 */
[----:B-1-34-:R-:W-:-:S05]  /*9170*/  @!P3 IADD3 R8, P4, R16, R10, RZ ;  /* 0x0000000a1008b210 */ /* 0x01afca0007f9e0ff */
[----:B--2---:R-:W-:Y:S01]  /*9180*/  @!P3 IMAD.X R9, R4, 0x1, R17, P4 ;  /* 0x000000010409b824 */ /* 0x004fe200020e0611 */
[----:B------:R-:W-:-:S13]  /*9190*/  ISETP.GE.AND P4, PT, R19, UR4, PT ;  /* 0x0000000413007c0c */ /* 0x000fda000bf86270 */
[----:B------:R-:W-:-:S04]  /*91a0*/  @!P4 IADD3 R10, P5, R19, R10, RZ ;  /* 0x0000000a130ac210 */ /* 0x000fc80007fbe0ff */
[----:B------:R-:W-:Y:S02]  /*91b0*/  @!P4 IADD3.X R11, R4, R193, RZ, P5, !PT ;  /* 0x000000c1040bc210 */ /* 0x000fe40002ffe4ff */
[----:B------:R-:W0:Y:S04]  /*91c0*/  @!P3 LDS.128 R4, [R92+0xc400] ;  /* 0x00c400005c04b984 */ /* 0x000e280000000c00 */
[----:B0-----:R-:W-:Y:S04]  /*91d0*/  @!P3 ST.E.128 desc[UR60][R8.64], R4 ;  /* 0x000000040800b985 */ /* 0x001fe8000c101d3c */
[----:B------:R-:W0:Y:S04]  /*91e0*/  @!P4 LDS.128 R4, [R91+0xc400] ;  /* 0x00c400005b04c984 */ /* 0x000e280000000c00 */
[----:B0-----:R0:W-:Y:S02]  /*91f0*/  @!P4 ST.E.128 desc[UR60][R10.64], R4 ;  /* 0x000000040a00c985 */ /* 0x0011e4000c101d3c */
.L_x_601:
[----:B------:R-:W-:Y:S05]  /*9200*/  BSYNC B0 ;  /* 0x0000000000007941 */ /* 0x000fea0003800000 */
.L_x_600:
[----:B------:R-:W-:Y:S01]  /*9210*/  ISETP.GE.AND P3, PT, R97, 0x81, PT ;  /* 0x000000816100780c */ /* 0x000fe20003f66270 */
[----:B------:R-:W1:Y:S01]  /*9220*/  SHFL.IDX PT, R13, R13, 0x2, 0x1c1f ;  /* 0x005c1f000d0d7f89 */ /* 0x000e6200000e0000 */
[----:B------:R-:W-:Y:S03]  /*9230*/  BSSY B0, `(.L_x_602) ;  /* 0x000000e000007945 */ /* 0x000fe60003800000 */
[----:B0---4-:R0:W4:Y:S08]  /*9240*/  SHFL.IDX PT, R10, R12, 0x2, 0x1c1f ;  /* 0x005c1f000c0a7f89 */ /* 0x01113000000e0000 */
[----:B0-----:R-:W-:Y:S05]  /*9250*/  @!P3 BRA `(.L_x_603) ;  /* 0x00000000002cb947 */ /* 0x001fea0003800000 */
[----:B------:R-:W-:Y:S02]  /*9260*/  ULDC UR4, c[0x0][0x2f4] ;  /* 0x0000bd0000047ab9 */ /* 0x000fe40000000800 */
[----:B------:R-:W-:-:S13]  /*9270*/  ISETP.GE.AND P3, PT, R16, UR4, PT ;  /* 0x0000000410007c0c */ /* 0x000fda000bf66270 */
[----:B--2---:R-:W0:Y:S01]  /*9280*/  @!P3 LDS.128 R4, [R92+0xe400] ;  /* 0x00e400005c04b984 */ /* 0x004e220000000c00 */
[----:B-1-34-:R-:W-:-:S05]  /*9290*/  @!P3 IADD3 R8, P4, R16, R10, RZ ;  /* 0x0000000a1008b210 */ /* 0x01afca0007f9e0ff */
[----:B------:R-:W-:Y:S01]  /*92a0*/  @!P3 IMAD.X R9, R13, 0x1, R17, P4 ;  /* 0x000000010d09b824 */ /* 0x000fe200020e0611 */
[----:B------:R-:W-:-:S13]  /*92b0*/  ISETP.GE.AND P4, PT, R19, UR4, PT ;  /* 0x0000000413007c0c */ /* 0x000fda000bf86270 */
[----:B------:R-:W-:-:S05]  /*92c0*/  @!P4 IADD3 R10, P5, R19, R10, RZ ;  /* 0x0000000a130ac210 */ /* 0x000fca0007fbe0ff */
[----:B------:R-:W-:Y:S01]  /*92d0*/  @!P4 IMAD.X R11, R13, 0x1, R193, P5 ;  /* 0x000000010d0bc824 */ /* 0x000fe200028e06c1 */
[----:B0-----:R-:W-:Y:S04]  /*92e0*/  @!P3 ST.E.128 desc[UR60][R8.64], R4 ;  /* 0x000000040800b985 */ /* 0x001fe8000c101d3c */
[----:B------:R-:W0:Y:S04]  /*92f0*/  @!P4 LDS.128 R4, [R91+0xe400] ;  /* 0x00e400005b04c984 */ /* 0x000e280000000c00 */
[----:B0-----:R0:W-:Y:S02]  /*9300*/  @!P4 ST.E.128 desc[UR60][R10.64], R4 ;  /* 0x000000040a00c985 */ /* 0x0011e4000c101d3c */
.L_x_603:
[----:B------:R-:W-:Y:S05]  /*9310*/  BSYNC B0 ;  /* 0x0000000000007941 */ /* 0x000fea0003800000 */
.L_x_602:
[----:B------:R-:W-:Y:S01]  /*9320*/  @!PT LDS RZ, [RZ] ;  /* 0x00000000fffff984 */ /* 0x000fe20000000800 */
[----:B------:R-:W-:Y:S01]  /*9330*/  @!PT LDS RZ, [RZ] ;  /* 0x00000000fffff984 */ /* 0x000fe20000000800 */
[----:B------:R-:W-:Y:S01]  /*9340*/  @!PT LDS RZ, [RZ] ;  /* 0x00000000fffff984 */ /* 0x000fe20000000800 */
[----:B------:R-:W-:Y:S01]  /*9350*/  @!PT LDS RZ, [RZ] ;  /* 0x00000000fffff984 */ /* 0x000fe20000000800 */
[----:B------:R5:W-:Y:S06]  /*9360*/  MEMBAR.ALL.CTA ;  /* 0x0000000000007992 */ /* 0x000bec0000008000 */
[----:B-----5:R-:W5:Y:S01]  /*9370*/  FENCE.VIEW.ASYNC.S ;  /* 0x00000000000073c6 */ /* 0x020f620000000000 */
[----:B-1-3--:R-:W-:Y:S01]  /*9380*/  @!P2 VIADD R88, R88, 0x228c0 ;  /* 0x000228c05858a836 */ /* 0x00afe20000000000 */
[----:B-----5:R1:W-:Y:S01]  /*9390*/  BAR.SYNC.DEFER_BLOCKING R74, 0x80 ;  /* 0x0002004a0000751d */ /* 0x0203e20000010000 */
[----:B------:R-:W-:Y:S01]  /*93a0*/  ISETP.NE.AND P3, PT, R90, RZ, PT ;  /* 0x000000ff5a00720c */ /* 0x000fe20003f65270 */
[----:B------:R-:W-:-:S02]  /*93b0*/  VIADD R192, R192, 0x1 ;  /* 0x00000001c0c07836 */ /* 0x000fc40000000000 */
[----:B------:R-:W-:-:S04]  /*93c0*/  @!P2 PRMT R88, RZ, 0x654, R88 ;  /* 0x00000654ff58a816 */ /* 0x000fc80000000058 */
[----:B------:R1:W-:Y:S01]  /*93d0*/  @!P2 SYNCS.ARRIVE.TRANS64.RED.A1T0 RZ, [R88+URZ], RZ ;  /* 0x000000ff58ffa9a7 */ /* 0x0003e2000810043f */
[----:B------:R-:W-:-:S04]  /*93e0*/  ISETP.NE.AND P2, PT, R192, 0x2, PT ;  /* 0x00000002c000780c */ /* 0x000fc80003f45270 */
[----:B0-----:R-:W-:Y:S02]  /*93f0*/  SEL R5, RZ, 0x1, P2 ;  /* 0x00000001ff057807 */ /* 0x001fe40001000000 */
[----:B------:R-:W-:Y:S02]  /*9400*/  SEL R192, R192, RZ, P2 ;  /* 0x000000ffc0c07207 */ /* 0x000fe40001000000 */
[----:B------:R-:W-:Y:S01]  /*9410*/  LOP3.LUT R196, R196, R5, RZ, 0x3c, !PT ;  /* 0x00000005c4c47212 */ /* 0x000fe200078e3cff */
[----:B-1----:R-:W-:Y:S06]  /*9420*/  @P3 BRA `(.L_x_604) ;  /* 0xffffff8800b03947 */ /* 0x002fec000383ffff */
[----:B--2---:R-:W0:Y:S01]  /*9430*/  S2R R4, SR_TID.X ;  /* 0x0000000000047919 */ /* 0x004e220000002100 */
[----:B------:R-:W-:Y:S02]  /*9440*/  PLOP3.LUT P0, PT, PT, PT, PT, 0x8, 0x0 ;  /* 0x000000000000781c */ /* 0x000fe40003f0e170 */
[----:B0-----:R-:W-:-:S04]  /*9450*/  SHF.R.U32.HI R4, RZ, 0x7, R4 ;  /* 0x00000007ff047819 */ /* 0x001fc80000011604 */
[----:B------:R-:W-:-:S13]  /*9460*/  ISETP.NE.AND P3, PT, R4, 0x1, PT ;  /* 0x000000010400780c */ /* 0x000fda0003f65270 */
[----:B------:R-:W-:Y:S06]  /*9470*/  @!P3 BAR.ARV 0x9, 0x100 ;  /* 0x024400000000bb1d */ /* 0x000fec0000002000 */
.L_x_525:
[----:B------:R-:W-:Y:S05]  /*9480*/  @P0 BRA `(.L_x_605) ;  /* 0x00000000000c0947 */ /* 0x000fea0003800000 */
[----:B------:R-:W0:Y:S01]  /*9490*/  FENCE.VIEW.ASYNC.G ;  /* 0x00000000000073c6 */ /* 0x000e220000000100 */
[----:B------:R-:W-:Y:S05]  /*94a0*/  WARPSYNC.ALL ;  /* 0x0000000000007948 */ /* 0x000fea0003800000 */
[----:B0-----:R-:W-:Y:S06]  /*94b0*/  BAR.ARV 0xc, 0x180 ;  /* 0x0306000000007b1d */ /* 0x001fec0000002000 */
.L_x_605:
[----:B------:R-:W-:Y:S01]  /*94c0*/  ULDC.64 UR6, c[0x0][0x998] ;  /* 0x0002660000067ab9 */ /* 0x000fe20000000a00 */
[----:B------:R-:W-:Y:S01]  /*94d0*/  ULDC.64 UR4, c[0x0][0x990] ;  /* 0x0002640000047ab9 */ /* 0x000fe20000000a00 */
[----:B------:R-:W-:Y:S02]  /*94e0*/  ISETP.NE.U32.AND P1, PT, RZ, UR6, PT ;  /* 0x00000006ff007c0c */ /* 0x000fe4000bf25070 */
[----:B------:R-:W-:Y:S02]  /*94f0*/  ISETP.NE.U32.AND P0, PT, RZ, UR4, PT ;  /* 0x00000004ff007c0c */ /* 0x000fe4000bf05070 */
[----:B------:R-:W-:Y:S02]  /*9500*/  ISETP.NE.AND.EX P1, PT, RZ, UR7, PT, P1 ;  /* 0x00000007ff007c0c */ /* 0x000fe4000bf25310 */
[----:B------:R-:W-:-:S11]  /*9510*/  ISETP.NE.AND.EX P0, PT, RZ, UR5, PT, P0 ;  /* 0x00000005ff007c0c */ /* 0x000fd6000bf05300 */
[----:B------:R-:W0:Y:S01]  /*9520*/  @P1 LDC.64 R8, c[0x0][0x9b8] ;  /* 0x00026e00ff081b82 */ /* 0x000e220000000a00 */
[----:B------:R-:W-:-:S07]  /*9530*/  @P1 SHF.R.S32.HI R15, RZ, 0x1f, R170 ;  /* 0x0000001fff0f1819 */ /* 0x000fce00000114aa */
[----:B------:R-:W1:Y:S08]  /*9540*/  @P0 LDC.64 R6, c[0x0][0x9a8] ;  /* 0x00026a00ff060b82 */ /* 0x000e700000000a00 */
[----:B----4-:R-:W2:Y:S08]  /*9550*/  @P1 LDC.64 R10, c[0x0][0x9c0] ;  /* 0x00027000ff0a1b82 */ /* 0x010eb00000000a00 */
[----:B------:R-:W3:Y:S01]  /*9560*/  @P0 LDC.64 R12, c[0x0][0x9b0] ;  /* 0x00026c00ff0c0b82 */ /* 0x000ee20000000a00 */
[----:B0-----:R-:W-:-:S02]  /*9570*/  @P1 IMAD R2, R214, R8, RZ ;  /* 0x00000008d6021224 */ /* 0x001fc400078e02ff */
[----:B------:R-:W-:-:S04]  /*9580*/  @P1 IMAD.WIDE.U32 R4, R207, R8, RZ ;  /* 0x00000008cf041225 */ /* 0x000fc800078e00ff */
[C---:B------:R-:W-:Y:S02]  /*9590*/  @P1 IMAD R9, R207.reuse, R9, R2 ;  /* 0x00000009cf091224 */ /* 0x040fe400078e0202 */
[-C--:B-1----:R-:W-:Y:S02]  /*95a0*/  @P0 IMAD R0, R214, R6.reuse, RZ ;  /* 0x00000006d6000224 */ /* 0x082fe400078e02ff */
[----:B------:R-:W-:Y:S01]  /*95b0*/  @P0 IMAD.WIDE.U32 R2, R207, R6, RZ ;  /* 0x00000006cf020225 */ /* 0x000fe200078e00ff */
[----:B------:R-:W-:Y:S02]  /*95c0*/  @P1 IADD3 R5, R5, R9, RZ ;  /* 0x0000000905051210 */ /* 0x000fe40007ffe0ff */
[----:B------:R-:W-:Y:S01]  /*95d0*/  @P0 SHF.R.S32.HI R9, RZ, 0x1f, R170 ;  /* 0x0000001fff090819 */ /* 0x000fe200000114aa */
[----:B------:R-:W-:Y:S02]  /*95e0*/  @P0 IMAD R7, R207, R7, R0 ;  /* 0x00000007cf070224 */ /* 0x000fe400078e0200 */
[----:B--2---:R-:W-:-:S02]  /*95f0*/  @P1 IMAD R6, R15, R10, RZ ;  /* 0x0000000a0f061224 */ /* 0x004fc400078e02ff */
[----:B------:R-:W-:Y:S02]  /*9600*/  @P0 IMAD.IADD R3, R3, 0x1, R7 ;  /* 0x0000000103030824 */ /* 0x000fe400078e0207 */
[C---:B------:R-:W-:Y:S02]  /*9610*/  @P1 IMAD R11, R170.reuse, R11, R6 ;  /* 0x0000000baa0b1224 */ /* 0x040fe400078e0206 */
[----:B------:R-:W-:-:S04]  /*9620*/  @P1 IMAD.WIDE.U32 R6, R170, R10, R4 ;  /* 0x0000000aaa061225 */ /* 0x000fc800078e0004 */
[-C--:B---3--:R-:W-:Y:S01]  /*9630*/  @P0 IMAD R0, R9, R12.reuse, RZ ;  /* 0x0000000c09000224 */ /* 0x088fe200078e02ff */
[----:B------:R-:W-:Y:S01]  /*9640*/  @P1 LEA R8, P3, R6, UR6, 0x2 ;  /* 0x0000000606081c11 */ /* 0x000fe2000f8610ff */
[----:B------:R-:W-:-:S04]  /*9650*/  @P0 IMAD.WIDE.U32 R2, R170, R12, R2 ;  /* 0x0000000caa020225 */ /* 0x000fc800078e0002 */
[----:B------:R-:W-:Y:S01]  /*9660*/  @P0 IMAD R9, R170, R13, R0 ;  /* 0x0000000daa090224 */ /* 0x000fe200078e0200 */
[----:B------:R-:W-:Y:S01]  /*9670*/  @P0 LEA R4, P2, R2, UR4, 0x2 ;  /* 0x0000000402040c11 */ /* 0x000fe2000f8410ff */
[----:B------:R-:W-:Y:S01]  /*9680*/  @P1 IMAD.IADD R5, R7, 0x1, R11 ;  /* 0x0000000107051824 */ /* 0x000fe200078e020b */
[----:B------:R-:W-:Y:S01]  /*9690*/  ULDC UR4, c[0x0][0x988] ;  /* 0x0002620000047ab9 */ /* 0x000fe20000000800 */
[----:B------:R-:W-:Y:S02]  /*96a0*/  @P0 IMAD.IADD R3, R3, 0x1, R9 ;  /* 0x0000000103030824 */ /* 0x000fe400078e0209 */
[----:B------:R-:W-:Y:S01]  /*96b0*/  IMAD.MOV.U32 R0, RZ, RZ, 0x3f800000 ;  /* 0x3f800000ff007424 */ /* 0x000fe200078e00ff */
[----:B------:R-:W-:Y:S02]  /*96c0*/  @P1 LEA.HI.X R9, R6, UR7, R5, 0x2, P3 ;  /* 0x0000000706091c11 */ /* 0x000fe400098f1405 */
[----:B------:R-:W-:Y:S02]  /*96d0*/  @P0 LEA.HI.X R5, R2, UR5, R3, 0x2, P2 ;  /* 0x0000000502050c11 */ /* 0x000fe400090f1403 */
[----:B------:R-:W-:Y:S01]  /*96e0*/  MOV R3, 0x3f800000 ;  /* 0x3f80000000037802 */ /* 0x000fe20000000f00 */
[----:B------:R0:W2:Y:S05]  /*96f0*/  @P1 LDG.E R0, desc[UR60][R8.64] ;  /* 0x0000003c08001981 */ /* 0x0000aa000c1e1900 */
[----:B------:R1:W2:Y:S01]  /*9700*/  @P0 LDG.E R3, desc[UR60][R4.64] ;  /* 0x0000003c04030981 */ /* 0x0002a2000c1e1900 */
[----:B------:R-:W-:-:S02]  /*9710*/  ISETP.GE.AND P1, PT, R72, 0x1, PT ;  /* 0x000000014800780c */ /* 0x000fc40003f26270 */
[----:B------:R-:W-:Y:S02]  /*9720*/  CS2R R88, SRZ ;  /* 0x0000000000587805 */ /* 0x000fe4000001ff00 */
[----:B------:R-:W-:Y:S01]  /*9730*/  PLOP3.LUT P0, PT, PT, PT, PT, 0x80, 0x0 ;  /* 0x000000000000781c */ /* 0x000fe20003f0f070 */
[----:B------:R-:W-:Y:S01]  /*9740*/  IMAD.MOV.U32 R87, RZ, RZ, RZ ;  /* 0x000000ffff577224 */ /* 0x000fe200078e00ff */
[----:B------:R-:W-:Y:S02]  /*9750*/  CS2R R6, SRZ ;  /* 0x0000000000067805 */ /* 0x000fe4000001ff00 */
[----:B------:R-:W-:Y:S02]  /*9760*/  CS2R R10, SRZ ;  /* 0x00000000000a7805 */ /* 0x000fe4000001ff00 */
[----:B0-----:R-:W-:Y:S02]  /*9770*/  CS2R R8, SRZ ;  /* 0x0000000000087805 */ /* 0x001fe4000001ff00 */
[----:B------:R-:W-:-:S02]  /*9780*/  CS2R R12, SRZ ;  /* 0x00000000000c7805 */ /* 0x000fc4000001ff00 */
[----:B------:R-:W-:Y:S02]  /*9790*/  CS2R R14, SRZ ;  /* 0x00000000000e7805 */ /* 0x000fe4000001ff00 */
[----:B-1----:R-:W-:Y:S02]  /*97a0*/  CS2R R4, SRZ ;  /* 0x0000000000047805 */ /* 0x002fe4000001ff00 */
        /* <DEDUP_REMOVED lines=25> */
[----:B------:R-:W-:Y:S02]  /*9940*/  IMAD.MOV.U32 R76, RZ, RZ, RZ ;  /* 0x000000ffff4c7224 */ /* 0x000fe400078e00ff */
[----:B------:R-:W-:Y:S02]  /*9950*/  IMAD.MOV.U32 R102, RZ, RZ, RZ ;  /* 0x000000ffff667224 */ /* 0x000fe400078e00ff */
[----:B--2---:R-:W-:-:S04]  /*9960*/  FMUL.FTZ R0, R3, R0 ;  /* 0x0000000003007220 */ /* 0x004fc80000410000 */
[----:B------:R-:W-:Y:S01]  /*9970*/  FMUL.FTZ R2, R0, UR4 ;  /* 0x0000000400027c20 */ /* 0x000fe20008410000 */
[----:B------:R-:W-:Y:S06]  /*9980*/  @!P1 BRA `(.L_x_606) ;  /* 0x000000ac00889947 */ /* 0x000fec0003800000 */
[----:B------:R-:W-:-:S03]  /*9990*/  UMOV UR4, 0xffffffff ;  /* 0xffffffff00047882 */ /* 0x000fc60000000000 */
[----:B------:R-:W-:Y:S05]  /*99a0*/  BRA.DIV UR4, `(.L_x_607) ;  /* 0x0000015a04847947 */ /* 0x000fea000b800000 */
[----:B------:R0:W1:Y:S02]  /*99b0*/  SHFL.IDX PT, R168, R229, RZ, 0x1f ;  /* 0x00001fffe5a87589 */ /* 0x00006400000e0000 */
.L_x_860:
[----:B-1----:R-:W-:Y:S01]  /*99c0*/  LEA.HI R0, R168, R168, RZ, 0x1 ;  /* 0x000000a8a8007211 */ /* 0x002fe200078f08ff */
[----:B------:R-:W-:Y:S01]  /*99d0*/  BSSY B6, `(.L_x_608) ;  /* 0x0000019000067945 */ /* 0x000fe20003800000 */
[----:B------:R-:W-:Y:S02]  /*99e0*/  IADD3 R30, R18, 0x14400, RZ ;  /* 0x00014400121e7810 */ /* 0x000fe40007ffe0ff */
[----:B------:R-:W-:Y:S02]  /*99f0*/  LOP3.LUT R3, R0, 0x1e, RZ, 0xc0, !PT ;  /* 0x0000001e00037812 */ /* 0x000fe400078ec0ff */
[----:B------:R-:W-:-:S03]  /*9a00*/  LOP3.LUT P0, RZ, R30, 0x9f, RZ, 0xc0, !PT ;  /* 0x0000009f1eff7812 */ /* 0x000fc6000780c0ff */
[----:B------:R-:W-:-:S04]  /*9a10*/  IMAD.IADD R3, R168, 0x1, -R3 ;  /* 0x00000001a8037824 */ /* 0x000fc800078e0a03 */
[----:B------:R-:W-:-:S05]  /*9a20*/  IMAD R3, R3, 0x2000, R30 ;  /* 0x0000200003037824 */ /* 0x000fca00078e021e */
[----:B------:R-:W-:-:S04]  /*9a30*/  SHF.R.U32.HI R3, RZ, 0x4, R3 ;  /* 0x00000004ff037819 */ /* 0x000fc80000011603 */
[----:B------:R-:W-:Y:S01]  /*9a40*/  LOP3.LUT R31, R3, 0x3fff, RZ, 0xc0, !PT ;  /* 0x00003fff031f7812 */ /* 0x000fe200078ec0ff */
[----:B------:R-:W-:Y:S06]  /*9a50*/  @!P0 BRA `(.L_x_609) ;  /* 0x0000000000408947 */ /* 0x000fec0003800000 */
[----:B------:R-:W-:Y:S01]  /*9a60*/  MOV R0, 0x0 ;  /* 0x0000000000007802 */ /* 0x000fe20000000f00 */
[----:B------:R-:W-:Y:S01]  /*9a70*/  ULDC.64 UR4, c[0x4][0x98] ;  /* 0x0100260000047ab9 */ /* 0x000fe20000000a00 */
[----:B------:R-:W-:Y:S01]  /*9a80*/  ULDC.64 UR6, c[0x4][0xa0] ;  /* 0x0100280000067ab9 */ /* 0x000fe20000000a00 */
[----:B------:R-:W-:Y:S01]  /*9a90*/  IMAD.U32 R4, RZ, RZ, UR4 ;  /* 0x00000004ff047e24 */ /* 0x000fe2000f8e00ff */
[----:B------:R1:W2:Y:S01]  /*9aa0*/  LDC.64 R14, c[0x4][R0] ;  /* 0x01000000000e7b82 */ /* 0x0002a20000000a00 */
[----:B------:R-:W-:Y:S01]  /*9ab0*/  IMAD.U32 R5, RZ, RZ, UR5 ;  /* 0x00000005ff057e24 */ /* 0x000fe2000f8e00ff */
[----:B------:R-:W-:Y:S01]  /*9ac0*/  ULDC.64 UR4, c[0x4][0x30] ;  /* 0x01000c0000047ab9 */ /* 0x000fe20000000a00 */
[----:B------:R-:W-:Y:S01]  /*9ad0*/  MOV R6, UR6 ;  /* 0x0000000600067c02 */ /* 0x000fe20008000f00 */
[----:B------:R-:W-:Y:S01]  /*9ae0*/  IMAD.U32 R7, RZ, RZ, UR7 ;  /* 0x00000007ff077e24 */ /* 0x000fe2000f8e00ff */
[----:B------:R-:W-:Y:S01]  /*9af0*/  MOV R12, 0x1 ;  /* 0x00000001000c7802 */ /* 0x000fe20000000f00 */
[----:B------:R-:W-:-:S02]  /*9b00*/  IMAD.U32 R10, RZ, RZ, UR4 ;  /* 0x00000004ff0a7e24 */ /* 0x000fc4000f8e00ff */
[----:B------:R-:W-:Y:S02]  /*9b10*/  IMAD.U32 R11, RZ, RZ, UR5 ;  /* 0x00000005ff0b7e24 */ /* 0x000fe4000f8e00ff */
[----:B------:R-:W-:Y:S02]  /*9b20*/  IMAD.MOV.U32 R8, RZ, RZ, 0x70 ;  /* 0x00000070ff087424 */ /* 0x000fe400078e00ff */
[----:B-1----:R-:W-:-:S07]  /*9b30*/  IMAD.MOV.U32 R13, RZ, RZ, RZ ;  /* 0x000000ffff0d7224 */ /* 0x002fce00078e00ff */
[----:B------:R-:W-:-:S07]  /*9b40*/  LEPC R20, `(.L_x_609) ;  /* 0x000000001014794e */ /* 0x000fce0000000000 */
[----:B0-2--5:R-:W-:Y:S05]  /*9b50*/  CALL.ABS.NOINC R14 ;  /* 0x000000000e007343 */ /* 0x025fea0003c00000 */
.L_x_609:
[----:B------:R-:W-:Y:S05]  /*9b60*/  BSYNC B6 ;  /* 0x0000000000067941 */ /* 0x000fea0003800000 */
.L_x_608:
[----:B------:R-:W-:Y:S02]  /*9b70*/  ULDC UR4, c[0x0][0x3f4] ;  /* 0x0000fd0000047ab9 */ /* 0x000fe40000000800 */
[----:B------:R-:W-:-:S13]  /*9b80*/  ISETP.LT.AND P0, PT, RZ, UR4, PT ;  /* 0x00000004ff007c0c */ /* 0x000fda000bf01270 */
[----:B------:R-:W-:Y:S05]  /*9b90*/  @P0 BRA `(.L_x_610) ;  /* 0x00000000003c0947 */ /* 0x000fea0003800000 */
[----:B------:R-:W-:-:S04]  /*9ba0*/  LEA.HI R0, R213, R213, RZ, 0x1 ;  /* 0x000000d5d5007211 */ /* 0x000fc800078f08ff */
[----:B------:R-:W-:-:S05]  /*9bb0*/  LOP3.LUT R0, R0, 0xfffffffe, RZ, 0xc0, !PT ;  /* 0xfffffffe00007812 */ /* 0x000fca00078ec0ff */
[----:B------:R-:W-:-:S05]  /*9bc0*/  IMAD.IADD R0, R213, 0x1, -R0 ;  /* 0x00000001d5007824 */ /* 0x000fca00078e0a00 */
[----:B------:R-:W-:-:S04]  /*9bd0*/  SHF.L.U32 R3, R0, 0x1f, RZ ;  /* 0x0000001f00037819 */ /* 0x000fc800000006ff */
[----:B------:R1:W2:Y:S03]  /*9be0*/  SYNCS.PHASECHK.TRANS64.TRYWAIT P0, [R18+URZ+0x22800], R3 ;  /* 0x02280003120075a7 */ /* 0x0002a6000800017f */
[----:B--2---:R-:W-:Y:S05]  /*9bf0*/  @!P0 NANOSLEEP.SYNCS 0x989680 ;  /* 0x009896800000895d */ /* 0x004fea0003900000 */
[----:B------:R-:W2:Y:S01]  /*9c00*/  @!P0 SYNCS.PHASECHK.TRANS64 P0, [R18+URZ+0x22800], R3 ;  /* 0x02280003120085a7 */ /* 0x000ea2000800007f */
[----:B------:R-:W-:Y:S04]  /*9c10*/  BSSY B0, `(.L_x_611) ;  /* 0x0000006000007945 */ /* 0x000fe80003800000 */
[----:B--2---:R-:W-:Y:S05]  /*9c20*/  @P0 BRA `(.L_x_612) ;  /* 0x0000000000100947 */ /* 0x004fea0003800000 */
.L_x_613:
[----:B--2---:R2:W3:Y:S02]  /*9c30*/  SYNCS.PHASECHK.TRANS64.TRYWAIT P0, [R18+URZ+0x22800], R3 ;  /* 0x02280003120075a7 */ /* 0x0044e4000800017f */
[----:B---3--:R-:W-:Y:S05]  /*9c40*/  @!P0 NANOSLEEP.SYNCS 0x989680 ;  /* 0x009896800000895d */ /* 0x008fea0003900000 */
[----:B------:R-:W3:Y:S02]  /*9c50*/  @!P0 SYNCS.PHASECHK.TRANS64 P0, [R18+URZ+0x22800], R3 ;  /* 0x02280003120085a7 */ /* 0x000ee4000800007f */
[----:B---3--:R-:W-:Y:S05]  /*9c60*/  @!P0 BRA `(.L_x_613) ;  /* 0xfffffffc00f08947 */ /* 0x008fea000383ffff */
.L_x_612:
[----:B------:R-:W-:Y:S05]  /*9c70*/  BSYNC B0 ;  /* 0x0000000000007941 */ /* 0x000fea0003800000 */
.L_x_611:
[----:B------:R-:W-:Y:S05]  /*9c80*/  BRA `(.L_x_614) ;  /* 0x0000003c00dc7947 */ /* 0x000fea0003800000 */
.L_x_610:
[----:B------:R-:W1:Y:S01]  /*9c90*/  LDC.64 R26, c[0x0][0x3e8] ;  /* 0x0000fa00ff1a7b82 */ /* 0x000e620000000a00 */
[----:B------:R-:W-:Y:S01]  /*9ca0*/  LOP3.LUT P0, RZ, R30, 0x3ff, RZ, 0xc0, !PT ;  /* 0x000003ff1eff7812 */ /* 0x000fe2000780c0ff */
[----:B------:R-:W-:Y:S01]  /*9cb0*/  ULDC.64 UR4, c[0x0][0x3f8] ;  /* 0x0000fe0000047ab9 */ /* 0x000fe20000000a00 */
[----:B-----5:R-:W-:Y:S01]  /*9cc0*/  SHF.R.S32.HI R0, RZ, 0x1f, R24 ;  /* 0x0000001fff007819 */ /* 0x020fe20000011418 */
[----:B------:R-:W-:Y:S01]  /*9cd0*/  ULDC.64 UR6, c[0x0][0x408] ;  /* 0x0001020000067ab9 */ /* 0x000fe20000000a00 */
[----:B------:R-:W-:Y:S03]  /*9ce0*/  BSSY B6, `(.L_x_615) ;  /* 0x000001b000067945 */ /* 0x000fe60003800000 */
[----:B------:R-:W2:Y:S01]  /*9cf0*/  LDC.64 R28, c[0x0][0x400] ;  /* 0x00010000ff1c7b82 */ /* 0x000ea20000000a00 */
[C---:B------:R-:W-:Y:S02]  /*9d00*/  IMAD R3, R0.reuse, UR4, RZ ;  /* 0x0000000400037c24 */ /* 0x040fe4000f8e02ff */
[----:B------:R-:W-:-:S02]  /*9d10*/  IMAD R5, R0, UR6, RZ ;  /* 0x0000000600057c24 */ /* 0x000fc4000f8e02ff */
[C---:B------:R-:W-:Y:S02]  /*9d20*/  IMAD R3, R24.reuse, UR5, R3 ;  /* 0x0000000518037c24 */ /* 0x040fe4000f8e0203 */
[C---:B------:R-:W-:Y:S02]  /*9d30*/  IMAD R5, R24.reuse, UR7, R5 ;  /* 0x0000000718057c24 */ /* 0x040fe4000f8e0205 */
[----:B-1----:R-:W-:-:S04]  /*9d40*/  IMAD.WIDE.U32 R26, R24, UR4, R26 ;  /* 0x00000004181a7c25 */ /* 0x002fc8000f8e001a */
[----:B--2---:R-:W-:-:S04]  /*9d50*/  IMAD.WIDE.U32 R28, R24, UR6, R28 ;  /* 0x00000006181c7c25 */ /* 0x004fc8000f8e001c */
[----:B------:R-:W-:Y:S02]  /*9d60*/  IMAD.IADD R24, R3, 0x1, R27 ;  /* 0x0000000103187824 */ /* 0x000fe400078e021b */
[----:B------:R-:W-:Y:S01]  /*9d70*/  IMAD.IADD R30, R5, 0x1, R29 ;  /* 0x00000001051e7824 */ /* 0x000fe200078e021d */
[----:B------:R-:W-:Y:S06]  /*9d80*/  @!P0 BRA `(.L_x_616) ;  /* 0x0000000000408947 */ /* 0x000fec0003800000 */
[----:B------:R-:W-:Y:S01]  /*9d90*/  MOV R0, 0x0 ;  /* 0x0000000000007802 */ /* 0x000fe20000000f00 */
[----:B------:R-:W-:Y:S01]  /*9da0*/  ULDC.64 UR4, c[0x4][0x98] ;  /* 0x0100260000047ab9 */ /* 0x000fe20000000a00 */
[----:B------:R-:W-:Y:S01]  /*9db0*/  ULDC.64 UR6, c[0x4][0xa0] ;  /* 0x0100280000067ab9 */ /* 0x000fe20000000a00 */
[----:B------:R-:W-:Y:S01]  /*9dc0*/  MOV R4, UR4 ;  /* 0x0000000400047c02 */ /* 0x000fe20008000f00 */
[----:B------:R1:W2:Y:S01]  /*9dd0*/  LDC.64 R14, c[0x4][R0] ;  /* 0x01000000000e7b82 */ /* 0x0002a20000000a00 */
[----:B------:R-:W-:Y:S01]  /*9de0*/  IMAD.U32 R5, RZ, RZ, UR5 ;  /* 0x00000005ff057e24 */ /* 0x000fe2000f8e00ff */
[----:B------:R-:W-:Y:S01]  /*9df0*/  ULDC.64 UR4, c[0x4][0x28] ;  /* 0x01000a0000047ab9 */ /* 0x000fe20000000a00 */
[----:B------:R-:W-:Y:S01]  /*9e00*/  IMAD.U32 R6, RZ, RZ, UR6 ;  /* 0x00000006ff067e24 */ /* 0x000fe2000f8e00ff */
[----:B------:R-:W-:Y:S01]  /*9e10*/  MOV R11, UR5 ;  /* 0x00000005000b7c02 */ /* 0x000fe20008000f00 */
[----:B------:R-:W-:Y:S02]  /*9e20*/  IMAD.U32 R7, RZ, RZ, UR7 ;  /* 0x00000007ff077e24 */ /* 0x000fe4000f8e00ff */
[----:B------:R-:W-:-:S02]  /*9e30*/  IMAD.U32 R10, RZ, RZ, UR4 ;  /* 0x00000004ff0a7e24 */ /* 0x000fc4000f8e00ff */
[----:B------:R-:W-:Y:S02]  /*9e40*/  IMAD.MOV.U32 R8, RZ, RZ, 0x70 ;  /* 0x00000070ff087424 */ /* 0x000fe400078e00ff */
[----:B------:R-:W-:Y:S02]  /*9e50*/  IMAD.MOV.U32 R12, RZ, RZ, 0x1 ;  /* 0x00000001ff0c7424 */ /* 0x000fe400078e00ff */
[----:B-1----:R-:W-:-:S07]  /*9e60*/  IMAD.MOV.U32 R13, RZ, RZ, RZ ;  /* 0x000000ffff0d7224 */ /* 0x002fce00078e00ff */
[----:B------:R-:W-:-:S07]  /*9e70*/  LEPC R20, `(.L_x_616) ;  /* 0x000000001014794e */ /* 0x000fce0000000000 */
[----:B0-2---:R-:W-:Y:S05]  /*9e80*/  CALL.ABS.NOINC R14 ;  /* 0x000000000e007343 */ /* 0x005fea0003c00000 */
.L_x_616:
[----:B------:R-:W-:Y:S05]  /*9e90*/  BSYNC B6 ;  /* 0x0000000000067941 */ /* 0x000fea0003800000 */
.L_x_615:
[----:B------:R-:W-:Y:S01]  /*9ea0*/  ULDC.U8 UR4, c[0x0][0x410] ;  /* 0x0001040000047ab9 */ /* 0x000fe20000000000 */
[----:B------:R-:W-:Y:S01]  /*9eb0*/  BSSY B0, `(.L_x_617) ;  /* 0x00003cc000007945 */ /* 0x000fe20003800000 */
[----:B------:R-:W-:Y:S01]  /*9ec0*/  ISETP.NE.AND P0, PT, RZ, UR4, PT ;  /* 0x00000004ff007c0c */ /* 0x000fe2000bf05270 */
[----:B------:R-:W-:-:S12]  /*9ed0*/  IMAD R4, R169, 0x80, R194 ;  /* 0x00000080a9047824 */ /* 0x000fd800078e02c2 */
[----:B------:R-:W-:Y:S05]  /*9ee0*/  @!P0 BRA `(.L_x_618) ;  /* 0x0000001c00b48947 */ /* 0x000fea0003800000 */
[----:B------:R-:W-:-:S03]  /*9ef0*/  UMOV UR4, 0xffffffff ;  /* 0xffffffff00047882 */ /* 0x000fc60000000000 */
[----:B------:R-:W-:Y:S05]  /*9f00*/  BRA.DIV UR4, `(.L_x_619) ;  /* 0x0000015604587947 */ /* 0x000fea000b800000 */
[----:B------:R1:W2:Y:S04]  /*9f10*/  SHFL.IDX PT, R0, R26, RZ, 0x1c1f ;  /* 0x001c1fff1a007589 */ /* 0x0002a800000e0000 */
[----:B------:R1:W3:Y:S04]  /*9f20*/  SHFL.IDX PT, R14, R28, RZ, 0x1c1f ;  /* 0x001c1fff1c0e7589 */ /* 0x0002e800000e0000 */
[----:B------:R1:W4:Y:S04]  /*9f30*/  SHFL.IDX PT, R3, R24, RZ, 0x1c1f ;  /* 0x001c1fff18037589 */ /* 0x00032800000e0000 */
[----:B------:R1:W0:Y:S02]  /*9f40*/  SHFL.IDX PT, R5, R30, RZ, 0x1c1f ;  /* 0x001c1fff1e057589 */ /* 0x00022400000e0000 */
.L_x_866:
[----:B------:R-:W-:Y:S01]  /*9f50*/  SHF.L.U32 R6, R204, 0x7, RZ ;  /* 0x00000007cc067819 */ /* 0x000fe200000006ff */
[----:B------:R-:W-:Y:S01]  /*9f60*/  ULDC UR4, c[0x0][0x448] ;  /* 0x0001120000047ab9 */ /* 0x000fe20000000800 */
[----:B------:R-:W-:Y:S01]  /*9f70*/  BSSY B1, `(.L_x_620) ;  /* 0x0000029000017945 */ /* 0x000fe20003800000 */
[----:B------:R-:W-:Y:S01]  /*9f80*/  IMAD R25, R25, UR4, RZ ;  /* 0x0000000419197c24 */ /* 0x000fe2000f8e02ff */
[----:B------:R-:W-:Y:S02]  /*9f90*/  LOP3.LUT R7, R6, 0x380, RZ, 0xc0, !PT ;  /* 0x0000038006077812 */ /* 0x000fe400078ec0ff */
[----:B------:R-:W-:Y:S02]  /*9fa0*/  CS2R R12, SRZ ;  /* 0x00000000000c7805 */ /* 0x000fe4000001ff00 */
[----:B------:R-:W-:Y:S01]  /*9fb0*/  LEA.HI R6, R213, R213, RZ, 0x1 ;  /* 0x000000d5d5067211 */ /* 0x000fe200078f08ff */
[----:B-1----:R-:W-:Y:S01]  /*9fc0*/  IMAD R30, R169, -0x80, R25 ;  /* 0xffffff80a91e7824 */ /* 0x002fe200078e0219 */
[----:B------:R-:W-:-:S02]  /*9fd0*/  ISETP.GE.AND P1, PT, R4, R25, PT ;  /* 0x000000190400720c */ /* 0x000fc40003f26270 */
[----:B------:R-:W-:Y:S02]  /*9fe0*/  CS2R R20, SRZ ;  /* 0x0000000000147805 */ /* 0x000fe4000001ff00 */
[----:B------:R-:W-:Y:S02]  /*9ff0*/  LOP3.LUT R8, R7, 0x30, R16, 0xf8, !PT ;  /* 0x0000003007087812 */ /* 0x000fe400078ef810 */
[----:B------:R-:W-:Y:S02]  /*a000*/  CS2R R24, SRZ ;  /* 0x0000000000187805 */ /* 0x000fe4000001ff00 */
[----:B------:R-:W-:Y:S02]  /*a010*/  SHF.R.U32.HI R7, RZ, 0x3, R7 ;  /* 0x00000003ff077819 */ /* 0x000fe40000011607 */
[----:B------:R-:W-:Y:S02]  /*a020*/  LOP3.LUT R6, R6, 0xfffffffe, RZ, 0xc0, !PT ;  /* 0xfffffffe06067812 */ /* 0x000fe400078ec0ff */
[----:B------:R-:W-:-:S02]  /*a030*/  LOP3.LUT R7, R8, R7, RZ, 0x3c, !PT ;  /* 0x0000000708077212 */ /* 0x000fc400078e3cff */
[----:B------:R-:W-:Y:S01]  /*a040*/  LOP3.LUT P0, RZ, R204, 0x4, RZ, 0xc0, !PT ;  /* 0x00000004ccff7812 */ /* 0x000fe2000780c0ff */
[----:B------:R-:W-:Y:S01]  /*a050*/  IMAD.IADD R41, R213, 0x1, -R6 ;  /* 0x00000001d5297824 */ /* 0x000fe200078e0a06 */
[----:B------:R-:W-:Y:S02]  /*a060*/  IADD3 R9, R18, R7, R203 ;  /* 0x0000000712097210 */ /* 0x000fe40007ffe0cb */
[----:B------:R-:W-:Y:S02]  /*a070*/  CS2R R6, SRZ ;  /* 0x0000000000067805 */ /* 0x000fe4000001ff00 */
[----:B------:R-:W-:Y:S01]  /*a080*/  SHF.L.U32 R41, R41, 0x1f, RZ ;  /* 0x0000001f29297819 */ /* 0x000fe200000006ff */
[C---:B------:R-:W-:Y:S02]  /*a090*/  VIADD R28, R9.reuse, 0x14400 ;  /* 0x00014400091c7836 */ /* 0x040fe40000000000 */
[----:B------:R-:W-:Y:S01]  /*a0a0*/  VIADD R8, R9, 0x14440 ;  /* 0x0001444009087836 */ /* 0x000fe20000000000 */
[----:B------:R-:W-:Y:S06]  /*a0b0*/  @P1 BRA `(.L_x_621) ;  /* 0x0000000000501947 */ /* 0x000fec0003800000 */
[----:B------:R-:W-:Y:S01]  /*a0c0*/  ULDC UR4, c[0x0][0x3f4] ;  /* 0x0000fd0000047ab9 */ /* 0x000fe20000000800 */
[----:B------:R-:W-:Y:S02]  /*a0d0*/  CS2R R24, SRZ ;  /* 0x0000000000187805 */ /* 0x000fe4000001ff00 */
[----:B------:R-:W-:Y:S02]  /*a0e0*/  ISETP.GE.AND P1, PT, R22, UR4, PT ;  /* 0x0000000416007c0c */ /* 0x000fe4000bf26270 */
[----:B------:R-:W-:Y:S02]  /*a0f0*/  CS2R R6, SRZ ;  /* 0x0000000000067805 */ /* 0x000fe4000001ff00 */
[----:B------:R-:W-:Y:S02]  /*a100*/  ISETP.GE.AND P2, PT, R195, UR4, PT ;  /* 0x00000004c3007c0c */ /* 0x000fe4000bf46270 */
[----:B------:R-:W-:-:S07]  /*a110*/  CS2R R12, SRZ ;  /* 0x00000000000c7805 */ /* 0x000fce000001ff00 */
[C---:B--2---:R-:W-:Y:S02]  /*a120*/  @!P1 IADD3 R10, P5, R22.reuse, R0, RZ ;  /* 0x00000000160a9210 */ /* 0x044fe40007fbe0ff */
[----:B------:R-:W-:Y:S02]  /*a130*/  @!P1 SHF.R.S32.HI R4, RZ, 0x1f, R22 ;  /* 0x0000001fff049819 */ /* 0x000fe40000011416 */
[----:B---3--:R-:W-:Y:S02]  /*a140*/  @!P1 IADD3 R32, P3, R22, R14, RZ ;  /* 0x0000000e16209210 */ /* 0x008fe40007f7e0ff */
[----:B------:R-:W-:Y:S01]  /*a150*/  @!P2 IADD3 R26, P4, R195, R0, RZ ;  /* 0x00000000c31aa210 */ /* 0x000fe20007f9e0ff */
[----:B----4-:R-:W-:Y:S01]  /*a160*/  @!P1 IMAD.X R11, R3, 0x1, R4, P5 ;  /* 0x00000001030b9824 */ /* 0x010fe200028e0604 */
[----:B------:R-:W-:Y:S02]  /*a170*/  @!P2 IADD3 R14, P5, R195, R14, RZ ;  /* 0x0000000ec30ea210 */ /* 0x000fe40007fbe0ff */
[----:B------:R-:W-:-:S02]  /*a180*/  CS2R R20, SRZ ;  /* 0x0000000000147805 */ /* 0x000fc4000001ff00 */
[----:B------:R-:W-:Y:S01]  /*a190*/  @!P2 IADD3.X R27, R3, R218, RZ, P4, !PT ;  /* 0x000000da031ba210 */ /* 0x000fe200027fe4ff */
[C---:B0-----:R-:W-:Y:S01]  /*a1a0*/  @!P1 IMAD.X R33, R5.reuse, 0x1, R4, P3 ;  /* 0x0000000105219824 */ /* 0x041fe200018e0604 */
[----:B------:R1:W5:Y:S01]  /*a1b0*/  @!P1 LD.E.64 R12, desc[UR60][R10.64] ;  /* 0x0000003c0a0c9980 */ /* 0x000362000c101b00 */
[----:B------:R-:W-:-:S03]  /*a1c0*/  @!P2 IMAD.X R15, R5, 0x1, R218, P5 ;  /* 0x00000001050fa824 */ /* 0x000fc600028e06da */
[----:B------:R1:W5:Y:S04]  /*a1d0*/  @!P2 LD.E.64 R24, desc[UR60][R26.64] ;  /* 0x0000003c1a18a980 */ /* 0x000368000c101b00 */
[----:B------:R1:W5:Y:S04]  /*a1e0*/  @!P2 LD.E.64 R6, desc[UR60][R14.64] ;  /* 0x0000003c0e06a980 */ /* 0x000368000c101b00 */
[----:B------:R1:W5:Y:S02]  /*a1f0*/  @!P1 LD.E.64 R20, desc[UR60][R32.64] ;  /* 0x0000003c20149980 */ /* 0x000364000c101b00 */
.L_x_621:
[----:B------:R-:W-:Y:S05]  /*a200*/  BSYNC B1 ;  /* 0x0000000000017941 */ /* 0x000fea0003800000 */
.L_x_620:
[----:B------:R-:W-:Y:S01]  /*a210*/  @P0 VIADD R8, R28, 0xffffffc0 ;  /* 0xffffffc01c080836 */ /* 0x000fe20000000000 */
[----:B------:R-:W0:Y:S01]  /*a220*/  SYNCS.PHASECHK.TRANS64.TRYWAIT P0, [R18+URZ+0x22800], R41 ;  /* 0x02280029120075a7 */ /* 0x000e22000800017f */
[----:B----45:R-:W-:Y:S01]  /*a230*/  SHF.R.U32.HI R3, RZ, 0x8, R24 ;  /* 0x00000008ff037819 */ /* 0x030fe20000011618 */
[----:B------:R-:W-:Y:S01]  /*a240*/  BSSY B1, `(.L_x_622) ;  /* 0x000002e000017945 */ /* 0x000fe20003800000 */
[----:B--2---:R-:W-:Y:S02]  /*a250*/  SHF.R.U32.HI R0, RZ, 0x8, R12 ;  /* 0x00000008ff007819 */ /* 0x004fe4000001160c */
[----:B-1----:R-:W-:Y:S02]  /*a260*/  SHF.R.U32.HI R26, RZ, 0x8, R25 ;  /* 0x00000008ff1a7819 */ /* 0x002fe40000011619 */
[----:B---3--:R-:W-:Y:S02]  /*a270*/  LOP3.LUT R14, R24, 0xff, RZ, 0xc0, !PT ;  /* 0x000000ff180e7812 */ /* 0x008fe400078ec0ff */
[----:B------:R-:W-:-:S02]  /*a280*/  LOP3.LUT R3, R3, 0xff, RZ, 0xc0, !PT ;  /* 0x000000ff03037812 */ /* 0x000fc400078ec0ff */
[----:B------:R-:W-:Y:S02]  /*a290*/  LOP3.LUT R4, R12, 0xff, RZ, 0xc0, !PT ;  /* 0x000000ff0c047812 */ /* 0x000fe400078ec0ff */
[----:B0-----:R-:W-:Y:S02]  /*a2a0*/  LOP3.LUT R5, R0, 0xff, RZ, 0xc0, !PT ;  /* 0x000000ff00057812 */ /* 0x001fe400078ec0ff */
[----:B------:R-:W-:Y:S02]  /*a2b0*/  SHF.R.U32.HI R11, RZ, 0x8, R13 ;  /* 0x00000008ff0b7819 */ /* 0x000fe4000001160d */
[----:B------:R-:W-:Y:S02]  /*a2c0*/  LOP3.LUT R15, R25, 0xff, RZ, 0xc0, !PT ;  /* 0x000000ff190f7812 */ /* 0x000fe400078ec0ff */
[----:B------:R-:W-:Y:S02]  /*a2d0*/  LOP3.LUT R0, R26, 0xff, RZ, 0xc0, !PT ;  /* 0x000000ff1a007812 */ /* 0x000fe400078ec0ff */
[----:B------:R-:W-:-:S02]  /*a2e0*/  PRMT R27, R3, 0x7604, R14 ;  /* 0x00007604031b7816 */ /* 0x000fc4000000000e */
[----:B------:R-:W-:Y:S02]  /*a2f0*/  SHF.R.U32.HI R3, RZ, 0x8, R6 ;  /* 0x00000008ff037819 */ /* 0x000fe40000011606 */
[----:B------:R-:W-:Y:S02]  /*a300*/  PRMT R5, R5, 0x7604, R4 ;  /* 0x0000760405057816 */ /* 0x000fe40000000004 */
[----:B------:R-:W-:Y:S02]  /*a310*/  LOP3.LUT R10, R13, 0xff, RZ, 0xc0, !PT ;  /* 0x000000ff0d0a7812 */ /* 0x000fe400078ec0ff */
[----:B------:R-:W-:Y:S02]  /*a320*/  LOP3.LUT R11, R11, 0xff, RZ, 0xc0, !PT ;  /* 0x000000ff0b0b7812 */ /* 0x000fe400078ec0ff */
[----:B------:R-:W-:Y:S02]  /*a330*/  PRMT R4, R0, 0x7604, R15 ;  /* 0x0000760400047816 */ /* 0x000fe4000000000f */
[----:B------:R-:W-:-:S02]  /*a340*/  SHF.R.U32.HI R0, RZ, 0x8, R20 ;  /* 0x00000008ff007819 */ /* 0x000fc40000011614 */
[----:B------:R-:W-:Y:S02]  /*a350*/  LOP3.LUT R26, R6, 0xff, RZ, 0xc0, !PT ;  /* 0x000000ff061a7812 */ /* 0x000fe400078ec0ff */
[----:B------:R-:W-:Y:S02]  /*a360*/  LOP3.LUT R3, R3, 0xff, RZ, 0xc0, !PT ;  /* 0x000000ff03037812 */ /* 0x000fe400078ec0ff */
[----:B------:R-:W-:Y:S02]  /*a370*/  PRMT R10, R11, 0x7604, R10 ;  /* 0x000076040b0a7816 */ /* 0x000fe4000000000a */
[----:B------:R-:W-:Y:S02]  /*a380*/  LOP3.LUT R11, R20, 0xff, RZ, 0xc0, !PT ;  /* 0x000000ff140b7812 */ /* 0x000fe400078ec0ff */
[----:B------:R-:W-:Y:S02]  /*a390*/  LOP3.LUT R0, R0, 0xff, RZ, 0xc0, !PT ;  /* 0x000000ff00007812 */ /* 0x000fe400078ec0ff */
[----:B------:R-:W-:-:S02]  /*a3a0*/  SHF.R.U32.HI R15, RZ, 0x8, R21 ;  /* 0x00000008ff0f7819 */ /* 0x000fc40000011615 */
[----:B------:R-:W-:Y:S02]  /*a3b0*/  SHF.R.U32.HI R29, RZ, 0x8, R7 ;  /* 0x00000008ff1d7819 */ /* 0x000fe40000011607 */
[----:B------:R-:W-:Y:S02]  /*a3c0*/  PRMT R37, R3, 0x7604, R26 ;  /* 0x0000760403257816 */ /* 0x000fe4000000001a */
[----:B------:R-:W-:Y:S02]  /*a3d0*/  SHF.R.U32.HI R3, RZ, 0x10, R13 ;  /* 0x00000010ff037819 */ /* 0x000fe4000001160d */
[----:B------:R-:W-:Y:S02]  /*a3e0*/  SHF.R.U32.HI R35, RZ, 0x10, R21 ;  /* 0x00000010ff237819 */ /* 0x000fe40000011615 */
[----:B------:R-:W-:Y:S01]  /*a3f0*/  SHF.R.U32.HI R39, RZ, 0x10, R7 ;  /* 0x00000010ff277819 */ /* 0x000fe20000011607 */
[----:B------:R-:W-:Y:S01]  /*a400*/  IMAD.U32 R3, R3, 0x10000, RZ ;  /* 0x0001000003037824 */ /* 0x000fe200078e00ff */
[----:B------:R-:W-:Y:S01]  /*a410*/  PRMT R33, R0, 0x7604, R11 ;  /* 0x0000760400217816 */ /* 0x000fe2000000000b */
[----:B------:R-:W-:Y:S01]  /*a420*/  IMAD.U32 R35, R35, 0x10000, RZ ;  /* 0x0001000023237824 */ /* 0x000fe200078e00ff */
[----:B------:R-:W-:Y:S01]  /*a430*/  LOP3.LUT R14, R21, 0xff, RZ, 0xc0, !PT ;  /* 0x000000ff150e7812 */ /* 0x000fe200078ec0ff */
[----:B------:R-:W-:Y:S01]  /*a440*/  IMAD.U32 R39, R39, 0x10000, RZ ;  /* 0x0001000027277824 */ /* 0x000fe200078e00ff */
[----:B------:R-:W-:-:S02]  /*a450*/  LOP3.LUT R28, R7, 0xff, RZ, 0xc0, !PT ;  /* 0x000000ff071c7812 */ /* 0x000fc400078ec0ff */
[----:B------:R-:W-:Y:S02]  /*a460*/  LOP3.LUT R15, R15, 0xff, RZ, 0xc0, !PT ;  /* 0x000000ff0f0f7812 */ /* 0x000fe400078ec0ff */
[----:B------:R-:W-:Y:S02]  /*a470*/  LOP3.LUT R29, R29, 0xff, RZ, 0xc0, !PT ;  /* 0x000000ff1d1d7812 */ /* 0x000fe400078ec0ff */
[----:B------:R-:W-:Y:S02]  /*a480*/  SHF.R.U32.HI R11, RZ, 0x10, R25 ;  /* 0x00000010ff0b7819 */ /* 0x000fe40000011619 */
[----:B------:R-:W-:Y:S02]  /*a490*/  PRMT R14, R15, 0x7604, R14 ;  /* 0x000076040f0e7816 */ /* 0x000fe4000000000e */
[----:B------:R-:W-:Y:S02]  /*a4a0*/  PRMT R28, R29, 0x7604, R28 ;  /* 0x000076041d1c7816 */ /* 0x000fe4000000001c */
[----:B------:R-:W-:-:S02]  /*a4b0*/  SHF.L.U32 R11, R11, 0x10, RZ ;  /* 0x000000100b0b7819 */ /* 0x000fc400000006ff */
[----:B------:R-:W-:Y:S02]  /*a4c0*/  LOP3.LUT R15, R10, 0xff0000, R3, 0xf8, !PT ;  /* 0x00ff00000a0f7812 */ /* 0x000fe400078ef803 */
[----:B------:R-:W-:Y:S02]  /*a4d0*/  LOP3.LUT R29, R4, 0xff0000, R11, 0xf8, !PT ;  /* 0x00ff0000041d7812 */ /* 0x000fe400078ef80b */
[----:B------:R-:W-:Y:S02]  /*a4e0*/  LOP3.LUT R35, R14, 0xff0000, R35, 0xf8, !PT ;  /* 0x00ff00000e237812 */ /* 0x000fe400078ef823 */
[----:B------:R-:W-:Y:S02]  /*a4f0*/  LOP3.LUT R39, R28, 0xff0000, R39, 0xf8, !PT ;  /* 0x00ff00001c277812 */ /* 0x000fe400078ef827 */
[----:B------:R-:W-:Y:S01]  /*a500*/  LOP3.LUT R3, R5, 0xff0000, R12, 0xf8, !PT ;  /* 0x00ff000005037812 */ /* 0x000fe200078ef80c */
[----:B------:R-:W-:Y:S06]  /*a510*/  @!P0 BRA `(.L_x_623) ;  /* 0x0000015000448947 */ /* 0x000fec0003800000 */
.L_x_867:
[----:B------:R-:W-:Y:S05]  /*a520*/  BSYNC B1 ;  /* 0x0000000000017941 */ /* 0x000fea0003800000 */
.L_x_622:
[----:B------:R-:W-:Y:S01]  /*a530*/  VIMNMX R11, R30, 0x80, PT ;  /* 0x000000801e0b7848 */ /* 0x000fe20003fe0100 */
[----:B------:R-:W-:Y:S01]  /*a540*/  BSSY B1, `(.L_x_624) ;  /* 0x00000c9000017945 */ /* 0x000fe20003800000 */
[----:B------:R-:W-:Y:S02]  /*a550*/  LOP3.LUT R3, R3, 0xff000000, R12, 0xf8, !PT ;  /* 0xff00000003037812 */ /* 0x000fe400078ef80c */
[----:B------:R-:W-:Y:S02]  /*a560*/  ISETP.GE.AND P0, PT, R194, R11, PT ;  /* 0x0000000bc200720c */ /* 0x000fe40003f06270 */
[----:B------:R-:W-:Y:S02]  /*a570*/  LOP3.LUT R12, R15, 0xff000000, R13, 0xf8, !PT ;  /* 0xff0000000f0c7812 */ /* 0x000fe400078ef80d */
[----:B------:R-:W-:Y:S02]  /*a580*/  LOP3.LUT R15, R33, 0xff0000, R20, 0xf8, !PT ;  /* 0x00ff0000210f7812 */ /* 0x000fe400078ef814 */
[----:B------:R-:W-:-:S02]  /*a590*/  LOP3.LUT R27, R27, 0xff0000, R24, 0xf8, !PT ;  /* 0x00ff00001b1b7812 */ /* 0x000fc400078ef818 */
[----:B------:R-:W-:Y:S02]  /*a5a0*/  LOP3.LUT R13, R37, 0xff0000, R6, 0xf8, !PT ;  /* 0x00ff0000250d7812 */ /* 0x000fe400078ef806 */
[----:B------:R-:W-:Y:S02]  /*a5b0*/  LOP3.LUT R15, R15, 0xff000000, R20, 0xf8, !PT ;  /* 0xff0000000f0f7812 */ /* 0x000fe400078ef814 */
[----:B------:R-:W-:Y:S02]  /*a5c0*/  LOP3.LUT R0, R27, 0xff000000, R24, 0xf8, !PT ;  /* 0xff0000001b007812 */ /* 0x000fe400078ef818 */
[----:B------:R-:W-:Y:S02]  /*a5d0*/  LOP3.LUT R10, R29, 0xff000000, R25, 0xf8, !PT ;  /* 0xff0000001d0a7812 */ /* 0x000fe400078ef819 */
[----:B------:R-:W-:Y:S02]  /*a5e0*/  LOP3.LUT R20, R35, 0xff000000, R21, 0xf8, !PT ;  /* 0xff00000023147812 */ /* 0x000fe400078ef815 */
[----:B------:R-:W-:-:S02]  /*a5f0*/  LOP3.LUT R13, R13, 0xff000000, R6, 0xf8, !PT ;  /* 0xff0000000d0d7812 */ /* 0x000fc400078ef806 */
[----:B------:R-:W-:Y:S01]  /*a600*/  LOP3.LUT R14, R39, 0xff000000, R7, 0xf8, !PT ;  /* 0xff000000270e7812 */ /* 0x000fe200078ef807 */
[----:B------:R-:W-:Y:S06]  /*a610*/  @P0 BRA `(.L_x_625) ;  /* 0x0000000800ec0947 */ /* 0x000fec0003800000 */
[----:B------:R-:W1:Y:S01]  /*a620*/  LDC R4, c[0x0][0x3f4] ;  /* 0x0000fd00ff047b82 */ /* 0x000e620000000800 */
[----:B------:R-:W-:Y:S01]  /*a630*/  BSSY B2, `(.L_x_626) ;  /* 0x000005e000027945 */ /* 0x000fe20003800000 */
[-C--:B-1----:R-:W-:Y:S02]  /*a640*/  ISETP.GE.AND P0, PT, R22, R4.reuse, PT ;  /* 0x000000041600720c */ /* 0x082fe40003f06270 */
[----:B------:R-:W-:-:S11]  /*a650*/  ISETP.GE.AND P1, PT, R195, R4, PT ;  /* 0x00000004c300720c */ /* 0x000fd60003f26270 */
[----:B------:R-:W-:Y:S05]  /*a660*/  @P0 BRA `(.L_x_627) ;  /* 0x0000000400680947 */ /* 0x000fea0003800000 */
[----:B------:R-:W1:Y:S01]  /*a670*/  LDS.128 R4, [R9+0x14400] ;  /* 0x0144000009047984 */ /* 0x000e620000000c00 */
[----:B------:R-:W-:Y:S02]  /*a680*/  F2FP.F16.E4M3.UNPACK_B R30, R15 ;  /* 0x0000000fff1e723e */ /* 0x000fe400020006ff */
[----:B------:R-:W-:-:S03]  /*a690*/  F2FP.F16.E4M3.UNPACK_B R28, R3 ;  /* 0x00000003ff1c723e */ /* 0x000fc600020006ff */
[----:B------:R-:W-:Y:S02]  /*a6a0*/  HADD2.F32 R32, -RZ, R30.H1_H1 ;  /* 0x3000001eff207230 */ /* 0x000fe40000004100 */
[----:B------:R-:W-:Y:S02]  /*a6b0*/  HADD2.F32 R29, -RZ, R28.H1_H1 ;  /* 0x3000001cff1d7230 */ /* 0x000fe40000004100 */
[----:B------:R-:W-:Y:S02]  /*a6c0*/  HADD2.F32 R30, -RZ, R30.H0_H0 ;  /* 0x2000001eff1e7230 */ /* 0x000fe40000004100 */
[----:B------:R-:W-:Y:S01]  /*a6d0*/  HADD2.F32 R28, -RZ, R28.H0_H0 ;  /* 0x2000001cff1c7230 */ /* 0x000fe20000004100 */
[-C--:B-1----:R-:W-:Y:S02]  /*a6e0*/  F2FP.F16.E4M3.UNPACK_B R21, R4.reuse.H1 ;  /* 0x00000004ff15723e */ /* 0x082fe400030006ff */
[-C--:B------:R-:W-:Y:S02]  /*a6f0*/  F2FP.F16.E4M3.UNPACK_B R25, R5.reuse ;  /* 0x00000005ff19723e */ /* 0x080fe400020006ff */
[----:B------:R-:W-:Y:S01]  /*a700*/  F2FP.F16.E4M3.UNPACK_B R26, R5.H1 ;  /* 0x00000005ff1a723e */ /* 0x000fe200030006ff */
[--C-:B------:R-:W-:Y:S01]  /*a710*/  HADD2.F32 R24, -RZ, R21.reuse.H0_H0 ;  /* 0x20000015ff187230 */ /* 0x100fe20000004100 */
[----:B------:R-:W-:Y:S01]  /*a720*/  F2FP.F16.E4M3.UNPACK_B R4, R4 ;  /* 0x00000004ff04723e */ /* 0x000fe200020006ff */
[----:B------:R-:W-:Y:S01]  /*a730*/  HADD2.F32 R21, -RZ, R21.H1_H1 ;  /* 0x30000015ff157230 */ /* 0x000fe20000004100 */
[----:B------:R-:W-:-:S02]  /*a740*/  F2FP.F16.E4M3.UNPACK_B R27, R6 ;  /* 0x00000006ff1b723e */ /* 0x000fc400020006ff */
[----:B------:R-:W-:Y:S02]  /*a750*/  F2FP.F16.E4M3.UNPACK_B R6, R6.H1 ;  /* 0x00000006ff06723e */ /* 0x000fe400030006ff */
[CC--:B------:R-:W-:Y:S01]  /*a760*/  FMUL.FTZ R5, R21.reuse, R32.reuse ;  /* 0x0000002015057220 */ /* 0x0c0fe20000410000 */
[----:B------:R-:W-:Y:S01]  /*a770*/  FMUL.FTZ R33, R21, R29 ;  /* 0x0000001d15217220 */ /* 0x000fe20000410000 */
[----:B------:R-:W-:Y:S02]  /*a780*/  F2FP.F16.E4M3.UNPACK_B R21, R7 ;  /* 0x00000007ff15723e */ /* 0x000fe400020006ff */
[C---:B------:R-:W-:Y:S01]  /*a790*/  FFMA.FTZ R36, R24.reuse, R29, -R5 ;  /* 0x0000001d18247223 */ /* 0x040fe20000010805 */
[--C-:B------:R-:W-:Y:S01]  /*a7a0*/  HADD2.F32 R5, -RZ, R4.reuse.H1_H1 ;  /* 0x30000004ff057230 */ /* 0x100fe20000004100 */
[----:B------:R-:W-:Y:S01]  /*a7b0*/  F2FP.F16.E4M3.UNPACK_B R29, R15.H1 ;  /* 0x0000000fff1d723e */ /* 0x000fe200030006ff */
[----:B------:R-:W-:Y:S01]  /*a7c0*/  FFMA.FTZ R37, R24, R32, R33 ;  /* 0x0000002018257223 */ /* 0x000fe20000010021 */
[----:B------:R-:W-:Y:S01]  /*a7d0*/  HADD2.F32 R4, -RZ, R4.H0_H0 ;  /* 0x20000004ff047230 */ /* 0x000fe20000004100 */
[----:B------:R-:W-:Y:S01]  /*a7e0*/  F2FP.F16.E4M3.UNPACK_B R24, R3.H1 ;  /* 0x00000003ff18723e */ /* 0x000fe200030006ff */
[C---:B------:R-:W-:Y:S01]  /*a7f0*/  FMUL.FTZ R33, R5.reuse, R30 ;  /* 0x0000001e05217220 */ /* 0x040fe20000410000 */
[----:B------:R-:W-:Y:S01]  /*a800*/  FMUL.FTZ R35, R5, R28 ;  /* 0x0000001c05237220 */ /* 0x000fe20000410000 */
[----:B------:R-:W-:Y:S01]  /*a810*/  HADD2.F32 R32, -RZ, R29.H1_H1 ;  /* 0x3000001dff207230 */ /* 0x000fe20000004100 */
[----:B------:R-:W-:Y:S01]  /*a820*/  F2FP.F16.E4M3.UNPACK_B R7, R7.H1 ;  /* 0x00000007ff07723e */ /* 0x000fe200030006ff */
[----:B------:R-:W-:-:S02]  /*a830*/  HADD2.F32 R5, -RZ, R26.H1_H1 ;  /* 0x3000001aff057230 */ /* 0x000fc40000004100 */
[C---:B------:R-:W-:Y:S01]  /*a840*/  FFMA.FTZ R33, R4.reuse, R28, -R33 ;  /* 0x0000001c04217223 */ /* 0x040fe20000010821 */
[----:B------:R-:W-:Y:S01]  /*a850*/  FFMA.FTZ R34, R4, R30, R35 ;  /* 0x0000001e04227223 */ /* 0x000fe20000010023 */
[----:B------:R-:W-:Y:S02]  /*a860*/  HADD2.F32 R28, -RZ, R24.H1_H1 ;  /* 0x30000018ff1c7230 */ /* 0x000fe40000004100 */
[----:B------:R-:W-:Y:S02]  /*a870*/  HADD2.F32 R26, -RZ, R26.H0_H0 ;  /* 0x2000001aff1a7230 */ /* 0x000fe40000004100 */
[C---:B------:R-:W-:Y:S01]  /*a880*/  FMUL.FTZ R35, R5.reuse, R32 ;  /* 0x0000002005237220 */ /* 0x040fe20000410000 */
[----:B------:R-:W-:Y:S02]  /*a890*/  HADD2.F32 R29, -RZ, R29.H0_H0 ;  /* 0x2000001dff1d7230 */ /* 0x000fe40000004100 */
[----:B------:R-:W-:Y:S01]  /*a8a0*/  FMUL.FTZ R5, R5, R28 ;  /* 0x0000001c05057220 */ /* 0x000fe20000410000 */
[----:B------:R-:W-:-:S02]  /*a8b0*/  HADD2.F32 R4, -RZ, R25.H1_H1 ;  /* 0x30000019ff047230 */ /* 0x000fc40000004100 */
[----:B------:R-:W-:Y:S01]  /*a8c0*/  FFMA.FTZ R35, R26, R28, -R35 ;  /* 0x0000001c1a237223 */ /* 0x000fe20000010823 */
[----:B------:R-:W-:Y:S01]  /*a8d0*/  HADD2.F32 R24, -RZ, R24.H0_H0 ;  /* 0x20000018ff187230 */ /* 0x000fe20000004100 */
[----:B------:R-:W-:Y:S01]  /*a8e0*/  F2FP.F16.E4M3.UNPACK_B R28, R20 ;  /* 0x00000014ff1c723e */ /* 0x000fe200020006ff */
[----:B------:R-:W-:Y:S02]  /*a8f0*/  HADD2.F32 R25, -RZ, R25.H0_H0 ;  /* 0x20000019ff197230 */ /* 0x000fe40000004100 */
[----:B------:R-:W-:Y:S01]  /*a900*/  FMUL.FTZ R30, R4, R29 ;  /* 0x0000001d041e7220 */ /* 0x000fe20000410000 */
[----:B------:R-:W-:Y:S01]  /*a910*/  FFMA.FTZ R38, R26, R32, R5 ;  /* 0x000000201a267223 */ /* 0x000fe20000010005 */
[----:B------:R-:W-:Y:S01]  /*a920*/  F2FP.F16.E4M3.UNPACK_B R26, R12 ;  /* 0x0000000cff1a723e */ /* 0x000fe200020006ff */
[-C--:B------:R-:W-:Y:S01]  /*a930*/  FMUL.FTZ R4, R4, R24.reuse ;  /* 0x0000001804047220 */ /* 0x080fe20000410000 */
[----:B------:R-:W-:Y:S01]  /*a940*/  FFMA.FTZ R32, R25, R24, -R30 ;  /* 0x0000001819207223 */ /* 0x000fe2000001081e */
[----:B------:R-:W-:Y:S01]  /*a950*/  HADD2.F32 R30, -RZ, R28.H1_H1 ;  /* 0x3000001cff1e7230 */ /* 0x000fe20000004100 */
[----:B------:R-:W-:Y:S01]  /*a960*/  F2FP.SATFINITE.E4M3.F32.PACK_AB_MERGE_C R35, R38, R35, RZ ;  /* 0x000000232623723e */ /* 0x000fe200048070ff */
[----:B------:R-:W-:-:S02]  /*a970*/  HADD2.F32 R5, -RZ, R6.H1_H1 ;  /* 0x30000006ff057230 */ /* 0x000fc40000004100 */
[----:B------:R-:W-:Y:S01]  /*a980*/  FFMA.FTZ R29, R25, R29, R4 ;  /* 0x0000001d191d7223 */ /* 0x000fe20000010004 */
[----:B------:R-:W-:Y:S02]  /*a990*/  HADD2.F32 R24, -RZ, R26.H1_H1 ;  /* 0x3000001aff187230 */ /* 0x000fe40000004100 */
[----:B------:R-:W-:Y:S02]  /*a9a0*/  HADD2.F32 R6, -RZ, R6.H0_H0 ;  /* 0x20000006ff067230 */ /* 0x000fe40000004100 */
[C---:B------:R-:W-:Y:S01]  /*a9b0*/  FMUL.FTZ R25, R5.reuse, R30 ;  /* 0x0000001e05197220 */ /* 0x040fe20000410000 */
[----:B------:R-:W-:Y:S02]  /*a9c0*/  HADD2.F32 R26, -RZ, R26.H0_H0 ;  /* 0x2000001aff1a7230 */ /* 0x000fe40000004100 */
[-C--:B0-----:R-:W-:Y:S01]  /*a9d0*/  FMUL.FTZ R41, R5, R24.reuse ;  /* 0x0000001805297220 */ /* 0x081fe20000410000 */
[----:B------:R-:W-:Y:S02]  /*a9e0*/  HADD2.F32 R28, -RZ, R28.H0_H0 ;  /* 0x2000001cff1c7230 */ /* 0x000fe40000004100 */
[----:B------:R-:W-:Y:S01]  /*a9f0*/  FFMA.FTZ R39, R6, R24, -R25 ;  /* 0x0000001806277223 */ /* 0x000fe20000010819 */
[--C-:B------:R-:W-:Y:S01]  /*aa00*/  HADD2.F32 R4, -RZ, R27.reuse.H1_H1 ;  /* 0x3000001bff047230 */ /* 0x100fe20000004100 */
[----:B------:R-:W-:Y:S01]  /*aa10*/  F2FP.F16.E4M3.UNPACK_B R5, R12.H1 ;  /* 0x0000000cff05723e */ /* 0x000fe200030006ff */
[----:B------:R-:W-:-:S02]  /*aa20*/  HADD2.F32 R27, -RZ, R27.H0_H0 ;  /* 0x2000001bff1b7230 */ /* 0x000fc40000004100 */
[----:B------:R-:W-:Y:S01]  /*aa30*/  FFMA.FTZ R40, R6, R30, R41 ;  /* 0x0000001e06287223 */ /* 0x000fe20000010029 */
[C---:B------:R-:W-:Y:S01]  /*aa40*/  FMUL.FTZ R24, R4.reuse, R28 ;  /* 0x0000001c04187220 */ /* 0x040fe20000410000 */
[----:B------:R-:W-:Y:S01]  /*aa50*/  FMUL.FTZ R25, R4, R26 ;  /* 0x0000001a04197220 */ /* 0x000fe20000410000 */
[----:B------:R-:W-:Y:S01]  /*aa60*/  F2FP.F16.E4M3.UNPACK_B R4, R20.H1 ;  /* 0x00000014ff04723e */ /* 0x000fe200030006ff */
[--C-:B------:R-:W-:Y:S02]  /*aa70*/  HADD2.F32 R6, -RZ, R5.reuse.H0_H0 ;  /* 0x20000005ff067230 */ /* 0x100fe40000004100 */
[C---:B------:R-:W-:Y:S01]  /*aa80*/  FFMA.FTZ R30, R27.reuse, R26, -R24 ;  /* 0x0000001a1b1e7223 */ /* 0x040fe20000010818 */
[----:B------:R-:W-:Y:S02]  /*aa90*/  HADD2.F32 R24, -RZ, R5.H1_H1 ;  /* 0x30000005ff187230 */ /* 0x000fe40000004100 */
[----:B------:R-:W-:Y:S01]  /*aaa0*/  FFMA.FTZ R27, R27, R28, R25 ;  /* 0x0000001c1b1b7223 */ /* 0x000fe20000010019 */
[----:B------:R-:W-:-:S02]  /*aab0*/  HADD2.F32 R26, -RZ, R4.H1_H1 ;  /* 0x30000004ff1a7230 */ /* 0x000fc40000004100 */
[----:B------:R-:W-:Y:S02]  /*aac0*/  HADD2.F32 R5, -RZ, R7.H1_H1 ;  /* 0x30000007ff057230 */ /* 0x000fe40000004100 */
[----:B------:R-:W-:Y:S02]  /*aad0*/  HADD2.F32 R25, -RZ, R4.H0_H0 ;  /* 0x20000004ff197230 */ /* 0x000fe40000004100 */
[----:B------:R-:W-:Y:S02]  /*aae0*/  HADD2.F32 R4, -RZ, R21.H1_H1 ;  /* 0x30000015ff047230 */ /* 0x000fe40000004100 */
[C---:B------:R-:W-:Y:S01]  /*aaf0*/  FMUL.FTZ R42, R5.reuse, R26 ;  /* 0x0000001a052a7220 */ /* 0x040fe20000410000 */
[----:B------:R-:W-:Y:S02]  /*ab00*/  HADD2.F32 R7, -RZ, R7.H0_H0 ;  /* 0x20000007ff077230 */ /* 0x000fe40000004100 */
[----:B------:R-:W-:Y:S01]  /*ab10*/  FMUL.FTZ R5, R5, R24 ;  /* 0x0000001805057220 */ /* 0x000fe20000410000 */
[----:B------:R-:W-:-:S02]  /*ab20*/  HADD2.F32 R21, -RZ, R21.H0_H0 ;  /* 0x20000015ff157230 */ /* 0x000fc40000004100 */
[CC--:B------:R-:W-:Y:S01]  /*ab30*/  FMUL.FTZ R28, R4.reuse, R25.reuse ;  /* 0x00000019041c7220 */ /* 0x0c0fe20000410000 */
[----:B------:R-:W-:Y:S01]  /*ab40*/  FMUL.FTZ R4, R4, R6 ;  /* 0x0000000604047220 */ /* 0x000fe20000410000 */
[C---:B------:R-:W-:Y:S01]  /*ab50*/  FFMA.FTZ R42, R7.reuse, R24, -R42 ;  /* 0x00000018072a7223 */ /* 0x040fe2000001082a */
[----:B------:R-:W-:Y:S01]  /*ab60*/  FFMA.FTZ R5, R7, R26, R5 ;  /* 0x0000001a07057223 */ /* 0x000fe20000010005 */
[C---:B------:R-:W-:Y:S01]  /*ab70*/  FFMA.FTZ R7, R21.reuse, R6, -R28 ;  /* 0x0000000615077223 */ /* 0x040fe2000001081c */
[----:B------:R-:W-:Y:S01]  /*ab80*/  FFMA.FTZ R24, R21, R25, R4 ;  /* 0x0000001915187223 */ /* 0x000fe20000010004 */
[----:B------:R-:W-:Y:S02]  /*ab90*/  F2FP.SATFINITE.E4M3.F32.PACK_AB_MERGE_C R4, R37, R36, RZ ;  /* 0x000000242504723e */ /* 0x000fe400048070ff */
[----:B------:R-:W-:Y:S02]  /*aba0*/  F2FP.SATFINITE.E4M3.F32.PACK_AB_MERGE_C R6, R40, R39, RZ ;  /* 0x000000272806723e */ /* 0x000fe400048070ff */
[----:B------:R-:W-:-:S02]  /*abb0*/  F2FP.SATFINITE.E4M3.F32.PACK_AB_MERGE_C R42, R5, R42, RZ ;  /* 0x0000002a052a723e */ /* 0x000fc400048070ff */
[----:B------:R-:W-:Y:S02]  /*abc0*/  F2FP.SATFINITE.E4M3.F32.PACK_AB_MERGE_C R4, R34, R33, R4 ;  /* 0x000000212204723e */ /* 0x000fe40004807004 */
[----:B------:R-:W-:Y:S02]  /*abd0*/  F2FP.SATFINITE.E4M3.F32.PACK_AB_MERGE_C R5, R29, R32, R35 ;  /* 0x000000201d05723e */ /* 0x000fe40004807023 */
[----:B------:R-:W-:Y:S02]  /*abe0*/  F2FP.SATFINITE.E4M3.F32.PACK_AB_MERGE_C R6, R27, R30, R6 ;  /* 0x0000001e1b06723e */ /* 0x000fe40004807006 */
[----:B------:R-:W-:-:S05]  /*abf0*/  F2FP.SATFINITE.E4M3.F32.PACK_AB_MERGE_C R7, R24, R7, R42 ;  /* 0x000000071807723e */ /* 0x000fca000480702a */
[----:B------:R1:W-:Y:S02]  /*ac00*/  STS.128 [R9+0x14400], R4 ;  /* 0x0144000409007388 */ /* 0x0003e40000000c00 */
.L_x_627:
[----:B------:R-:W-:Y:S05]  /*ac10*/  BSYNC B2 ;  /* 0x0000000000027941 */ /* 0x000fea0003800000 */
.L_x_626:
[----:B------:R-:W-:Y:S05]  /*ac20*/  @P1 BRA `(.L_x_625) ;  /* 0x0000000400681947 */ /* 0x000fea0003800000 */
[----:B-1----:R-:W1:Y:S01]  /*ac30*/  LDS.128 R4, [R8] ;  /* 0x0000000008047984 */ /* 0x002e620000000c00 */
        /* <DEDUP_REMOVED lines=88> */
[----:B------:R2:W-:Y:S02]  /*b1c0*/  STS.128 [R8], R4 ;  /* 0x0000000408007388 */ /* 0x0005e40000000c00 */
.L_x_625:
[----:B------:R-:W-:Y:S05]  /*b1d0*/  BSYNC B1 ;  /* 0x0000000000017941 */ /* 0x000fea0003800000 */
.L_x_624:
[----:B------:R-:W-:-:S13]  /*b1e0*/  ISETP.GE.AND P0, PT, R221, R11, PT ;  /* 0x0000000bdd00720c */ /* 0x000fda0003f06270 */
[----:B------:R-:W-:Y:S05]  /*b1f0*/  @P0 BRA `(.L_x_628) ;  /* 0x00000028005c0947 */ /* 0x000fea0003800000 */
[----:B-12---:R-:W1:Y:S01]  /*b200*/  LDC R4, c[0x0][0x3f4] ;  /* 0x0000fd00ff047b82 */ /* 0x006e620000000800 */
[----:B------:R-:W-:Y:S01]  /*b210*/  BSSY B1, `(.L_x_629) ;  /* 0x000005e000017945 */ /* 0x000fe20003800000 */
[-C--:B-1----:R-:W-:Y:S02]  /*b220*/  ISETP.GE.AND P0, PT, R22, R4.reuse, PT ;  /* 0x000000041600720c */ /* 0x082fe40003f06270 */
[----:B------:R-:W-:-:S11]  /*b230*/  ISETP.GE.AND P1, PT, R195, R4, PT ;  /* 0x00000004c300720c */ /* 0x000fd60003f26270 */
[----:B------:R-:W-:Y:S05]  /*b240*/  @P0 BRA `(.L_x_630) ;  /* 0x0000000400680947 */ /* 0x000fea0003800000 */
[----:B------:R-:W1:Y:S01]  /*b250*/  LDS.128 R4, [R9+0x16400] ;  /* 0x0164000009047984 */ /* 0x000e620000000c00 */
[----:B------:R-:W-:Y:S02]  /*b260*/  F2FP.F16.E4M3.UNPACK_B R32, R15 ;  /* 0x0000000fff20723e */ /* 0x000fe400020006ff */
[----:B------:R-:W-:-:S03]  /*b270*/  F2FP.F16.E4M3.UNPACK_B R29, R3 ;  /* 0x00000003ff1d723e */ /* 0x000fc600020006ff */
[--C-:B------:R-:W-:Y:S02]  /*b280*/  HADD2.F32 R33, -RZ, R32.reuse.H1_H1 ;  /* 0x30000020ff217230 */ /* 0x100fe40000004100 */
[----:B------:R-:W-:Y:S02]  /*b290*/  HADD2.F32 R27, -RZ, R29.H1_H1 ;  /* 0x3000001dff1b7230 */ /* 0x000fe40000004100 */
[----:B------:R-:W-:Y:S01]  /*b2a0*/  HADD2.F32 R34, -RZ, R32.H0_H0 ;  /* 0x20000020ff227230 */ /* 0x000fe20000004100 */
[----:B------:R-:W-:Y:S02]  /*b2b0*/  F2FP.F16.E4M3.UNPACK_B R32, R15.H1 ;  /* 0x0000000fff20723e */ /* 0x000fe400030006ff */
[-C--:B-1----:R-:W-:Y:S02]  /*b2c0*/  F2FP.F16.E4M3.UNPACK_B R11, R4.reuse.H1 ;  /* 0x00000004ff0b723e */ /* 0x082fe400030006ff */
[----:B------:R-:W-:Y:S02]  /*b2d0*/  F2FP.F16.E4M3.UNPACK_B R4, R4 ;  /* 0x00000004ff04723e */ /* 0x000fe400020006ff */
[-C--:B------:R-:W-:Y:S01]  /*b2e0*/  F2FP.F16.E4M3.UNPACK_B R24, R5.reuse ;  /* 0x00000005ff18723e */ /* 0x080fe200020006ff */
[--C-:B------:R-:W-:Y:S01]  /*b2f0*/  HADD2.F32 R21, -RZ, R11.reuse.H0_H0 ;  /* 0x2000000bff157230 */ /* 0x100fe20000004100 */
[----:B------:R-:W-:Y:S01]  /*b300*/  F2FP.F16.E4M3.UNPACK_B R25, R5.H1 ;  /* 0x00000005ff19723e */ /* 0x000fe200030006ff */
[----:B------:R-:W-:Y:S01]  /*b310*/  HADD2.F32 R11, -RZ, R11.H1_H1 ;  /* 0x3000000bff0b7230 */ /* 0x000fe20000004100 */
[-C--:B------:R-:W-:Y:S01]  /*b320*/  F2FP.F16.E4M3.UNPACK_B R26, R6.reuse ;  /* 0x00000006ff1a723e */ /* 0x080fe200020006ff */
[--C-:B------:R-:W-:Y:S01]  /*b330*/  HADD2.F32 R5, -RZ, R4.reuse.H1_H1 ;  /* 0x30000004ff057230 */ /* 0x100fe20000004100 */
[----:B------:R-:W-:Y:S01]  /*b340*/  F2FP.F16.E4M3.UNPACK_B R6, R6.H1 ;  /* 0x00000006ff06723e */ /* 0x000fe200030006ff */
[----:B------:R-:W-:-:S02]  /*b350*/  HADD2.F32 R4, -RZ, R4.H0_H0 ;  /* 0x20000004ff047230 */ /* 0x000fc40000004100 */
[-C--:B------:R-:W-:Y:S01]  /*b360*/  FMUL.FTZ R28, R33, R11.reuse ;  /* 0x0000000b211c7220 */ /* 0x080fe20000410000 */
[C---:B------:R-:W-:Y:S01]  /*b370*/  FMUL.FTZ R30, R27.reuse, R11 ;  /* 0x0000000b1b1e7220 */ /* 0x040fe20000410000 */
[----:B------:R-:W-:Y:S02]  /*b380*/  F2FP.F16.E4M3.UNPACK_B R11, R7 ;  /* 0x00000007ff0b723e */ /* 0x000fe400020006ff */
[----:B------:R-:W-:Y:S01]  /*b390*/  FFMA.FTZ R27, R27, R21, -R28 ;  /* 0x000000151b1b7223 */ /* 0x000fe2000001081c */
[----:B------:R-:W-:Y:S01]  /*b3a0*/  HADD2.F32 R28, -RZ, R29.H0_H0 ;  /* 0x2000001dff1c7230 */ /* 0x000fe20000004100 */
[----:B------:R-:W-:Y:S01]  /*b3b0*/  F2FP.F16.E4M3.UNPACK_B R29, R3.H1 ;  /* 0x00000003ff1d723e */ /* 0x000fe200030006ff */
[----:B------:R-:W-:Y:S01]  /*b3c0*/  FFMA.FTZ R30, R33, R21, R30 ;  /* 0x00000015211e7223 */ /* 0x000fe2000001001e */
[-C--:B------:R-:W-:Y:S01]  /*b3d0*/  FMUL.FTZ R3, R34, R5.reuse ;  /* 0x0000000522037220 */ /* 0x080fe20000410000 */
[----:B------:R-:W-:Y:S02]  /*b3e0*/  HADD2.F32 R33, -RZ, R32.H1_H1 ;  /* 0x30000020ff217230 */ /* 0x000fe40000004100 */
[----:B------:R-:W-:Y:S01]  /*b3f0*/  FMUL.FTZ R21, R28, R5 ;  /* 0x000000051c157220 */ /* 0x000fe20000410000 */
[----:B------:R-:W-:-:S02]  /*b400*/  HADD2.F32 R5, -RZ, R25.H1_H1 ;  /* 0x30000019ff057230 */ /* 0x000fc40000004100 */
[-C--:B------:R-:W-:Y:S01]  /*b410*/  FFMA.FTZ R15, R28, R4.reuse, -R3 ;  /* 0x000000041c0f7223 */ /* 0x080fe20000010803 */
[----:B------:R-:W-:Y:S02]  /*b420*/  HADD2.F32 R25, -RZ, R25.H0_H0 ;  /* 0x20000019ff197230 */ /* 0x000fe40000004100 */
[----:B------:R-:W-:Y:S01]  /*b430*/  FFMA.FTZ R28, R34, R4, R21 ;  /* 0x00000004221c7223 */ /* 0x000fe20000010015 */
[--C-:B------:R-:W-:Y:S02]  /*b440*/  HADD2.F32 R21, -RZ, R29.reuse.H1_H1 ;  /* 0x3000001dff157230 */ /* 0x100fe40000004100 */
[----:B------:R-:W-:Y:S01]  /*b450*/  FMUL.FTZ R4, R33, R5 ;  /* 0x0000000521047220 */ /* 0x000fe20000410000 */
[----:B------:R-:W-:Y:S01]  /*b460*/  HADD2.F32 R34, -RZ, R32.H0_H0 ;  /* 0x20000020ff227230 */ /* 0x000fe20000004100 */
[----:B------:R-:W-:Y:S01]  /*b470*/  F2FP.F16.E4M3.UNPACK_B R7, R7.H1 ;  /* 0x00000007ff07723e */ /* 0x000fe200030006ff */
[--C-:B------:R-:W-:Y:S02]  /*b480*/  HADD2.F32 R3, -RZ, R24.reuse.H1_H1 ;  /* 0x30000018ff037230 */ /* 0x100fe40000004100 */
[C---:B------:R-:W-:Y:S01]  /*b490*/  FMUL.FTZ R32, R21.reuse, R5 ;  /* 0x0000000515207220 */ /* 0x040fe20000410000 */
[----:B------:R-:W-:Y:S01]  /*b4a0*/  FFMA.FTZ R21, R21, R25, -R4 ;  /* 0x0000001915157223 */ /* 0x000fe20000010804 */
[----:B------:R-:W-:Y:S01]  /*b4b0*/  HADD2.F32 R4, -RZ, R29.H0_H0 ;  /* 0x2000001dff047230 */ /* 0x000fe20000004100 */
[----:B------:R-:W-:Y:S01]  /*b4c0*/  F2FP.F16.E4M3.UNPACK_B R29, R20 ;  /* 0x00000014ff1d723e */ /* 0x000fe200020006ff */
[----:B------:R-:W-:-:S02]  /*b4d0*/  HADD2.F32 R24, -RZ, R24.H0_H0 ;  /* 0x20000018ff187230 */ /* 0x000fc40000004100 */
[----:B------:R-:W-:Y:S01]  /*b4e0*/  FMUL.FTZ R5, R34, R3 ;  /* 0x0000000322057220 */ /* 0x000fe20000410000 */
[----:B------:R-:W-:Y:S01]  /*b4f0*/  FFMA.FTZ R32, R33, R25, R32 ;  /* 0x0000001921207223 */ /* 0x000fe20000010020 */
[----:B------:R-:W-:Y:S01]  /*b500*/  F2FP.F16.E4M3.UNPACK_B R25, R12 ;  /* 0x0000000cff19723e */ /* 0x000fe200020006ff */
[C---:B------:R-:W-:Y:S01]  /*b510*/  FMUL.FTZ R3, R4.reuse, R3 ;  /* 0x0000000304037220 */ /* 0x040fe20000410000 */
[----:B------:R-:W-:Y:S01]  /*b520*/  FFMA.FTZ R5, R4, R24, -R5 ;  /* 0x0000001804057223 */ /* 0x000fe20000010805 */
[----:B------:R-:W-:Y:S01]  /*b530*/  HADD2.F32 R40, -RZ, R29.H1_H1 ;  /* 0x3000001dff287230 */ /* 0x000fe20000004100 */
[----:B------:R-:W-:Y:S01]  /*b540*/  F2FP.F16.E4M3.UNPACK_B R20, R20.H1 ;  /* 0x00000014ff14723e */ /* 0x000fe200030006ff */
[----:B------:R-:W-:Y:S02]  /*b550*/  HADD2.F32 R4, -RZ, R6.H1_H1 ;  /* 0x30000006ff047230 */ /* 0x000fe40000004100 */
[----:B------:R-:W-:Y:S01]  /*b560*/  FFMA.FTZ R24, R34, R24, R3 ;  /* 0x0000001822187223 */ /* 0x000fe20000010003 */
[--C-:B------:R-:W-:Y:S01]  /*b570*/  HADD2.F32 R36, -RZ, R25.reuse.H1_H1 ;  /* 0x30000019ff247230 */ /* 0x100fe20000004100 */
[----:B------:R-:W-:Y:S01]  /*b580*/  F2FP.SATFINITE.E4M3.F32.PACK_AB_MERGE_C R21, R32, R21, RZ ;  /* 0x000000152015723e */ /* 0x000fe200048070ff */
[----:B------:R-:W-:-:S02]  /*b590*/  HADD2.F32 R34, -RZ, R25.H0_H0 ;  /* 0x20000019ff227230 */ /* 0x000fc40000004100 */
[-C--:B------:R-:W-:Y:S01]  /*b5a0*/  FMUL.FTZ R25, R40, R4.reuse ;  /* 0x0000000428197220 */ /* 0x080fe20000410000 */
[----:B------:R-:W-:Y:S02]  /*b5b0*/  HADD2.F32 R6, -RZ, R6.H0_H0 ;  /* 0x20000006ff067230 */ /* 0x000fe40000004100 */
[C---:B------:R-:W-:Y:S01]  /*b5c0*/  FMUL.FTZ R33, R36.reuse, R4 ;  /* 0x0000000424217220 */ /* 0x040fe20000410000 */
[----:B------:R-:W-:Y:S01]  /*b5d0*/  HADD2.F32 R38, -RZ, R29.H0_H0 ;  /* 0x2000001dff267230 */ /* 0x000fe20000004100 */
[----:B------:R-:W-:Y:S01]  /*b5e0*/  F2FP.F16.E4M3.UNPACK_B R4, R12.H1 ;  /* 0x0000000cff04723e */ /* 0x000fe200030006ff */
[--C-:B------:R-:W-:Y:S02]  /*b5f0*/  HADD2.F32 R3, -RZ, R26.reuse.H1_H1 ;  /* 0x3000001aff037230 */ /* 0x100fe40000004100 */
[-C--:B------:R-:W-:Y:S01]  /*b600*/  FFMA.FTZ R29, R36, R6.reuse, -R25 ;  /* 0x00000006241d7223 */ /* 0x080fe20000010819 */
[----:B------:R-:W-:Y:S02]  /*b610*/  HADD2.F32 R26, -RZ, R26.H0_H0 ;  /* 0x2000001aff1a7230 */ /* 0x000fe40000004100 */
[----:B------:R-:W-:Y:S01]  /*b620*/  FFMA.FTZ R12, R40, R6, R33 ;  /* 0x00000006280c7223 */ /* 0x000fe20000010021 */
[----:B------:R-:W-:-:S02]  /*b630*/  HADD2.F32 R35, -RZ, R4.H1_H1 ;  /* 0x30000004ff237230 */ /* 0x000fc40000004100 */
[-C--:B------:R-:W-:Y:S01]  /*b640*/  FMUL.FTZ R25, R38, R3.reuse ;  /* 0x0000000326197220 */ /* 0x080fe20000410000 */
[----:B------:R-:W-:Y:S01]  /*b650*/  FMUL.FTZ R3, R34, R3 ;  /* 0x0000000322037220 */ /* 0x000fe20000410000 */
[----:B------:R-:W-:Y:S01]  /*b660*/  HADD2.F32 R33, -RZ, R4.H0_H0 ;  /* 0x20000004ff217230 */ /* 0x000fe20000004100 */
[----:B------:R-:W-:Y:S01]  /*b670*/  F2FP.SATFINITE.E4M3.F32.PACK_AB_MERGE_C R12, R12, R29, RZ ;  /* 0x0000001d0c0c723e */ /* 0x000fe200048070ff */
[--C-:B------:R-:W-:Y:S02]  /*b680*/  HADD2.F32 R39, -RZ, R20.reuse.H1_H1 ;  /* 0x30000014ff277230 */ /* 0x100fe40000004100 */
[-C--:B------:R-:W-:Y:S01]  /*b690*/  FFMA.FTZ R6, R34, R26.reuse, -R25 ;  /* 0x0000001a22067223 */ /* 0x080fe20000010819 */
[----:B------:R-:W-:Y:S02]  /*b6a0*/  HADD2.F32 R4, -RZ, R7.H1_H1 ;  /* 0x30000007ff047230 */ /* 0x000fe40000004100 */
[----:B------:R-:W-:Y:S01]  /*b6b0*/  FFMA.FTZ R25, R38, R26, R3 ;  /* 0x0000001a26197223 */ /* 0x000fe20000010003 */
[----:B------:R-:W-:Y:S01]  /*b6c0*/  HADD2.F32 R37, -RZ, R20.H0_H0 ;  /* 0x20000014ff257230 */ /* 0x000fe20000004100 */
[----:B------:R-:W-:Y:S01]  /*b6d0*/  F2FP.SATFINITE.E4M3.F32.PACK_AB_MERGE_C R5, R24, R5, R21 ;  /* 0x000000051805723e */ /* 0x000fe20004807015 */
[----:B------:R-:W-:-:S02]  /*b6e0*/  HADD2.F32 R3, -RZ, R11.H1_H1 ;  /* 0x3000000bff037230 */ /* 0x000fc40000004100 */
[-C--:B------:R-:W-:Y:S01]  /*b6f0*/  FMUL.FTZ R26, R39, R4.reuse ;  /* 0x00000004271a7220 */ /* 0x080fe20000410000 */
[----:B------:R-:W-:Y:S02]  /*b700*/  HADD2.F32 R7, -RZ, R7.H0_H0 ;  /* 0x20000007ff077230 */ /* 0x000fe40000004100 */
[----:B------:R-:W-:Y:S01]  /*b710*/  FMUL.FTZ R34, R35, R4 ;  /* 0x0000000423227220 */ /* 0x000fe20000410000 */
        /* <DEDUP_REMOVED lines=8> */
[----:B------:R-:W-:Y:S02]  /*b7a0*/  F2FP.SATFINITE.E4M3.F32.PACK_AB_MERGE_C R3, R3, R26, RZ ;  /* 0x0000001a0303723e */ /* 0x000fe400048070ff */
[----:B------:R-:W-:Y:S02]  /*b7b0*/  F2FP.SATFINITE.E4M3.F32.PACK_AB_MERGE_C R4, R28, R15, R4 ;  /* 0x0000000f1c04723e */ /* 0x000fe40004807004 */
[----:B------:R-:W-:Y:S02]  /*b7c0*/  F2FP.SATFINITE.E4M3.F32.PACK_AB_MERGE_C R6, R25, R6, R12 ;  /* 0x000000061906723e */ /* 0x000fe4000480700c */
[----:B------:R-:W-:-:S05]  /*b7d0*/  F2FP.SATFINITE.E4M3.F32.PACK_AB_MERGE_C R7, R20, R7, R3 ;  /* 0x000000071407723e */ /* 0x000fca0004807003 */
[----:B------:R1:W-:Y:S02]  /*b7e0*/  STS.128 [R9+0x16400], R4 ;  /* 0x0164000409007388 */ /* 0x0003e40000000c00 */
.L_x_630:
[----:B------:R-:W-:Y:S05]  /*b7f0*/  BSYNC B1 ;  /* 0x0000000000017941 */ /* 0x000fea0003800000 */
.L_x_629:
[----:B------:R-:W-:Y:S05]  /*b800*/  @P1 BRA `(.L_x_628) ;  /* 0x0000002000d81947 */ /* 0x000fea0003800000 */
[----:B-1----:R-:W1:Y:S01]  /*b810*/  LDS.128 R4, [R8+0x2000] ;  /* 0x0020000008047984 */ /* 0x002e620000000c00 */
[-C--:B------:R-:W-:Y:S02]  /*b820*/  F2FP.F16.E4M3.UNPACK_B R26, R13.reuse ;  /* 0x0000000dff1a723e */ /* 0x080fe400020006ff */
[----:B------:R-:W-:Y:S02]  /*b830*/  F2FP.F16.E4M3.UNPACK_B R25, R0 ;  /* 0x00000000ff19723e */ /* 0x000fe400020006ff */
[-C--:B------:R-:W-:Y:S01]  /*b840*/  F2FP.F16.E4M3.UNPACK_B R32, R14.reuse ;  /* 0x0000000eff20723e */ /* 0x080fe200020006ff */
[--C-:B------:R-:W-:Y:S01]  /*b850*/  HADD2.F32 R27, -RZ, R26.reuse.H1_H1 ;  /* 0x3000001aff1b7230 */ /* 0x100fe20000004100 */
[----:B------:R-:W-:Y:S01]  /*b860*/  F2FP.F16.E4M3.UNPACK_B R14, R14.H1 ;  /* 0x0000000eff0e723e */ /* 0x000fe200030006ff */
[----:B------:R-:W-:Y:S02]  /*b870*/  HADD2.F32 R21, -RZ, R25.H1_H1 ;  /* 0x30000019ff157230 */ /* 0x000fe40000004100 */
[----:B------:R-:W-:Y:S01]  /*b880*/  HADD2.F32 R28, -RZ, R26.H0_H0 ;  /* 0x2000001aff1c7230 */ /* 0x000fe20000004100 */
[----:B------:R-:W-:Y:S01]  /*b890*/  F2FP.F16.E4M3.UNPACK_B R26, R13.H1 ;  /* 0x0000000dff1a723e */ /* 0x000fe200030006ff */
[----:B------:R-:W-:-:S02]  /*b8a0*/  HADD2.F32 R34, -RZ, R32.H1_H1 ;  /* 0x30000020ff227230 */ /* 0x000fc40000004100 */
[----:B------:R-:W-:Y:S02]  /*b8b0*/  HADD2.F32 R32, -RZ, R32.H0_H0 ;  /* 0x20000020ff207230 */ /* 0x000fe40000004100 */
[----:B------:R-:W-:Y:S02]  /*b8c0*/  HADD2.F32 R29, -RZ, R26.H0_H0 ;  /* 0x2000001aff1d7230 */ /* 0x000fe40000004100 */
[--C-:B------:R-:W-:Y:S02]  /*b8d0*/  HADD2.F32 R35, -RZ, R14.reuse.H1_H1 ;  /* 0x3000000eff237230 */ /* 0x100fe40000004100 */
[----:B------:R-:W-:Y:S01]  /*b8e0*/  HADD2.F32 R33, -RZ, R14.H0_H0 ;  /* 0x2000000eff217230 */ /* 0x000fe20000004100 */
[-C--:B-1----:R-:W-:Y:S02]  /*b8f0*/  F2FP.F16.E4M3.UNPACK_B R3, R4.reuse.H1 ;  /* 0x00000004ff03723e */ /* 0x082fe400030006ff */
[----:B------:R-:W-:Y:S02]  /*b900*/  F2FP.F16.E4M3.UNPACK_B R4, R4 ;  /* 0x00000004ff04723e */ /* 0x000fe400020006ff */
[-C--:B------:R-:W-:Y:S01]  /*b910*/  F2FP.F16.E4M3.UNPACK_B R11, R5.reuse ;  /* 0x00000005ff0b723e */ /* 0x080fe200020006ff */
[--C-:B------:R-:W-:Y:S01]  /*b920*/  HADD2.F32 R9, -RZ, R3.reuse.H0_H0 ;  /* 0x20000003ff097230 */ /* 0x100fe20000004100 */
[----:B------:R-:W-:Y:S01]  /*b930*/  F2FP.F16.E4M3.UNPACK_B R5, R5.H1 ;  /* 0x00000005ff05723e */ /* 0x000fe200030006ff */
[----:B------:R-:W-:Y:S01]  /*b940*/  HADD2.F32 R3, -RZ, R3.H1_H1 ;  /* 0x30000003ff037230 */ /* 0x000fe20000004100 */
[----:B------:R-:W-:-:S02]  /*b950*/  F2FP.F16.E4M3.UNPACK_B R12, R6 ;  /* 0x00000006ff0c723e */ /* 0x000fc400020006ff */
[----:B------:R-:W-:Y:S02]  /*b960*/  F2FP.F16.E4M3.UNPACK_B R6, R6.H1 ;  /* 0x00000006ff06723e */ /* 0x000fe400030006ff */
[-C--:B------:R-:W-:Y:S01]  /*b970*/  FMUL.FTZ R20, R27, R3.reuse ;  /* 0x000000031b147220 */ /* 0x080fe20000410000 */
[C---:B------:R-:W-:Y:S01]  /*b980*/  FMUL.FTZ R24, R21.reuse, R3 ;  /* 0x0000000315187220 */ /* 0x040fe20000410000 */
[--C-:B------:R-:W-:Y:S01]  /*b990*/  HADD2.F32 R3, -RZ, R4.reuse.H1_H1 ;  /* 0x30000004ff037230 */ /* 0x100fe20000004100 */
[----:B------:R-:W-:Y:S01]  /*b9a0*/  F2FP.F16.E4M3.UNPACK_B R15, R7 ;  /* 0x00000007ff0f723e */ /* 0x000fe200020006ff */
[-C--:B------:R-:W-:Y:S01]  /*b9b0*/  FFMA.FTZ R20, R21, R9.reuse, -R20 ;  /* 0x0000000915147223 */ /* 0x080fe20000010814 */
[----:B------:R-:W-:Y:S01]  /*b9c0*/  FFMA.FTZ R21, R27, R9, R24 ;  /* 0x000000091b157223 */ /* 0x000fe20000010018 */
[----:B------:R-:W-:Y:S02]  /*b9d0*/  HADD2.F32 R24, -RZ, R25.H0_H0 ;  /* 0x20000019ff187230 */ /* 0x000fe40000004100 */
[----:B------:R-:W-:Y:S01]  /*b9e0*/  FMUL.FTZ R9, R28, R3 ;  /* 0x000000031c097220 */ /* 0x000fe20000410000 */
[----:B------:R-:W-:Y:S01]  /*b9f0*/  HADD2.F32 R4, -RZ, R4.H0_H0 ;  /* 0x20000004ff047230 */ /* 0x000fe20000004100 */
[----:B------:R-:W-:Y:S01]  /*ba00*/  F2FP.F16.E4M3.UNPACK_B R25, R0.H1 ;  /* 0x00000000ff19723e */ /* 0x000fe200030006ff */
[----:B------:R-:W-:-:S02]  /*ba10*/  HADD2.F32 R27, -RZ, R26.H1_H1 ;  /* 0x3000001aff1b7230 */ /* 0x000fc40000004100 */
[C---:B------:R-:W-:Y:S01]  /*ba20*/  FMUL.FTZ R13, R24.reuse, R3 ;  /* 0x00000003180d7220 */ /* 0x040fe20000410000 */
[--C-:B------:R-:W-:Y:S02]  /*ba30*/  HADD2.F32 R3, -RZ, R5.reuse.H1_H1 ;  /* 0x30000005ff037230 */ /* 0x100fe40000004100 */
[-C--:B------:R-:W-:Y:S01]  /*ba40*/  FFMA.FTZ R9, R24, R4.reuse, -R9 ;  /* 0x0000000418097223 */ /* 0x080fe20000010809 */
[----:B------:R-:W-:Y:S02]  /*ba50*/  HADD2.F32 R5, -RZ, R5.H0_H0 ;  /* 0x20000005ff057230 */ /* 0x000fe40000004100 */
[----:B------:R-:W-:Y:S01]  /*ba60*/  FFMA.FTZ R4, R28, R4, R13 ;  /* 0x000000041c047223 */ /* 0x000fe2000001000d */
[----:B------:R-:W-:Y:S02]  /*ba70*/  HADD2.F32 R13, -RZ, R25.H1_H1 ;  /* 0x30000019ff0d7230 */ /* 0x000fe40000004100 */
[----:B------:R-:W-:Y:S01]  /*ba80*/  FMUL.FTZ R24, R27, R3 ;  /* 0x000000031b187220 */ /* 0x000fe20000410000 */
[----:B------:R-:W-:Y:S01]  /*ba90*/  HADD2.F32 R0, -RZ, R11.H1_H1 ;  /* 0x3000000bff007230 */ /* 0x000fe20000004100 */
[----:B------:R-:W-:Y:S01]  /*baa0*/  F2FP.F16.E4M3.UNPACK_B R7, R7.H1 ;  /* 0x00000007ff07723e */ /* 0x000fe200030006ff */
[----:B------:R-:W-:-:S02]  /*bab0*/  HADD2.F32 R25, -RZ, R25.H0_H0 ;  /* 0x20000019ff197230 */ /* 0x000fc40000004100 */
[C---:B------:R-:W-:Y:S01]  /*bac0*/  FMUL.FTZ R26, R13.reuse, R3 ;  /* 0x000000030d1a7220 */ /* 0x040fe20000410000 */
[-C--:B------:R-:W-:Y:S01]  /*bad0*/  FFMA.FTZ R13, R13, R5.reuse, -R24 ;  /* 0x000000050d0d7223 */ /* 0x080fe20000010818 */
[----:B------:R-:W-:Y:S02]  /*bae0*/  HADD2.F32 R11, -RZ, R11.H0_H0 ;  /* 0x2000000bff0b7230 */ /* 0x000fe40000004100 */
[----:B------:R-:W-:Y:S01]  /*baf0*/  FMUL.FTZ R24, R29, R0 ;  /* 0x000000001d187220 */ /* 0x000fe20000410000 */
[----:B------:R-:W-:Y:S01]  /*bb00*/  FFMA.FTZ R26, R27, R5, R26 ;  /* 0x000000051b1a7223 */ /* 0x000fe2000001001a */
[----:B------:R-:W-:Y:S01]  /*bb10*/  F2FP.F16.E4M3.UNPACK_B R27, R10 ;  /* 0x0000000aff1b723e */ /* 0x000fe200020006ff */
[C---:B------:R-:W-:Y:S01]  /*bb20*/  FMUL.FTZ R0, R25.reuse, R0 ;  /* 0x0000000019007220 */ /* 0x040fe20000410000 */
[--C-:B------:R-:W-:Y:S02]  /*bb30*/  HADD2.F32 R3, -RZ, R6.reuse.H1_H1 ;  /* 0x30000006ff037230 */ /* 0x100fe40000004100 */
[----:B------:R-:W-:Y:S01]  /*bb40*/  FFMA.FTZ R5, R25, R11, -R24 ;  /* 0x0000000b19057223 */ /* 0x000fe20000010818 */
[----:B------:R-:W-:-:S02]  /*bb50*/  HADD2.F32 R6, -RZ, R6.H0_H0 ;  /* 0x20000006ff067230 */ /* 0x000fc40000004100 */
[----:B------:R-:W-:Y:S01]  /*bb60*/  FFMA.FTZ R24, R29, R11, R0 ;  /* 0x0000000b1d187223 */ /* 0x000fe20000010000 */
[--C-:B------:R-:W-:Y:S02]  /*bb70*/  HADD2.F32 R28, -RZ, R27.reuse.H1_H1 ;  /* 0x3000001bff1c7230 */ /* 0x100fe40000004100 */
[-C--:B------:R-:W-:Y:S01]  /*bb80*/  FMUL.FTZ R11, R34, R3.reuse ;  /* 0x00000003220b7220 */ /* 0x080fe20000410000 */
[--C-:B------:R-:W-:Y:S01]  /*bb90*/  HADD2.F32 R0, -RZ, R12.reuse.H1_H1 ;  /* 0x3000000cff007230 */ /* 0x100fe20000004100 */
[----:B------:R-:W-:Y:S01]  /*bba0*/  F2FP.SATFINITE.E4M3.F32.PACK_AB_MERGE_C R20, R21, R20, RZ ;  /* 0x000000141514723e */ /* 0x000fe200048070ff */
[----:B------:R-:W-:Y:S02]  /*bbb0*/  HADD2.F32 R30, -RZ, R27.H0_H0 ;  /* 0x2000001bff1e7230 */ /* 0x000fe40000004100 */
[C---:B------:R-:W-:Y:S01]  /*bbc0*/  FMUL.FTZ R27, R28.reuse, R3 ;  /* 0x000000031c1b7220 */ /* 0x040fe20000410000 */
[----:B------:R-:W-:Y:S01]  /*bbd0*/  FFMA.FTZ R25, R28, R6, -R11 ;  /* 0x000000061c197223 */ /* 0x000fe2000001080b */
[----:B------:R-:W-:Y:S01]  /*bbe0*/  HADD2.F32 R12, -RZ, R12.H0_H0 ;  /* 0x2000000cff0c7230 */ /* 0x000fe20000004100 */
[----:B------:R-:W-:Y:S01]  /*bbf0*/  F2FP.F16.E4M3.UNPACK_B R28, R10.H1 ;  /* 0x0000000aff1c723e */ /* 0x000fe200030006ff */
[----:B------:R-:W-:Y:S01]  /*bc00*/  FMUL.FTZ R3, R32, R0 ;  /* 0x0000000020037220 */ /* 0x000fe20000410000 */
[----:B------:R-:W-:Y:S01]  /*bc10*/  FFMA.FTZ R10, R34, R6, R27 ;  /* 0x00000006220a7223 */ /* 0x000fe2000001001b */
[----:B------:R-:W-:Y:S01]  /*bc20*/  FMUL.FTZ R11, R30, R0 ;  /* 0x000000001e0b7220 */ /* 0x000fe20000410000 */
[----:B------:R-:W-:-:S02]  /*bc30*/  HADD2.F32 R0, -RZ, R15.H1_H1 ;  /* 0x3000000fff007230 */ /* 0x000fc40000004100 */
[-C--:B------:R-:W-:Y:S01]  /*bc40*/  FFMA.FTZ R6, R30, R12.reuse, -R3 ;  /* 0x0000000c1e067223 */ /* 0x080fe20000010803 */
[--C-:B------:R-:W-:Y:S02]  /*bc50*/  HADD2.F32 R29, -RZ, R28.reuse.H1_H1 ;  /* 0x3000001cff1d7230 */ /* 0x100fe40000004100 */
[----:B------:R-:W-:Y:S01]  /*bc60*/  FFMA.FTZ R11, R32, R12, R11 ;  /* 0x0000000c200b7223 */ /* 0x000fe2000001000b */
[--C-:B------:R-:W-:Y:S02]  /*bc70*/  HADD2.F32 R3, -RZ, R7.reuse.H1_H1 ;  /* 0x30000007ff037230 */ /* 0x100fe40000004100 */
[----:B------:R-:W-:Y:S01]  /*bc80*/  FMUL.FTZ R12, R33, R0 ;  /* 0x00000000210c7220 */ /* 0x000fe20000410000 */
[----:B------:R-:W-:Y:S01]  /*bc90*/  HADD2.F32 R27, -RZ, R28.H0_H0 ;  /* 0x2000001cff1b7230 */ /* 0x000fe20000004100 */
[----:B------:R-:W-:Y:S01]  /*bca0*/  F2FP.SATFINITE.E4M3.F32.PACK_AB_MERGE_C R13, R26, R13, RZ ;  /* 0x0000000d1a0d723e */ /* 0x000fe200048070ff */
[----:B------:R-:W-:Y:S02]  /*bcb0*/  HADD2.F32 R7, -RZ, R7.H0_H0 ;  /* 0x20000007ff077230 */ /* 0x000fe40000004100 */
[-C--:B------:R-:W-:Y:S01]  /*bcc0*/  FMUL.FTZ R14, R35, R3.reuse ;  /* 0x00000003230e7220 */ /* 0x080fe20000410000 */
[----:B------:R-:W-:Y:S01]  /*bcd0*/  FMUL.FTZ R28, R29, R3 ;  /* 0x000000031d1c7220 */ /* 0x000fe20000410000 */
[----:B------:R-:W-:-:S02]  /*bce0*/  HADD2.F32 R15, -RZ, R15.H0_H0 ;  /* 0x2000000fff0f7230 */ /* 0x000fc40000004100 */
[----:B------:R-:W-:Y:S01]  /*bcf0*/  FMUL.FTZ R0, R27, R0 ;  /* 0x000000001b007220 */ /* 0x000fe20000410000 */
[-C--:B------:R-:W-:Y:S01]  /*bd00*/  FFMA.FTZ R14, R29, R7.reuse, -R14 ;  /* 0x000000071d0e7223 */ /* 0x080fe2000001080e */
[----:B------:R-:W-:Y:S01]  /*bd10*/  FFMA.FTZ R3, R35, R7, R28 ;  /* 0x0000000723037223 */ /* 0x000fe2000001001c */
[----:B------:R-:W-:Y:S01]  /*bd20*/  F2FP.SATFINITE.E4M3.F32.PACK_AB_MERGE_C R10, R10, R25, RZ ;  /* 0x000000190a0a723e */ /* 0x000fe200048070ff */
[-C--:B------:R-:W-:Y:S01]  /*bd30*/  FFMA.FTZ R7, R27, R15.reuse, -R12 ;  /* 0x0000000f1b077223 */ /* 0x080fe2000001080c */
[----:B------:R-:W-:Y:S01]  /*bd40*/  FFMA.FTZ R0, R33, R15, R0 ;  /* 0x0000000f21007223 */ /* 0x000fe20000010000 */
[----:B------:R-:W-:Y:S02]  /*bd50*/  F2FP.SATFINITE.E4M3.F32.PACK_AB_MERGE_C R4, R4, R9, R20 ;  /* 0x000000090404723e */ /* 0x000fe40004807014 */
[----:B------:R-:W-:Y:S02]  /*bd60*/  F2FP.SATFINITE.E4M3.F32.PACK_AB_MERGE_C R3, R3, R14, RZ ;  /* 0x0000000e0303723e */ /* 0x000fe400048070ff */
[----:B------:R-:W-:-:S02]  /*bd70*/  F2FP.SATFINITE.E4M3.F32.PACK_AB_MERGE_C R5, R24, R5, R13 ;  /* 0x000000051805723e */ /* 0x000fc4000480700d */
[----:B------:R-:W-:Y:S02]  /*bd80*/  F2FP.SATFINITE.E4M3.F32.PACK_AB_MERGE_C R6, R11, R6, R10 ;  /* 0x000000060b06723e */ /* 0x000fe4000480700a */
[----:B------:R-:W-:-:S05]  /*bd90*/  F2FP.SATFINITE.E4M3.F32.PACK_AB_MERGE_C R7, R0, R7, R3 ;  /* 0x000000070007723e */ /* 0x000fca0004807003 */
[----:B------:R3:W-:Y:S01]  /*bda0*/  STS.128 [R8+0x2000], R4 ;  /* 0x0020000408007388 */ /* 0x0007e20000000c00 */
[----:B------:R-:W-:Y:S05]  /*bdb0*/  BRA `(.L_x_628) ;  /* 0x0000001c006c7947 */ /* 0x000fea0003800000 */
.L_x_618:
[----:B------:R-:W-:-:S03]  /*bdc0*/  UMOV UR4, 0xffffffff ;  /* 0xffffffff00047882 */ /* 0x000fc60000000000 */
[----:B------:R-:W-:Y:S05]  /*bdd0*/  BRA.DIV UR4, `(.L_x_631) ;  /* 0x0000013a04287947 */ /* 0x000fea000b800000 */
[----:B------:R1:W2:Y:S04]  /*bde0*/  SHFL.IDX PT, R5, R26, RZ, 0x1c1f ;  /* 0x001c1fff1a057589 */ /* 0x0002a800000e0000 */
[----:B------:R1:W3:Y:S04]  /*bdf0*/  SHFL.IDX PT, R21, R28, RZ, 0x1c1f ;  /* 0x001c1fff1c157589 */ /* 0x0002e800000e0000 */
[----:B------:R1:W4:Y:S04]  /*be00*/  SHFL.IDX PT, R3, R24, RZ, 0x1c1f ;  /* 0x001c1fff18037589 */ /* 0x00032800000e0000 */
[----:B------:R1:W0:Y:S02]  /*be10*/  SHFL.IDX PT, R7, R30, RZ, 0x1c1f ;  /* 0x001c1fff1e077589 */ /* 0x00022400000e0000 */
.L_x_873:
[----:B------:R-:W-:Y:S01]  /*be20*/  ULDC UR4, c[0x0][0x448] ;  /* 0x0001120000047ab9 */ /* 0x000fe20000000800 */
[----:B------:R-:W-:Y:S01]  /*be30*/  BSSY B1, `(.L_x_632) ;  /* 0x0000013000017945 */ /* 0x000fe20003800000 */
[----:B------:R-:W-:Y:S01]  /*be40*/  IMAD R25, R25, UR4, RZ ;  /* 0x0000000419197c24 */ /* 0x000fe2000f8e02ff */
[----:B------:R-:W-:Y:S02]  /*be50*/  LEA.HI R20, R213, R213, RZ, 0x1 ;  /* 0x000000d5d5147211 */ /* 0x000fe400078f08ff */
[----:B------:R-:W-:Y:S02]  /*be60*/  CS2R R12, SRZ ;  /* 0x00000000000c7805 */ /* 0x000fe4000001ff00 */
[----:B------:R-:W-:Y:S02]  /*be70*/  CS2R R10, SRZ ;  /* 0x00000000000a7805 */ /* 0x000fe4000001ff00 */
[----:B------:R-:W-:Y:S02]  /*be80*/  CS2R R8, SRZ ;  /* 0x0000000000087805 */ /* 0x000fe4000001ff00 */
[----:B------:R-:W-:-:S02]  /*be90*/  ISETP.GE.AND P0, PT, R4, R25, PT ;  /* 0x000000190400720c */ /* 0x000fc40003f06270 */
[----:B------:R-:W-:-:S11]  /*bea0*/  CS2R R14, SRZ ;  /* 0x00000000000e7805 */ /* 0x000fd6000001ff00 */
[----:B------:R-:W-:Y:S05]  /*beb0*/  @P0 BRA `(.L_x_633) ;  /* 0x0000000000280947 */ /* 0x000fea0003800000 */
[----:B------:R-:W-:Y:S01]  /*bec0*/  ULDC UR4, c[0x0][0x3f4] ;  /* 0x0000fd0000047ab9 */ /* 0x000fe20000000800 */
[C---:B--2---:R-:W-:Y:S02]  /*bed0*/  IADD3 R4, P0, R16.reuse, R5, RZ ;  /* 0x0000000510047210 */ /* 0x044fe40007f1e0ff */
[----:B------:R-:W-:Y:S02]  /*bee0*/  CS2R R12, SRZ ;  /* 0x00000000000c7805 */ /* 0x000fe4000001ff00 */
[C---:B------:R-:W-:Y:S02]  /*bef0*/  ISETP.GE.AND P2, PT, R16.reuse, UR4, PT ;  /* 0x0000000410007c0c */ /* 0x040fe4000bf46270 */
[----:B---3--:R-:W-:Y:S01]  /*bf00*/  IADD3 R6, P1, R16, R21, RZ ;  /* 0x0000001510067210 */ /* 0x008fe20007f3e0ff */
[----:B----4-:R-:W-:-:S04]  /*bf10*/  IMAD.X R5, R3, 0x1, R17, P0 ;  /* 0x0000000103057824 */ /* 0x010fc800000e0611 */
[----:B0-----:R-:W-:-:S06]  /*bf20*/  IMAD.X R7, R7, 0x1, R17, P1 ;  /* 0x0000000107077824 */ /* 0x001fcc00008e0611 */
[----:B------:R-:W-:Y:S05]  /*bf30*/  @P2 BRA `(.L_x_633) ;  /* 0x0000000000082947 */ /* 0x000fea0003800000 */
[----:B------:R0:W5:Y:S04]  /*bf40*/  LD.E.128 R8, desc[UR60][R4.64] ;  /* 0x0000003c04087980 */ /* 0x000168000c101d00 */
[----:B------:R0:W5:Y:S02]  /*bf50*/  LD.E.128 R12, desc[UR60][R6.64] ;  /* 0x0000003c060c7980 */ /* 0x000164000c101d00 */
.L_x_633:
[----:B------:R-:W-:Y:S05]  /*bf60*/  BSYNC B1 ;  /* 0x0000000000017941 */ /* 0x000fea0003800000 */
.L_x_632:
[----:B------:R-:W-:Y:S01]  /*bf70*/  LOP3.LUT R20, R20, 0xfffffffe, RZ, 0xc0, !PT ;  /* 0xfffffffe14147812 */ /* 0x000fe200078ec0ff */
[----:B-1----:R-:W-:Y:S01]  /*bf80*/  IMAD R30, R169, -0x80, R25 ;  /* 0xffffff80a91e7824 */ /* 0x002fe200078e0219 */
[----:B-----5:R-:W-:Y:S01]  /*bf90*/  SHF.R.U32.HI R0, RZ, 0x8, R8 ;  /* 0x00000008ff007819 */ /* 0x020fe20000011608 */
[----:B------:R-:W-:Y:S01]  /*bfa0*/  BSSY B1, `(.L_x_634) ;  /* 0x0000034000017945 */ /* 0x000fe20003800000 */
[----:B------:R-:W-:Y:S02]  /*bfb0*/  IADD3 R20, R213, -R20, RZ ;  /* 0x80000014d5147210 */ /* 0x000fe40007ffe0ff */
[----:B----4-:R-:W-:Y:S02]  /*bfc0*/  LOP3.LUT R3, R8, 0xff, RZ, 0xc0, !PT ;  /* 0x000000ff08037812 */ /* 0x010fe400078ec0ff */
[----:B------:R-:W-:Y:S02]  /*bfd0*/  SHF.L.U32 R37, R20, 0x1f, RZ ;  /* 0x0000001f14257819 */ /* 0x000fe400000006ff */
[----:B------:R-:W-:-:S02]  /*bfe0*/  LOP3.LUT R0, R0, 0xff, RZ, 0xc0, !PT ;  /* 0x000000ff00007812 */ /* 0x000fc400078ec0ff */
[----:B------:R-:W1:Y:S01]  /*bff0*/  SYNCS.PHASECHK.TRANS64.TRYWAIT P1, [R18+URZ+0x22800], R37 ;  /* 0x02280025120075a7 */ /* 0x000e62000802017f */
[----:B------:R-:W-:Y:S02]  /*c000*/  SHF.R.U32.HI R25, RZ, 0x8, R11 ;  /* 0x00000008ff197819 */ /* 0x000fe4000001160b */
[----:B0-2---:R-:W-:Y:S02]  /*c010*/  PRMT R5, R0, 0x7604, R3 ;  /* 0x0000760400057816 */ /* 0x005fe40000000003 */
[----:B------:R-:W-:Y:S02]  /*c020*/  SHF.R.U32.HI R0, RZ, 0x8, R10 ;  /* 0x00000008ff007819 */ /* 0x000fe4000001160a */
[----:B------:R-:W-:Y:S02]  /*c030*/  LOP3.LUT R6, R10, 0xff, RZ, 0xc0, !PT ;  /* 0x000000ff0a067812 */ /* 0x000fe400078ec0ff */
[----:B------:R-:W-:Y:S02]  /*c040*/  LOP3.LUT R20, R11, 0xff, RZ, 0xc0, !PT ;  /* 0x000000ff0b147812 */ /* 0x000fe400078ec0ff */
[----:B---3--:R-:W-:-:S02]  /*c050*/  LOP3.LUT R21, R0, 0xff, RZ, 0xc0, !PT ;  /* 0x000000ff00157812 */ /* 0x008fc400078ec0ff */
[----:B------:R-:W-:Y:S02]  /*c060*/  LOP3.LUT R25, R25, 0xff, RZ, 0xc0, !PT ;  /* 0x000000ff19197812 */ /* 0x000fe400078ec0ff */
[----:B------:R-:W-:Y:S01]  /*c070*/  SHF.R.U32.HI R0, RZ, 0x8, R12 ;  /* 0x00000008ff007819 */ /* 0x000fe2000001160c */
[----:B------:R-:W0:Y:S01]  /*c080*/  LDC R3, c[0x0][0x3f4] ;  /* 0x0000fd00ff037b82 */ /* 0x000e220000000800 */
[----:B------:R-:W-:Y:S02]  /*c090*/  SHF.R.U32.HI R29, RZ, 0x8, R13 ;  /* 0x00000008ff1d7819 */ /* 0x000fe4000001160d */
[----:B------:R-:W-:Y:S02]  /*c0a0*/  SHF.R.U32.HI R35, RZ, 0x8, R15 ;  /* 0x00000008ff237819 */ /* 0x000fe4000001160f */
[----:B------:R-:W-:Y:S02]  /*c0b0*/  SHF.R.U32.HI R7, RZ, 0x8, R9 ;  /* 0x00000008ff077819 */ /* 0x000fe40000011609 */
[----:B------:R-:W-:-:S02]  /*c0c0*/  PRMT R21, R21, 0x7604, R6 ;  /* 0x0000760415157816 */ /* 0x000fc40000000006 */
[----:B------:R-:W-:Y:S02]  /*c0d0*/  PRMT R20, R25, 0x7604, R20 ;  /* 0x0000760419147816 */ /* 0x000fe40000000014 */
[----:B------:R-:W-:Y:S02]  /*c0e0*/  LOP3.LUT R6, R12, 0xff, RZ, 0xc0, !PT ;  /* 0x000000ff0c067812 */ /* 0x000fe400078ec0ff */
[----:B------:R-:W-:Y:S02]  /*c0f0*/  LOP3.LUT R24, R13, 0xff, RZ, 0xc0, !PT ;  /* 0x000000ff0d187812 */ /* 0x000fe400078ec0ff */
[----:B------:R-:W-:Y:S02]  /*c100*/  LOP3.LUT R28, R15, 0xff, RZ, 0xc0, !PT ;  /* 0x000000ff0f1c7812 */ /* 0x000fe400078ec0ff */
[----:B------:R-:W-:Y:S02]  /*c110*/  LOP3.LUT R25, R0, 0xff, RZ, 0xc0, !PT ;  /* 0x000000ff00197812 */ /* 0x000fe400078ec0ff */
[----:B------:R-:W-:-:S02]  /*c120*/  LOP3.LUT R29, R29, 0xff, RZ, 0xc0, !PT ;  /* 0x000000ff1d1d7812 */ /* 0x000fc400078ec0ff */
[----:B------:R-:W-:Y:S02]  /*c130*/  LOP3.LUT R35, R35, 0xff, RZ, 0xc0, !PT ;  /* 0x000000ff23237812 */ /* 0x000fe400078ec0ff */
[----:B------:R-:W-:Y:S02]  /*c140*/  LOP3.LUT R4, R9, 0xff, RZ, 0xc0, !PT ;  /* 0x000000ff09047812 */ /* 0x000fe400078ec0ff */
[----:B------:R-:W-:Y:S02]  /*c150*/  LOP3.LUT R7, R7, 0xff, RZ, 0xc0, !PT ;  /* 0x000000ff07077812 */ /* 0x000fe400078ec0ff */
[----:B------:R-:W-:Y:S02]  /*c160*/  PRMT R27, R25, 0x7604, R6 ;  /* 0x00007604191b7816 */ /* 0x000fe40000000006 */
[----:B------:R-:W-:Y:S02]  /*c170*/  PRMT R24, R29, 0x7604, R24 ;  /* 0x000076041d187816 */ /* 0x000fe40000000018 */
[----:B------:R-:W-:-:S02]  /*c180*/  PRMT R28, R35, 0x7604, R28 ;  /* 0x00007604231c7816 */ /* 0x000fc4000000001c */
[----:B------:R-:W-:Y:S02]  /*c190*/  SHF.R.U32.HI R0, RZ, 0x10, R9 ;  /* 0x00000010ff007819 */ /* 0x000fe40000011609 */
[----:B------:R-:W-:Y:S02]  /*c1a0*/  SHF.R.U32.HI R25, RZ, 0x10, R11 ;  /* 0x00000010ff197819 */ /* 0x000fe4000001160b */
[----:B------:R-:W-:Y:S01]  /*c1b0*/  SHF.R.U32.HI R29, RZ, 0x10, R13 ;  /* 0x00000010ff1d7819 */ /* 0x000fe2000001160d */
[----:B------:R-:W-:Y:S01]  /*c1c0*/  IMAD.U32 R0, R0, 0x10000, RZ ;  /* 0x0001000000007824 */ /* 0x000fe200078e00ff */
[----:B------:R-:W-:Y:S01]  /*c1d0*/  SHF.R.U32.HI R35, RZ, 0x10, R15 ;  /* 0x00000010ff237819 */ /* 0x000fe2000001160f */
[----:B------:R-:W-:Y:S01]  /*c1e0*/  IMAD.U32 R25, R25, 0x10000, RZ ;  /* 0x0001000019197824 */ /* 0x000fe200078e00ff */
[----:B------:R-:W-:Y:S01]  /*c1f0*/  PRMT R7, R7, 0x7604, R4 ;  /* 0x0000760407077816 */ /* 0x000fe20000000004 */
[----:B------:R-:W-:Y:S01]  /*c200*/  IMAD.U32 R29, R29, 0x10000, RZ ;  /* 0x000100001d1d7824 */ /* 0x000fe200078e00ff */
[----:B------:R-:W-:Y:S01]  /*c210*/  SHF.R.U32.HI R4, RZ, 0x8, R14 ;  /* 0x00000008ff047819 */ /* 0x000fe2000001160e */
[----:B------:R-:W-:Y:S01]  /*c220*/  IMAD.U32 R35, R35, 0x10000, RZ ;  /* 0x0001000023237824 */ /* 0x000fe200078e00ff */
[----:B------:R-:W-:-:S02]  /*c230*/  LOP3.LUT R26, R14, 0xff, RZ, 0xc0, !PT ;  /* 0x000000ff0e1a7812 */ /* 0x000fc400078ec0ff */
[----:B------:R-:W-:Y:S02]  /*c240*/  LOP3.LUT R33, R4, 0xff, RZ, 0xc0, !PT ;  /* 0x000000ff04217812 */ /* 0x000fe400078ec0ff */
[----:B0-----:R-:W-:Y:S02]  /*c250*/  ISETP.GE.AND P0, PT, R16, R3, PT ;  /* 0x000000031000720c */ /* 0x001fe40003f06270 */
[----:B------:R-:W-:Y:S02]  /*c260*/  PRMT R33, R33, 0x7604, R26 ;  /* 0x0000760421217816 */ /* 0x000fe4000000001a */
[----:B------:R-:W-:Y:S02]  /*c270*/  LOP3.LUT R7, R7, 0xff0000, R0, 0xf8, !PT ;  /* 0x00ff000007077812 */ /* 0x000fe400078ef800 */
[----:B------:R-:W-:Y:S02]  /*c280*/  LOP3.LUT R25, R20, 0xff0000, R25, 0xf8, !PT ;  /* 0x00ff000014197812 */ /* 0x000fe400078ef819 */
[----:B------:R-:W-:-:S02]  /*c290*/  LOP3.LUT R29, R24, 0xff0000, R29, 0xf8, !PT ;  /* 0x00ff0000181d7812 */ /* 0x000fc400078ef81d */
[----:B------:R-:W-:Y:S02]  /*c2a0*/  LOP3.LUT R35, R28, 0xff0000, R35, 0xf8, !PT ;  /* 0x00ff00001c237812 */ /* 0x000fe400078ef823 */
[----:B------:R-:W-:Y:S02]  /*c2b0*/  VIMNMX R30, R30, 0x80, PT ;  /* 0x000000801e1e7848 */ /* 0x000fe40003fe0100 */
[----:B------:R-:W-:Y:S01]  /*c2c0*/  LOP3.LUT R5, R5, 0xff0000, R8, 0xf8, !PT ;  /* 0x00ff000005057812 */ /* 0x000fe200078ef808 */
[----:B-1----:R-:W-:Y:S06]  /*c2d0*/  @!P1 BRA `(.L_x_635) ;  /* 0x00000134005c9947 */ /* 0x002fec0003800000 */
.L_x_874:
[----:B------:R-:W-:Y:S05]  /*c2e0*/  BSYNC B1 ;  /* 0x0000000000017941 */ /* 0x000fea0003800000 */
.L_x_634:
[----:B------:R-:W-:Y:S01]  /*c2f0*/  ISETP.GE.OR P1, PT, R194, R30, P0 ;  /* 0x0000001ec200720c */ /* 0x000fe20000726670 */
[----:B------:R-:W-:Y:S01]  /*c300*/  BSSY B1, `(.L_x_636) ;  /* 0x00000cc000017945 */ /* 0x000fe20003800000 */
[----:B------:R-:W-:Y:S02]  /*c310*/  LOP3.LUT R21, R21, 0xff0000, R10, 0xf8, !PT ;  /* 0x00ff000015157812 */ /* 0x000fe400078ef80a */
[----:B------:R-:W-:Y:S02]  /*c320*/  LOP3.LUT R27, R27, 0xff0000, R12, 0xf8, !PT ;  /* 0x00ff00001b1b7812 */ /* 0x000fe400078ef80c */
[----:B------:R-:W-:Y:S02]  /*c330*/  LOP3.LUT R33, R33, 0xff0000, R14, 0xf8, !PT ;  /* 0x00ff000021217812 */ /* 0x000fe400078ef80e */
[----:B------:R-:W-:Y:S02]  /*c340*/  LOP3.LUT R0, R5, 0xff000000, R8, 0xf8, !PT ;  /* 0xff00000005007812 */ /* 0x000fe400078ef808 */
[----:B------:R-:W-:-:S02]  /*c350*/  LOP3.LUT R20, R7, 0xff000000, R9, 0xf8, !PT ;  /* 0xff00000007147812 */ /* 0x000fc400078ef809 */
[----:B------:R-:W-:Y:S02]  /*c360*/  ISETP.GE.OR P0, PT, R221, R30, P0 ;  /* 0x0000001edd00720c */ /* 0x000fe40000706670 */
[----:B------:R-:W-:Y:S02]  /*c370*/  LOP3.LUT R21, R21, 0xff000000, R10, 0xf8, !PT ;  /* 0xff00000015157812 */ /* 0x000fe400078ef80a */
[----:B------:R-:W-:Y:S02]  /*c380*/  LOP3.LUT R24, R25, 0xff000000, R11, 0xf8, !PT ;  /* 0xff00000019187812 */ /* 0x000fe400078ef80b */
[----:B------:R-:W-:Y:S02]  /*c390*/  LOP3.LUT R12, R27, 0xff000000, R12, 0xf8, !PT ;  /* 0xff0000001b0c7812 */ /* 0x000fe400078ef80c */
[----:B------:R-:W-:Y:S02]  /*c3a0*/  LOP3.LUT R13, R29, 0xff000000, R13, 0xf8, !PT ;  /* 0xff0000001d0d7812 */ /* 0x000fe400078ef80d */
[----:B------:R-:W-:-:S02]  /*c3b0*/  LOP3.LUT R14, R33, 0xff000000, R14, 0xf8, !PT ;  /* 0xff000000210e7812 */ /* 0x000fc400078ef80e */
[----:B------:R-:W-:Y:S01]  /*c3c0*/  LOP3.LUT R15, R35, 0xff000000, R15, 0xf8, !PT ;  /* 0xff000000230f7812 */ /* 0x000fe200078ef80f */
[----:B------:R-:W-:Y:S06]  /*c3d0*/  @P1 BRA `(.L_x_637) ;  /* 0x0000000800f81947 */ /* 0x000fec0003800000 */
[----:B------:R-:W-:Y:S01]  /*c3e0*/  SHF.L.U32 R4, R204, 0x7, RZ ;  /* 0x00000007cc047819 */ /* 0x000fe200000006ff */
[----:B------:R-:W-:Y:S01]  /*c3f0*/  IMAD.IADD R5, R16, 0x1, R3 ;  /* 0x0000000110057824 */ /* 0x000fe200078e0203 */
[----:B------:R-:W-:Y:S02]  /*c400*/  F2FP.F16.E4M3.UNPACK_B R38, R0.H1 ;  /* 0x00000000ff26723e */ /* 0x000fe400030006ff */
[----:B------:R-:W-:Y:S02]  /*c410*/  LOP3.LUT R6, R4, 0x380, RZ, 0xc0, !PT ;  /* 0x0000038004067812 */ /* 0x000fe400078ec0ff */
[----:B------:R-:W-:Y:S01]  /*c420*/  F2FP.F16.E4M3.UNPACK_B R42, R12.H1 ;  /* 0x0000000cff2a723e */ /* 0x000fe200030006ff */
[----:B------:R-:W-:Y:S01]  /*c430*/  HADD2.F32 R39, -RZ, R38.H0_H0 ;  /* 0x20000026ff277230 */ /* 0x000fe20000004100 */
[C---:B------:R-:W-:Y:S02]  /*c440*/  LOP3.LUT R4, R6.reuse, 0x70, R16, 0xf8, !PT ;  /* 0x0000007006047812 */ /* 0x040fe400078ef810 */
[----:B------:R-:W-:Y:S01]  /*c450*/  SHF.R.U32.HI R26, RZ, 0x3, R6 ;  /* 0x00000003ff1a7819 */ /* 0x000fe20000011606 */
[----:B------:R-:W-:Y:S01]  /*c460*/  HADD2.F32 R40, -RZ, R42.H0_H0 ;  /* 0x2000002aff287230 */ /* 0x000fe20000004100 */
[----:B------:R-:W-:-:S02]  /*c470*/  LOP3.LUT R5, R6, 0x70, R5, 0xf8, !PT ;  /* 0x0000007006057812 */ /* 0x000fc400078ef805 */
[-C--:B------:R-:W-:Y:S02]  /*c480*/  LOP3.LUT R4, R4, R26.reuse, RZ, 0x3c, !PT ;  /* 0x0000001a04047212 */ /* 0x080fe400078e3cff */
[----:B------:R-:W-:Y:S02]  /*c490*/  LOP3.LUT R26, R5, R26, RZ, 0x3c, !PT ;  /* 0x0000001a051a7212 */ /* 0x000fe400078e3cff */
[C-C-:B------:R-:W-:Y:S02]  /*c4a0*/  IADD3 R25, R18.reuse, R4, R203.reuse ;  /* 0x0000000412197210 */ /* 0x140fe40007ffe0cb */
[----:B------:R-:W-:Y:S02]  /*c4b0*/  IADD3 R26, R18, R26, R203 ;  /* 0x0000001a121a7210 */ /* 0x000fe40007ffe0cb */
[----:B------:R-:W-:Y:S01]  /*c4c0*/  F2FP.F16.E4M3.UNPACK_B R41, R12 ;  /* 0x0000000cff29723e */ /* 0x000fe200020006ff */
[----:B------:R-:W1:Y:S04]  /*c4d0*/  LDS.128 R4, [R25+0x14400] ;  /* 0x0144000019047984 */ /* 0x000e680000000c00 */
[----:B------:R-:W2:Y:S01]  /*c4e0*/  LDS.128 R8, [R26+0x14400] ;  /* 0x014400001a087984 */ /* 0x000ea20000000c00 */
[----:B-1----:R-:W-:-:S02]  /*c4f0*/  F2FP.F16.E4M3.UNPACK_B R27, R4 ;  /* 0x00000004ff1b723e */ /* 0x002fc400020006ff */
[----:B------:R-:W-:Y:S02]  /*c500*/  F2FP.F16.E4M3.UNPACK_B R4, R4.H1 ;  /* 0x00000004ff04723e */ /* 0x000fe400030006ff */
[----:B--2---:R-:W-:Y:S02]  /*c510*/  F2FP.F16.E4M3.UNPACK_B R33, R8.H1 ;  /* 0x00000008ff21723e */ /* 0x004fe400030006ff */
[-C--:B------:R-:W-:Y:S02]  /*c520*/  F2FP.F16.E4M3.UNPACK_B R28, R5.reuse ;  /* 0x00000005ff1c723e */ /* 0x080fe400020006ff */
[----:B------:R-:W-:Y:S01]  /*c530*/  F2FP.F16.E4M3.UNPACK_B R29, R5.H1 ;  /* 0x00000005ff1d723e */ /* 0x000fe200030006ff */
[--C-:B------:R-:W-:Y:S01]  /*c540*/  HADD2.F32 R34, -RZ, R33.reuse.H0_H0 ;  /* 0x20000021ff227230 */ /* 0x100fe20000004100 */
[-C--:B------:R-:W-:Y:S01]  /*c550*/  F2FP.F16.E4M3.UNPACK_B R35, R9.reuse ;  /* 0x00000009ff23723e */ /* 0x080fe200020006ff */
[----:B------:R-:W-:Y:S01]  /*c560*/  HADD2.F32 R5, -RZ, R4.H0_H0 ;  /* 0x20000004ff057230 */ /* 0x000fe20000004100 */
[----:B------:R-:W-:Y:S01]  /*c570*/  F2FP.F16.E4M3.UNPACK_B R36, R9.H1 ;  /* 0x00000009ff24723e */ /* 0x000fe200030006ff */
[----:B------:R-:W-:-:S02]  /*c580*/  HADD2.F32 R33, -RZ, R33.H1_H1 ;  /* 0x30000021ff217230 */ /* 0x000fc40000004100 */
[CC--:B------:R-:W-:Y:S01]  /*c590*/  FMUL.FTZ R9, R34.reuse, R39.reuse ;  /* 0x0000002722097220 */ /* 0x0c0fe20000410000 */
[----:B------:R-:W-:Y:S01]  /*c5a0*/  FMUL.FTZ R44, R34, R40 ;  /* 0x00000028222c7220 */ /* 0x000fe20000410000 */
[----:B------:R-:W-:Y:S02]  /*c5b0*/  F2FP.F16.E4M3.UNPACK_B R8, R8 ;  /* 0x00000008ff08723e */ /* 0x000fe400020006ff */
[C---:B------:R-:W-:Y:S01]  /*c5c0*/  FFMA.FTZ R46, R5.reuse, R40, R9 ;  /* 0x00000028052e7223 */ /* 0x040fe20000010009 */
[----:B------:R-:W-:Y:S01]  /*c5d0*/  FFMA.FTZ R45, R5, R39, -R44 ;  /* 0x00000027052d7223 */ /* 0x000fe2000001082c */
[----:B------:R-:W-:Y:S01]  /*c5e0*/  HADD2.F32 R40, -RZ, R38.H1_H1 ;  /* 0x30000026ff287230 */ /* 0x000fe20000004100 */
[----:B------:R-:W-:Y:S01]  /*c5f0*/  F2FP.F16.E4M3.UNPACK_B R38, R0 ;  /* 0x00000000ff26723e */ /* 0x000fe200020006ff */
[----:B------:R-:W-:Y:S01]  /*c600*/  HADD2.F32 R44, -RZ, R42.H1_H1 ;  /* 0x3000002aff2c7230 */ /* 0x000fe20000004100 */
[----:B0-----:R-:W-:Y:S01]  /*c610*/  F2FP.F16.E4M3.UNPACK_B R37, R10 ;  /* 0x0000000aff25723e */ /* 0x001fe200020006ff */
[----:B------:R-:W-:-:S02]  /*c620*/  HADD2.F32 R42, -RZ, R41.H0_H0 ;  /* 0x20000029ff2a7230 */ /* 0x000fc40000004100 */
[C---:B------:R-:W-:Y:S01]  /*c630*/  FMUL.FTZ R43, R33.reuse, R40 ;  /* 0x00000028212b7220 */ /* 0x040fe20000410000 */
[----:B------:R-:W-:Y:S02]  /*c640*/  HADD2.F32 R9, -RZ, R8.H0_H0 ;  /* 0x20000008ff097230 */ /* 0x000fe40000004100 */
[----:B------:R-:W-:Y:S01]  /*c650*/  FMUL.FTZ R48, R33, R44 ;  /* 0x0000002c21307220 */ /* 0x000fe20000410000 */
[----:B------:R-:W-:Y:S01]  /*c660*/  HADD2.F32 R5, -RZ, R4.H1_H1 ;  /* 0x30000004ff057230 */ /* 0x000fe20000004100 */
[----:B------:R-:W-:Y:S01]  /*c670*/  F2FP.F16.E4M3.UNPACK_B R10, R10.H1 ;  /* 0x0000000aff0a723e */ /* 0x000fe200030006ff */
[----:B------:R-:W-:Y:S02]  /*c680*/  HADD2.F32 R39, -RZ, R38.H0_H0 ;  /* 0x20000026ff277230 */ /* 0x000fe40000004100 */
[----:B------:R-:W-:Y:S01]  /*c690*/  FMUL.FTZ R33, R9, R42 ;  /* 0x0000002a09217220 */ /* 0x000fe20000410000 */
[----:B------:R-:W-:Y:S02]  /*c6a0*/  HADD2.F32 R4, -RZ, R27.H0_H0 ;  /* 0x2000001bff047230 */ /* 0x000fe40000004100 */
[C---:B------:R-:W-:Y:S01]  /*c6b0*/  FFMA.FTZ R47, R5.reuse, R44, R43 ;  /* 0x0000002c052f7223 */ /* 0x040fe2000001002b */
[----:B------:R-:W-:Y:S01]  /*c6c0*/  FFMA.FTZ R48, R5, R40, -R48 ;  /* 0x0000002805307223 */ /* 0x000fe20000010830 */
[----:B------:R-:W-:Y:S01]  /*c6d0*/  FMUL.FTZ R9, R9, R39 ;  /* 0x0000002709097220 */ /* 0x000fe20000410000 */
[----:B------:R-:W-:-:S02]  /*c6e0*/  HADD2.F32 R5, -RZ, R36.H0_H0 ;  /* 0x20000024ff057230 */ /* 0x000fc40000004100 */
[C---:B------:R-:W-:Y:S01]  /*c6f0*/  FFMA.FTZ R43, R4.reuse, R39, -R33 ;  /* 0x00000027042b7223 */ /* 0x040fe20000010821 */
[----:B------:R-:W-:Y:S01]  /*c700*/  F2FP.F16.E4M3.UNPACK_B R39, R13.H1 ;  /* 0x0000000dff27723e */ /* 0x000fe200030006ff */
[----:B------:R-:W-:Y:S01]  /*c710*/  FFMA.FTZ R42, R4, R42, R9 ;  /* 0x0000002a042a7223 */ /* 0x000fe20000010009 */
[----:B------:R-:W-:Y:S01]  /*c720*/  F2FP.F16.E4M3.UNPACK_B R9, R20.H1 ;  /* 0x00000014ff09723e */ /* 0x000fe200030006ff */
[----:B------:R-:W-:Y:S01]  /*c730*/  HADD2.F32 R41, -RZ, R41.H1_H1 ;  /* 0x30000029ff297230 */ /* 0x000fe20000004100 */
[-C--:B------:R-:W-:Y:S01]  /*c740*/  F2FP.F16.E4M3.UNPACK_B R30, R6.reuse ;  /* 0x00000006ff1e723e */ /* 0x080fe200020006ff */
[----:B------:R-:W-:Y:S01]  /*c750*/  HADD2.F32 R40, -RZ, R39.H0_H0 ;  /* 0x20000027ff287230 */ /* 0x000fe20000004100 */
[----:B------:R-:W-:Y:S01]  /*c760*/  F2FP.F16.E4M3.UNPACK_B R6, R6.H1 ;  /* 0x00000006ff06723e */ /* 0x000fe200030006ff */
[----:B------:R-:W-:Y:S01]  /*c770*/  HADD2.F32 R8, -RZ, R8.H1_H1 ;  /* 0x30000008ff087230 */ /* 0x000fe20000004100 */
[----:B------:R-:W-:Y:S01]  /*c780*/  F2FP.F16.E4M3.UNPACK_B R34, R11 ;  /* 0x0000000bff22723e */ /* 0x000fe200020006ff */
[----:B------:R-:W-:-:S02]  /*c790*/  HADD2.F32 R38, -RZ, R38.H1_H1 ;  /* 0x30000026ff267230 */ /* 0x000fc40000004100 */
[C---:B------:R-:W-:Y:S01]  /*c7a0*/  FMUL.FTZ R49, R5.reuse, R40 ;  /* 0x0000002805317220 */ /* 0x040fe20000410000 */
[----:B------:R-:W-:Y:S02]  /*c7b0*/  HADD2.F32 R33, -RZ, R9.H0_H0 ;  /* 0x20000009ff217230 */ /* 0x000fe40000004100 */
[C---:B------:R-:W-:Y:S01]  /*c7c0*/  FMUL.FTZ R44, R8.reuse, R41 ;  /* 0x00000029082c7220 */ /* 0x040fe20000410000 */
[----:B------:R-:W-:Y:S02]  /*c7d0*/  HADD2.F32 R4, -RZ, R29.H0_H0 ;  /* 0x2000001dff047230 */ /* 0x000fe40000004100 */
[----:B------:R-:W-:Y:S01]  /*c7e0*/  FMUL.FTZ R8, R8, R38 ;  /* 0x0000002608087220 */ /* 0x000fe20000410000 */
[----:B------:R-:W-:Y:S02]  /*c7f0*/  HADD2.F32 R27, -RZ, R27.H1_H1 ;  /* 0x3000001bff1b7230 */ /* 0x000fe40000004100 */
[----:B------:R-:W-:Y:S01]  /*c800*/  FMUL.FTZ R5, R5, R33 ;  /* 0x0000002105057220 */ /* 0x000fe20000410000 */
[----:B------:R-:W-:-:S02]  /*c810*/  HADD2.F32 R39, -RZ, R39.H1_H1 ;  /* 0x30000027ff277230 */ /* 0x000fc40000004100 */
[C---:B------:R-:W-:Y:S01]  /*c820*/  FFMA.FTZ R51, R4.reuse, R33, -R49 ;  /* 0x0000002104337223 */ /* 0x040fe20000010831 */
[----:B------:R-:W-:Y:S01]  /*c830*/  F2FP.F16.E4M3.UNPACK_B R33, R13 ;  /* 0x0000000dff21723e */ /* 0x000fe200020006ff */
[C---:B------:R-:W-:Y:S01]  /*c840*/  FFMA.FTZ R44, R27.reuse, R38, -R44 ;  /* 0x000000261b2c7223 */ /* 0x040fe2000001082c */
[----:B------:R-:W-:Y:S01]  /*c850*/  FFMA.FTZ R41, R27, R41, R8 ;  /* 0x000000291b297223 */ /* 0x000fe20000010008 */
[----:B------:R-:W-:Y:S01]  /*c860*/  HADD2.F32 R36, -RZ, R36.H1_H1 ;  /* 0x30000024ff247230 */ /* 0x000fe20000004100 */
[----:B------:R-:W-:Y:S01]  /*c870*/  F2FP.F16.E4M3.UNPACK_B R8, R20 ;  /* 0x00000014ff08723e */ /* 0x000fe200020006ff */
[----:B------:R-:W-:Y:S02]  /*c880*/  HADD2.F32 R27, -RZ, R9.H1_H1 ;  /* 0x30000009ff1b7230 */ /* 0x000fe40000004100 */
[----:B------:R-:W-:Y:S01]  /*c890*/  FFMA.FTZ R52, R4, R40, R5 ;  /* 0x0000002804347223 */ /* 0x000fe20000010005 */
[----:B------:R-:W-:Y:S02]  /*c8a0*/  HADD2.F32 R38, -RZ, R33.H0_H0 ;  /* 0x20000021ff267230 */ /* 0x000fe40000004100 */
[----:B------:R-:W-:Y:S01]  /*c8b0*/  FMUL.FTZ R40, R36, R39 ;  /* 0x0000002724287220 */ /* 0x000fe20000410000 */
[----:B------:R-:W-:-:S02]  /*c8c0*/  HADD2.F32 R5, -RZ, R35.H0_H0 ;  /* 0x20000023ff057230 */ /* 0x000fc40000004100 */
[----:B------:R-:W-:Y:S01]  /*c8d0*/  FMUL.FTZ R36, R36, R27 ;  /* 0x0000001b24247220 */ /* 0x000fe20000410000 */
[----:B------:R-:W-:Y:S01]  /*c8e0*/  HADD2.F32 R29, -RZ, R29.H1_H1 ;  /* 0x3000001dff1d7230 */ /* 0x000fe20000004100 */
[----:B------:R-:W-:Y:S01]  /*c8f0*/  F2FP.F16.E4M3.UNPACK_B R11, R11.H1 ;  /* 0x0000000bff0b723e */ /* 0x000fe200030006ff */
[----:B------:R-:W-:Y:S02]  /*c900*/  HADD2.F32 R9, -RZ, R8.H0_H0 ;  /* 0x20000008ff097230 */ /* 0x000fe40000004100 */
[----:B------:R-:W-:Y:S01]  /*c910*/  FMUL.FTZ R49, R5, R38 ;  /* 0x0000002605317220 */ /* 0x000fe20000410000 */
[----:B------:R-:W-:Y:S02]  /*c920*/  HADD2.F32 R4, -RZ, R28.H0_H0 ;  /* 0x2000001cff047230 */ /* 0x000fe40000004100 */
[C---:B------:R-:W-:Y:S01]  /*c930*/  FFMA.FTZ R54, R29.reuse, R27, -R40 ;  /* 0x0000001b1d367223 */ /* 0x040fe20000010828 */
[----:B------:R-:W-:Y:S01]  /*c940*/  FFMA.FTZ R53, R29, R39, R36 ;  /* 0x000000271d357223 */ /* 0x000fe20000010024 */
[-C--:B------:R-:W-:Y:S01]  /*c950*/  FMUL.FTZ R5, R5, R9.reuse ;  /* 0x0000000905057220 */ /* 0x080fe20000410000 */
[----:B------:R-:W-:Y:S01]  /*c960*/  F2FP.F16.E4M3.UNPACK_B R29, R14.H1 ;  /* 0x0000000eff1d723e */ /* 0x000fe200030006ff */
[C---:B------:R-:W-:Y:S01]  /*c970*/  FFMA.FTZ R49, R4.reuse, R9, -R49 ;  /* 0x0000000904317223 */ /* 0x040fe20000010831 */
[----:B------:R-:W-:Y:S01]  /*c980*/  F2FP.F16.E4M3.UNPACK_B R9, R21.H1 ;  /* 0x00000015ff09723e */ /* 0x000fe200030006ff */
[----:B------:R-:W-:Y:S01]  /*c990*/  FFMA.FTZ R38, R4, R38, R5 ;  /* 0x0000002604267223 */ /* 0x000fe20000010005 */
[----:B------:R-:W-:Y:S01]  /*c9a0*/  HADD2.F32 R8, -RZ, R8.H1_H1 ;  /* 0x30000008ff087230 */ /* 0x000fe20000004100 */
[-C--:B------:R-:W-:Y:S01]  /*c9b0*/  F2FP.F16.E4M3.UNPACK_B R32, R7.reuse ;  /* 0x00000007ff20723e */ /* 0x080fe200020006ff */
[----:B------:R-:W-:Y:S01]  /*c9c0*/  HADD2.F32 R33, -RZ, R33.H1_H1 ;  /* 0x30000021ff217230 */ /* 0x000fe20000004100 */
[----:B------:R-:W-:Y:S01]  /*c9d0*/  F2FP.F16.E4M3.UNPACK_B R7, R7.H1 ;  /* 0x00000007ff07723e */ /* 0x000fe200030006ff */
[----:B------:R-:W-:-:S02]  /*c9e0*/  HADD2.F32 R35, -RZ, R35.H1_H1 ;  /* 0x30000023ff237230 */ /* 0x000fc40000004100 */
[----:B------:R-:W-:Y:S02]  /*c9f0*/  HADD2.F32 R36, -RZ, R29.H0_H0 ;  /* 0x2000001dff247230 */ /* 0x000fe40000004100 */
[----:B------:R-:W-:Y:S02]  /*ca00*/  HADD2.F32 R5, -RZ, R10.H0_H0 ;  /* 0x2000000aff057230 */ /* 0x000fe40000004100 */
[C---:B------:R-:W-:Y:S01]  /*ca10*/  FMUL.FTZ R39, R35.reuse, R33 ;  /* 0x0000002123277220 */ /* 0x040fe20000410000 */
[----:B------:R-:W-:Y:S02]  /*ca20*/  HADD2.F32 R27, -RZ, R9.H0_H0 ;  /* 0x20000009ff1b7230 */ /* 0x000fe40000004100 */
[----:B------:R-:W-:Y:S01]  /*ca30*/  FMUL.FTZ R50, R35, R8 ;  /* 0x0000000823327220 */ /* 0x000fe20000410000 */
[----:B------:R-:W-:Y:S02]  /*ca40*/  HADD2.F32 R28, -RZ, R28.H1_H1 ;  /* 0x3000001cff1c7230 */ /* 0x000fe40000004100 */
[----:B------:R-:W-:Y:S01]  /*ca50*/  FMUL.FTZ R35, R5, R36 ;  /* 0x0000002405237220 */ /* 0x000fe20000410000 */
[----:B------:R-:W-:-:S02]  /*ca60*/  HADD2.F32 R4, -RZ, R6.H0_H0 ;  /* 0x20000006ff047230 */ /* 0x000fc40000004100 */
[----:B------:R-:W-:Y:S01]  /*ca70*/  FMUL.FTZ R5, R5, R27 ;  /* 0x0000001b05057220 */ /* 0x000fe20000410000 */
[----:B------:R-:W-:Y:S02]  /*ca80*/  HADD2.F32 R29, -RZ, R29.H1_H1 ;  /* 0x3000001dff1d7230 */ /* 0x000fe40000004100 */
[----:B------:R-:W-:Y:S01]  /*ca90*/  FFMA.FTZ R33, R28, R33, R50 ;  /* 0x000000211c217223 */ /* 0x000fe20000010032 */
[----:B------:R-:W-:Y:S02]  /*caa0*/  HADD2.F32 R10, -RZ, R10.H1_H1 ;  /* 0x3000000aff0a7230 */ /* 0x000fe40000004100 */
[----:B------:R-:W-:Y:S01]  /*cab0*/  FFMA.FTZ R50, R4, R27, -R35 ;  /* 0x0000001b04327223 */ /* 0x000fe20000010823 */
[----:B------:R-:W-:Y:S01]  /*cac0*/  HADD2.F32 R9, -RZ, R9.H1_H1 ;  /* 0x30000009ff097230 */ /* 0x000fe20000004100 */
[----:B------:R-:W-:Y:S01]  /*cad0*/  F2FP.F16.E4M3.UNPACK_B R27, R14 ;  /* 0x0000000eff1b723e */ /* 0x000fe200020006ff */
[----:B------:R-:W-:Y:S01]  /*cae0*/  FFMA.FTZ R40, R28, R8, -R39 ;  /* 0x000000081c287223 */ /* 0x000fe20000010827 */
[----:B------:R-:W-:Y:S01]  /*caf0*/  FFMA.FTZ R55, R4, R36, R5 ;  /* 0x0000002404377223 */ /* 0x000fe20000010005 */
[----:B------:R-:W-:Y:S01]  /*cb00*/  HADD2.F32 R6, -RZ, R6.H1_H1 ;  /* 0x30000006ff067230 */ /* 0x000fe20000004100 */
[----:B------:R-:W-:Y:S01]  /*cb10*/  F2FP.F16.E4M3.UNPACK_B R8, R21 ;  /* 0x00000015ff08723e */ /* 0x000fe200020006ff */
[C---:B------:R-:W-:Y:S01]  /*cb20*/  FMUL.FTZ R35, R10.reuse, R29 ;  /* 0x0000001d0a237220 */ /* 0x040fe20000410000 */
[----:B------:R-:W-:Y:S01]  /*cb30*/  FMUL.FTZ R4, R10, R9 ;  /* 0x000000090a047220 */ /* 0x000fe20000410000 */
[----:B------:R-:W-:-:S02]  /*cb40*/  HADD2.F32 R10, -RZ, R27.H0_H0 ;  /* 0x2000001bff0a7230 */ /* 0x000fc40000004100 */
[----:B------:R-:W-:Y:S02]  /*cb50*/  HADD2.F32 R5, -RZ, R37.H0_H0 ;  /* 0x20000025ff057230 */ /* 0x000fe40000004100 */
[C---:B------:R-:W-:Y:S01]  /*cb60*/  FFMA.FTZ R57, R6.reuse, R9, -R35 ;  /* 0x0000000906397223 */ /* 0x040fe20000010823 */
[----:B------:R-:W-:Y:S01]  /*cb70*/  FFMA.FTZ R56, R6, R29, R4 ;  /* 0x0000001d06387223 */ /* 0x000fe20000010004 */
[----:B------:R-:W-:Y:S02]  /*cb80*/  HADD2.F32 R6, -RZ, R8.H0_H0 ;  /* 0x20000008ff067230 */ /* 0x000fe40000004100 */
[----:B------:R-:W-:Y:S02]  /*cb90*/  HADD2.F32 R4, -RZ, R30.H0_H0 ;  /* 0x2000001eff047230 */ /* 0x000fe40000004100 */
[C---:B------:R-:W-:Y:S01]  /*cba0*/  FMUL.FTZ R9, R5.reuse, R10 ;  /* 0x0000000a05097220 */ /* 0x040fe20000410000 */
[----:B------:R-:W-:Y:S02]  /*cbb0*/  HADD2.F32 R27, -RZ, R27.H1_H1 ;  /* 0x3000001bff1b7230 */ /* 0x000fe40000004100 */
[----:B------:R-:W-:Y:S01]  /*cbc0*/  FMUL.FTZ R5, R5, R6 ;  /* 0x0000000605057220 */ /* 0x000fe20000410000 */
[----:B------:R-:W-:-:S02]  /*cbd0*/  HADD2.F32 R37, -RZ, R37.H1_H1 ;  /* 0x30000025ff257230 */ /* 0x000fc40000004100 */
[C---:B------:R-:W-:Y:S01]  /*cbe0*/  FFMA.FTZ R29, R4.reuse, R6, -R9 ;  /* 0x00000006041d7223 */ /* 0x040fe20000010809 */
[----:B------:R-:W-:Y:S01]  /*cbf0*/  HADD2.F32 R8, -RZ, R8.H1_H1 ;  /* 0x30000008ff087230 */ /* 0x000fe20000004100 */
[----:B------:R-:W-:Y:S01]  /*cc00*/  F2FP.F16.E4M3.UNPACK_B R9, R15.H1 ;  /* 0x0000000fff09723e */ /* 0x000fe200030006ff */
[----:B------:R-:W-:Y:S02]  /*cc10*/  HADD2.F32 R30, -RZ, R30.H1_H1 ;  /* 0x3000001eff1e7230 */ /* 0x000fe40000004100 */
[C---:B------:R-:W-:Y:S01]  /*cc20*/  FMUL.FTZ R39, R37.reuse, R27 ;  /* 0x0000001b25277220 */ /* 0x040fe20000410000 */
[----:B------:R-:W-:Y:S01]  /*cc30*/  FFMA.FTZ R35, R4, R10, R5 ;  /* 0x0000000a04237223 */ /* 0x000fe20000010005 */
[----:B------:R-:W-:Y:S01]  /*cc40*/  F2FP.F16.E4M3.UNPACK_B R4, R24.H1 ;  /* 0x00000018ff04723e */ /* 0x000fe200030006ff */
[-C--:B------:R-:W-:Y:S01]  /*cc50*/  FMUL.FTZ R6, R37, R8.reuse ;  /* 0x0000000825067220 */ /* 0x080fe20000410000 */
[----:B------:R-:W-:Y:S01]  /*cc60*/  FFMA.FTZ R36, R30, R8, -R39 ;  /* 0x000000081e247223 */ /* 0x000fe20000010827 */
[----:B------:R-:W-:Y:S01]  /*cc70*/  HADD2.F32 R10, -RZ, R9.H0_H0 ;  /* 0x20000009ff0a7230 */ /* 0x000fe20000004100 */
[----:B------:R-:W-:Y:S01]  /*cc80*/  F2FP.SATFINITE.E4M3.F32.PACK_AB_MERGE_C R55, R56, R55, RZ ;  /* 0x000000373837723e */ /* 0x000fe200048070ff */
[----:B------:R-:W-:-:S02]  /*cc90*/  HADD2.F32 R5, -RZ, R11.H0_H0 ;  /* 0x2000000bff057230 */ /* 0x000fc40000004100 */
[----:B------:R-:W-:Y:S01]  /*cca0*/  FFMA.FTZ R30, R30, R27, R6 ;  /* 0x0000001b1e1e7223 */ /* 0x000fe20000010006 */
[--C-:B------:R-:W-:Y:S02]  /*ccb0*/  HADD2.F32 R6, -RZ, R4.reuse.H0_H0 ;  /* 0x20000004ff067230 */ /* 0x100fe40000004100 */
[----:B------:R-:W-:Y:S02]  /*ccc0*/  HADD2.F32 R8, -RZ, R4.H1_H1 ;  /* 0x30000004ff087230 */ /* 0x000fe40000004100 */
[C---:B------:R-:W-:Y:S01]  /*ccd0*/  FMUL.FTZ R27, R5.reuse, R10 ;  /* 0x0000000a051b7220 */ /* 0x040fe20000410000 */
[----:B------:R-:W-:Y:S02]  /*cce0*/  HADD2.F32 R4, -RZ, R7.H0_H0 ;  /* 0x20000007ff047230 */ /* 0x000fe40000004100 */
[----:B------:R-:W-:Y:S02]  /*ccf0*/  HADD2.F32 R28, -RZ, R9.H1_H1 ;  /* 0x30000009ff1c7230 */ /* 0x000fe40000004100 */
[----:B------:R-:W-:Y:S01]  /*cd00*/  FMUL.FTZ R9, R5, R6 ;  /* 0x0000000605097220 */ /* 0x000fe20000410000 */
[----:B------:R-:W-:-:S02]  /*cd10*/  HADD2.F32 R11, -RZ, R11.H1_H1 ;  /* 0x3000000bff0b7230 */ /* 0x000fc40000004100 */
[C---:B------:R-:W-:Y:S01]  /*cd20*/  FFMA.FTZ R39, R4.reuse, R6, -R27 ;  /* 0x0000000604277223 */ /* 0x040fe2000001081b */
[----:B------:R-:W-:Y:S01]  /*cd30*/  HADD2.F32 R7, -RZ, R7.H1_H1 ;  /* 0x30000007ff077230 */ /* 0x000fe20000004100 */
[----:B------:R-:W-:Y:S01]  /*cd40*/  F2FP.F16.E4M3.UNPACK_B R5, R24 ;  /* 0x00000018ff05723e */ /* 0x000fe200020006ff */
[----:B------:R-:W-:Y:S01]  /*cd50*/  FFMA.FTZ R10, R4, R10, R9 ;  /* 0x0000000a040a7223 */ /* 0x000fe20000010009 */
[C---:B------:R-:W-:Y:S01]  /*cd60*/  FMUL.FTZ R6, R11.reuse, R28 ;  /* 0x0000001c0b067220 */ /* 0x040fe20000410000 */
[-C--:B------:R-:W-:Y:S01]  /*cd70*/  FMUL.FTZ R11, R11, R8.reuse ;  /* 0x000000080b0b7220 */ /* 0x080fe20000410000 */
[----:B------:R-:W-:Y:S02]  /*cd80*/  F2FP.F16.E4M3.UNPACK_B R4, R15 ;  /* 0x0000000fff04723e */ /* 0x000fe400020006ff */
[C---:B------:R-:W-:Y:S01]  /*cd90*/  FFMA.FTZ R58, R7.reuse, R8, -R6 ;  /* 0x00000008073a7223 */ /* 0x040fe20000010806 */
[----:B------:R-:W-:Y:S01]  /*cda0*/  FFMA.FTZ R59, R7, R28, R11 ;  /* 0x0000001c073b7223 */ /* 0x000fe2000001000b */
[----:B------:R-:W-:-:S02]  /*cdb0*/  HADD2.F32 R6, -RZ, R5.H0_H0 ;  /* 0x20000005ff067230 */ /* 0x000fc40000004100 */
[----:B------:R-:W-:Y:S02]  /*cdc0*/  HADD2.F32 R7, -RZ, R5.H1_H1 ;  /* 0x30000005ff077230 */ /* 0x000fe40000004100 */
[----:B------:R-:W-:Y:S01]  /*cdd0*/  HADD2.F32 R8, -RZ, R4.H0_H0 ;  /* 0x20000004ff087230 */ /* 0x000fe20000004100 */
[----:B------:R-:W-:Y:S01]  /*cde0*/  F2FP.SATFINITE.E4M3.F32.PACK_AB_MERGE_C R59, R59, R10, RZ ;  /* 0x0000000a3b3b723e */ /* 0x000fe200048070ff */
[----:B------:R-:W-:Y:S01]  /*cdf0*/  HADD2.F32 R5, -RZ, R34.H0_H0 ;  /* 0x20000022ff057230 */ /* 0x000fe20000004100 */
[----:B------:R-:W-:Y:S01]  /*ce00*/  F2FP.SATFINITE.E4M3.F32.PACK_AB_MERGE_C R10, R30, R35, R55 ;  /* 0x000000231e0a723e */ /* 0x000fe20004807037 */
[----:B------:R-:W-:Y:S02]  /*ce10*/  HADD2.F32 R9, -RZ, R4.H1_H1 ;  /* 0x30000004ff097230 */ /* 0x000fe40000004100 */
[----:B------:R-:W-:Y:S02]  /*ce20*/  HADD2.F32 R34, -RZ, R34.H1_H1 ;  /* 0x30000022ff227230 */ /* 0x000fe40000004100 */
[----:B------:R-:W-:Y:S01]  /*ce30*/  FMUL.FTZ R11, R5, R8 ;  /* 0x00000008050b7220 */ /* 0x000fe20000410000 */
[----:B------:R-:W-:-:S02]  /*ce40*/  HADD2.F32 R4, -RZ, R32.H0_H0 ;  /* 0x20000020ff047230 */ /* 0x000fc40000004100 */
[-C--:B------:R-:W-:Y:S01]  /*ce50*/  FMUL.FTZ R5, R5, R6.reuse ;  /* 0x0000000605057220 */ /* 0x080fe20000410000 */
[----:B------:R-:W-:Y:S02]  /*ce60*/  HADD2.F32 R32, -RZ, R32.H1_H1 ;  /* 0x30000020ff207230 */ /* 0x000fe40000004100 */
[C---:B------:R-:W-:Y:S01]  /*ce70*/  FMUL.FTZ R37, R34.reuse, R9 ;  /* 0x0000000922257220 */ /* 0x040fe20000410000 */
[-C--:B------:R-:W-:Y:S01]  /*ce80*/  FMUL.FTZ R34, R34, R7.reuse ;  /* 0x0000000722227220 */ /* 0x080fe20000410000 */
[C---:B------:R-:W-:Y:S01]  /*ce90*/  FFMA.FTZ R11, R4.reuse, R6, -R11 ;  /* 0x00000006040b7223 */ /* 0x040fe2000001080b */
[----:B------:R-:W-:Y:S01]  /*cea0*/  FFMA.FTZ R27, R4, R8, R5 ;  /* 0x00000008041b7223 */ /* 0x000fe20000010005 */
[C---:B------:R-:W-:Y:S01]  /*ceb0*/  FFMA.FTZ R28, R32.reuse, R7, -R37 ;  /* 0x00000007201c7223 */ /* 0x040fe20000010825 */
[----:B------:R-:W-:Y:S01]  /*cec0*/  FFMA.FTZ R34, R32, R9, R34 ;  /* 0x0000000920227223 */ /* 0x000fe20000010022 */
[----:B------:R-:W-:Y:S02]  /*ced0*/  F2FP.SATFINITE.E4M3.F32.PACK_AB_MERGE_C R4, R48, R45, RZ ;  /* 0x0000002d3004723e */ /* 0x000fe400048070ff */
[----:B------:R-:W-:-:S02]  /*cee0*/  F2FP.SATFINITE.E4M3.F32.PACK_AB_MERGE_C R5, R54, R51, RZ ;  /* 0x000000333605723e */ /* 0x000fc400048070ff */
[----:B------:R-:W-:Y:S02]  /*cef0*/  F2FP.SATFINITE.E4M3.F32.PACK_AB_MERGE_C R6, R57, R50, RZ ;  /* 0x000000323906723e */ /* 0x000fe400048070ff */
[----:B------:R-:W-:Y:S02]  /*cf00*/  F2FP.SATFINITE.E4M3.F32.PACK_AB_MERGE_C R7, R58, R39, RZ ;  /* 0x000000273a07723e */ /* 0x000fe400048070ff */
[----:B------:R-:W-:Y:S02]  /*cf10*/  F2FP.SATFINITE.E4M3.F32.PACK_AB_MERGE_C R8, R47, R46, RZ ;  /* 0x0000002e2f08723e */ /* 0x000fe400048070ff */
[----:B------:R-:W-:Y:S02]  /*cf20*/  F2FP.SATFINITE.E4M3.F32.PACK_AB_MERGE_C R9, R53, R52, RZ ;  /* 0x000000343509723e */ /* 0x000fe400048070ff */
[----:B------:R-:W-:Y:S02]  /*cf30*/  F2FP.SATFINITE.E4M3.F32.PACK_AB_MERGE_C R4, R44, R43, R4 ;  /* 0x0000002b2c04723e */ /* 0x000fe40004807004 */
[----:B------:R-:W-:-:S02]  /*cf40*/  F2FP.SATFINITE.E4M3.F32.PACK_AB_MERGE_C R5, R40, R49, R5 ;  /* 0x000000312805723e */ /* 0x000fc40004807005 */
[----:B------:R-:W-:Y:S02]  /*cf50*/  F2FP.SATFINITE.E4M3.F32.PACK_AB_MERGE_C R6, R36, R29, R6 ;  /* 0x0000001d2406723e */ /* 0x000fe40004807006 */
[----:B------:R-:W-:Y:S02]  /*cf60*/  F2FP.SATFINITE.E4M3.F32.PACK_AB_MERGE_C R7, R28, R11, R7 ;  /* 0x0000000b1c07723e */ /* 0x000fe40004807007 */
[----:B------:R-:W-:Y:S02]  /*cf70*/  F2FP.SATFINITE.E4M3.F32.PACK_AB_MERGE_C R8, R41, R42, R8 ;  /* 0x0000002a2908723e */ /* 0x000fe40004807008 */
[----:B------:R-:W-:Y:S01]  /*cf80*/  F2FP.SATFINITE.E4M3.F32.PACK_AB_MERGE_C R9, R33, R38, R9 ;  /* 0x000000262109723e */ /* 0x000fe20004807009 */
[----:B------:R1:W-:Y:S01]  /*cf90*/  STS.128 [R25+0x14400], R4 ;  /* 0x0144000419007388 */ /* 0x0003e20000000c00 */
[----:B------:R-:W-:-:S05]  /*cfa0*/  F2FP.SATFINITE.E4M3.F32.PACK_AB_MERGE_C R11, R34, R27, R59 ;  /* 0x0000001b220b723e */ /* 0x000fca000480703b */
[----:B------:R1:W-:Y:S02]  /*cfb0*/  STS.128 [R26+0x14400], R8 ;  /* 0x014400081a007388 */ /* 0x0003e40000000c00 */
.L_x_637:
[----:B------:R-:W-:Y:S05]  /*cfc0*/  BSYNC B1 ;  /* 0x0000000000017941 */ /* 0x000fea0003800000 */
.L_x_636:
[----:B------:R-:W-:Y:S05]  /*cfd0*/  @P0 BRA `(.L_x_628) ;  /* 0x0000000800e40947 */ /* 0x000fea0003800000 */
[----:B------:R-:W-:Y:S01]  /*cfe0*/  IMAD.IADD R3, R16, 0x1, R3 ;  /* 0x0000000110037824 */ /* 0x000fe200078e0203 */
[----:B-1----:R-:W-:Y:S02]  /*cff0*/  SHF.R.U32.HI R4, RZ, 0x3, R200 ;  /* 0x00000003ff047819 */ /* 0x002fe400000116c8 */
[----:B------:R-:W-:Y:S02]  /*d000*/  F2FP.F16.E4M3.UNPACK_B R35, R0.H1 ;  /* 0x00000000ff23723e */ /* 0x000fe400030006ff */
[----:B------:R-:W-:Y:S02]  /*d010*/  LOP3.LUT R3, R200, 0x70, R3, 0xf8, !PT ;  /* 0x00000070c8037812 */ /* 0x000fe400078ef803 */
[----:B------:R-:W-:Y:S01]  /*d020*/  F2FP.F16.E4M3.UNPACK_B R39, R12.H1 ;  /* 0x0000000cff27723e */ /* 0x000fe200030006ff */
[--C-:B0-----:R-:W-:Y:S01]  /*d030*/  HADD2.F32 R37, -RZ, R35.reuse.H0_H0 ;  /* 0x20000023ff257230 */ /* 0x101fe20000004100 */
[----:B------:R-:W-:Y:S01]  /*d040*/  LOP3.LUT R3, R3, R4, RZ, 0x3c, !PT ;  /* 0x0000000403037212 */ /* 0x000fe200078e3cff */
[----:B------:R-:W-:Y:S01]  /*d050*/  HADD2.F32 R42, -RZ, R35.H1_H1 ;  /* 0x30000023ff2a7230 */ /* 0x000fe20000004100 */
[----:B------:R-:W0:Y:S01]  /*d060*/  LDS.128 R4, [R219+0x14400] ;  /* 0x01440000db047984 */ /* 0x000e220000000c00 */
[--C-:B------:R-:W-:Y:S01]  /*d070*/  HADD2.F32 R41, -RZ, R39.reuse.H0_H0 ;  /* 0x20000027ff297230 */ /* 0x100fe20000004100 */
[----:B------:R-:W-:Y:S01]  /*d080*/  IADD3 R3, R18, R3, R205 ;  /* 0x0000000312037210 */ /* 0x000fe20007ffe0cd */
[----:B------:R-:W-:-:S04]  /*d090*/  HADD2.F32 R46, -RZ, R39.H1_H1 ;  /* 0x30000027ff2e7230 */ /* 0x000fc80000004100 */
[----:B------:R-:W1:Y:S01]  /*d0a0*/  LDS.128 R8, [R3+0x14400] ;  /* 0x0144000003087984 */ /* 0x000e620000000c00 */
[-C--:B0-----:R-:W-:Y:S02]  /*d0b0*/  F2FP.F16.E4M3.UNPACK_B R25, R4.reuse ;  /* 0x00000004ff19723e */ /* 0x081fe400020006ff */
[----:B------:R-:W-:Y:S02]  /*d0c0*/  F2FP.F16.E4M3.UNPACK_B R4, R4.H1 ;  /* 0x00000004ff04723e */ /* 0x000fe400030006ff */
[-C--:B------:R-:W-:Y:S02]  /*d0d0*/  F2FP.F16.E4M3.UNPACK_B R26, R5.reuse ;  /* 0x00000005ff1a723e */ /* 0x080fe400020006ff */
[----:B------:R-:W-:Y:S01]  /*d0e0*/  F2FP.F16.E4M3.UNPACK_B R27, R5.H1 ;  /* 0x00000005ff1b723e */ /* 0x000fe200030006ff */
[--C-:B------:R-:W-:Y:S01]  /*d0f0*/  HADD2.F32 R5, -RZ, R4.reuse.H0_H0 ;  /* 0x20000004ff057230 */ /* 0x100fe20000004100 */
[-C--:B-1----:R-:W-:Y:S01]  /*d100*/  F2FP.F16.E4M3.UNPACK_B R30, R8.reuse.H1 ;  /* 0x00000008ff1e723e */ /* 0x082fe200030006ff */
[----:B------:R-:W-:Y:S01]  /*d110*/  HADD2.F32 R4, -RZ, R4.H1_H1 ;  /* 0x30000004ff047230 */ /* 0x000fe20000004100 */
[----:B------:R-:W-:-:S02]  /*d120*/  F2FP.F16.E4M3.UNPACK_B R8, R8 ;  /* 0x00000008ff08723e */ /* 0x000fc400020006ff */
[-C--:B------:R-:W-:Y:S01]  /*d130*/  F2FP.F16.E4M3.UNPACK_B R33, R9.reuse ;  /* 0x00000009ff21723e */ /* 0x080fe200020006ff */
[--C-:B------:R-:W-:Y:S01]  /*d140*/  HADD2.F32 R32, -RZ, R30.reuse.H0_H0 ;  /* 0x2000001eff207230 */ /* 0x100fe20000004100 */
[----:B------:R-:W-:Y:S01]  /*d150*/  F2FP.F16.E4M3.UNPACK_B R9, R9.H1 ;  /* 0x00000009ff09723e */ /* 0x000fe200030006ff */
[----:B------:R-:W-:Y:S01]  /*d160*/  HADD2.F32 R30, -RZ, R30.H1_H1 ;  /* 0x3000001eff1e7230 */ /* 0x000fe20000004100 */
[----:B------:R-:W-:Y:S02]  /*d170*/  F2FP.F16.E4M3.UNPACK_B R34, R10 ;  /* 0x0000000aff22723e */ /* 0x000fe400020006ff */
[-C--:B------:R-:W-:Y:S01]  /*d180*/  FMUL.FTZ R38, R37, R32.reuse ;  /* 0x0000002025267220 */ /* 0x080fe20000410000 */
[C---:B------:R-:W-:Y:S01]  /*d190*/  FMUL.FTZ R36, R41.reuse, R32 ;  /* 0x0000002029247220 */ /* 0x040fe20000410000 */
[----:B------:R-:W-:Y:S01]  /*d1a0*/  FMUL.FTZ R39, R42, R30 ;  /* 0x0000001e2a277220 */ /* 0x000fe20000410000 */
[----:B------:R-:W-:Y:S01]  /*d1b0*/  F2FP.F16.E4M3.UNPACK_B R10, R10.H1 ;  /* 0x0000000aff0a723e */ /* 0x000fe200030006ff */
[-C--:B------:R-:W-:Y:S01]  /*d1c0*/  FFMA.FTZ R38, R41, R5.reuse, R38 ;  /* 0x0000000529267223 */ /* 0x080fe20000010026 */
[----:B------:R-:W-:Y:S01]  /*d1d0*/  F2FP.F16.E4M3.UNPACK_B R41, R12 ;  /* 0x0000000cff29723e */ /* 0x000fe200020006ff */
[----:B------:R-:W-:Y:S01]  /*d1e0*/  FFMA.FTZ R36, R37, R5, -R36 ;  /* 0x0000000525247223 */ /* 0x000fe20000010824 */
[----:B------:R-:W-:Y:S01]  /*d1f0*/  F2FP.F16.E4M3.UNPACK_B R12, R0 ;  /* 0x00000000ff0c723e */ /* 0x000fe200020006ff */
[----:B------:R-:W-:-:S02]  /*d200*/  HADD2.F32 R5, -RZ, R8.H0_H0 ;  /* 0x20000008ff057230 */ /* 0x000fc40000004100 */
[----:B------:R-:W-:Y:S01]  /*d210*/  FMUL.FTZ R37, R46, R30 ;  /* 0x0000001e2e257220 */ /* 0x000fe20000410000 */
[----:B------:R-:W-:Y:S01]  /*d220*/  HADD2.F32 R44, -RZ, R41.H0_H0 ;  /* 0x20000029ff2c7230 */ /* 0x000fe20000004100 */
[----:B------:R-:W-:Y:S01]  /*d230*/  F2FP.F16.E4M3.UNPACK_B R30, R20.H1 ;  /* 0x00000014ff1e723e */ /* 0x000fe200030006ff */
[----:B------:R-:W-:Y:S02]  /*d240*/  HADD2.F32 R40, -RZ, R12.H0_H0 ;  /* 0x2000000cff287230 */ /* 0x000fe40000004100 */
[-C--:B------:R-:W-:Y:S01]  /*d250*/  FFMA.FTZ R37, R42, R4.reuse, -R37 ;  /* 0x000000042a257223 */ /* 0x080fe20000010825 */
[----:B------:R-:W-:Y:S02]  /*d260*/  HADD2.F32 R0, -RZ, R25.H0_H0 ;  /* 0x20000019ff007230 */ /* 0x000fe40000004100 */
[-C--:B------:R-:W-:Y:S01]  /*d270*/  FMUL.FTZ R35, R44, R5.reuse ;  /* 0x000000052c237220 */ /* 0x080fe20000410000 */
[----:B------:R-:W-:Y:S01]  /*d280*/  FFMA.FTZ R39, R46, R4, R39 ;  /* 0x000000042e277223 */ /* 0x000fe20000010027 */
[C---:B------:R-:W-:Y:S01]  /*d290*/  FMUL.FTZ R5, R40.reuse, R5 ;  /* 0x0000000528057220 */ /* 0x040fe20000410000 */
[----:B------:R-:W-:Y:S01]  /*d2a0*/  F2FP.F16.E4M3.UNPACK_B R42, R13.H1 ;  /* 0x0000000dff2a723e */ /* 0x000fe200030006ff */
[----:B------:R-:W-:Y:S01]  /*d2b0*/  FFMA.FTZ R35, R40, R0, -R35 ;  /* 0x0000000028237223 */ /* 0x000fe20000010823 */
[----:B------:R-:W-:-:S02]  /*d2c0*/  HADD2.F32 R4, -RZ, R9.H0_H0 ;  /* 0x20000009ff047230 */ /* 0x000fc40000004100 */
[----:B------:R-:W-:Y:S01]  /*d2d0*/  FFMA.FTZ R5, R44, R0, R5 ;  /* 0x000000002c057223 */ /* 0x000fe20000010005 */
[----:B------:R-:W-:Y:S01]  /*d2e0*/  HADD2.F32 R40, -RZ, R30.H0_H0 ;  /* 0x2000001eff287230 */ /* 0x000fe20000004100 */
[-C--:B------:R-:W-:Y:S01]  /*d2f0*/  F2FP.F16.E4M3.UNPACK_B R28, R6.reuse ;  /* 0x00000006ff1c723e */ /* 0x080fe200020006ff */
[----:B------:R-:W-:Y:S01]  /*d300*/  HADD2.F32 R47, -RZ, R41.H1_H1 ;  /* 0x30000029ff2f7230 */ /* 0x000fe20000004100 */
[----:B------:R-:W-:Y:S01]  /*d310*/  F2FP.F16.E4M3.UNPACK_B R6, R6.H1 ;  /* 0x00000006ff06723e */ /* 0x000fe200030006ff */
[----:B------:R-:W-:Y:S02]  /*d320*/  HADD2.F32 R8, -RZ, R8.H1_H1 ;  /* 0x30000008ff087230 */ /* 0x000fe40000004100 */
[----:B------:R-:W-:Y:S01]  /*d330*/  FMUL.FTZ R43, R40, R4 ;  /* 0x00000004282b7220 */ /* 0x000fe20000410000 */
[----:B------:R-:W-:Y:S01]  /*d340*/  HADD2.F32 R45, -RZ, R12.H1_H1 ;  /* 0x3000000cff2d7230 */ /* 0x000fe20000004100 */
[----:B------:R-:W-:Y:S01]  /*d350*/  F2FP.F16.E4M3.UNPACK_B R32, R11 ;  /* 0x0000000bff20723e */ /* 0x000fe200020006ff */
[----:B------:R-:W-:-:S02]  /*d360*/  HADD2.F32 R44, -RZ, R42.H0_H0 ;  /* 0x2000002aff2c7230 */ /* 0x000fc40000004100 */
[-C--:B------:R-:W-:Y:S01]  /*d370*/  FMUL.FTZ R12, R47, R8.reuse ;  /* 0x000000082f0c7220 */ /* 0x080fe20000410000 */
[----:B------:R-:W-:Y:S02]  /*d380*/  HADD2.F32 R0, -RZ, R27.H0_H0 ;  /* 0x2000001bff007230 */ /* 0x000fe40000004100 */
[C---:B------:R-:W-:Y:S01]  /*d390*/  FMUL.FTZ R8, R45.reuse, R8 ;  /* 0x000000082d087220 */ /* 0x040fe20000410000 */
[----:B------:R-:W-:Y:S02]  /*d3a0*/  HADD2.F32 R25, -RZ, R25.H1_H1 ;  /* 0x30000019ff197230 */ /* 0x000fe40000004100 */
[C---:B------:R-:W-:Y:S01]  /*d3b0*/  FMUL.FTZ R41, R44.reuse, R4 ;  /* 0x000000042c297220 */ /* 0x040fe20000410000 */
[----:B------:R-:W-:Y:S02]  /*d3c0*/  HADD2.F32 R9, -RZ, R9.H1_H1 ;  /* 0x30000009ff097230 */ /* 0x000fe40000004100 */
[----:B------:R-:W-:Y:S01]  /*d3d0*/  FFMA.FTZ R43, R44, R0, R43 ;  /* 0x000000002c2b7223 */ /* 0x000fe2000001002b */
[----:B------:R-:W-:Y:S01]  /*d3e0*/  F2FP.F16.E4M3.UNPACK_B R44, R13 ;  /* 0x0000000dff2c723e */ /* 0x000fe200020006ff */
[-C--:B------:R-:W-:Y:S01]  /*d3f0*/  FFMA.FTZ R12, R45, R25.reuse, -R12 ;  /* 0x000000192d0c7223 */ /* 0x080fe2000001080c */
[----:B------:R-:W-:Y:S01]  /*d400*/  FFMA.FTZ R8, R47, R25, R8 ;  /* 0x000000192f087223 */ /* 0x000fe20000010008 */
[----:B------:R-:W-:Y:S01]  /*d410*/  HADD2.F32 R45, -RZ, R30.H1_H1 ;  /* 0x3000001eff2d7230 */ /* 0x000fe20000004100 */
[----:B------:R-:W-:Y:S01]  /*d420*/  F2FP.F16.E4M3.UNPACK_B R25, R20 ;  /* 0x00000014ff19723e */ /* 0x000fe200020006ff */
[----:B------:R-:W-:-:S02]  /*d430*/  HADD2.F32 R47, -RZ, R42.H1_H1 ;  /* 0x3000002aff2f7230 */ /* 0x000fc40000004100 */
[----:B------:R-:W-:Y:S01]  /*d440*/  FFMA.FTZ R41, R40, R0, -R41 ;  /* 0x0000000028297223 */ /* 0x000fe20000010829 */
[----:B------:R-:W-:Y:S02]  /*d450*/  HADD2.F32 R46, -RZ, R44.H0_H0 ;  /* 0x2000002cff2e7230 */ /* 0x000fe40000004100 */
[-C--:B------:R-:W-:Y:S01]  /*d460*/  FMUL.FTZ R40, R45, R9.reuse ;  /* 0x000000092d287220 */ /* 0x080fe20000410000 */
[----:B------:R-:W-:Y:S02]  /*d470*/  HADD2.F32 R4, -RZ, R33.H0_H0 ;  /* 0x20000021ff047230 */ /* 0x000fe40000004100 */
[----:B------:R-:W-:Y:S01]  /*d480*/  FMUL.FTZ R20, R47, R9 ;  /* 0x000000092f147220 */ /* 0x000fe20000410000 */
[----:B------:R-:W-:Y:S01]  /*d490*/  HADD2.F32 R27, -RZ, R27.H1_H1 ;  /* 0x3000001bff1b7230 */ /* 0x000fe20000004100 */
[----:B------:R-:W-:Y:S01]  /*d4a0*/  F2FP.F16.E4M3.UNPACK_B R11, R11.H1 ;  /* 0x0000000bff0b723e */ /* 0x000fe200030006ff */
[----:B------:R-:W-:Y:S02]  /*d4b0*/  HADD2.F32 R42, -RZ, R25.H0_H0 ;  /* 0x20000019ff2a7230 */ /* 0x000fe40000004100 */
[----:B------:R-:W-:Y:S01]  /*d4c0*/  FMUL.FTZ R9, R46, R4 ;  /* 0x000000042e097220 */ /* 0x000fe20000410000 */
[----:B------:R-:W-:-:S02]  /*d4d0*/  HADD2.F32 R0, -RZ, R26.H0_H0 ;  /* 0x2000001aff007230 */ /* 0x000fc40000004100 */
[----:B------:R-:W-:Y:S01]  /*d4e0*/  FFMA.FTZ R40, R47, R27, R40 ;  /* 0x0000001b2f287223 */ /* 0x000fe20000010028 */
[----:B------:R-:W-:Y:S01]  /*d4f0*/  F2FP.F16.E4M3.UNPACK_B R47, R14.H1 ;  /* 0x0000000eff2f723e */ /* 0x000fe200030006ff */
[C---:B------:R-:W-:Y:S01]  /*d500*/  FMUL.FTZ R13, R42.reuse, R4 ;  /* 0x000000042a0d7220 */ /* 0x040fe20000410000 */
[----:B------:R-:W-:Y:S02]  /*d510*/  HADD2.F32 R4, -RZ, R10.H0_H0 ;  /* 0x2000000aff047230 */ /* 0x000fe40000004100 */
[-C--:B------:R-:W-:Y:S01]  /*d520*/  FFMA.FTZ R9, R42, R0.reuse, -R9 ;  /* 0x000000002a097223 */ /* 0x080fe20000010809 */
[----:B------:R-:W-:Y:S01]  /*d530*/  F2FP.F16.E4M3.UNPACK_B R42, R21.H1 ;  /* 0x00000015ff2a723e */ /* 0x000fe200030006ff */
[----:B------:R-:W-:Y:S01]  /*d540*/  FFMA.FTZ R13, R46, R0, R13 ;  /* 0x000000002e0d7223 */ /* 0x000fe2000001000d */
[----:B------:R-:W-:Y:S02]  /*d550*/  HADD2.F32 R46, -RZ, R44.H1_H1 ;  /* 0x3000002cff2e7230 */ /* 0x000fe40000004100 */
[----:B------:R-:W-:Y:S01]  /*d560*/  FFMA.FTZ R30, R45, R27, -R20 ;  /* 0x0000001b2d1e7223 */ /* 0x000fe20000010814 */
[----:B------:R-:W-:Y:S01]  /*d570*/  HADD2.F32 R48, -RZ, R47.H0_H0 ;  /* 0x2000002fff307230 */ /* 0x000fe20000004100 */
[-C--:B------:R-:W-:Y:S01]  /*d580*/  F2FP.F16.E4M3.UNPACK_B R29, R7.reuse ;  /* 0x00000007ff1d723e */ /* 0x080fe200020006ff */
[----:B------:R-:W-:Y:S01]  /*d590*/  HADD2.F32 R44, -RZ, R42.H0_H0 ;  /* 0x2000002aff2c7230 */ /* 0x000fe20000004100 */
[----:B------:R-:W-:Y:S01]  /*d5a0*/  F2FP.F16.E4M3.UNPACK_B R7, R7.H1 ;  /* 0x00000007ff07723e */ /* 0x000fe200030006ff */
[----:B------:R-:W-:-:S02]  /*d5b0*/  HADD2.F32 R33, -RZ, R33.H1_H1 ;  /* 0x30000021ff217230 */ /* 0x000fc40000004100 */
[-C--:B------:R-:W-:Y:S01]  /*d5c0*/  FMUL.FTZ R27, R48, R4.reuse ;  /* 0x00000004301b7220 */ /* 0x080fe20000410000 */
[----:B------:R-:W-:Y:S02]  /*d5d0*/  HADD2.F32 R20, -RZ, R25.H1_H1 ;  /* 0x30000019ff147230 */ /* 0x000fe40000004100 */
[----:B------:R-:W-:Y:S01]  /*d5e0*/  FMUL.FTZ R45, R44, R4 ;  /* 0x000000042c2d7220 */ /* 0x000fe20000410000 */
[----:B------:R-:W-:Y:S02]  /*d5f0*/  HADD2.F32 R0, -RZ, R6.H0_H0 ;  /* 0x20000006ff007230 */ /* 0x000fe40000004100 */
[-C--:B------:R-:W-:Y:S01]  /*d600*/  FMUL.FTZ R25, R46, R33.reuse ;  /* 0x000000212e197220 */ /* 0x080fe20000410000 */
[----:B------:R-:W-:Y:S02]  /*d610*/  HADD2.F32 R26, -RZ, R26.H1_H1 ;  /* 0x3000001aff1a7230 */ /* 0x000fe40000004100 */
[----:B------:R-:W-:Y:S01]  /*d620*/  FMUL.FTZ R33, R20, R33 ;  /* 0x0000002114217220 */ /* 0x000fe20000410000 */
[----:B------:R-:W-:-:S02]  /*d630*/  HADD2.F32 R10, -RZ, R10.H1_H1 ;  /* 0x3000000aff0a7230 */ /* 0x000fc40000004100 */
[-C--:B------:R-:W-:Y:S01]  /*d640*/  FFMA.FTZ R27, R44, R0.reuse, -R27 ;  /* 0x000000002c1b7223 */ /* 0x080fe2000001081b */
[----:B------:R-:W-:Y:S01]  /*d650*/  FFMA.FTZ R45, R48, R0, R45 ;  /* 0x00000000302d7223 */ /* 0x000fe2000001002d */
[----:B------:R-:W-:Y:S02]  /*d660*/  HADD2.F32 R0, -RZ, R47.H1_H1 ;  /* 0x3000002fff007230 */ /* 0x000fe40000004100 */
[-C--:B------:R-:W-:Y:S01]  /*d670*/  FFMA.FTZ R20, R20, R26.reuse, -R25 ;  /* 0x0000001a14147223 */ /* 0x080fe20000010819 */
[----:B------:R-:W-:Y:S02]  /*d680*/  HADD2.F32 R42, -RZ, R42.H1_H1 ;  /* 0x3000002aff2a7230 */ /* 0x000fe40000004100 */
[----:B------:R-:W-:Y:S01]  /*d690*/  FFMA.FTZ R26, R46, R26, R33 ;  /* 0x0000001a2e1a7223 */ /* 0x000fe20000010021 */
[----:B------:R-:W-:Y:S01]  /*d6a0*/  HADD2.F32 R6, -RZ, R6.H1_H1 ;  /* 0x30000006ff067230 */ /* 0x000fe20000004100 */
[----:B------:R-:W-:Y:S01]  /*d6b0*/  F2FP.F16.E4M3.UNPACK_B R33, R21 ;  /* 0x00000015ff21723e */ /* 0x000fe200020006ff */
[----:B------:R-:W-:Y:S01]  /*d6c0*/  FMUL.FTZ R21, R0, R10 ;  /* 0x0000000a00157220 */ /* 0x000fe20000410000 */
[----:B------:R-:W-:Y:S01]  /*d6d0*/  F2FP.F16.E4M3.UNPACK_B R44, R14 ;  /* 0x0000000eff2c723e */ /* 0x000fe200020006ff */
[----:B------:R-:W-:Y:S01]  /*d6e0*/  FMUL.FTZ R25, R42, R10 ;  /* 0x0000000a2a197220 */ /* 0x000fe20000410000 */
[----:B------:R-:W-:-:S02]  /*d6f0*/  HADD2.F32 R4, -RZ, R34.H0_H0 ;  /* 0x20000022ff047230 */ /* 0x000fc40000004100 */
[-C--:B------:R-:W-:Y:S01]  /*d700*/  FFMA.FTZ R14, R42, R6.reuse, -R21 ;  /* 0x000000062a0e7223 */ /* 0x080fe20000010815 */
[----:B------:R-:W-:Y:S02]  /*d710*/  HADD2.F32 R34, -RZ, R34.H1_H1 ;  /* 0x30000022ff227230 */ /* 0x000fe40000004100 */
[----:B------:R-:W-:Y:S01]  /*d720*/  FFMA.FTZ R42, R0, R6, R25 ;  /* 0x00000006002a7223 */ /* 0x000fe20000010019 */
[----:B------:R-:W-:Y:S01]  /*d730*/  HADD2.F32 R10, -RZ, R44.H0_H0 ;  /* 0x2000002cff0a7230 */ /* 0x000fe20000004100 */
[----:B------:R-:W-:Y:S01]  /*d740*/  F2FP.F16.E4M3.UNPACK_B R46, R15.H1 ;  /* 0x0000000fff2e723e */ /* 0x000fe200030006ff */
[----:B------:R-:W-:Y:S01]  /*d750*/  HADD2.F32 R6, -RZ, R33.H0_H0 ;  /* 0x20000021ff067230 */ /* 0x000fe20000004100 */
[----:B------:R-:W-:Y:S01]  /*d760*/  F2FP.SATFINITE.E4M3.F32.PACK_AB_MERGE_C R38, R39, R38, RZ ;  /* 0x000000262726723e */ /* 0x000fe200048070ff */
        /* <DEDUP_REMOVED lines=8> */
[----:B------:R-:W-:Y:S01]  /*d7f0*/  FMUL.FTZ R21, R44, R34 ;  /* 0x000000222c157220 */ /* 0x000fe20000410000 */
[----:B------:R-:W-:Y:S01]  /*d800*/  F2FP.F16.E4M3.UNPACK_B R0, R24.H1 ;  /* 0x00000018ff00723e */ /* 0x000fe200030006ff */
[----:B------:R-:W-:Y:S01]  /*d810*/  FMUL.FTZ R25, R4, R34 ;  /* 0x0000002204197220 */ /* 0x000fe20000410000 */
[----:B------:R-:W-:-:S02]  /*d820*/  HADD2.F32 R48, -RZ, R46.H0_H0 ;  /* 0x2000002eff307230 */ /* 0x000fc40000004100 */
[-C--:B------:R-:W-:Y:S01]  /*d830*/  FFMA.FTZ R21, R4, R28.reuse, -R21 ;  /* 0x0000001c04157223 */ /* 0x080fe20000010815 */
[----:B------:R-:W-:Y:S02]  /*d840*/  HADD2.F32 R4, -RZ, R11.H0_H0 ;  /* 0x2000000bff047230 */ /* 0x000fe40000004100 */
[----:B------:R-:W-:Y:S01]  /*d850*/  FFMA.FTZ R25, R44, R28, R25 ;  /* 0x0000001c2c197223 */ /* 0x000fe20000010019 */
[--C-:B------:R-:W-:Y:S01]  /*d860*/  HADD2.F32 R28, -RZ, R0.reuse.H0_H0 ;  /* 0x20000000ff1c7230 */ /* 0x100fe20000004100 */
[----:B------:R-:W-:Y:S01]  /*d870*/  F2FP.F16.E4M3.UNPACK_B R34, R24 ;  /* 0x00000018ff22723e */ /* 0x000fe200020006ff */
[----:B------:R-:W-:Y:S02]  /*d880*/  HADD2.F32 R49, -RZ, R0.H1_H1 ;  /* 0x30000000ff317230 */ /* 0x000fe40000004100 */
[-C--:B------:R-:W-:Y:S01]  /*d890*/  FMUL.FTZ R33, R48, R4.reuse ;  /* 0x0000000430217220 */ /* 0x080fe20000410000 */
[----:B------:R-:W-:Y:S02]  /*d8a0*/  HADD2.F32 R0, -RZ, R7.H0_H0 ;  /* 0x20000007ff007230 */ /* 0x000fe40000004100 */
[----:B------:R-:W-:Y:S01]  /*d8b0*/  FMUL.FTZ R47, R28, R4 ;  /* 0x000000041c2f7220 */ /* 0x000fe20000410000 */
[----:B------:R-:W-:Y:S01]  /*d8c0*/  HADD2.F32 R51, -RZ, R46.H1_H1 ;  /* 0x3000002eff337230 */ /* 0x000fe20000004100 */
[----:B------:R-:W-:Y:S01]  /*d8d0*/  F2FP.SATFINITE.E4M3.F32.PACK_AB_MERGE_C R30, R30, R41, RZ ;  /* 0x000000291e1e723e */ /* 0x000fe200048070ff */
[----:B------:R-:W-:-:S02]  /*d8e0*/  HADD2.F32 R11, -RZ, R11.H1_H1 ;  /* 0x3000000bff0b7230 */ /* 0x000fc40000004100 */
[-C--:B------:R-:W-:Y:S01]  /*d8f0*/  FFMA.FTZ R33, R28, R0.reuse, -R33 ;  /* 0x000000001c217223 */ /* 0x080fe20000010821 */
[----:B------:R-:W-:Y:S02]  /*d900*/  HADD2.F32 R7, -RZ, R7.H1_H1 ;  /* 0x30000007ff077230 */ /* 0x000fe40000004100 */
[----:B------:R-:W-:Y:S01]  /*d910*/  FFMA.FTZ R47, R48, R0, R47 ;  /* 0x00000000302f7223 */ /* 0x000fe2000001002f */
[----:B------:R-:W-:Y:S01]  /*d920*/  F2FP.F16.E4M3.UNPACK_B R0, R15 ;  /* 0x0000000fff00723e */ /* 0x000fe200020006ff */
[-C--:B------:R-:W-:Y:S01]  /*d930*/  FMUL.FTZ R4, R51, R11.reuse ;  /* 0x0000000b33047220 */ /* 0x080fe20000410000 */
[--C-:B------:R-:W-:Y:S02]  /*d940*/  HADD2.F32 R44, -RZ, R34.reuse.H0_H0 ;  /* 0x20000022ff2c7230 */ /* 0x100fe40000004100 */
[C---:B------:R-:W-:Y:S01]  /*d950*/  FMUL.FTZ R28, R49.reuse, R11 ;  /* 0x0000000b311c7220 */ /* 0x040fe20000410000 */
[----:B------:R-:W-:Y:S02]  /*d960*/  HADD2.F32 R15, -RZ, R34.H1_H1 ;  /* 0x30000022ff0f7230 */ /* 0x000fe40000004100 */
[----:B------:R-:W-:Y:S01]  /*d970*/  FFMA.FTZ R24, R49, R7, -R4 ;  /* 0x0000000731187223 */ /* 0x000fe20000010804 */
[----:B------:R-:W-:-:S02]  /*d980*/  HADD2.F32 R34, -RZ, R0.H0_H0 ;  /* 0x20000000ff227230 */ /* 0x000fc40000004100 */
[----:B------:R-:W-:Y:S01]  /*d990*/  FFMA.FTZ R28, R51, R7, R28 ;  /* 0x00000007331c7223 */ /* 0x000fe2000001001c */
[----:B------:R-:W-:Y:S01]  /*d9a0*/  HADD2.F32 R4, -RZ, R32.H0_H0 ;  /* 0x20000020ff047230 */ /* 0x000fe20000004100 */
[----:B------:R-:W-:Y:S01]  /*d9b0*/  F2FP.SATFINITE.E4M3.F32.PACK_AB_MERGE_C R14, R14, R27, RZ ;  /* 0x0000001b0e0e723e */ /* 0x000fe200048070ff */
[----:B------:R-:W-:Y:S01]  /*d9c0*/  HADD2.F32 R49, -RZ, R0.H1_H1 ;  /* 0x30000000ff317230 */ /* 0x000fe20000004100 */
[----:B------:R-:W-:Y:S01]  /*d9d0*/  F2FP.SATFINITE.E4M3.F32.PACK_AB_MERGE_C R24, R24, R33, RZ ;  /* 0x000000211818723e */ /* 0x000fe200048070ff */
[----:B------:R-:W-:Y:S02]  /*d9e0*/  HADD2.F32 R32, -RZ, R32.H1_H1 ;  /* 0x30000020ff207230 */ /* 0x000fe40000004100 */
[-C--:B------:R-:W-:Y:S01]  /*d9f0*/  FMUL.FTZ R7, R34, R4.reuse ;  /* 0x0000000422077220 */ /* 0x080fe20000410000 */
[--C-:B------:R-:W-:Y:S02]  /*da00*/  HADD2.F32 R0, -RZ, R29.reuse.H0_H0 ;  /* 0x2000001dff007230 */ /* 0x100fe40000004100 */
[----:B------:R-:W-:Y:S01]  /*da10*/  FMUL.FTZ R11, R44, R4 ;  /* 0x000000042c0b7220 */ /* 0x000fe20000410000 */
[----:B------:R-:W-:-:S02]  /*da20*/  HADD2.F32 R29, -RZ, R29.H1_H1 ;  /* 0x3000001dff1d7230 */ /* 0x000fc40000004100 */
[-C--:B------:R-:W-:Y:S01]  /*da30*/  FMUL.FTZ R4, R49, R32.reuse ;  /* 0x0000002031047220 */ /* 0x080fe20000410000 */
[C---:B------:R-:W-:Y:S01]  /*da40*/  FMUL.FTZ R32, R15.reuse, R32 ;  /* 0x000000200f207220 */ /* 0x040fe20000410000 */
[-C--:B------:R-:W-:Y:S01]  /*da50*/  FFMA.FTZ R7, R44, R0.reuse, -R7 ;  /* 0x000000002c077223 */ /* 0x080fe20000010807 */
[----:B------:R-:W-:Y:S01]  /*da60*/  FFMA.FTZ R11, R34, R0, R11 ;  /* 0x00000000220b7223 */ /* 0x000fe2000001000b */
[-C--:B------:R-:W-:Y:S01]  /*da70*/  FFMA.FTZ R0, R15, R29.reuse, -R4 ;  /* 0x0000001d0f007223 */ /* 0x080fe20000010804 */
[----:B------:R-:W-:Y:S01]  /*da80*/  FFMA.FTZ R32, R49, R29, R32 ;  /* 0x0000001d31207223 */ /* 0x000fe20000010020 */
[----:B------:R-:W-:Y:S02]  /*da90*/  F2FP.SATFINITE.E4M3.F32.PACK_AB_MERGE_C R4, R37, R36, RZ ;  /* 0x000000242504723e */ /* 0x000fe400048070ff */
[----:B------:R-:W-:Y:S02]  /*daa0*/  F2FP.SATFINITE.E4M3.F32.PACK_AB_MERGE_C R40, R40, R43, RZ ;  /* 0x0000002b2828723e */ /* 0x000fe400048070ff */
[----:B------:R-:W-:-:S02]  /*dab0*/  F2FP.SATFINITE.E4M3.F32.PACK_AB_MERGE_C R42, R42, R45, RZ ;  /* 0x0000002d2a2a723e */ /* 0x000fc400048070ff */
[----:B------:R-:W-:Y:S02]  /*dac0*/  F2FP.SATFINITE.E4M3.F32.PACK_AB_MERGE_C R28, R28, R47, RZ ;  /* 0x0000002f1c1c723e */ /* 0x000fe400048070ff */
[----:B------:R-:W-:Y:S02]  /*dad0*/  F2FP.SATFINITE.E4M3.F32.PACK_AB_MERGE_C R8, R8, R5, R38 ;  /* 0x000000050808723e */ /* 0x000fe40004807026 */
[----:B------:R-:W-:Y:S02]  /*dae0*/  F2FP.SATFINITE.E4M3.F32.PACK_AB_MERGE_C R4, R12, R35, R4 ;  /* 0x000000230c04723e */ /* 0x000fe40004807004 */
[----:B------:R-:W-:Y:S02]  /*daf0*/  F2FP.SATFINITE.E4M3.F32.PACK_AB_MERGE_C R5, R20, R9, R30 ;  /* 0x000000091405723e */ /* 0x000fe4000480701e */
[----:B------:R-:W-:Y:S02]  /*db00*/  F2FP.SATFINITE.E4M3.F32.PACK_AB_MERGE_C R6, R21, R6, R14 ;  /* 0x000000061506723e */ /* 0x000fe4000480700e */
[----:B------:R-:W-:-:S02]  /*db10*/  F2FP.SATFINITE.E4M3.F32.PACK_AB_MERGE_C R7, R0, R7, R24 ;  /* 0x000000070007723e */ /* 0x000fc40004807018 */
[----:B------:R-:W-:Y:S02]  /*db20*/  F2FP.SATFINITE.E4M3.F32.PACK_AB_MERGE_C R9, R26, R13, R40 ;  /* 0x0000000d1a09723e */ /* 0x000fe40004807028 */
[----:B------:R-:W-:Y:S01]  /*db30*/  F2FP.SATFINITE.E4M3.F32.PACK_AB_MERGE_C R10, R25, R10, R42 ;  /* 0x0000000a190a723e */ /* 0x000fe2000480702a */
[----:B------:R2:W-:Y:S01]  /*db40*/  STS.128 [R219+0x14400], R4 ;  /* 0x01440004db007388 */ /* 0x0005e20000000c00 */
[----:B------:R-:W-:-:S05]  /*db50*/  F2FP.SATFINITE.E4M3.F32.PACK_AB_MERGE_C R11, R32, R11, R28 ;  /* 0x0000000b200b723e */ /* 0x000fca000480701c */
[----:B------:R2:W-:Y:S02]  /*db60*/  STS.128 [R3+0x14400], R8 ;  /* 0x0144000803007388 */ /* 0x0005e40000000c00 */
.L_x_628:
[----:B------:R-:W-:Y:S05]  /*db70*/  BSYNC B0 ;  /* 0x0000000000007941 */ /* 0x000fea0003800000 */
.L_x_617:
[----:B------:R-:W-:Y:S01]  /*db80*/  @!PT LDS RZ, [RZ] ;  /* 0x00000000fffff984 */ /* 0x000fe20000000800 */
[----:B------:R-:W-:Y:S01]  /*db90*/  @!PT LDS RZ, [RZ] ;  /* 0x00000000fffff984 */ /* 0x000fe20000000800 */
[----:B------:R-:W-:Y:S01]  /*dba0*/  @!PT LDS RZ, [RZ] ;  /* 0x00000000fffff984 */ /* 0x000fe20000000800 */
[----:B------:R-:W-:Y:S01]  /*dbb0*/  @!PT LDS RZ, [RZ] ;  /* 0x00000000fffff984 */ /* 0x000fe20000000800 */
[----:B------:R4:W-:Y:S06]  /*dbc0*/  MEMBAR.ALL.CTA ;  /* 0x0000000000007992 */ /* 0x0009ec0000008000 */
[----:B----4-:R-:W4:Y:S01]  /*dbd0*/  FENCE.VIEW.ASYNC.S ;  /* 0x00000000000073c6 */ /* 0x010f220000000000 */
[----:B------:R-:W-:Y:S05]  /*dbe0*/  WARPSYNC.ALL ;  /* 0x0000000000007948 */ /* 0x000fea0003800000 */
[----:B----4-:R-:W-:Y:S06]  /*dbf0*/  BAR.SYNC.DEFER_BLOCKING 0xd, 0x100 ;  /* 0x0344000000007b1d */ /* 0x010fec0000010000 */
.L_x_614:
[----:B------:R-:W-:-:S13]  /*dc00*/  ISETP.NE.AND P0, PT, R198, 0x3, PT ;  /* 0x00000003c600780c */ /* 0x000fda0003f05270 */
[----:B------:R-:W-:Y:S05]  /*dc10*/  @!P0 BRA `(.L_x_638) ;  /* 0x0000000000048947 */ /* 0x000fea0003800000 */
[----:B------:R-:W-:Y:S01]  /*dc20*/  BPT.TRAP 0x1 ;  /* 0x000000040000795c */ /* 0x000fe20000300000 */
.L_x_638:
[----:B-12---:R-:W-:Y:S01]  /*dc30*/  IMAD R3, R197, 0x8, R18 ;  /* 0x00000008c5037824 */ /* 0x006fe200078e0212 */
[----:B---3--:R-:W-:-:S04]  /*dc40*/  SHF.L.U32 R4, R199, 0x1f, RZ ;  /* 0x0000001fc7047819 */ /* 0x008fc800000006ff */
[----:B------:R1:W2:Y:S01]  /*dc50*/  SYNCS.PHASECHK.TRANS64.TRYWAIT P1, [R3+URZ+0x22830], R4 ;  /* 0x02283004030075a7 */ /* 0x0002a2000802017f */
[----:B------:R-:W-:Y:S05]  /*dc60*/  @!P0 BRA `(.L_x_639) ;  /* 0x0000000000048947 */ /* 0x000fea0003800000 */
[----:B------:R-:W-:Y:S01]  /*dc70*/  BPT.TRAP 0x1 ;  /* 0x000000040000795c */ /* 0x000fe20000300000 */
.L_x_639:
[----:B------:R-:W-:-:S05]  /*dc80*/  VIADD R0, R18, 0x18400 ;  /* 0x0001840012007836 */ /* 0x000fca0000000000 */
[----:B------:R-:W-:-:S04]  /*dc90*/  SHF.R.U32.HI R0, RZ, 0x4, R0 ;  /* 0x00000004ff007819 */ /* 0x000fc80000011600 */
[----:B------:R-:W-:-:S04]  /*dca0*/  LOP3.LUT R0, R0, 0x3fff, RZ, 0xc0, !PT ;  /* 0x00003fff00007812 */ /* 0x000fc800078ec0ff */
[----:B------:R-:W-:-:S05]  /*dcb0*/  LOP3.LUT R0, R0, 0x10000, RZ, 0xfc, !PT ;  /* 0x0001000000007812 */ /* 0x000fca00078efcff */
[----:B------:R-:W-:Y:S01]  /*dcc0*/  IMAD R12, R197, 0x500, R0 ;  /* 0x00000500c50c7824 */ /* 0x000fe200078e0200 */
[----:B--2---:R-:W-:Y:S06]  /*dcd0*/  @P1 BRA `(.L_x_640) ;  /* 0x0000000000081947 */ /* 0x004fec0003800000 */
[----:B------:R-:W2:Y:S02]  /*dce0*/  SYNCS.PHASECHK.TRANS64.TRYWAIT P1, [R3+URZ+0x22830], R4 ;  /* 0x02283004030075a7 */ /* 0x000ea4000802017f */
[----:B--2---:R-:W-:Y:S05]  /*dcf0*/  @!P1 BRA `(.L_x_641) ;  /* 0x0000011800e89947 */ /* 0x004fea0003800000 */
.L_x_640:
[----:B-12---:R-:W-:Y:S01]  /*dd00*/  IMAD.MOV.U32 R4, RZ, RZ, R12 ;  /* 0x000000ffff047224 */ /* 0x006fe200078e000c */
[----:B------:R-:W-:Y:S05]  /*dd10*/  WARPSYNC.ALL ;  /* 0x0000000000007948 */ /* 0x000fea0003800000 */
[----:B------:R-:W-:Y:S01]  /*dd20*/  IMAD.MOV.U32 R5, RZ, RZ, 0x40000040 ;  /* 0x40000040ff057424 */ /* 0x000fe200078e00ff */
[----:B------:R-:W-:Y:S01]  /*dd30*/  R2UR UR6, R4 ;  /* 0x00000000040672ca */ /* 0x000fe200000e0000 */
[----:B------:R-:W-:Y:S01]  /*dd40*/  WARPGROUP.ARRIVE ;  /* 0x00000000000079c5 */ /* 0x000fe20000000000 */
[----:B------:R-:W-:Y:S01]  /*dd50*/  LOP3.LUT R4, R31, 0x10000, RZ, 0xfc, !PT ;  /* 0x000100001f047812 */ /* 0x000fe200078efcff */
[----:B------:R-:W-:Y:S01]  /*dd60*/  IMAD.MOV.U32 R7, RZ, RZ, 0x40000040 ;  /* 0x40000040ff077424 */ /* 0x000fe200078e00ff */
[C---:B------:R-:W-:Y:S01]  /*dd70*/  R2UR UR7, R5.reuse ;  /* 0x00000000050772ca */ /* 0x040fe200000e0000 */
[----:B------:R-:W-:Y:S01]  /*dd80*/  VIADD R8, R12, 0x200 ;  /* 0x000002000c087836 */ /* 0x000fe20000000000 */
[----:B------:R-:W-:Y:S01]  /*dd90*/  R2UR UR4, R4 ;  /* 0x00000000040472ca */ /* 0x000fe200000e0000 */
[----:B------:R-:W-:Y:S01]  /*dda0*/  IMAD.MOV.U32 R9, RZ, RZ, 0x40000040 ;  /* 0x40000040ff097424 */ /* 0x000fe200078e00ff */
[----:B------:R-:W-:Y:S01]  /*ddb0*/  R2UR UR5, R5 ;  /* 0x00000000050572ca */ /* 0x000fe200000e0000 */
[C---:B------:R-:W-:Y:S01]  /*ddc0*/  VIADD R10, R12.reuse, 0x400 ;  /* 0x000004000c0a7836 */ /* 0x040fe20000000000 */
[----:B------:R-:W-:Y:S01]  /*ddd0*/  IADD3 R6, R12, 0x100, RZ ;  /* 0x000001000c067810 */ /* 0x000fe20007ffe0ff */
[----:B------:R-:W-:Y:S01]  /*dde0*/  IMAD.MOV.U32 R11, RZ, RZ, 0x40000040 ;  /* 0x40000040ff0b7424 */ /* 0x000fe200078e00ff */
[----:B------:R-:W-:Y:S01]  /*ddf0*/  R2UR UR11, R7 ;  /* 0x00000000070b72ca */ /* 0x000fe200000e0000 */
[----:B------:R-:W-:Y:S01]  /*de00*/  IMAD.MOV.U32 R15, RZ, RZ, 0x40000040 ;  /* 0x40000040ff0f7424 */ /* 0x000fe200078e00ff */
[----:B------:R-:W-:Y:S01]  /*de10*/  R2UR UR10, R6 ;  /* 0x00000000060a72ca */ /* 0x000fe200000e0000 */
[----:B------:R-:W-:Y:S01]  /*de20*/  VIADD R20, R12, 0x404 ;  /* 0x000004040c147836 */ /* 0x000fe20000000000 */
[----:B------:R-:W-:Y:S01]  /*de30*/  R2UR UR8, R4 ;  /* 0x00000000040872ca */ /* 0x000fe200000e0000 */
[----:B------:R-:W-:Y:S01]  /*de40*/  IMAD.MOV.U32 R21, RZ, RZ, 0x40000040 ;  /* 0x40000040ff157424 */ /* 0x000fe200078e00ff */
[----:B------:R-:W-:Y:S01]  /*de50*/  R2UR UR9, R5 ;  /* 0x00000000050972ca */ /* 0x000fe200000e0000 */
[----:B------:R-:W-:Y:S01]  /*de60*/  IMAD.MOV.U32 R13, RZ, RZ, 0x40000040 ;  /* 0x40000040ff0d7424 */ /* 0x000fe200078e00ff */
[----:B------:R-:W-:Y:S01]  /*de70*/  R2UR UR14, R8 ;  /* 0x00000000080e72ca */ /* 0x000fe200000e0000 */
[----:B------:R-:W-:Y:S01]  /*de80*/  QGMMA.64x32x32.F32.E4M3.E4M3 R104, gdesc[UR4], RZ, !UPT, gsb0 ;  /* 0x00600000046879f3 */ /* 0x000fe2000c0008ff */
[----:B------:R-:W-:Y:S01]  /*de90*/  R2UR UR15, R9 ;  /* 0x00000000090f72ca */ /* 0x000fe200000e0000 */
[----:B------:R-:W-:Y:S01]  /*dea0*/  IMAD.MOV.U32 R9, RZ, RZ, 0x40000040 ;  /* 0x40000040ff097424 */ /* 0x000fe200078e00ff */
[----:B------:R-:W-:-:S02]  /*deb0*/  R2UR UR12, R4 ;  /* 0x00000000040c72ca */ /* 0x000fc400000e0000 */
[----:B------:R-:W-:Y:S02]  /*dec0*/  R2UR UR13, R5 ;  /* 0x00000000050d72ca */ /* 0x000fe400000e0000 */
[----:B------:R-:W-:Y:S02]  /*ded0*/  IADD3 R6, R12, 0x300, RZ ;  /* 0x000003000c067810 */ /* 0x000fe40007ffe0ff */
[----:B------:R-:W-:Y:S01]  /*dee0*/  R2UR UR19, R7 ;  /* 0x00000000071372ca */ /* 0x000fe200000e0000 */
[----:B------:R-:W-:Y:S01]  /*def0*/  IMAD.MOV.U32 R7, RZ, RZ, 0x40000040 ;  /* 0x40000040ff077424 */ /* 0x000fe200078e00ff */
[----:B------:R-:W-:Y:S01]  /*df00*/  R2UR UR18, R6 ;  /* 0x00000000061272ca */ /* 0x000fe200000e0000 */
[----:B------:R-:W-:Y:S01]  /*df10*/  VIADD R6, R12, 0x2 ;  /* 0x000000020c067836 */ /* 0x000fe20000000000 */
[----:B------:R-:W-:Y:S02]  /*df20*/  R2UR UR16, R4 ;  /* 0x00000000041072ca */ /* 0x000fe400000e0000 */
[----:B------:R-:W-:-:S02]  /*df30*/  R2UR UR17, R5 ;  /* 0x00000000051172ca */ /* 0x000fc400000e0000 */
[----:B------:R-:W-:Y:S01]  /*df40*/  R2UR UR22, R10 ;  /* 0x000000000a1672ca */ /* 0x000fe200000e0000 */
[C---:B------:R-:W-:Y:S01]  /*df50*/  VIADD R10, R4.reuse, 0x2 ;  /* 0x00000002040a7836 */ /* 0x040fe20000000000 */
[----:B------:R-:W-:Y:S02]  /*df60*/  R2UR UR23, R11 ;  /* 0x000000000b1772ca */ /* 0x000fe400000e0000 */
[----:B------:R-:W-:Y:S02]  /*df70*/  R2UR UR20, R4 ;  /* 0x00000000041472ca */ /* 0x000fe400000e0000 */
[----:B------:R-:W-:Y:S02]  /*df80*/  R2UR UR21, R5 ;  /* 0x00000000051572ca */ /* 0x000fe400000e0000 */
[----:B------:R-:W-:Y:S02]  /*df90*/  MOV R11, 0x40000040 ;  /* 0x40000040000b7802 */ /* 0x000fe40000000f00 */
[----:B------:R-:W-:Y:S01]  /*dfa0*/  R2UR UR6, R6 ;  /* 0x00000000060672ca */ /* 0x000fe200000e0000 */
[----:B------:R-:W-:Y:S01]  /*dfb0*/  VIADD R6, R12, 0x202 ;  /* 0x000002020c067836 */ /* 0x000fe20000000000 */
[----:B------:R-:W-:Y:S01]  /*dfc0*/  R2UR UR7, R7 ;  /* 0x00000000070772ca */ /* 0x000fe200000e0000 */
[----:B------:R-:W-:Y:S01]  /*dfd0*/  IMAD.MOV.U32 R7, RZ, RZ, 0x40000040 ;  /* 0x40000040ff077424 */ /* 0x000fe200078e00ff */
[----:B------:R-:W-:-:S02]  /*dfe0*/  R2UR UR4, R10 ;  /* 0x000000000a0472ca */ /* 0x000fc400000e0000 */
[----:B------:R-:W-:Y:S02]  /*dff0*/  R2UR UR5, R11 ;  /* 0x000000000b0572ca */ /* 0x000fe400000e0000 */
[C---:B------:R-:W-:Y:S02]  /*e000*/  IADD3 R8, R12.reuse, 0x102, RZ ;  /* 0x000001020c087810 */ /* 0x040fe40007ffe0ff */
[----:B------:R-:W-:Y:S02]  /*e010*/  IADD3 R14, R12, 0x402, RZ ;  /* 0x000004020c0e7810 */ /* 0x000fe40007ffe0ff */
[----:B------:R-:W-:Y:S01]  /*e020*/  MOV R87, RZ ;  /* 0x000000ff00577202 */ /* 0x000fe20000000f00 */
[----:B------:R-:W-:Y:S02]  /*e030*/  WARPGROUP.DEPBAR.LE gsb0, 0x0 ;  /* 0x00008000000079c5 */ /* 0x000fe40000010000 */
[----:B------:R-:W-:-:S06]  /*e040*/  WARPGROUP.ARRIVE ;  /* 0x00000000000079c5 */ /* 0x000fcc0000000000 */
[----:B------:R-:W-:Y:S01]  /*e050*/  QGMMA.64x32x32.F32.E4M3.E4M3 R88, gdesc[UR8], RZ, !UPT, gsb0 ;  /* 0x00600000085879f3 */ /* 0x000fe2000c0008ff */
[----:B------:R-:W-:Y:S01]  /*e060*/  R2UR UR10, R8 ;  /* 0x00000000080a72ca */ /* 0x000fe200000e0000 */
[----:B------:R-:W-:Y:S01]  /*e070*/  VIADD R8, R12, 0x302 ;  /* 0x000003020c087836 */ /* 0x000fe20000000000 */
[----:B------:R-:W-:Y:S01]  /*e080*/  R2UR UR11, R9 ;  /* 0x00000000090b72ca */ /* 0x000fe200000e0000 */
[----:B------:R-:W-:Y:S01]  /*e090*/  IMAD.MOV.U32 R9, RZ, RZ, 0x40000040 ;  /* 0x40000040ff097424 */ /* 0x000fe200078e00ff */
[----:B------:R-:W-:Y:S02]  /*e0a0*/  R2UR UR8, R10 ;  /* 0x000000000a0872ca */ /* 0x000fe400000e0000 */
[----:B------:R-:W-:Y:S01]  /*e0b0*/  R2UR UR9, R11 ;  /* 0x000000000b0972ca */ /* 0x000fe200000e0000 */
        /* <DEDUP_REMOVED lines=10> */
[----:B0-----:R-:W-:-:S06]  /*e160*/  WARPGROUP.ARRIVE ;  /* 0x00000000000079c5 */ /* 0x001fcc0000000000 */
[----:B------:R-:W-:Y:S01]  /*e170*/  QGMMA.64x32x32.F32.E4M3.E4M3 R40, gdesc[UR16], RZ, !UPT, gsb0 ;  /* 0x00600000102879f3 */ /* 0x000fe2000c0008ff */
[----:B------:R-:W-:Y:S01]  /*e180*/  R2UR UR18, R8 ;  /* 0x00000000081272ca */ /* 0x000fe200000e0000 */
[----:B------:R-:W-:Y:S01]  /*e190*/  VIADD R8, R12, 0x104 ;  /* 0x000001040c087836 */ /* 0x000fe20000000000 */
[----:B------:R-:W-:Y:S02]  /*e1a0*/  R2UR UR19, R9 ;  /* 0x00000000091372ca */ /* 0x000fe400000e0000 */
[----:B------:R-:W-:Y:S02]  /*e1b0*/  R2UR UR16, R10 ;  /* 0x000000000a1072ca */ /* 0x000fe400000e0000 */
[----:B------:R-:W-:Y:S02]  /*e1c0*/  R2UR UR17, R11 ;  /* 0x000000000b1172ca */ /* 0x000fe400000e0000 */
[----:B------:R-:W-:Y:S01]  /*e1d0*/  MOV R9, 0x40000040 ;  /* 0x4000004000097802 */ /* 0x000fe20000000f00 */
[----:B------:R-:W-:-:S02]  /*e1e0*/  WARPGROUP.DEPBAR.LE gsb0, 0x0 ;  /* 0x00008000000079c5 */ /* 0x000fc40000010000 */
[----:B-----5:R-:W-:-:S06]  /*e1f0*/  WARPGROUP.ARRIVE ;  /* 0x00000000000079c5 */ /* 0x020fcc0000000000 */
        /* <DEDUP_REMOVED lines=8> */
[----:B------:R-:W-:-:S06]  /*e280*/  WARPGROUP.ARRIVE ;  /* 0x00000000000079c5 */ /* 0x000fcc0000000000 */
[----:B------:R-:W-:Y:S01]  /*e290*/  QGMMA.64x32x32.F32.E4M3.E4M3 R104, gdesc[UR4], R104, gsb0 ;  /* 0x00600000046879f3 */ /* 0x000fe20008000868 */
[----:B------:R-:W-:Y:S01]  /*e2a0*/  R2UR UR6, R6 ;  /* 0x00000000060672ca */ /* 0x000fe200000e0000 */
[----:B------:R-:W-:Y:S01]  /*e2b0*/  VIADD R6, R12, 0x204 ;  /* 0x000002040c067836 */ /* 0x000fe20000000000 */
[----:B------:R-:W-:Y:S01]  /*e2c0*/  R2UR UR7, R7 ;  /* 0x00000000070772ca */ /* 0x000fe200000e0000 */
[----:B------:R-:W-:Y:S01]  /*e2d0*/  IMAD.MOV.U32 R7, RZ, RZ, 0x40000040 ;  /* 0x40000040ff077424 */ /* 0x000fe200078e00ff */
[----:B------:R-:W-:Y:S02]  /*e2e0*/  WARPGROUP.DEPBAR.LE gsb0, 0x0 ;  /* 0x00008000000079c5 */ /* 0x000fe40000010000 */
[----:B------:R-:W-:-:S06]  /*e2f0*/  WARPGROUP.ARRIVE ;  /* 0x00000000000079c5 */ /* 0x000fcc0000000000 */
[----:B------:R-:W-:Y:S01]  /*e300*/  QGMMA.64x32x32.F32.E4M3.E4M3 R88, gdesc[UR8], R88, gsb0 ;  /* 0x00600000085879f3 */ /* 0x000fe20008000858 */
[----:B------:R-:W-:Y:S01]  /*e310*/  R2UR UR10, R8 ;  /* 0x00000000080a72ca */ /* 0x000fe200000e0000 */
[----:B------:R-:W-:Y:S01]  /*e320*/  VIADD R8, R4, 0x4 ;  /* 0x0000000404087836 */ /* 0x000fe20000000000 */
[----:B------:R-:W-:Y:S01]  /*e330*/  R2UR UR11, R9 ;  /* 0x00000000090b72ca */ /* 0x000fe200000e0000 */
[----:B------:R-:W-:-:S03]  /*e340*/  IMAD.MOV.U32 R9, RZ, RZ, 0x40000040 ;  /* 0x40000040ff097424 */ /* 0x000fc600078e00ff */
[C---:B------:R-:W-:Y:S02]  /*e350*/  R2UR UR4, R8.reuse ;  /* 0x00000000080472ca */ /* 0x040fe400000e0000 */
[C---:B------:R-:W-:Y:S02]  /*e360*/  R2UR UR5, R9.reuse ;  /* 0x00000000090572ca */ /* 0x040fe400000e0000 */
[----:B------:R-:W-:Y:S02]  /*e370*/  R2UR UR8, R8 ;  /* 0x00000000080872ca */ /* 0x000fe400000e0000 */
[----:B------:R-:W-:Y:S01]  /*e380*/  R2UR UR9, R9 ;  /* 0x00000000090972ca */ /* 0x000fe200000e0000 */
[----:B------:R-:W-:Y:S02]  /*e390*/  WARPGROUP.DEPBAR.LE gsb0, 0x0 ;  /* 0x00008000000079c5 */ /* 0x000fe40000010000 */
[----:B------:R-:W-:-:S06]  /*e3a0*/  WARPGROUP.ARRIVE ;  /* 0x00000000000079c5 */ /* 0x000fcc0000000000 */
[----:B------:R-:W-:Y:S01]  /*e3b0*/  QGMMA.64x32x32.F32.E4M3.E4M3 R56, gdesc[UR12], R56, gsb0 ;  /* 0x006000000c3879f3 */ /* 0x000fe20008000838 */
        /* <DEDUP_REMOVED lines=17> */
[----:B------:R-:W-:Y:S01]  /*e4d0*/  QGMMA.64x32x32.F32.E4M3.E4M3 R24, gdesc[UR20], R24, gsb0 ;  /* 0x00600000141879f3 */ /* 0x000fe20008000818 */
[----:B------:R-:W-:Y:S02]  /*e4e0*/  R2UR UR22, R20 ;  /* 0x00000000141672ca */ /* 0x000fe400000e0000 */
[----:B------:R-:W-:Y:S02]  /*e4f0*/  R2UR UR23, R21 ;  /* 0x00000000151772ca */ /* 0x000fe400000e0000 */
        /* <DEDUP_REMOVED lines=8> */
[----:B------:R-:W-:Y:S01]  /*e580*/  MOV R7, 0x40000040 ;  /* 0x4000004000077802 */ /* 0x000fe20000000f00 */
[----:B------:R-:W-:Y:S02]  /*e590*/  WARPGROUP.DEPBAR.LE gsb0, 0x0 ;  /* 0x00008000000079c5 */ /* 0x000fe40000010000 */
[----:B------:R-:W-:-:S06]  /*e5a0*/  WARPGROUP.ARRIVE ;  /* 0x00000000000079c5 */ /* 0x000fcc0000000000 */
[----:B------:R-:W-:Y:S01]  /*e5b0*/  QGMMA.64x32x32.F32.E4M3.E4M3 R88, gdesc[UR8], R88, gsb0 ;  /* 0x00600000085879f3 */ /* 0x000fe20008000858 */
[----:B------:R-:W-:Y:S01]  /*e5c0*/  R2UR UR10, R14 ;  /* 0x000000000e0a72ca */ /* 0x000fe200000e0000 */
[C---:B------:R-:W-:Y:S01]  /*e5d0*/  VIADD R14, R12.reuse, 0x306 ;  /* 0x000003060c0e7836 */ /* 0x040fe20000000000 */
[----:B------:R-:W-:Y:S01]  /*e5e0*/  R2UR UR11, R15 ;  /* 0x000000000f0b72ca */ /* 0x000fe200000e0000 */
[----:B------:R-:W-:Y:S02]  /*e5f0*/  IMAD.MOV.U32 R15, RZ, RZ, 0x40000040 ;  /* 0x40000040ff0f7424 */ /* 0x000fe400078e00ff */
[----:B------:R-:W-:Y:S01]  /*e600*/  VIADD R12, R12, 0x406 ;  /* 0x000004060c0c7836 */ /* 0x000fe20000000000 */
        /* <DEDUP_REMOVED lines=9> */
[C---:B------:R-:W-:Y:S02]  /*e6a0*/  R2UR UR8, R6.reuse ;  /* 0x00000000060872ca */ /* 0x040fe400000e0000 */
[C---:B------:R-:W-:Y:S02]  /*e6b0*/  R2UR UR9, R7.reuse ;  /* 0x00000000070972ca */ /* 0x040fe400000e0000 */
[----:B------:R-:W-:Y:S02]  /*e6c0*/  R2UR UR12, R6 ;  /* 0x00000000060c72ca */ /* 0x000fe400000e0000 */
[----:B------:R-:W-:Y:S01]  /*e6d0*/  R2UR UR13, R7 ;  /* 0x00000000070d72ca */ /* 0x000fe200000e0000 */
[----:B------:R-:W-:-:S02]  /*e6e0*/  WARPGROUP.DEPBAR.LE gsb0, 0x0 ;  /* 0x00008000000079c5 */ /* 0x000fc40000010000 */
        /* <DEDUP_REMOVED lines=29> */
[----:B------:R-:W-:Y:S05]  /*e8c0*/  @!P0 BRA `(.L_x_642) ;  /* 0x0000000000048947 */ /* 0x000fea0003800000 */
[----:B------:R-:W-:Y:S01]  /*e8d0*/  BPT.TRAP 0x1 ;  /* 0x000000040000795c */ /* 0x000fe20000300000 */
.L_x_642:
[----:B------:R-:W2:Y:S01]  /*e8e0*/  LDL R12, [R1+0x14] ;  /* 0x00001400010c7983 */ /* 0x000ea20000100800 */
[----:B------:R-:W-:Y:S01]  /*e8f0*/  P2R R20, PR, RZ, 0x1 ;  /* 0x00000001ff147803 */ /* 0x000fe20000000000 */
[----:B------:R-:W0:Y:S01]  /*e900*/  S2R R122, SR_CgaCtaId ;  /* 0x00000000007a7919 */ /* 0x000e220000008800 */
[----:B--2---:R-:W-:-:S04]  /*e910*/  IMAD.IADD R13, R12, 0x1, R72 ;  /* 0x000000010c0d7824 */ /* 0x004fc800078e0248 */
[----:B------:R-:W-:-:S05]  /*e920*/  IMAD R14, R120, -0xa0, R13 ;  /* 0xffffff60780e7824 */ /* 0x000fca00078e020d */
[C---:B------:R-:W-:Y:S02]  /*e930*/  ISETP.GT.AND P2, PT, R14.reuse, RZ, PT ;  /* 0x000000ff0e00720c */ /* 0x040fe40003f44270 */
[C---:B------:R-:W-:Y:S02]  /*e940*/  ISETP.GT.AND P5, PT, R14.reuse, 0x1, PT ;  /* 0x000000010e00780c */ /* 0x040fe40003fa4270 */
[----:B------:R-:W-:Y:S02]  /*e950*/  ISETP.GT.AND P4, PT, R14, 0x8, PT ;  /* 0x000000080e00780c */ /* 0x000fe40003f84270 */
[----:B------:R-:W-:Y:S02]  /*e960*/  FSEL R13, R104, -INF , P2 ;  /* 0xff800000680d7808 */ /* 0x000fe40001000000 */
[----:B------:R-:W-:Y:S02]  /*e970*/  FSEL R105, R105, -INF , P5 ;  /* 0xff80000069697808 */ /* 0x000fe40002800000 */
[----:B------:R-:W-:-:S02]  /*e980*/  ISETP.GT.AND P3, PT, R14, 0x9, PT ;  /* 0x000000090e00780c */ /* 0x000fc40003f64270 */
[----:B------:R-:W-:Y:S02]  /*e990*/  FSEL R83, R108, -INF , P4 ;  /* 0xff8000006c537808 */ /* 0x000fe40002000000 */
[----:B------:R-:W-:Y:S02]  /*e9a0*/  FMNMX.FTZ R12, R13, R105, !PT ;  /* 0x000000690d0c7209 */ /* 0x000fe40007810000 */
        /* <DEDUP_REMOVED lines=107> */
[----:B------:R-:W-:Y:S02]  /*f060*/  ISETP.GT.AND P0, PT, R14, 0x79, PT ;  /* 0x000000790e00780c */ /* 0x000fe40003f04270 */
[----:B------:R-:W-:Y:S02]  /*f070*/  FSEL R161, R52, -INF , P2 ;  /* 0xff80000034a17808 */ /* 0x000fe40001000000 */
[----:B------:R-:W-:Y:S02]  /*f080*/  FMNMX.FTZ R12, R159, R12, !PT ;  /* 0x0000000c9f0c7209 */ /* 0x000fe40007810000 */
[----:B------:R-:W-:Y:S02]  /*f090*/  ISETP.GT.AND P6, PT, R14, 0x80, PT ;  /* 0x000000800e00780c */ /* 0x000fe40003fc4270 */
[----:B------:R-:W-:-:S02]  /*f0a0*/  FSEL R163, R53, -INF , P0 ;  /* 0xff80000035a37808 */ /* 0x000fc40000000000 */
[----:B------:R-:W-:Y:S02]  /*f0b0*/  FMNMX.FTZ R12, R161, R12, !PT ;  /* 0x0000000ca10c7209 */ /* 0x000fe40007810000 */
[----:B------:R-:W-:Y:S02]  /*f0c0*/  ISETP.GT.AND P0, PT, R14, 0x81, PT ;  /* 0x000000810e00780c */ /* 0x000fe40003f04270 */
[----:B------:R-:W-:Y:S02]  /*f0d0*/  FSEL R165, R24, -INF , P6 ;  /* 0xff80000018a57808 */ /* 0x000fe40003000000 */
[----:B------:R-:W-:Y:S02]  /*f0e0*/  FMNMX.FTZ R12, R163, R12, !PT ;  /* 0x0000000ca30c7209 */ /* 0x000fe40007810000 */
[----:B------:R-:W-:Y:S02]  /*f0f0*/  FSEL R51, R51, -INF , P1 ;  /* 0xff80000033337808 */ /* 0x000fe40000800000 */
[----:B------:R-:W-:-:S02]  /*f100*/  ISETP.GT.AND P1, PT, R14, 0x88, PT ;  /* 0x000000880e00780c */ /* 0x000fc40003f24270 */
[----:B------:R-:W-:Y:S02]  /*f110*/  FSEL R167, R25, -INF , P0 ;  /* 0xff80000019a77808 */ /* 0x000fe40000000000 */
[----:B------:R-:W-:Y:S02]  /*f120*/  FMNMX.FTZ R12, R165, R12, !PT ;  /* 0x0000000ca50c7209 */ /* 0x000fe40007810000 */
[----:B------:R-:W-:Y:S02]  /*f130*/  FSEL R25, R54, -INF , P2 ;  /* 0xff80000036197808 */ /* 0x000fe40001000000 */
[----:B------:R-:W-:Y:S02]  /*f140*/  ISETP.GT.AND P2, PT, R14, 0x89, PT ;  /* 0x000000890e00780c */ /* 0x000fe40003f44270 */
[----:B------:R-:W-:Y:S02]  /*f150*/  FSEL R173, R28, -INF , P1 ;  /* 0xff8000001cad7808 */ /* 0x000fe40000800000 */
[----:B------:R-:W-:-:S02]  /*f160*/  FMNMX.FTZ R12, R167, R12, !PT ;  /* 0x0000000ca70c7209 */ /* 0x000fc40007810000 */
[----:B------:R-:W-:Y:S02]  /*f170*/  FSEL R53, R50, -INF , P3 ;  /* 0xff80000032357808 */ /* 0x000fe40001800000 */
[----:B------:R-:W-:Y:S02]  /*f180*/  FSEL R175, R29, -INF , P2 ;  /* 0xff8000001daf7808 */ /* 0x000fe40001000000 */
[----:B------:R-:W-:Y:S02]  /*f190*/  FMNMX.FTZ R12, R173, R12, !PT ;  /* 0x0000000cad0c7209 */ /* 0x000fe40007810000 */
[----:B------:R-:W-:Y:S02]  /*f1a0*/  ISETP.GT.AND P3, PT, R14, 0x90, PT ;  /* 0x000000900e00780c */ /* 0x000fe40003f64270 */
[----:B------:R-:W-:Y:S02]  /*f1b0*/  FSEL R47, R47, -INF , P4 ;  /* 0xff8000002f2f7808 */ /* 0x000fe40002000000 */
[----:B------:R-:W-:-:S02]  /*f1c0*/  FSEL R42, R32, -INF , P3 ;  /* 0xff800000202a7808 */ /* 0x000fc40001800000 */
[----:B------:R-:W-:Y:S02]  /*f1d0*/  FMNMX.FTZ R29, R175, R12, !PT ;  /* 0x0000000caf1d7209 */ /* 0x000fe40007810000 */
[----:B------:R-:W-:Y:S02]  /*f1e0*/  ISETP.GT.AND P4, PT, R14, 0x91, PT ;  /* 0x000000910e00780c */ /* 0x000fe40003f84270 */
[----:B------:R-:W-:Y:S02]  /*f1f0*/  FSEL R49, R46, -INF , P5 ;  /* 0xff8000002e317808 */ /* 0x000fe40002800000 */
[----:B------:R-:W-:Y:S02]  /*f200*/  FSEL R40, R33, -INF , P4 ;  /* 0xff80000021287808 */ /* 0x000fe40002000000 */
[----:B------:R-:W-:Y:S02]  /*f210*/  FMNMX.FTZ R29, R42, R29, !PT ;  /* 0x0000001d2a1d7209 */ /* 0x000fe40007810000 */
[----:B------:R-:W-:-:S02]  /*f220*/  ISETP.GT.AND P5, PT, R14, 0x98, PT ;  /* 0x000000980e00780c */ /* 0x000fc40003fa4270 */
[----:B------:R-:W-:Y:S02]  /*f230*/  FMNMX.FTZ R12, R40, R29, !PT ;  /* 0x0000001d280c7209 */ /* 0x000fe40007810000 */
[----:B------:R-:W-:Y:S02]  /*f240*/  FSEL R171, R36, -INF , P5 ;  /* 0xff80000024ab7808 */ /* 0x000fe40002800000 */
[----:B------:R-:W-:Y:S02]  /*f250*/  ISETP.GT.AND P6, PT, R14, 0x99, PT ;  /* 0x000000990e00780c */ /* 0x000fe40003fc4270 */
[----:B------:R-:W-:Y:S02]  /*f260*/  FMNMX.FTZ R12, R171, R12, !PT ;  /* 0x0000000cab0c7209 */ /* 0x000fe40007810000 */
[----:B------:R-:W-:Y:S02]  /*f270*/  FSEL R169, R37, -INF , P6 ;  /* 0xff80000025a97808 */ /* 0x000fe40003000000 */
[----:B------:R-:W-:-:S02]  /*f280*/  P2R R46, PR, RZ, 0x2 ;  /* 0x00000002ff2e7803 */ /* 0x000fc40000000000 */
[----:B------:R-:W-:Y:S02]  /*f290*/  FMNMX.FTZ R24, R169, R12, !PT ;  /* 0x0000000ca9187209 */ /* 0x000fe40007810000 */
[----:B------:R-:W-:Y:S02]  /*f2a0*/  ISETP.GT.AND P1, PT, R14, 0x79, PT ;  /* 0x000000790e00780c */ /* 0x000fe40003f24270 */
[----:B------:R-:W-:Y:S01]  /*f2b0*/  P2R R44, PR, RZ, 0x4 ;  /* 0x00000004ff2c7803 */ /* 0x000fe20000000000 */
[----:B------:R-:W1:Y:S01]  /*f2c0*/  SHFL.BFLY PT, R29, R24, 0x2, 0x1f ;  /* 0x0c401f00181d7f89 */ /* 0x000e6200000e0000 */
[----:B------:R-:W-:Y:S02]  /*f2d0*/  FSEL R55, R55, -INF , P1 ;  /* 0xff80000037377808 */ /* 0x000fe40000800000 */
[----:B------:R-:W-:Y:S02]  /*f2e0*/  ISETP.NE.AND P1, PT, R46, RZ, PT ;  /* 0x000000ff2e00720c */ /* 0x000fe40003f25270 */
[----:B------:R-:W-:-:S02]  /*f2f0*/  P2R R48, PR, RZ, 0x1 ;  /* 0x00000001ff307803 */ /* 0x000fc40000000000 */
[----:B------:R-:W-:Y:S02]  /*f300*/  FSEL R33, R30, -INF , P1 ;  /* 0xff8000001e217808 */ /* 0x000fe40000800000 */
[----:B------:R-:W-:Y:S02]  /*f310*/  ISETP.GT.AND P0, PT, R14, 0x80, PT ;  /* 0x000000800e00780c */ /* 0x000fe40003f04270 */
[----:B------:R-:W-:Y:S02]  /*f320*/  FSEL R35, R35, -INF , P4 ;  /* 0xff80000023237808 */ /* 0x000fe40002000000 */
[----:B-1----:R-:W-:-:S05]  /*f330*/  FMNMX.FTZ R28, R24, R29, !PT ;  /* 0x0000001d181c7209 */ /* 0x002fca0007810000 */
[----:B------:R-:W1:Y:S02]  /*f340*/  SHFL.BFLY PT, R29, R28, 0x1, 0x1f ;  /* 0x0c201f001c1d7f89 */ /* 0x000e6400000e0000 */
[----:B-1----:R-:W-:Y:S02]  /*f350*/  FMNMX.FTZ R12, R28, R29, !PT ;  /* 0x0000001d1c0c7209 */ /* 0x002fe40007810000 */
[----:B------:R-:W-:Y:S02]  /*f360*/  FMNMX.FTZ R28, R15, R107, !PT ;  /* 0x0000006b0f1c7209 */ /* 0x000fe40007810000 */
[----:B------:R-:W-:Y:S01]  /*f370*/  FSETP.NEU.FTZ.AND P2, PT, R12, -INF , PT ;  /* 0xff8000000c00780b */ /* 0x000fe20003f5d000 */
[----:B------:R-:W-:-:S01]  /*f380*/  FFMA.FTZ R177, R2, R12, -8 ;  /* 0xc100000002b17423 */ /* 0x000fc2000001000c */
[----:B------:R-:W-:Y:S02]  /*f390*/  FMNMX.FTZ R28, R21, R28, !PT ;  /* 0x0000001c151c7209 */ /* 0x000fe40007810000 */
[----:B------:R-:W-:-:S02]  /*f3a0*/  FSEL R29, R26, -INF , P0 ;  /* 0xff8000001a1d7808 */ /* 0x000fc40000000000 */
[----:B------:R-:W-:Y:S02]  /*f3b0*/  FMNMX.FTZ R30, R111, R28, !PT ;  /* 0x0000001c6f1e7209 */ /* 0x000fe40007810000 */
[----:B------:R-:W-:Y:S02]  /*f3c0*/  FSEL R177, R177, RZ, P2 ;  /* 0x000000ffb1b17208 */ /* 0x000fe40001000000 */
[----:B------:R-:W-:Y:S02]  /*f3d0*/  FMNMX.FTZ R30, R73, R30, !PT ;  /* 0x0000001e491e7209 */ /* 0x000fe40007810000 */
[----:B------:R-:W-:Y:S01]  /*f3e0*/  ISETP.NE.AND P2, PT, R44, RZ, PT ;  /* 0x000000ff2c00720c */ /* 0x000fe20003f45270 */
[C-C-:B------:R-:W-:Y:S01]  /*f3f0*/  FFMA.FTZ R26, R2.reuse, R121, -R177.reuse ;  /* 0x00000079021a7223 */ /* 0x140fe200000108b1 */
[----:B------:R-:W-:Y:S01]  /*f400*/  FMNMX.FTZ R30, R115, R30, !PT ;  /* 0x0000001e731e7209 */ /* 0x000fe20007810000 */
[--C-:B------:R-:W-:Y:S01]  /*f410*/  FFMA.FTZ R123, R2, R123, -R177.reuse ;  /* 0x0000007b027b7223 */ /* 0x100fe200000108b1 */
[----:B------:R-:W-:Y:S01]  /*f420*/  ISETP.NE.AND P0, PT, R48, RZ, PT ;  /* 0x000000ff3000720c */ /* 0x000fe20003f05270 */
[C-C-:B------:R-:W-:Y:S01]  /*f430*/  FFMA.FTZ R125, R2.reuse, R125, -R177.reuse ;  /* 0x0000007d027d7223 */ /* 0x140fe200000108b1 */
[----:B------:R-:W-:Y:S01]  /*f440*/  FMNMX.FTZ R30, R75, R30, !PT ;  /* 0x0000001e4b1e7209 */ /* 0x000fe20007810000 */
[C-C-:B------:R-:W-:Y:S01]  /*f450*/  FFMA.FTZ R14, R2.reuse, R13, -R177.reuse ;  /* 0x0000000d020e7223 */ /* 0x140fe200000108b1 */
[----:B------:R-:W-:Y:S01]  /*f460*/  FSEL R27, R27, -INF , P0 ;  /* 0xff8000001b1b7808 */ /* 0x000fe20000000000 */
[C-C-:B------:R-:W-:Y:S01]  /*f470*/  FFMA.FTZ R37, R2.reuse, R105, -R177.reuse ;  /* 0x0000006902257223 */ /* 0x140fe200000108b1 */
[----:B------:R-:W-:Y:S01]  /*f480*/  FMNMX.FTZ R32, R119, R30, !PT ;  /* 0x0000001e77207209 */ /* 0x000fe20007810000 */
[C-C-:B------:R-:W-:Y:S01]  /*f490*/  FFMA.FTZ R105, R2.reuse, R127, -R177.reuse ;  /* 0x0000007f02697223 */ /* 0x140fe200000108b1 */
[----:B------:R-:W-:Y:S01]  /*f4a0*/  FSEL R121, R31, -INF , P2 ;  /* 0xff8000001f797808 */ /* 0x000fe20001000000 */
[----:B------:R1:W-:Y:S01]  /*f4b0*/  MUFU.EX2 R30, R123 ;  /* 0x0000007b001e7308 */ /* 0x0003e20000000800 */
[----:B------:R-:W-:Y:S01]  /*f4c0*/  FMNMX.FTZ R32, R77, R32, !PT ;  /* 0x000000204d207209 */ /* 0x000fe20007810000 */
[C-C-:B------:R-:W-:Y:S01]  /*f4d0*/  FFMA.FTZ R13, R2.reuse, R93, -R177.reuse ;  /* 0x0000005d020d7223 */ /* 0x140fe200000108b1 */
[----:B------:R-:W-:Y:S01]  /*f4e0*/  FSEL R127, R39, -INF , P6 ;  /* 0xff800000277f7808 */ /* 0x000fe20003000000 */
[C-C-:B------:R-:W-:Y:S01]  /*f4f0*/  FFMA.FTZ R24, R2.reuse, R85, -R177.reuse ;  /* 0x0000005502187223 */ /* 0x140fe200000108b1 */
[----:B------:R-:W-:Y:S01]  /*f500*/  FMNMX.FTZ R32, R91, R32, !PT ;  /* 0x000000205b207209 */ /* 0x000fe20007810000 */
[--C-:B------:R-:W-:Y:S01]  /*f510*/  FFMA.FTZ R85, R2, R113, -R177.reuse ;  /* 0x0000007102557223 */ /* 0x100fe200000108b1 */
[----:B------:R-:W-:Y:S01]  /*f520*/  ISETP.NE.AND P0, PT, R20, RZ, PT ;  /* 0x000000ff1400720c */ /* 0x000fe20003f05270 */
[--C-:B------:R-:W-:Y:S01]  /*f530*/  FFMA.FTZ R20, R2, R83, -R177.reuse ;  /* 0x0000005302147223 */ /* 0x100fe200000108b1 */
[----:B------:R-:W-:Y:S01]  /*f540*/  FMNMX.FTZ R32, R79, R32, !PT ;  /* 0x000000204f207209 */ /* 0x000fe20007810000 */
[----:B------:R-:W-:Y:S01]  /*f550*/  MUFU.EX2 R14, R14 ;  /* 0x0000000e000e7308 */ /* 0x000fe20000000800 */
[----:B-1----:R-:W-:Y:S01]  /*f560*/  FSEL R123, R34, -INF , P3 ;  /* 0xff800000227b7808 */ /* 0x002fe20001800000 */
[C-C-:B------:R-:W-:Y:S01]  /*f570*/  FFMA.FTZ R83, R2.reuse, R109, -R177.reuse ;  /* 0x0000006d02537223 */ /* 0x140fe200000108b1 */
[----:B------:R-:W-:Y:S01]  /*f580*/  FMNMX.FTZ R36, R95, R32, !PT ;  /* 0x000000205f247209 */ /* 0x000fe20007810000 */
[C-C-:B------:R-:W-:Y:S01]  /*f590*/  FFMA.FTZ R89, R2.reuse, R117, -R177.reuse ;  /* 0x0000007502597223 */ /* 0x140fe200000108b1 */
[----:B------:R-:W-:-:S01]  /*f5a0*/  FFMA.FTZ R129, R2, R129, -R177 ;  /* 0x0000008102817223 */ /* 0x000fc200000108b1 */
[C-C-:B------:R-:W-:Y:S01]  /*f5b0*/  FFMA.FTZ R109, R2.reuse, R131, -R177.reuse ;  /* 0x00000083026d7223 */ /* 0x140fe200000108b1 */
[----:B------:R-:W-:Y:S01]  /*f5c0*/  FMNMX.FTZ R36, R81, R36, !PT ;  /* 0x0000002451247209 */ /* 0x000fe20007810000 */
[----:B------:R1:W-:Y:S01]  /*f5d0*/  MUFU.EX2 R32, R125 ;  /* 0x0000007d00207308 */ /* 0x0003e20000000800 */
[----:B------:R-:W-:-:S01]  /*f5e0*/  FFMA.FTZ R97, R2, R97, -R177 ;  /* 0x0000006102617223 */ /* 0x000fc200000108b1 */
[C-C-:B------:R-:W-:Y:S01]  /*f5f0*/  FFMA.FTZ R93, R2.reuse, R101, -R177.reuse ;  /* 0x00000065025d7223 */ /* 0x140fe200000108b1 */
[----:B------:R-:W-:Y:S01]  /*f600*/  FMNMX.FTZ R36, R99, R36, !PT ;  /* 0x0000002463247209 */ /* 0x000fe20007810000 */
[C-C-:B------:R-:W-:Y:S01]  /*f610*/  FFMA.FTZ R133, R2.reuse, R133, -R177.reuse ;  /* 0x0000008502857223 */ /* 0x140fe200000108b1 */
[----:B------:R-:W-:-:S01]  /*f620*/  FFMA.FTZ R101, R2, R135, -R177 ;  /* 0x0000008702657223 */ /* 0x000fc200000108b1 */
        /* <DEDUP_REMOVED lines=10> */
[----:B------:R-:W-:Y:S01]  /*f6d0*/  MUFU.EX2 R36, R13 ;  /* 0x0000000d00247308 */ /* 0x000fe20000000800 */
[----:B------:R-:W-:-:S01]  /*f6e0*/  FFMA.FTZ R147, R2, R147, -R177 ;  /* 0x0000009302937223 */ /* 0x000fc200000108b1 */
        /* <DEDUP_REMOVED lines=14> */
[----:B------:R-:W1:Y:S01]  /*f7d0*/  MUFU.EX2 R83, R83 ;  /* 0x0000005300537308 */ /* 0x000e620000000800 */
[----:B------:R-:W-:-:S02]  /*f7e0*/  FFMA.FTZ R42, R2, R42, -R177 ;  /* 0x0000002a022a7223 */ /* 0x000fc400000108b1 */
[----:B------:R-:W-:-:S04]  /*f7f0*/  FMNMX.FTZ R46, R67, R46, !PT ;  /* 0x0000002e432e7209 */ /* 0x000fc80007810000 */
[----:B------:R-:W-:Y:S01]  /*f800*/  FMNMX.FTZ R46, R41, R46, !PT ;  /* 0x0000002e292e7209 */ /* 0x000fe20007810000 */
[----:B------:R-:W-:Y:S03]  /*f810*/  MUFU.EX2 R24, R24 ;  /* 0x0000001800187308 */ /* 0x000fe60000000800 */
[----:B------:R-:W-:-:S04]  /*f820*/  FMNMX.FTZ R48, R71, R46, !PT ;  /* 0x0000002e47307209 */ /* 0x000fc80007810000 */
[----:B------:R-:W-:Y:S01]  /*f830*/  FMNMX.FTZ R48, R45, R48, !PT ;  /* 0x000000302d307209 */ /* 0x000fe20007810000 */
[----:B------:R-:W-:Y:S01]  /*f840*/  MUFU.EX2 R85, R85 ;  /* 0x0000005500557308 */ /* 0x000fe20000000800 */
[----:B-1----:R-:W-:Y:S02]  /*f850*/  F2FP.SATFINITE.E4M3.F32.PACK_AB_MERGE_C R172, R83, R20, RZ ;  /* 0x0000001453ac723e */ /* 0x002fe400048070ff */
[----:B------:R-:W-:Y:S02]  /*f860*/  FMNMX.FTZ R48, R43, R48, !PT ;  /* 0x000000302b307209 */ /* 0x000fe40007810000 */
[----:B------:R-:W-:Y:S02]  /*f870*/  F2FP.SATFINITE.E4M3.F32.PACK_AB_MERGE_C R172, R37, R14, R172 ;  /* 0x0000000e25ac723e */ /* 0x000fe400048070ac */
[----:B------:R-:W-:Y:S01]  /*f880*/  FMNMX.FTZ R48, R49, R48, !PT ;  /* 0x0000003031307209 */ /* 0x000fe20007810000 */
[----:B------:R-:W-:Y:S03]  /*f890*/  MUFU.EX2 R26, R26 ;  /* 0x0000001a001a7308 */ /* 0x000fe60000000800 */
[----:B------:R-:W-:-:S04]  /*f8a0*/  FMNMX.FTZ R50, R47, R48, !PT ;  /* 0x000000302f327209 */ /* 0x000fc80007810000 */
[----:B------:R-:W-:Y:S01]  /*f8b0*/  FMNMX.FTZ R50, R53, R50, !PT ;  /* 0x0000003235327209 */ /* 0x000fe20007810000 */
[----:B------:R-:W1:Y:S03]  /*f8c0*/  MUFU.EX2 R89, R89 ;  /* 0x0000005900597308 */ /* 0x000e660000000800 */
[----:B------:R-:W-:-:S04]  /*f8d0*/  FMNMX.FTZ R50, R51, R50, !PT ;  /* 0x0000003233327209 */ /* 0x000fc80007810000 */
[----:B------:R-:W-:Y:S01]  /*f8e0*/  FMNMX.FTZ R50, R25, R50, !PT ;  /* 0x0000003219327209 */ /* 0x000fe20007810000 */
[----:B------:R2:W-:Y:S03]  /*f8f0*/  MUFU.EX2 R28, R129 ;  /* 0x00000081001c7308 */ /* 0x0005e60000000800 */
[----:B------:R-:W-:-:S04]  /*f900*/  FMNMX.FTZ R52, R55, R50, !PT ;  /* 0x0000003237347209 */ /* 0x000fc80007810000 */
[----:B------:R-:W-:Y:S01]  /*f910*/  FMNMX.FTZ R52, R29, R52, !PT ;  /* 0x000000341d347209 */ /* 0x000fe20007810000 */
[----:B------:R-:W-:Y:S01]  /*f920*/  MUFU.EX2 R105, R105 ;  /* 0x0000006900697308 */ /* 0x000fe20000000800 */
[----:B-1----:R-:W-:Y:S01]  /*f930*/  F2FP.SATFINITE.E4M3.F32.PACK_AB_MERGE_C R174, R89, R26, RZ ;  /* 0x0000001a59ae723e */ /* 0x002fe200048070ff */
[----:B--2---:R-:W-:Y:S01]  /*f940*/  FFMA.FTZ R129, R2, R155, -R177 ;  /* 0x0000009b02817223 */ /* 0x004fe200000108b1 */
[----:B------:R-:W-:Y:S02]  /*f950*/  FMNMX.FTZ R52, R27, R52, !PT ;  /* 0x000000341b347209 */ /* 0x000fe40007810000 */
[----:B------:R-:W-:Y:S02]  /*f960*/  F2FP.SATFINITE.E4M3.F32.PACK_AB_MERGE_C R174, R85, R24, R174 ;  /* 0x0000001855ae723e */ /* 0x000fe400048070ae */
[----:B------:R-:W-:Y:S01]  /*f970*/  FMNMX.FTZ R52, R33, R52, !PT ;  /* 0x0000003421347209 */ /* 0x000fe20007810000 */
[----:B------:R-:W1:Y:S03]  /*f980*/  MUFU.EX2 R109, R109 ;  /* 0x0000006d006d7308 */ /* 0x000e660000000800 */
[----:B------:R-:W-:-:S04]  /*f990*/  FMNMX.FTZ R52, R121, R52, !PT ;  /* 0x0000003479347209 */ /* 0x000fc80007810000 */
[----:B------:R-:W-:Y:S01]  /*f9a0*/  FMNMX.FTZ R52, R123, R52, !PT ;  /* 0x000000347b347209 */ /* 0x000fe20007810000 */
[----:B------:R-:W-:Y:S03]  /*f9b0*/  MUFU.EX2 R97, R97 ;  /* 0x0000006100617308 */ /* 0x000fe60000000800 */
[----:B------:R-:W-:-:S04]  /*f9c0*/  FMNMX.FTZ R52, R35, R52, !PT ;  /* 0x0000003423347209 */ /* 0x000fc80007810000 */
[----:B------:R-:W-:Y:S01]  /*f9d0*/  FMNMX.FTZ R52, R125, R52, !PT ;  /* 0x000000347d347209 */ /* 0x000fe20007810000 */
[----:B------:R-:W2:Y:S01]  /*f9e0*/  MUFU.EX2 R93, R93 ;  /* 0x0000005d005d7308 */ /* 0x000ea20000000800 */
[----:B-1----:R-:W-:Y:S02]  /*f9f0*/  F2FP.SATFINITE.E4M3.F32.PACK_AB_MERGE_C R176, R109, R30, RZ ;  /* 0x0000001e6db0723e */ /* 0x002fe400048070ff */
[----:B------:R-:W-:Y:S01]  /*fa00*/  FMNMX.FTZ R13, R127, R52, !PT ;  /* 0x000000347f0d7209 */ /* 0x000fe20007810000 */
[----:B------:R-:W-:-:S01]  /*fa10*/  FFMA.FTZ R52, R2, R157, -R177 ;  /* 0x0000009d02347223 */ /* 0x000fc200000108b1 */
[----:B------:R-:W-:-:S03]  /*fa20*/  F2FP.SATFINITE.E4M3.F32.PACK_AB_MERGE_C R176, R105, R28, R176 ;  /* 0x0000001c69b0723e */ /* 0x000fc600048070b0 */
[----:B------:R-:W1:Y:S01]  /*fa30*/  SHFL.BFLY PT, R56, R13, 0x2, 0x1f ;  /* 0x0c401f000d387f89 */ /* 0x000e6200000e0000 */
[----:B------:R3:W-:Y:S08]  /*fa40*/  MUFU.EX2 R44, R133 ;  /* 0x00000085002c7308 */ /* 0x0007f00000000800 */
[----:B------:R-:W-:Y:S01]  /*fa50*/  MUFU.EX2 R101, R101 ;  /* 0x0000006500657308 */ /* 0x000fe20000000800 */
[----:B--2---:R-:W-:Y:S01]  /*fa60*/  F2FP.SATFINITE.E4M3.F32.PACK_AB_MERGE_C R178, R93, R36, RZ ;  /* 0x000000245db2723e */ /* 0x004fe200048070ff */
[----:B---3--:R-:W-:-:S03]  /*fa70*/  FFMA.FTZ R133, R2, R163, -R177 ;  /* 0x000000a302857223 */ /* 0x008fc600000108b1 */
[----:B------:R-:W-:-:S03]  /*fa80*/  F2FP.SATFINITE.E4M3.F32.PACK_AB_MERGE_C R178, R97, R32, R178 ;  /* 0x0000002061b2723e */ /* 0x000fc600048070b2 */
[----:B------:R2:W-:Y:S01]  /*fa90*/  MUFU.EX2 R46, R137 ;  /* 0x00000089002e7308 */ /* 0x0005e20000000800 */
[----:B-1----:R-:W-:-:S07]  /*faa0*/  FMNMX.FTZ R60, R13, R56, !PT ;  /* 0x000000380d3c7209 */ /* 0x002fce0007810000 */
[----:B------:R-:W1:Y:S01]  /*fab0*/  MUFU.EX2 R113, R113 ;  /* 0x0000007100717308 */ /* 0x000e620000000800 */
[----:B--2---:R-:W-:-:S01]  /*fac0*/  FFMA.FTZ R137, R2, R175, -R177 ;  /* 0x000000af02897223 */ /* 0x004fc200000108b1 */
[C-C-:B------:R-:W-:Y:S01]  /*fad0*/  FFMA.FTZ R56, R2.reuse, R165, -R177.reuse ;  /* 0x000000a502387223 */ /* 0x140fe200000108b1 */
[----:B------:R-:W2:Y:S05]  /*fae0*/  SHFL.BFLY PT, R13, R60, 0x1, 0x1f ;  /* 0x0c201f003c0d7f89 */ /* 0x000eaa00000e0000 */
[----:B------:R3:W-:Y:S08]  /*faf0*/  MUFU.EX2 R48, R141 ;  /* 0x0000008d00307308 */ /* 0x0007f00000000800 */
[----:B------:R-:W-:Y:S01]  /*fb00*/  MUFU.EX2 R117, R117 ;  /* 0x0000007500757308 */ /* 0x000fe20000000800 */
[----:B-1----:R-:W-:Y:S01]  /*fb10*/  F2FP.SATFINITE.E4M3.F32.PACK_AB_MERGE_C R180, R113, R46, RZ ;  /* 0x0000002e71b4723e */ /* 0x002fe200048070ff */
[----:B---3--:R-:W-:-:S03]  /*fb20*/  FFMA.FTZ R141, R2, R169, -R177 ;  /* 0x000000a9028d7223 */ /* 0x008fc600000108b1 */
[----:B------:R-:W-:-:S03]  /*fb30*/  F2FP.SATFINITE.E4M3.F32.PACK_AB_MERGE_C R180, R101, R44, R180 ;  /* 0x0000002c65b4723e */ /* 0x000fc600048070b4 */
[----:B------:R-:W-:Y:S01]  /*fb40*/  MUFU.EX2 R50, R145 ;  /* 0x0000009100327308 */ /* 0x000fe20000000800 */
[----:B--2---:R-:W-:-:S04]  /*fb50*/  FMNMX.FTZ R13, R60, R13, !PT ;  /* 0x0000000d3c0d7209 */ /* 0x004fc80007810000 */
[----:B------:R-:W-:Y:S01]  /*fb60*/  FSETP.NEU.FTZ.AND P1, PT, R13, -INF , PT ;  /* 0xff8000000d00780b */ /* 0x000fe20003f3d000 */
[----:B------:R-:W-:-:S02]  /*fb70*/  FFMA.FTZ R64, R2, R13, -8 ;  /* 0xc100000002407423 */ /* 0x000fc4000001000d */
[----:B------:R-:W-:Y:S03]  /*fb80*/  MUFU.EX2 R31, R147 ;  /* 0x00000093001f7308 */ /* 0x000fe60000000800 */
[----:B------:R-:W-:Y:S02]  /*fb90*/  FSEL R64, R64, RZ, P1 ;  /* 0x000000ff40407208 */ /* 0x000fe40000800000 */
[----:B------:R-:W-:-:S03]  /*fba0*/  ISETP.GE.AND P1, PT, R72, 0xa1, PT ;  /* 0x000000a14800780c */ /* 0x000fc60003f26270 */
[----:B------:R-:W-:Y:S01]  /*fbb0*/  MUFU.EX2 R34, R34 ;  /* 0x0000002200227308 */ /* 0x000fe20000000800 */
[----:B------:R-:W-:-:S01]  /*fbc0*/  FFMA.FTZ R15, R2, R15, -R64 ;  /* 0x0000000f020f7223 */ /* 0x000fc20000010840 */
[C-C-:B------:R-:W-:Y:S01]  /*fbd0*/  FFMA.FTZ R60, R2.reuse, R107, -R64.reuse ;  /* 0x0000006b023c7223 */ /* 0x140fe20000010840 */
[----:B------:R-:W-:-:S01]  /*fbe0*/  FFMA.FTZ R68, R2, R21, -R64 ;  /* 0x0000001502447223 */ /* 0x000fc20000010840 */
[C-C-:B------:R-:W-:Y:S01]  /*fbf0*/  FFMA.FTZ R107, R2.reuse, R111, -R64.reuse ;  /* 0x0000006f026b7223 */ /* 0x140fe20000010840 */
[----:B------:R-:W-:-:S01]  /*fc00*/  FFMA.FTZ R21, R2, R73, -R64 ;  /* 0x0000004902157223 */ /* 0x000fc20000010840 */
[C-C-:B------:R-:W-:Y:S01]  /*fc10*/  FFMA.FTZ R62, R2.reuse, R115, -R64.reuse ;  /* 0x00000073023e7223 */ /* 0x140fe20000010840 */
[----:B------:R-:W-:-:S01]  /*fc20*/  FFMA.FTZ R76, R2, R79, -R64 ;  /* 0x0000004f024c7223 */ /* 0x000fc20000010840 */
[----:B------:R-:W-:Y:S01]  /*fc30*/  MUFU.EX2 R15, R15 ;  /* 0x0000000f000f7308 */ /* 0x000fe20000000800 */
[----:B------:R-:W-:-:S01]  /*fc40*/  FFMA.FTZ R74, R2, R75, -R64 ;  /* 0x0000004b024a7223 */ /* 0x000fc20000010840 */
[C-C-:B------:R-:W-:Y:S01]  /*fc50*/  FFMA.FTZ R79, R2.reuse, R57, -R64.reuse ;  /* 0x00000039024f7223 */ /* 0x140fe20000010840 */
[----:B------:R-:W-:-:S01]  /*fc60*/  FFMA.FTZ R57, R2, R61, -R64 ;  /* 0x0000003d02397223 */ /* 0x000fc20000010840 */
[C-C-:B------:R-:W-:Y:S01]  /*fc70*/  FFMA.FTZ R84, R2.reuse, R63, -R64.reuse ;  /* 0x0000003f02547223 */ /* 0x140fe20000010840 */
[----:B------:R-:W-:-:S01]  /*fc80*/  FFMA.FTZ R61, R2, R65, -R64 ;  /* 0x00000041023d7223 */ /* 0x000fc20000010840 */
[----:B------:R-:W-:Y:S01]  /*fc90*/  FADD.FTZ R63, R14, R37 ;  /* 0x000000250e3f7221 */ /* 0x000fe20000010000 */
[----:B------:R-:W-:-:S01]  /*fca0*/  FFMA.FTZ R111, R2, R119, -R64 ;  /* 0x00000077026f7223 */ /* 0x000fc20000010840 */
[----:B------:R-:W1:Y:S01]  /*fcb0*/  MUFU.EX2 R60, R60 ;  /* 0x0000003c003c7308 */ /* 0x000e620000000800 */
[----:B------:R-:W-:-:S01]  /*fcc0*/  FFMA.FTZ R66, R2, R77, -R64 ;  /* 0x0000004d02427223 */ /* 0x000fc20000010840 */
[----:B------:R-:W-:Y:S01]  /*fcd0*/  FADD.FTZ R88, R20, R63 ;  /* 0x0000003f14587221 */ /* 0x000fe20000010000 */
[----:B------:R-:W-:-:S01]  /*fce0*/  FFMA.FTZ R73, R2, R91, -R64 ;  /* 0x0000005b02497223 */ /* 0x000fc20000010840 */
[----:B------:R-:W-:Y:S01]  /*fcf0*/  FFMA.FTZ R63, R2, R45, -R64 ;  /* 0x0000002d023f7223 */ /* 0x000fe20000010840 */
[----:B------:R-:W-:-:S02]  /*fd00*/  VIADD R45, R3, 0x22840 ;  /* 0x00022840032d7836 */ /* 0x000fc40000000000 */
[C-C-:B------:R-:W-:Y:S01]  /*fd10*/  FFMA.FTZ R77, R2.reuse, R95, -R64.reuse ;  /* 0x0000005f024d7223 */ /* 0x140fe20000010840 */
[----:B------:R-:W-:-:S01]  /*fd20*/  FFMA.FTZ R70, R2, R81, -R64 ;  /* 0x0000005102467223 */ /* 0x000fc20000010840 */
[----:B------:R-:W2:Y:S01]  /*fd30*/  MUFU.EX2 R68, R68 ;  /* 0x0000004400447308 */ /* 0x000ea20000000800 */
[----:B------:R-:W-:-:S01]  /*fd40*/  FFMA.FTZ R75, R2, R99, -R64 ;  /* 0x00000063024b7223 */ /* 0x000fc20000010840 */
[----:B0-----:R-:W-:Y:S01]  /*fd50*/  PRMT R45, R122, 0x654, R45 ;  /* 0x000006547a2d7816 */ /* 0x001fe2000000002d */
[----:B------:R-:W-:-:S01]  /*fd60*/  FFMA.FTZ R82, R2, R103, -R64 ;  /* 0x0000006702527223 */ /* 0x000fc20000010840 */
[C-C-:B------:R-:W-:Y:S01]  /*fd70*/  FFMA.FTZ R78, R2.reuse, R59, -R64.reuse ;  /* 0x0000003b024e7223 */ /* 0x140fe20000010840 */
[----:B------:R-:W-:-:S01]  /*fd80*/  FFMA.FTZ R47, R2, R47, -R64 ;  /* 0x0000002f022f7223 */ /* 0x000fc20000010840 */
[----:B------:R0:W-:Y:S01]  /*fd90*/  SYNCS.ARRIVE.TRANS64.RED.A1T0 RZ, [R45+URZ], RZ ;  /* 0x000000ff2dff79a7 */ /* 0x0001e2000810043f */
[----:B------:R-:W-:-:S01]  /*fda0*/  FFMA.FTZ R59, R2, R69, -R64 ;  /* 0x00000045023b7223 */ /* 0x000fc20000010840 */
[----:B------:R-:W3:Y:S01]  /*fdb0*/  MUFU.EX2 R107, R107 ;  /* 0x0000006b006b7308 */ /* 0x000ee20000000800 */
[----:B-1----:R-:W-:-:S01]  /*fdc0*/  FADD.FTZ R65, R15, R60 ;  /* 0x0000003c0f417221 */ /* 0x002fc20000010000 */
[C-C-:B------:R-:W-:Y:S01]  /*fdd0*/  FFMA.FTZ R80, R2.reuse, R67, -R64.reuse ;  /* 0x0000004302507223 */ /* 0x140fe20000010840 */
[----:B------:R-:W-:-:S01]  /*fde0*/  FFMA.FTZ R41, R2, R41, -R64 ;  /* 0x0000002902297223 */ /* 0x000fc20000010840 */
[C-C-:B------:R-:W-:Y:S01]  /*fdf0*/  FFMA.FTZ R86, R2.reuse, R71, -R64.reuse ;  /* 0x0000004702567223 */ /* 0x140fe20000010840 */
[----:B------:R-:W-:-:S01]  /*fe00*/  FFMA.FTZ R49, R2, R49, -R64 ;  /* 0x0000003102317223 */ /* 0x000fc20000010840 */
[C-C-:B------:R-:W-:Y:S01]  /*fe10*/  FFMA.FTZ R53, R2.reuse, R53, -R64.reuse ;  /* 0x0000003502357223 */ /* 0x140fe20000010840 */
[----:B------:R-:W-:-:S01]  /*fe20*/  FFMA.FTZ R27, R2, R27, -R64 ;  /* 0x0000001b021b7223 */ /* 0x000fc20000010840 */
[----:B------:R-:W1:Y:S01]  /*fe30*/  MUFU.EX2 R21, R21 ;  /* 0x0000001500157308 */ /* 0x000e620000000800 */
[----:B--2---:R-:W-:-:S01]  /*fe40*/  FADD.FTZ R72, R68, R65 ;  /* 0x0000004144487221 */ /* 0x004fc20000010000 */
[----:B------:R-:W-:Y:S01]  /*fe50*/  FADD.FTZ R65, R83, R88 ;  /* 0x0000005853417221 */ /* 0x000fe20000010000 */
[----:B------:R-:W-:Y:S01]  /*fe60*/  F2FP.SATFINITE.E4M3.F32.PACK_AB_MERGE_C R182, R31, R50, RZ ;  /* 0x000000321fb6723e */ /* 0x000fe200048070ff */
[C-C-:B------:R-:W-:Y:S01]  /*fe70*/  FFMA.FTZ R55, R2.reuse, R55, -R64.reuse ;  /* 0x0000003702377223 */ /* 0x140fe20000010840 */
[----:B------:R-:W-:-:S01]  /*fe80*/  FFMA.FTZ R29, R2, R29, -R64 ;  /* 0x0000001d021d7223 */ /* 0x000fc20000010840 */
[----:B------:R-:W-:Y:S01]  /*fe90*/  FADD.FTZ R88, R24, R65 ;  /* 0x0000004118587221 */ /* 0x000fe20000010000 */
[----:B------:R-:W-:-:S01]  /*fea0*/  FFMA.FTZ R33, R2, R33, -R64 ;  /* 0x0000002102217223 */ /* 0x000fc20000010840 */
[----:B------:R-:W2:Y:S01]  /*feb0*/  MUFU.EX2 R62, R62 ;  /* 0x0000003e003e7308 */ /* 0x000ea20000000800 */
[----:B---3--:R-:W-:-:S01]  /*fec0*/  FADD.FTZ R72, R107, R72 ;  /* 0x000000486b487221 */ /* 0x008fc20000010000 */
[C-C-:B------:R-:W-:Y:S01]  /*fed0*/  FFMA.FTZ R121, R2.reuse, R121, -R64.reuse ;  /* 0x0000007902797223 */ /* 0x140fe20000010840 */
[----:B------:R-:W-:-:S01]  /*fee0*/  FFMA.FTZ R123, R2, R123, -R64 ;  /* 0x0000007b027b7223 */ /* 0x000fc20000010840 */
[----:B------:R-:W-:Y:S01]  /*fef0*/  F2FP.SATFINITE.E4M3.F32.PACK_AB_MERGE_C R68, R107, R68, RZ ;  /* 0x000000446b44723e */ /* 0x000fe200048070ff */
[----:B------:R-:W-:-:S01]  /*ff00*/  FFMA.FTZ R35, R2, R35, -R64 ;  /* 0x0000002302237223 */ /* 0x000fc20000010840 */
[----:B------:R-:W-:Y:S01]  /*ff10*/  FFMA.FTZ R125, R2, R125, -R64 ;  /* 0x0000007d027d7223 */ /* 0x000fe20000010840 */
[----:B------:R-:W-:Y:S01]  /*ff20*/  F2FP.SATFINITE.E4M3.F32.PACK_AB_MERGE_C R182, R117, R48, R182 ;  /* 0x0000003075b6723e */ /* 0x000fe200048070b6 */
[----:B------:R-:W3:Y:S01]  /*ff30*/  MUFU.EX2 R74, R74 ;  /* 0x0000004a004a7308 */ /* 0x000ee20000000800 */
[----:B-1----:R-:W-:-:S01]  /*ff40*/  FADD.FTZ R65, R21, R72 ;  /* 0x0000004815417221 */ /* 0x002fc20000010000 */
[----:B------:R-:W-:Y:S01]  /*ff50*/  FFMA.FTZ R72, R2, R43, -R64 ;  /* 0x0000002b02487223 */ /* 0x000fe20000010840 */
[----:B------:R-:W-:-:S01]  /*ff60*/  FADD.FTZ R43, R85, R88 ;  /* 0x00000058552b7221 */ /* 0x000fc20000010000 */
[----:B------:R-:W-:Y:S01]  /*ff70*/  F2FP.SATFINITE.E4M3.F32.PACK_AB_MERGE_C R173, R60, R15, R68 ;  /* 0x0000000f3cad723e */ /* 0x000fe20004807044 */
[----:B------:R-:W-:Y:S01]  /*ff80*/  IMAD.MOV.U32 R85, RZ, RZ, R87 ;  /* 0x000000ffff557224 */ /* 0x000fe200078e0057 */
[----:B------:R-:W-:Y:S01]  /*ff90*/  MOV R69, R87 ;  /* 0x0000005700457202 */ /* 0x000fe20000000f00 */
[----:B------:R-:W-:-:S01]  /*ffa0*/  FADD.FTZ R88, R26, R43 ;  /* 0x0000002b1a587221 */ /* 0x000fc20000010000 */
[----:B------:R-:W0:Y:S01]  /*ffb0*/  MUFU.EX2 R111, R111 ;  /* 0x0000006f006f7308 */ /* 0x000e220000000800 */
[----:B--2---:R-:W-:-:S01]  /*ffc0*/  FADD.FTZ R65, R62, R65 ;  /* 0x000000413e417221 */ /* 0x004fc20000010000 */
[----:B------:R-:W-:-:S02]  /*ffd0*/  IMAD.MOV.U32 R83, RZ, RZ, R87 ;  /* 0x000000ffff537224 */ /* 0x000fc400078e0057 */
[----:B------:R-:W-:-:S01]  /*ffe0*/  FADD.FTZ R43, R89, R88 ;  /* 0x00000058592b7221 */ /* 0x000fc20000010000 */
[----:B------:R-:W-:Y:S01]  /*fff0*/  FFMA.FTZ R88, R2, R51, -R64 ;  /* 0x0000003302587223 */ /* 0x000fe20000010840 */
[--C-:B------:R-:W-:Y:S02]  /*10000*/  IMAD.MOV.U32 R81, RZ, RZ, R87.reuse ;  /* 0x000000ffff517224 */ /* 0x100fe400078e0057 */
[----:B------:R-:W-:Y:S01]  /*10010*/  IMAD.MOV.U32 R71, RZ, RZ, R87 ;  /* 0x000000ffff477224 */ /* 0x000fe200078e0057 */
[----:B------:R-:W1:Y:S01]  /*10020*/  MUFU.EX2 R66, R66 ;  /* 0x0000004200427308 */ /* 0x000e620000000800 */
[----:B---3--:R-:W-:-:S01]  /*10030*/  FADD.FTZ R90, R74, R65 ;  /* 0x000000414a5a7221 */ /* 0x008fc20000010000 */
[--C-:B------:R-:W-:Y:S02]  /*10040*/  IMAD.MOV.U32 R68, RZ, RZ, R87.reuse ;  /* 0x000000ffff447224 */ /* 0x100fe400078e0057 */
[--C-:B------:R-:W-:Y:S02]  /*10050*/  IMAD.MOV.U32 R67, RZ, RZ, R87.reuse ;  /* 0x000000ffff437224 */ /* 0x100fe400078e0057 */
[----:B------:R-:W-:-:S02]  /*10060*/  IMAD.MOV.U32 R65, RZ, RZ, R87 ;  /* 0x000000ffff417224 */ /* 0x000fc400078e0057 */
[----:B------:R-:W2:Y:S01]  /*10070*/  MUFU.EX2 R73, R73 ;  /* 0x0000004900497308 */ /* 0x000ea20000000800 */
[----:B0-----:R-:W-:-:S01]  /*10080*/  FADD.FTZ R45, R111, R90 ;  /* 0x0000005a6f2d7221 */ /* 0x001fc20000010000 */
[----:B------:R-:W-:Y:S01]  /*10090*/  FADD.FTZ R90, R28, R43 ;  /* 0x0000002b1c5a7221 */ /* 0x000fe20000010000 */
[----:B------:R-:W-:-:S01]  /*100a0*/  FFMA.FTZ R43, R2, R25, -R64 ;  /* 0x00000019022b7223 */ /* 0x000fc20000010840 */
[----:B------:R-:W-:Y:S01]  /*100b0*/  FFMA.FTZ R64, R2, R127, -R64 ;  /* 0x0000007f02407223 */ /* 0x000fe20000010840 */
[----:B------:R-:W-:Y:S01]  /*100c0*/  F2FP.SATFINITE.E4M3.F32.PACK_AB_MERGE_C R74, R111, R74, RZ ;  /* 0x0000004a6f4a723e */ /* 0x000fe200048070ff */
[----:B------:R-:W-:Y:S01]  /*100d0*/  FADD.FTZ R25, R105, R90 ;  /* 0x0000005a69197221 */ /* 0x000fe20000010000 */
[----:B------:R-:W-:Y:S01]  /*100e0*/  IMAD.MOV.U32 R60, RZ, RZ, R87 ;  /* 0x000000ffff3c7224 */ /* 0x000fe200078e0057 */
[----:B------:R-:W0:Y:S01]  /*100f0*/  MUFU.EX2 R76, R76 ;  /* 0x0000004c004c7308 */ /* 0x000e220000000800 */
[----:B-1----:R-:W-:-:S01]  /*10100*/  FADD.FTZ R92, R66, R45 ;  /* 0x0000002d425c7221 */ /* 0x002fc20000010000 */
[----:B------:R-:W-:Y:S01]  /*10110*/  F2FP.SATFINITE.E4M3.F32.PACK_AB_MERGE_C R175, R62, R21, R74 ;  /* 0x000000153eaf723e */ /* 0x000fe2000480704a */
[----:B------:R-:W-:Y:S01]  /*10120*/  IMAD.MOV.U32 R62, RZ, RZ, R87 ;  /* 0x000000ffff3e7224 */ /* 0x000fe200078e0057 */
[----:B------:R-:W-:-:S04]  /*10130*/  MOV R74, R87 ;  /* 0x00000057004a7202 */ /* 0x000fc80000000f00 */
[----:B------:R-:W1:Y:S01]  /*10140*/  MUFU.EX2 R77, R77 ;  /* 0x0000004d004d7308 */ /* 0x000e620000000800 */
[----:B--2---:R-:W-:-:S01]  /*10150*/  FADD.FTZ R45, R73, R92 ;  /* 0x0000005c492d7221 */ /* 0x004fc20000010000 */
[----:B------:R-:W-:-:S06]  /*10160*/  FADD.FTZ R92, R30, R25 ;  /* 0x000000191e5c7221 */ /* 0x000fcc0000010000 */
[----:B------:R-:W2:Y:S01]  /*10170*/  MUFU.EX2 R70, R70 ;  /* 0x0000004600467308 */ /* 0x000ea20000000800 */
[----:B0-----:R-:W-:-:S01]  /*10180*/  FADD.FTZ R94, R76, R45 ;  /* 0x0000002d4c5e7221 */ /* 0x001fc20000010000 */
[----:B------:R-:W-:-:S04]  /*10190*/  FADD.FTZ R45, R109, R92 ;  /* 0x0000005c6d2d7221 */ /* 0x000fc80000010000 */
[----:B------:R-:W-:Y:S01]  /*101a0*/  FADD.FTZ R92, R32, R45 ;  /* 0x0000002d205c7221 */ /* 0x000fe20000010000 */
[----:B------:R-:W-:Y:S01]  /*101b0*/  IMAD.MOV.U32 R32, RZ, RZ, R87 ;  /* 0x000000ffff207224 */ /* 0x000fe200078e0057 */
[----:B------:R-:W0:Y:S01]  /*101c0*/  MUFU.EX2 R75, R75 ;  /* 0x0000004b004b7308 */ /* 0x000e220000000800 */
[----:B-1----:R-:W-:-:S01]  /*101d0*/  FADD.FTZ R51, R77, R94 ;  /* 0x0000005e4d337221 */ /* 0x002fc20000010000 */
[----:B------:R-:W-:Y:S01]  /*101e0*/  FADD.FTZ R45, R97, R92 ;  /* 0x0000005c612d7221 */ /* 0x000fe20000010000 */
[----:B------:R-:W-:Y:S01]  /*101f0*/  F2FP.SATFINITE.E4M3.F32.PACK_AB_MERGE_C R76, R77, R76, RZ ;  /* 0x0000004c4d4c723e */ /* 0x000fe200048070ff */
[----:B------:R-:W-:Y:S02]  /*10200*/  IMAD.MOV.U32 R77, RZ, RZ, R87 ;  /* 0x000000ffff4d7224 */ /* 0x000fe400078e0057 */
[----:B------:R-:W-:-:S01]  /*10210*/  FADD.FTZ R92, R36, R45 ;  /* 0x0000002d245c7221 */ /* 0x000fc20000010000 */
[----:B------:R-:W-:Y:S01]  /*10220*/  F2FP.SATFINITE.E4M3.F32.PACK_AB_MERGE_C R177, R73, R66, R76 ;  /* 0x0000004249b1723e */ /* 0x000fe2000480704c */
        /* <DEDUP_REMOVED lines=8> */
[----:B------:R-:W0:Y:S01]  /*102b0*/  MUFU.EX2 R57, R57 ;  /* 0x0000003900397308 */ /* 0x000e220000000800 */
[----:B-1----:R-:W-:-:S07]  /*102c0*/  FADD.FTZ R45, R79, R94 ;  /* 0x0000005e4f2d7221 */ /* 0x002fce0000010000 */
        /* <DEDUP_REMOVED lines=8> */
[----:B------:R-:W-:Y:S01]  /*10350*/  MOV R79, R87 ;  /* 0x00000057004f7202 */ /* 0x000fe20000000f00 */
[----:B------:R-:W-:-:S05]  /*10360*/  IMAD.MOV.U32 R70, RZ, RZ, R87 ;  /* 0x000000ffff467224 */ /* 0x000fca00078e0057 */
[----:B------:R0:W-:Y:S01]  /*10370*/  MUFU.EX2 R90, R47 ;  /* 0x0000002f005a7308 */ /* 0x0001e20000000800 */
[----:B-1----:R-:W-:-:S07]  /*10380*/  FADD.FTZ R26, R78, R45 ;  /* 0x0000002d4e1a7221 */ /* 0x002fce0000010000 */
[----:B------:R-:W1:Y:S01]  /*10390*/  MUFU.EX2 R84, R84 ;  /* 0x0000005400547308 */ /* 0x000e620000000800 */
[----:B0-----:R-:W-:-:S01]  /*103a0*/  FADD.FTZ R47, R93, R92 ;  /* 0x0000005c5d2f7221 */ /* 0x001fc20000010000 */
[----:B--2---:R-:W-:-:S03]  /*103b0*/  FADD.FTZ R45, R61, R26 ;  /* 0x0000001a3d2d7221 */ /* 0x004fc60000010000 */
[----:B------:R-:W-:Y:S01]  /*103c0*/  FADD.FTZ R92, R44, R47 ;  /* 0x0000002f2c5c7221 */ /* 0x000fe20000010000 */
[----:B------:R-:W-:Y:S02]  /*103d0*/  MOV R44, R87 ;  /* 0x00000057002c7202 */ /* 0x000fe40000000f00 */
[----:B------:R-:W0:Y:S01]  /*103e0*/  MUFU.EX2 R59, R59 ;  /* 0x0000003b003b7308 */ /* 0x000e220000000800 */
[----:B------:R-:W-:-:S04]  /*103f0*/  FADD.FTZ R47, R101, R92 ;  /* 0x0000005c652f7221 */ /* 0x000fc80000010000 */
[----:B------:R-:W-:Y:S01]  /*10400*/  FADD.FTZ R30, R46, R47 ;  /* 0x0000002f2e1e7221 */ /* 0x000fe20000010000 */
[----:B------:R-:W-:Y:S02]  /*10410*/  IMAD.MOV.U32 R46, RZ, RZ, R87 ;  /* 0x000000ffff2e7224 */ /* 0x000fe400078e0057 */
[----:B------:R-:W2:Y:S01]  /*10420*/  MUFU.EX2 R80, R80 ;  /* 0x0000005000507308 */ /* 0x000ea20000000800 */
[----:B------:R-:W-:-:S01]  /*10430*/  FADD.FTZ R113, R113, R30 ;  /* 0x0000001e71717221 */ /* 0x000fc20000010000 */
[C---:B-1----:R-:W-:Y:S01]  /*10440*/  FADD.FTZ R26, R84.reuse, R45 ;  /* 0x0000002d541a7221 */ /* 0x042fe20000010000 */
[----:B------:R-:W-:Y:S02]  /*10450*/  F2FP.SATFINITE.E4M3.F32.PACK_AB_MERGE_C R61, R84, R61, RZ ;  /* 0x0000003d543d723e */ /* 0x000fe400048070ff */
[----:B------:R-:W-:Y:S01]  /*10460*/  FADD.FTZ R30, R48, R113 ;  /* 0x00000071301e7221 */ /* 0x000fe20000010000 */
[----:B------:R-:W-:Y:S01]  /*10470*/  MOV R84, R87 ;  /* 0x0000005700547202 */ /* 0x000fe20000000f00 */
[----:B------:R-:W-:Y:S01]  /*10480*/  IMAD.MOV.U32 R48, RZ, RZ, R87 ;  /* 0x000000ffff307224 */ /* 0x000fe200078e0057 */
[----:B------:R-:W1:Y:S01]  /*10490*/  MUFU.EX2 R41, R41 ;  /* 0x0000002900297308 */ /* 0x000e620000000800 */
[----:B0-----:R-:W-:-:S01]  /*104a0*/  FADD.FTZ R45, R59, R26 ;  /* 0x0000001a3b2d7221 */ /* 0x001fc20000010000 */
[----:B------:R-:W-:Y:S01]  /*104b0*/  FADD.FTZ R47, R117, R30 ;  /* 0x0000001e752f7221 */ /* 0x000fe20000010000 */
[----:B------:R-:W-:Y:S01]  /*104c0*/  F2FP.SATFINITE.E4M3.F32.PACK_AB_MERGE_C R181, R78, R57, R61 ;  /* 0x000000394eb5723e */ /* 0x000fe2000480703d */
[----:B------:R-:W-:-:S02]  /*104d0*/  IMAD.MOV.U32 R78, RZ, RZ, R87 ;  /* 0x000000ffff4e7224 */ /* 0x000fc400078e0057 */
[----:B------:R-:W-:-:S01]  /*104e0*/  FADD.FTZ R36, R50, R47 ;  /* 0x0000002f32247221 */ /* 0x000fc20000010000 */
[----:B------:R-:W-:Y:S01]  /*104f0*/  IMAD.MOV.U32 R61, RZ, RZ, R87 ;  /* 0x000000ffff3d7224 */ /* 0x000fe200078e0057 */
[----:B------:R-:W0:Y:S01]  /*10500*/  MUFU.EX2 R86, R86 ;  /* 0x0000005600567308 */ /* 0x000e220000000800 */
[----:B--2---:R-:W-:-:S01]  /*10510*/  FADD.FTZ R30, R80, R45 ;  /* 0x0000002d501e7221 */ /* 0x004fc20000010000 */
[----:B------:R-:W-:Y:S01]  /*10520*/  FADD.FTZ R31, R31, R36 ;  /* 0x000000241f1f7221 */ /* 0x000fe20000010000 */
[--C-:B------:R-:W-:Y:S02]  /*10530*/  IMAD.MOV.U32 R57, RZ, RZ, R87.reuse ;  /* 0x000000ffff397224 */ /* 0x100fe400078e0057 */
[----:B------:R-:W-:Y:S02]  /*10540*/  IMAD.MOV.U32 R50, RZ, RZ, R87 ;  /* 0x000000ffff327224 */ /* 0x000fe400078e0057 */
[----:B------:R-:W-:-:S01]  /*10550*/  FADD.FTZ R14, R34, R31 ;  /* 0x0000001f220e7221 */ /* 0x000fc20000010000 */
[----:B------:R-:W-:Y:S01]  /*10560*/  IMAD.MOV.U32 R47, RZ, RZ, R87 ;  /* 0x000000ffff2f7224 */ /* 0x000fe200078e0057 */
[----:B------:R2:W-:Y:S01]  /*10570*/  MUFU.EX2 R3, R63 ;  /* 0x0000003f00037308 */ /* 0x0005e20000000800 */
[----:B-1----:R-:W-:-:S01]  /*10580*/  FADD.FTZ R37, R41, R30 ;  /* 0x0000001e29257221 */ /* 0x002fc20000010000 */
[----:B------:R-:W-:-:S02]  /*10590*/  IMAD.MOV.U32 R45, RZ, RZ, R87 ;  /* 0x000000ffff2d7224 */ /* 0x000fc400078e0057 */
[----:B------:R-:W-:-:S04]  /*105a0*/  IMAD.MOV.U32 R36, RZ, RZ, R87 ;  /* 0x000000ffff247224 */ /* 0x000fc800078e0057 */
[----:B------:R-:W1:Y:S01]  /*105b0*/  MUFU.EX2 R39, R151 ;  /* 0x0000009700277308 */ /* 0x000e620000000800 */
[C---:B0-----:R-:W-:Y:S01]  /*105c0*/  F2FP.SATFINITE.E4M3.F32.PACK_AB_MERGE_C R41, R86.reuse, R41, RZ ;  /* 0x000000295629723e */ /* 0x041fe200048070ff */
[----:B------:R-:W-:Y:S01]  /*105d0*/  FADD.FTZ R86, R86, R37 ;  /* 0x0000002556567221 */ /* 0x000fe20000010000 */
[----:B--2---:R-:W-:Y:S02]  /*105e0*/  IMAD.MOV.U32 R63, RZ, RZ, R87 ;  /* 0x000000ffff3f7224 */ /* 0x004fe400078e0057 */
[----:B------:R-:W-:Y:S01]  /*105f0*/  F2FP.SATFINITE.E4M3.F32.PACK_AB_MERGE_C R183, R80, R59, R41 ;  /* 0x0000003b50b7723e */ /* 0x000fe20004807029 */
[--C-:B------:R-:W-:Y:S01]  /*10600*/  IMAD.MOV.U32 R80, RZ, RZ, R87.reuse ;  /* 0x000000ffff507224 */ /* 0x100fe200078e0057 */
[----:B------:R-:W-:Y:S01]  /*10610*/  MOV R59, R87 ;  /* 0x00000057003b7202 */ /* 0x000fe20000000f00 */
[----:B------:R-:W-:Y:S01]  /*10620*/  MUFU.EX2 R72, R72 ;  /* 0x0000004800487308 */ /* 0x000fe20000000800 */
[--C-:B------:R-:W-:Y:S02]  /*10630*/  IMAD.MOV.U32 R41, RZ, RZ, R87.reuse ;  /* 0x000000ffff297224 */ /* 0x100fe400078e0057 */
[----:B------:R-:W-:-:S05]  /*10640*/  IMAD.MOV.U32 R37, RZ, RZ, R87 ;  /* 0x000000ffff257224 */ /* 0x000fca00078e0057 */
[----:B------:R-:W0:Y:S01]  /*10650*/  MUFU.EX2 R38, R38 ;  /* 0x0000002600267308 */ /* 0x000e220000000800 */
[----:B-1----:R-:W-:-:S07]  /*10660*/  FADD.FTZ R31, R39, R14 ;  /* 0x0000000e271f7221 */ /* 0x002fce0000010000 */
[----:B------:R-:W-:Y:S08]  /*10670*/  MUFU.EX2 R49, R49 ;  /* 0x0000003100317308 */ /* 0x000ff00000000800 */
[----:B------:R-:W1:Y:S01]  /*10680*/  MUFU.EX2 R129, R129 ;  /* 0x0000008100817308 */ /* 0x000e620000000800 */
[----:B0-----:R-:W-:-:S07]  /*10690*/  FADD.FTZ R28, R38, R31 ;  /* 0x0000001f261c7221 */ /* 0x001fce0000010000 */
[----:B------:R-:W0:Y:S08]  /*106a0*/  MUFU.EX2 R52, R52 ;  /* 0x0000003400347308 */ /* 0x000e300000000800 */
[----:B------:R2:W3:Y:S01]  /*106b0*/  MUFU.EX2 R25, R53 ;  /* 0x0000003500197308 */ /* 0x0004e20000000800 */
[C---:B-1----:R-:W-:Y:S01]  /*106c0*/  F2FP.SATFINITE.E4M3.F32.PACK_AB_MERGE_C R184, R129.reuse, R38, RZ ;  /* 0x0000002681b8723e */ /* 0x042fe200048070ff */
[----:B------:R-:W-:Y:S01]  /*106d0*/  FADD.FTZ R129, R129, R28 ;  /* 0x0000001c81817221 */ /* 0x000fe20000010000 */
[----:B------:R-:W-:-:S02]  /*106e0*/  IMAD.MOV.U32 R38, RZ, RZ, R87 ;  /* 0x000000ffff267224 */ /* 0x000fc400078e0057 */
[----:B------:R-:W-:Y:S02]  /*106f0*/  F2FP.SATFINITE.E4M3.F32.PACK_AB_MERGE_C R184, R39, R34, R184 ;  /* 0x0000002227b8723e */ /* 0x000fe400048070b8 */
[-C--:B------:R-:W-:Y:S01]  /*10700*/  MOV R39, R87.reuse ;  /* 0x0000005700277202 */ /* 0x080fe20000000f00 */
[----:B------:R1:W-:Y:S01]  /*10710*/  MUFU.EX2 R26, R27 ;  /* 0x0000001b001a7308 */ /* 0x0003e20000000800 */
[----:B--2---:R-:W-:Y:S01]  /*10720*/  IMAD.MOV.U32 R53, RZ, RZ, R87 ;  /* 0x000000ffff357224 */ /* 0x004fe200078e0057 */
[----:B------:R-:W-:-:S06]  /*10730*/  MOV R34, R87 ;  /* 0x0000005700227202 */ /* 0x000fcc0000000f00 */
[----:B------:R-:W2:Y:S01]  /*10740*/  MUFU.EX2 R131, R131 ;  /* 0x0000008300837308 */ /* 0x000ea20000000800 */
[----:B-1----:R-:W-:-:S01]  /*10750*/  FADD.FTZ R27, R3, R86 ;  /* 0x00000056031b7221 */ /* 0x002fc20000010000 */
[----:B------:R-:W-:-:S03]  /*10760*/  IMAD.MOV.U32 R86, RZ, RZ, R87 ;  /* 0x000000ffff567224 */ /* 0x000fc600078e0057 */
[----:B------:R-:W-:-:S03]  /*10770*/  FADD.FTZ R24, R72, R27 ;  /* 0x0000001b48187221 */ /* 0x000fc60000010000 */
[----:B------:R-:W1:Y:S01]  /*10780*/  MUFU.EX2 R88, R88 ;  /* 0x0000005800587308 */ /* 0x000e620000000800 */
[----:B------:R-:W-:-:S01]  /*10790*/  FADD.FTZ R27, R49, R24 ;  /* 0x00000018311b7221 */ /* 0x000fc20000010000 */
[----:B------:R-:W-:Y:S01]  /*107a0*/  F2FP.SATFINITE.E4M3.F32.PACK_AB_MERGE_C R49, R90, R49, RZ ;  /* 0x000000315a31723e */ /* 0x000fe200048070ff */
[----:B0-----:R-:W-:-:S02]  /*107b0*/  FADD.FTZ R24, R52, R129 ;  /* 0x0000008134187221 */ /* 0x001fc40000010000 */
[----:B------:R-:W-:Y:S01]  /*107c0*/  FADD.FTZ R90, R90, R27 ;  /* 0x0000001b5a5a7221 */ /* 0x000fe20000010000 */
[----:B------:R-:W-:Y:S01]  /*107d0*/  F2FP.SATFINITE.E4M3.F32.PACK_AB_MERGE_C R185, R72, R3, R49 ;  /* 0x0000000348b9723e */ /* 0x000fe20004807031 */
[----:B------:R-:W-:Y:S01]  /*107e0*/  IMAD.MOV.U32 R72, RZ, RZ, R87 ;  /* 0x000000ffff487224 */ /* 0x000fe200078e0057 */
[----:B------:R-:W-:Y:S01]  /*107f0*/  MUFU.EX2 R54, R54 ;  /* 0x0000003600367308 */ /* 0x000fe20000000800 */
[----:B---3--:R-:W-:-:S01]  /*10800*/  FADD.FTZ R27, R25, R90 ;  /* 0x0000005a191b7221 */ /* 0x008fc20000010000 */
[----:B--2---:R-:W-:Y:S01]  /*10810*/  FADD.FTZ R31, R131, R24 ;  /* 0x00000018831f7221 */ /* 0x004fe20000010000 */
[----:B------:R-:W-:-:S05]  /*10820*/  MOV R49, R87 ;  /* 0x0000005700317202 */ /* 0x000fca0000000f00 */
[----:B------:R-:W0:Y:S01]  /*10830*/  MUFU.EX2 R133, R133 ;  /* 0x0000008500857308 */ /* 0x000e220000000800 */
[----:B-1----:R-:W-:-:S07]  /*10840*/  FADD.FTZ R28, R88, R27 ;  /* 0x0000001b581c7221 */ /* 0x002fce0000010000 */
[----:B------:R-:W1:Y:S08]  /*10850*/  MUFU.EX2 R43, R43 ;  /* 0x0000002b002b7308 */ /* 0x000e700000000800 */
[----:B------:R2:W3:Y:S01]  /*10860*/  MUFU.EX2 R20, R55 ;  /* 0x0000003700147308 */ /* 0x0004e20000000800 */
[----:B0-----:R-:W-:Y:S01]  /*10870*/  F2FP.SATFINITE.E4M3.F32.PACK_AB_MERGE_C R30, R133, R54, RZ ;  /* 0x00000036851e723e */ /* 0x001fe200048070ff */
[----:B------:R-:W-:Y:S01]  /*10880*/  FADD.FTZ R54, R54, R31 ;  /* 0x0000001f36367221 */ /* 0x000fe20000010000 */
[----:B------:R-:W-:-:S02]  /*10890*/  IMAD.MOV.U32 R31, RZ, RZ, R87 ;  /* 0x000000ffff1f7224 */ /* 0x000fc400078e0057 */
[----:B------:R-:W-:Y:S01]  /*108a0*/  F2FP.SATFINITE.E4M3.F32.PACK_AB_MERGE_C R186, R131, R52, R30 ;  /* 0x0000003483ba723e */ /* 0x000fe2000480701e */
[----:B------:R-:W-:-:S01]  /*108b0*/  FADD.FTZ R133, R133, R54 ;  /* 0x0000003685857221 */ /* 0x000fc20000010000 */
[----:B------:R-:W-:Y:S01]  /*108c0*/  MOV R54, R87 ;  /* 0x0000005700367202 */ /* 0x000fe20000000f00 */
[----:B------:R-:W-:Y:S01]  /*108d0*/  MUFU.EX2 R58, R58 ;  /* 0x0000003a003a7308 */ /* 0x000fe20000000800 */
[----:B-1----:R-:W-:-:S01]  /*108e0*/  FADD.FTZ R27, R43, R28 ;  /* 0x0000001c2b1b7221 */ /* 0x002fc20000010000 */
[--C-:B--2---:R-:W-:Y:S02]  /*108f0*/  IMAD.MOV.U32 R55, RZ, RZ, R87.reuse ;  /* 0x000000ffff377224 */ /* 0x104fe400078e0057 */
[--C-:B------:R-:W-:Y:S02]  /*10900*/  IMAD.MOV.U32 R52, RZ, RZ, R87.reuse ;  /* 0x000000ffff347224 */ /* 0x100fe400078e0057 */
[----:B------:R-:W-:Y:S02]  /*10910*/  IMAD.MOV.U32 R30, RZ, RZ, R87 ;  /* 0x000000ffff1e7224 */ /* 0x000fe400078e0057 */
[----:B------:R-:W0:Y:S01]  /*10920*/  MUFU.EX2 R137, R137 ;  /* 0x0000008900897308 */ /* 0x000e220000000800 */
[C---:B---3--:R-:W-:Y:S01]  /*10930*/  F2FP.SATFINITE.E4M3.F32.PACK_AB_MERGE_C R43, R20.reuse, R43, RZ ;  /* 0x0000002b142b723e */ /* 0x048fe200048070ff */
[----:B------:R-:W-:-:S03]  /*10940*/  FADD.FTZ R20, R20, R27 ;  /* 0x0000001b14147221 */ /* 0x000fc60000010000 */
[----:B------:R-:W-:Y:S01]  /*10950*/  F2FP.SATFINITE.E4M3.F32.PACK_AB_MERGE_C R187, R88, R25, R43 ;  /* 0x0000001958bb723e */ /* 0x000fe2000480702b */
[--C-:B------:R-:W-:Y:S02]  /*10960*/  IMAD.MOV.U32 R43, RZ, RZ, R87.reuse ;  /* 0x000000ffff2b7224 */ /* 0x100fe400078e0057 */
[----:B------:R-:W1:Y:S01]  /*10970*/  MUFU.EX2 R56, R56 ;  /* 0x0000003800387308 */ /* 0x000e620000000800 */
[----:B------:R-:W-:-:S07]  /*10980*/  IMAD.MOV.U32 R25, RZ, RZ, R87 ;  /* 0x000000ffff197224 */ /* 0x000fce00078e0057 */
[----:B------:R-:W2:Y:S01]  /*10990*/  MUFU.EX2 R29, R29 ;  /* 0x0000001d001d7308 */ /* 0x000ea20000000800 */
[----:B0-----:R-:W-:-:S07]  /*109a0*/  F2FP.SATFINITE.E4M3.F32.PACK_AB_MERGE_C R27, R137, R58, RZ ;  /* 0x0000003a891b723e */ /* 0x001fce00048070ff */
[----:B------:R-:W0:Y:S01]  /*109b0*/  MUFU.EX2 R135, R135 ;  /* 0x0000008700877308 */ /* 0x000e220000000800 */
[----:B-1----:R-:W-:-:S07]  /*109c0*/  FADD.FTZ R28, R56, R133 ;  /* 0x00000085381c7221 */ /* 0x002fce0000010000 */
[----:B------:R-:W1:Y:S01]  /*109d0*/  MUFU.EX2 R33, R33 ;  /* 0x0000002100217308 */ /* 0x000e620000000800 */
[----:B--2---:R-:W-:-:S04]  /*109e0*/  FADD.FTZ R15, R29, R20 ;  /* 0x000000141d0f7221 */ /* 0x004fc80000010000 */
[----:B------:R-:W-:-:S03]  /*109f0*/  FADD.FTZ R20, R26, R15 ;  /* 0x0000000f1a147221 */ /* 0x000fc60000010000 */
[----:B------:R-:W2:Y:S01]  /*10a00*/  MUFU.EX2 R14, R121 ;  /* 0x00000079000e7308 */ /* 0x000ea20000000800 */
[C---:B0-----:R-:W-:Y:S01]  /*10a10*/  F2FP.SATFINITE.E4M3.F32.PACK_AB_MERGE_C R188, R135.reuse, R56, R27 ;  /* 0x0000003887bc723e */ /* 0x041fe2000480701b */
[----:B------:R-:W-:Y:S01]  /*10a20*/  FADD.FTZ R135, R135, R28 ;  /* 0x0000001c87877221 */ /* 0x000fe20000010000 */
[--C-:B------:R-:W-:Y:S02]  /*10a30*/  IMAD.MOV.U32 R56, RZ, RZ, R87.reuse ;  /* 0x000000ffff387224 */ /* 0x100fe400078e0057 */
[----:B------:R-:W-:Y:S02]  /*10a40*/  IMAD.MOV.U32 R28, RZ, RZ, R87 ;  /* 0x000000ffff1c7224 */ /* 0x000fe400078e0057 */
[----:B------:R-:W-:-:S01]  /*10a50*/  FADD.FTZ R58, R58, R135 ;  /* 0x000000873a3a7221 */ /* 0x000fc20000010000 */
[----:B------:R-:W-:Y:S01]  /*10a60*/  IMAD.MOV.U32 R27, RZ, RZ, R87 ;  /* 0x000000ffff1b7224 */ /* 0x000fe200078e0057 */
[----:B------:R-:W-:Y:S01]  /*10a70*/  MUFU.EX2 R40, R40 ;  /* 0x0000002800287308 */ /* 0x000fe20000000800 */
[----:B-1----:R-:W-:-:S01]  /*10a80*/  FADD.FTZ R15, R33, R20 ;  /* 0x00000014210f7221 */ /* 0x002fc20000010000 */
[----:B------:R-:W-:Y:S01]  /*10a90*/  FADD.FTZ R137, R137, R58 ;  /* 0x0000003a89897221 */ /* 0x000fe20000010000 */
[----:B------:R-:W-:-:S05]  /*10aa0*/  IMAD.MOV.U32 R58, RZ, RZ, R87 ;  /* 0x000000ffff3a7224 */ /* 0x000fca00078e0057 */
[----:B------:R-:W0:Y:S01]  /*10ab0*/  MUFU.EX2 R141, R141 ;  /* 0x0000008d008d7308 */ /* 0x000e220000000800 */
[C---:B--2---:R-:W-:Y:S01]  /*10ac0*/  F2FP.SATFINITE.E4M3.F32.PACK_AB_MERGE_C R33, R14.reuse, R33, RZ ;  /* 0x000000210e21723e */ /* 0x044fe200048070ff */
[----:B------:R-:W-:-:S03]  /*10ad0*/  FADD.FTZ R14, R14, R15 ;  /* 0x0000000f0e0e7221 */ /* 0x000fc60000010000 */
[----:B------:R-:W-:Y:S01]  /*10ae0*/  F2FP.SATFINITE.E4M3.F32.PACK_AB_MERGE_C R189, R26, R29, R33 ;  /* 0x0000001d1abd723e */ /* 0x000fe20004807021 */
[--C-:B------:R-:W-:Y:S01]  /*10af0*/  IMAD.MOV.U32 R33, RZ, RZ, R87.reuse ;  /* 0x000000ffff217224 */ /* 0x100fe200078e0057 */
[----:B------:R-:W-:Y:S01]  /*10b00*/  MOV R29, R87 ;  /* 0x00000057001d7202 */ /* 0x000fe20000000f00 */
[----:B------:R-:W1:Y:S01]  /*10b10*/  MUFU.EX2 R42, R42 ;  /* 0x0000002a002a7308 */ /* 0x000e620000000800 */
[----:B------:R-:W-:-:S07]  /*10b20*/  IMAD.MOV.U32 R26, RZ, RZ, R87 ;  /* 0x000000ffff1a7224 */ /* 0x000fce00078e0057 */
[----:B------:R-:W2:Y:S01]  /*10b30*/  MUFU.EX2 R123, R123 ;  /* 0x0000007b007b7308 */ /* 0x000ea20000000800 */
[----:B0-----:R-:W-:-:S07]  /*10b40*/  F2FP.SATFINITE.E4M3.F32.PACK_AB_MERGE_C R21, R141, R40, RZ ;  /* 0x000000288d15723e */ /* 0x001fce00048070ff */
[----:B------:R-:W0:Y:S01]  /*10b50*/  MUFU.EX2 R139, R139 ;  /* 0x0000008b008b7308 */ /* 0x000e220000000800 */
[----:B-1----:R-:W-:-:S07]  /*10b60*/  FADD.FTZ R20, R42, R137 ;  /* 0x000000892a147221 */ /* 0x002fce0000010000 */
[----:B------:R1:W3:Y:S01]  /*10b70*/  MUFU.EX2 R24, R35 ;  /* 0x0000002300187308 */ /* 0x0002e20000000800 */
[----:B--2---:R-:W-:-:S07]  /*10b80*/  FADD.FTZ R15, R123, R14 ;  /* 0x0000000e7b0f7221 */ /* 0x004fce0000010000 */
[----:B------:R-:W-:Y:S01]  /*10b90*/  MUFU.EX2 R125, R125 ;  /* 0x0000007d007d7308 */ /* 0x000fe20000000800 */
[C---:B0-----:R-:W-:Y:S01]  /*10ba0*/  F2FP.SATFINITE.E4M3.F32.PACK_AB_MERGE_C R190, R139.reuse, R42, R21 ;  /* 0x0000002a8bbe723e */ /* 0x041fe20004807015 */
[----:B------:R-:W-:Y:S01]  /*10bb0*/  FADD.FTZ R139, R139, R20 ;  /* 0x000000148b8b7221 */ /* 0x000fe20000010000 */
[--C-:B------:R-:W-:Y:S02]  /*10bc0*/  IMAD.MOV.U32 R42, RZ, RZ, R87.reuse ;  /* 0x000000ffff2a7224 */ /* 0x100fe400078e0057 */
[----:B-1----:R-:W-:Y:S02]  /*10bd0*/  IMAD.MOV.U32 R35, RZ, RZ, R87 ;  /* 0x000000ffff237224 */ /* 0x002fe400078e0057 */
[----:B------:R-:W-:-:S01]  /*10be0*/  FADD.FTZ R40, R40, R139 ;  /* 0x0000008b28287221 */ /* 0x000fc20000010000 */
[----:B------:R-:W0:Y:S01]  /*10bf0*/  MUFU.EX2 R64, R64 ;  /* 0x0000004000407308 */ /* 0x000e220000000800 */
[----:B---3--:R-:W-:-:S01]  /*10c00*/  FADD.FTZ R14, R24, R15 ;  /* 0x0000000f180e7221 */ /* 0x008fc20000010000 */
[----:B0-----:R-:W-:-:S03]  /*10c10*/  F2FP.SATFINITE.E4M3.F32.PACK_AB_MERGE_C R3, R64, R125, RZ ;  /* 0x0000007d4003723e */ /* 0x001fc600048070ff */
[----:B------:R-:W-:Y:S01]  /*10c20*/  FADD.FTZ R125, R125, R14 ;  /* 0x0000000e7d7d7221 */ /* 0x000fe20000010000 */
[----:B------:R-:W-:Y:S01]  /*10c30*/  F2FP.SATFINITE.E4M3.F32.PACK_AB_MERGE_C R191, R24, R123, R3 ;  /* 0x0000007b18bf723e */ /* 0x000fe20004807003 */
[----:B------:R-:W-:Y:S02]  /*10c40*/  FADD.FTZ R3, R141, R40 ;  /* 0x000000288d037221 */ /* 0x000fe40000010000 */
[----:B------:R-:W-:-:S01]  /*10c50*/  FADD.FTZ R20, R64, R125 ;  /* 0x0000007d40147221 */ /* 0x000fc20000010000 */
[-C--:B------:R-:W-:Y:S01]  /*10c60*/  MOV R64, R87.reuse ;  /* 0x0000005700407202 */ /* 0x080fe20000000f00 */
[----:B------:R-:W-:Y:S01]  /*10c70*/  IMAD.MOV.U32 R40, RZ, RZ, R87 ;  /* 0x000000ffff287224 */ /* 0x000fe200078e0057 */
[----:B------:R-:W-:Y:S01]  /*10c80*/  MOV R24, R87 ;  /* 0x0000005700187202 */ /* 0x000fe20000000f00 */
[----:B------:R-:W-:Y:S06]  /*10c90*/  @!P1 BRA `(.L_x_643) ;  /* 0x0000003000009947 */ /* 0x000fec0003800000 */
[----:B------:R-:W-:Y:S01]  /*10ca0*/  VIADD R21, R120, 0xfffffffe ;  /* 0xfffffffe78157836 */ /* 0x000fe20000000000 */
[----:B------:R-:W-:Y:S01]  /*10cb0*/  MOV R220, R197 ;  /* 0x000000c500dc7202 */ /* 0x000fe20000000f00 */
[----:B------:R-:W-:Y:S01]  /*10cc0*/  IMAD.MOV.U32 R169, RZ, RZ, R13 ;  /* 0x000000ffffa97224 */ /* 0x000fe200078e000d */
[----:B------:R-:W-:Y:S01]  /*10cd0*/  CS2R R86, SRZ ;  /* 0x0000000000567805 */ /* 0x000fe2000001ff00 */
[----:B------:R-:W-:Y:S01]  /*10ce0*/  IMAD.MOV.U32 R171, RZ, RZ, R12 ;  /* 0x000000ffffab7224 */ /* 0x000fe200078e000c */
[----:B------:R-:W-:Y:S01]  /*10cf0*/  CS2R R84, SRZ ;  /* 0x0000000000547805 */ /* 0x000fe2000001ff00 */
[----:B------:R-:W-:Y:S01]  /*10d00*/  IMAD.MOV.U32 R222, RZ, RZ, R199 ;  /* 0x000000ffffde7224 */ /* 0x000fe200078e00c7 */
        /* <DEDUP_REMOVED lines=29> */
[----:B------:R-:W-:-:S07]  /*10ee0*/  CS2R R24, SRZ ;  /* 0x0000000000187805 */ /* 0x000fce000001ff00 */
.L_x_655:
[----:B------:R-:W-:Y:S01]  /*10ef0*/  ISETP.NE.AND P1, PT, R220, 0x1, PT ;  /* 0x00000001dc00780c */ /* 0x000fe20003f25270 */
[----:B------:R-:W-:Y:S05]  /*10f00*/  YIELD ;  /* 0x0000000000007946 */ /* 0x000fea0003800000 */
[----:B------:R-:W-:Y:S02]  /*10f10*/  SEL R199, RZ, 0x1, P1 ;  /* 0x00000001ffc77807 */ /* 0x000fe40000800000 */
[----:B------:R-:W-:Y:S02]  /*10f20*/  ISETP.NE.AND P1, PT, R168, RZ, PT ;  /* 0x000000ffa800720c */ /* 0x000fe40003f25270 */
[----:B------:R-:W-:-:S11]  /*10f30*/  LOP3.LUT R199, R222, R199, RZ, 0x3c, !PT ;  /* 0x000000c7dec77212 */ /* 0x000fd600078e3cff */
[----:B------:R-:W-:Y:S05]  /*10f40*/  @P1 BRA `(.L_x_644) ;  /* 0x00000000003c1947 */ /* 0x000fea0003800000 */
[----:B------:R-:W-:Y:S05]  /*10f50*/  @!P0 BRA `(.L_x_645) ;  /* 0x0000000000048947 */ /* 0x000fea0003800000 */
[----:B------:R-:W-:Y:S01]  /*10f60*/  BPT.TRAP 0x1 ;  /* 0x000000040000795c */ /* 0x000fe20000300000 */
.L_x_645:
[----:B------:R-:W-:-:S05]  /*10f70*/  VIADD R12, R220, 0x1 ;  /* 0x00000001dc0c7836 */ /* 0x000fca0000000000 */
[----:B------:R-:W-:-:S04]  /*10f80*/  ISETP.NE.AND P2, PT, R12, 0x2, PT ;  /* 0x000000020c00780c */ /* 0x000fc80003f45270 */
[----:B------:R-:W-:Y:S02]  /*10f90*/  SEL R13, R12, RZ, P2 ;  /* 0x000000ff0c0d7207 */ /* 0x000fe40001000000 */
[----:B------:R-:W-:-:S03]  /*10fa0*/  SHF.L.U32 R12, R199, 0x1f, RZ ;  /* 0x0000001fc70c7819 */ /* 0x000fc600000006ff */
[----:B------:R-:W-:-:S04]  /*10fb0*/  IMAD R13, R13, 0x8, R18 ;  /* 0x000000080d0d7824 */ /* 0x000fc800078e0212 */
[----:B------:R0:W1:Y:S01]  /*10fc0*/  SYNCS.PHASECHK.TRANS64.TRYWAIT P2, [R13+URZ+0x22830], R12 ;  /* 0x0228300c0d0075a7 */ /* 0x000062000804017f */
[----:B------:R-:W-:Y:S05]  /*10fd0*/  @!P0 BRA `(.L_x_646) ;  /* 0x0000000000048947 */ /* 0x000fea0003800000 */
[----:B------:R-:W-:Y:S01]  /*10fe0*/  BPT.TRAP 0x1 ;  /* 0x000000040000795c */ /* 0x000fe20000300000 */
.L_x_646:
[----:B------:R-:W-:Y:S04]  /*10ff0*/  BSSY B0, `(.L_x_644) ;  /* 0x0000004000007945 */ /* 0x000fe80003800000 */
[----:B-1----:R-:W-:Y:S05]  /*11000*/  @P2 BRA `(.L_x_647) ;  /* 0x0000000000082947 */ /* 0x002fea0003800000 */
[----:B------:R-:W1:Y:S02]  /*11010*/  SYNCS.PHASECHK.TRANS64.TRYWAIT P2, [R13+URZ+0x22830], R12 ;  /* 0x0228300c0d0075a7 */ /* 0x000e64000804017f */
[----:B-1----:R-:W-:Y:S05]  /*11020*/  @!P2 BRA `(.L_x_648) ;  /* 0x000000e80030a947 */ /* 0x002fea0003800000 */
.L_x_647:
[----:B------:R-:W-:Y:S05]  /*11030*/  BSYNC B0 ;  /* 0x0000000000007941 */ /* 0x000fea0003800000 */
.L_x_644:
[----:B01----:R-:W0:Y:S01]  /*11040*/  S2R R12, SR_TID.X ;  /* 0x00000000000c7919 */ /* 0x003e220000002100 */
[----:B------:R-:W-:Y:S01]  /*11050*/  VIADD R197, R220, 0x1 ;  /* 0x00000001dcc57836 */ /* 0x000fe20000000000 */
[----:B------:R-:W-:Y:S05]  /*11060*/  WARPSYNC.ALL ;  /* 0x0000000000007948 */ /* 0x000fea0003800000 */
[C---:B------:R-:W-:Y:S01]  /*11070*/  ISETP.NE.AND P2, PT, R197.reuse, 0x2, PT ;  /* 0x00000002c500780c */ /* 0x040fe20003f45270 */
[----:B------:R-:W-:Y:S01]  /*11080*/  IMAD.MOV.U32 R15, RZ, RZ, 0x40000040 ;  /* 0x40000040ff0f7424 */ /* 0x000fe200078e00ff */
[C---:B------:R-:W-:Y:S01]  /*11090*/  R2UR UR44, R4.reuse ;  /* 0x00000000042c72ca */ /* 0x040fe200000e0000 */
[----:B------:R-:W-:Y:S01]  /*110a0*/  IMAD.MOV.U32 R13, RZ, RZ, 0x40000040 ;  /* 0x40000040ff0d7424 */ /* 0x000fe200078e00ff */
[----:B------:R-:W-:Y:S01]  /*110b0*/  SEL R197, R197, RZ, P2 ;  /* 0x000000ffc5c57207 */ /* 0x000fe20001000000 */
[----:B------:R-:W-:Y:S01]  /*110c0*/  IMAD.MOV.U32 R89, RZ, RZ, 0x40000040 ;  /* 0x40000040ff597424 */ /* 0x000fe200078e00ff */
[----:B------:R-:W-:Y:S01]  /*110d0*/  R2UR UR47, R15 ;  /* 0x000000000f2f72ca */ /* 0x000fe200000e0000 */
[----:B------:R-:W-:Y:S01]  /*110e0*/  IMAD.MOV.U32 R91, RZ, RZ, 0x40000040 ;  /* 0x40000040ff5b7424 */ /* 0x000fe200078e00ff */
[----:B------:R-:W-:Y:S01]  /*110f0*/  R2UR UR45, R5 ;  /* 0x00000000052d72ca */ /* 0x000fe200000e0000 */
[----:B------:R-:W-:Y:S01]  /*11100*/  IMAD R14, R197, 0x500, R0 ;  /* 0x00000500c50e7824 */ /* 0x000fe200078e0200 */
[----:B------:R-:W-:Y:S01]  /*11110*/  R2UR UR51, R13 ;  /* 0x000000000d3372ca */ /* 0x000fe200000e0000 */
[----:B------:R-:W-:Y:S01]  /*11120*/  IMAD.MOV.U32 R95, RZ, RZ, 0x40000040 ;  /* 0x40000040ff5f7424 */ /* 0x000fe200078e00ff */
[----:B------:R-:W-:Y:S01]  /*11130*/  R2UR UR48, R4 ;  /* 0x00000000043072ca */ /* 0x000fe200000e0000 */
[C---:B------:R-:W-:Y:S01]  /*11140*/  VIADD R88, R14.reuse, 0x200 ;  /* 0x000002000e587836 */ /* 0x040fe20000000000 */
[C---:B------:R-:W-:Y:S01]  /*11150*/  R2UR UR46, R14.reuse ;  /* 0x000000000e2e72ca */ /* 0x040fe200000e0000 */
[C---:B------:R-:W-:Y:S01]  /*11160*/  VIADD R90, R14.reuse, 0x300 ;  /* 0x000003000e5a7836 */ /* 0x040fe20000000000 */
[----:B------:R-:W-:Y:S01]  /*11170*/  R2UR UR49, R5 ;  /* 0x00000000053172ca */ /* 0x000fe200000e0000 */
[----:B------:R-:W-:Y:S01]  /*11180*/  VIADD R94, R14, 0x4 ;  /* 0x000000040e5e7836 */ /* 0x000fe20000000000 */
[----:B------:R-:W-:Y:S01]  /*11190*/  R2UR UR54, R88 ;  /* 0x00000000583672ca */ /* 0x000fe200000e0000 */
[----:B------:R-:W-:Y:S01]  /*111a0*/  VIADD R88, R14, 0x2 ;  /* 0x000000020e587836 */ /* 0x000fe20000000000 */
[----:B------:R-:W-:Y:S01]  /*111b0*/  R2UR UR55, R89 ;  /* 0x00000000593772ca */ /* 0x000fe200000e0000 */
[----:B------:R-:W-:Y:S01]  /*111c0*/  IMAD.MOV.U32 R15, RZ, RZ, 0x40000040 ;  /* 0x40000040ff0f7424 */ /* 0x000fe200078e00ff */
[----:B------:R-:W-:-:S02]  /*111d0*/  R2UR UR52, R4 ;  /* 0x00000000043472ca */ /* 0x000fc400000e0000 */
[----:B------:R-:W-:Y:S02]  /*111e0*/  R2UR UR53, R5 ;  /* 0x00000000053572ca */ /* 0x000fe400000e0000 */
[----:B0-----:R-:W-:Y:S02]  /*111f0*/  SHF.R.U32.HI R12, RZ, 0x7, R12 ;  /* 0x00000007ff0c7819 */ /* 0x001fe4000001160c */
[C---:B------:R-:W-:Y:S02]  /*11200*/  R2UR UR7, R13.reuse ;  /* 0x000000000d0772ca */ /* 0x040fe400000e0000 */
[----:B------:R-:W-:Y:S01]  /*11210*/  R2UR UR11, R13 ;  /* 0x000000000d0b72ca */ /* 0x000fe200000e0000 */
[----:B------:R-:W-:Y:S01]  /*11220*/  VIADD R92, R12, 0x8 ;  /* 0x000000080c5c7836 */ /* 0x000fe20000000000 */
[----:B------:R-:W-:Y:S02]  /*11230*/  IADD3 R12, R14, 0x100, RZ ;  /* 0x000001000e0c7810 */ /* 0x000fe40007ffe0ff */
[----:B------:R-:W-:-:S02]  /*11240*/  R2UR UR8, R90 ;  /* 0x000000005a0872ca */ /* 0x000fc400000e0000 */
[----:B------:R0:W-:Y:S01]  /*11250*/  BAR.SYNC.DEFER_BLOCKING R92, 0x100 ;  /* 0x0004005c0000751d */ /* 0x0001e20000010000 */
[----:B------:R-:W-:Y:S02]  /*11260*/  R2UR UR50, R12 ;  /* 0x000000000c3272ca */ /* 0x000fe400000e0000 */
[C---:B------:R-:W-:Y:S02]  /*11270*/  IADD3 R12, R14.reuse, 0x400, RZ ;  /* 0x000004000e0c7810 */ /* 0x040fe40007ffe0ff */
[----:B------:R-:W-:Y:S02]  /*11280*/  IADD3 R90, R14, 0x202, RZ ;  /* 0x000002020e5a7810 */ /* 0x000fe40007ffe0ff */
[----:B------:R-:W-:Y:S01]  /*11290*/  R2UR UR10, R12 ;  /* 0x000000000c0a72ca */ /* 0x000fe200000e0000 */
[C---:B------:R-:W-:Y:S01]  /*112a0*/  VIADD R12, R14.reuse, 0x102 ;  /* 0x000001020e0c7836 */ /* 0x040fe20000000000 */
[----:B------:R-:W-:Y:S01]  /*112b0*/  MOV R223, UR7 ;  /* 0x0000000700df7c02 */ /* 0x000fe20008000f00 */
[----:B------:R-:W-:Y:S01]  /*112c0*/  UMOV UR7, UR11 ;  /* 0x0000000b00077c82 */ /* 0x000fe20008000000 */
[C---:B------:R-:W-:Y:S01]  /*112d0*/  R2UR UR11, R91.reuse ;  /* 0x000000005b0b72ca */ /* 0x040fe200000e0000 */
[----:B0-----:R-:W-:Y:S01]  /*112e0*/  VIADD R92, R14, 0x402 ;  /* 0x000004020e5c7836 */ /* 0x001fe20000000000 */
[----:B------:R-:W-:Y:S01]  /*112f0*/  R2UR UR6, R12 ;  /* 0x000000000c0672ca */ /* 0x000fe200000e0000 */
[----:B------:R-:W-:Y:S01]  /*11300*/  VIADD R12, R14, 0x104 ;  /* 0x000001040e0c7836 */ /* 0x000fe20000000000 */
[----:B------:R-:W-:-:S02]  /*11310*/  R2UR UR9, R91 ;  /* 0x000000005b0972ca */ /* 0x000fc400000e0000 */
[----:B------:R-:W-:Y:S01]  /*11320*/  R2UR UR4, R88 ;  /* 0x00000000580472ca */ /* 0x000fe200000e0000 */
[----:B------:R-:W-:Y:S01]  /*11330*/  VIADD R88, R14, 0x302 ;  /* 0x000003020e587836 */ /* 0x000fe20000000000 */
[----:B------:R-:W-:Y:S02]  /*11340*/  R2UR UR22, R94 ;  /* 0x000000005e1672ca */ /* 0x000fe400000e0000 */
[----:B------:R-:W-:Y:S02]  /*11350*/  R2UR UR23, R95 ;  /* 0x000000005f1772ca */ /* 0x000fe400000e0000 */
[----:B------:R-:W-:Y:S01]  /*11360*/  R2UR UR5, R89 ;  /* 0x00000000590572ca */ /* 0x000fe200000e0000 */
[----:B------:R-:W-:Y:S01]  /*11370*/  WARPGROUP.ARRIVE ;  /* 0x00000000000079c5 */ /* 0x000fe20000000000 */
[----:B------:R-:W-:Y:S01]  /*11380*/  R2UR UR14, R88 ;  /* 0x00000000580e72ca */ /* 0x000fe200000e0000 */
[----:B------:R-:W-:Y:S01]  /*11390*/  VIADD R88, R14, 0x204 ;  /* 0x000002040e587836 */ /* 0x000fe20000000000 */
[----:B------:R-:W-:Y:S01]  /*113a0*/  MOV R224, UR6 ;  /* 0x0000000600e07c02 */ /* 0x000fe20008000f00 */
[----:B------:R-:W-:Y:S01]  /*113b0*/  UMOV UR6, UR10 ;  /* 0x0000000a00067c82 */ /* 0x000fe20008000000 */
[----:B------:R-:W-:Y:S01]  /*113c0*/  R2UR UR10, R90 ;  /* 0x000000005a0a72ca */ /* 0x000fe200000e0000 */
[----:B------:R-:W-:Y:S01]  /*113d0*/  QGMMA.64x32x32.F32.E4M3.E4M3 R152, gdesc[UR44], RZ, !UPT, gsb0 ;  /* 0x006000002c9879f3 */ /* 0x000fe2000c0008ff */
[----:B------:R-:W-:Y:S01]  /*113e0*/  MOV R90, UR11 ;  /* 0x0000000b005a7c02 */ /* 0x000fe20008000f00 */
[----:B------:R-:W-:Y:S01]  /*113f0*/  UMOV UR11, UR9 ;  /* 0x00000009000b7c82 */ /* 0x000fe20008000000 */
[----:B------:R-:W-:-:S02]  /*11400*/  R2UR UR9, R5 ;  /* 0x00000000050972ca */ /* 0x000fc400000e0000 */
[----:B------:R-:W-:Y:S01]  /*11410*/  R2UR UR30, R88 ;  /* 0x00000000581e72ca */ /* 0x000fe200000e0000 */
[----:B------:R-:W-:Y:S01]  /*11420*/  VIADD R88, R14, 0x404 ;  /* 0x000004040e587836 */ /* 0x000fe20000000000 */
[----:B------:R-:W-:Y:S01]  /*11430*/  MOV R225, UR23 ;  /* 0x0000001700e17c02 */ /* 0x000fe20008000f00 */
[----:B------:R-:W-:Y:S01]  /*11440*/  UMOV UR23, UR5 ;  /* 0x0000000500177c82 */ /* 0x000fe20008000000 */
[----:B------:R-:W-:Y:S01]  /*11450*/  MOV R226, UR22 ;  /* 0x0000001600e27c02 */ /* 0x000fe20008000f00 */
[----:B------:R-:W-:Y:S01]  /*11460*/  UMOV UR22, UR4 ;  /* 0x0000000400167c82 */ /* 0x000fe20008000000 */
[----:B------:R-:W-:Y:S02]  /*11470*/  R2UR UR15, R89 ;  /* 0x00000000590f72ca */ /* 0x000fe400000e0000 */
[----:B------:R-:W-:Y:S01]  /*11480*/  MOV R91, UR10 ;  /* 0x0000000a005b7c02 */ /* 0x000fe20008000f00 */
[----:B------:R-:W-:Y:S01]  /*11490*/  UMOV UR10, UR8 ;  /* 0x00000008000a7c82 */ /* 0x000fe20008000000 */
[----:B------:R-:W-:-:S02]  /*114a0*/  R2UR UR8, R4 ;  /* 0x00000000040872ca */ /* 0x000fc400000e0000 */
[----:B------:R-:W-:Y:S02]  /*114b0*/  R2UR UR18, R92 ;  /* 0x000000005c1272ca */ /* 0x000fe400000e0000 */
[C---:B------:R-:W-:Y:S02]  /*114c0*/  R2UR UR31, R89.reuse ;  /* 0x00000000591f72ca */ /* 0x040fe400000e0000 */
[----:B------:R-:W-:Y:S01]  /*114d0*/  R2UR UR38, R88 ;  /* 0x00000000582672ca */ /* 0x000fe200000e0000 */
[----:B------:R-:W-:Y:S01]  /*114e0*/  VIADD R88, R14, 0x206 ;  /* 0x000002060e587836 */ /* 0x000fe20000000000 */
[----:B------:R-:W-:Y:S02]  /*114f0*/  R2UR UR39, R89 ;  /* 0x00000000592772ca */ /* 0x000fe400000e0000 */
[----:B------:R-:W-:Y:S02]  /*11500*/  R2UR UR4, R4 ;  /* 0x00000000040472ca */ /* 0x000fe400000e0000 */
[----:B------:R-:W-:-:S02]  /*11510*/  R2UR UR5, R5 ;  /* 0x00000000050572ca */ /* 0x000fc400000e0000 */
[----:B------:R-:W-:Y:S02]  /*11520*/  MOV R93, 0x40000040 ;  /* 0x40000040005d7802 */ /* 0x000fe40000000f00 */
[----:B------:R-:W-:Y:S02]  /*11530*/  IADD3 R92, R14, 0x6, RZ ;  /* 0x000000060e5c7810 */ /* 0x000fe40007ffe0ff */
[----:B------:R-:W-:Y:S02]  /*11540*/  MOV R89, 0x40000040 ;  /* 0x4000004000597802 */ /* 0x000fe40000000f00 */
[C---:B------:R-:W-:Y:S02]  /*11550*/  R2UR UR19, R93.reuse ;  /* 0x000000005d1372ca */ /* 0x040fe400000e0000 */
[----:B------:R-:W-:Y:S02]  /*11560*/  R2UR UR42, R92 ;  /* 0x000000005c2a72ca */ /* 0x000fe400000e0000 */
[----:B------:R-:W-:-:S02]  /*11570*/  R2UR UR43, R93 ;  /* 0x000000005d2b72ca */ /* 0x000fc400000e0000 */
[C---:B------:R-:W-:Y:S02]  /*11580*/  R2UR UR20, R10.reuse ;  /* 0x000000000a1472ca */ /* 0x040fe400000e0000 */
[C---:B------:R-:W-:Y:S02]  /*11590*/  R2UR UR21, R11.reuse ;  /* 0x000000000b1572ca */ /* 0x040fe400000e0000 */
[C---:B------:R-:W-:Y:S02]  /*115a0*/  R2UR UR12, R10.reuse ;  /* 0x000000000a0c72ca */ /* 0x040fe400000e0000 */
[C---:B------:R-:W-:Y:S02]  /*115b0*/  R2UR UR13, R11.reuse ;  /* 0x000000000b0d72ca */ /* 0x040fe400000e0000 */
[----:B------:R-:W-:Y:S02]  /*115c0*/  R2UR UR16, R10 ;  /* 0x000000000a1072ca */ /* 0x000fe400000e0000 */
[----:B------:R-:W-:-:S02]  /*115d0*/  R2UR UR17, R11 ;  /* 0x000000000b1172ca */ /* 0x000fc400000e0000 */
[----:B------:R-:W-:Y:S01]  /*115e0*/  R2UR UR26, R12 ;  /* 0x000000000c1a72ca */ /* 0x000fe200000e0000 */
[----:B------:R-:W-:Y:S01]  /*115f0*/  VIADD R12, R14, 0x304 ;  /* 0x000003040e0c7836 */ /* 0x000fe20000000000 */
[----:B------:R-:W-:Y:S02]  /*11600*/  R2UR UR27, R13 ;  /* 0x000000000d1b72ca */ /* 0x000fe400000e0000 */
[C---:B------:R-:W-:Y:S02]  /*11610*/  R2UR UR24, R8.reuse ;  /* 0x00000000081872ca */ /* 0x040fe400000e0000 */
[----:B------:R-:W-:Y:S01]  /*11620*/  R2UR UR25, R9 ;  /* 0x00000000091972ca */ /* 0x000fe200000e0000 */
[----:B------:R-:W-:Y:S02]  /*11630*/  WARPGROUP.DEPBAR.LE gsb0, 0x0 ;  /* 0x00008000000079c5 */ /* 0x000fe40000010000 */
[----:B------:R-:W-:Y:S01]  /*11640*/  WARPGROUP.ARRIVE ;  /* 0x00000000000079c5 */ /* 0x000fe20000000000 */
[----:B------:R-:W-:-:S02]  /*11650*/  R2UR UR28, R8 ;  /* 0x00000000081c72ca */ /* 0x000fc400000e0000 */
[----:B------:R-:W-:Y:S02]  /*11660*/  R2UR UR29, R9 ;  /* 0x00000000091d72ca */ /* 0x000fe400000e0000 */
[----:B------:R-:W-:Y:S01]  /*11670*/  R2UR UR34, R12 ;  /* 0x000000000c2272ca */ /* 0x000fe200000e0000 */
[----:B------:R-:W-:Y:S01]  /*11680*/  QGMMA.64x32x32.F32.E4M3.E4M3 R136, gdesc[UR48], RZ, !UPT, gsb0 ;  /* 0x00600000308879f3 */ /* 0x000fe2000c0008ff */
[----:B------:R-:W-:Y:S01]  /*11690*/  R2UR UR50, R88 ;  /* 0x00000000583272ca */ /* 0x000fe200000e0000 */
[----:B------:R-:W-:Y:S01]  /*116a0*/  VIADD R12, R14, 0x106 ;  /* 0x000001060e0c7836 */ /* 0x000fe20000000000 */
[----:B------:R-:W-:Y:S02]  /*116b0*/  R2UR UR51, R89 ;  /* 0x00000000593372ca */ /* 0x000fe400000e0000 */
[----:B------:R-:W-:Y:S02]  /*116c0*/  R2UR UR35, R13 ;  /* 0x000000000d2372ca */ /* 0x000fe400000e0000 */
[----:B------:R-:W-:-:S02]  /*116d0*/  R2UR UR32, R8 ;  /* 0x00000000082072ca */ /* 0x000fc400000e0000 */
[C---:B------:R-:W-:Y:S02]  /*116e0*/  R2UR UR33, R9.reuse ;  /* 0x00000000092172ca */ /* 0x040fe400000e0000 */
[----:B------:R-:W-:Y:S02]  /*116f0*/  R2UR UR36, R8 ;  /* 0x00000000082472ca */ /* 0x000fe400000e0000 */
[----:B------:R-:W-:Y:S02]  /*11700*/  R2UR UR37, R9 ;  /* 0x00000000092572ca */ /* 0x000fe400000e0000 */
[----:B------:R-:W-:Y:S02]  /*11710*/  R2UR UR40, R6 ;  /* 0x00000000062872ca */ /* 0x000fe400000e0000 */
[----:B------:R-:W-:Y:S02]  /*11720*/  R2UR UR41, R7 ;  /* 0x00000000072972ca */ /* 0x000fe400000e0000 */
[----:B------:R-:W-:Y:S01]  /*11730*/  R2UR UR46, R12 ;  /* 0x000000000c2e72ca */ /* 0x000fe200000e0000 */
[----:B------:R-:W-:Y:S01]  /*11740*/  VIADD R12, R14, 0x306 ;  /* 0x000003060e0c7836 */ /* 0x000fe20000000000 */
[----:B------:R-:W-:Y:S01]  /*11750*/  R2UR UR47, R13 ;  /* 0x000000000d2f72ca */ /* 0x000fe200000e0000 */
[----:B------:R-:W-:Y:S01]  /*11760*/  IMAD.MOV.U32 R13, RZ, RZ, 0x40000040 ;  /* 0x40000040ff0d7424 */ /* 0x000fe200078e00ff */
[----:B------:R-:W-:Y:S01]  /*11770*/  R2UR UR44, R6 ;  /* 0x00000000062c72ca */ /* 0x000fe200000e0000 */
[----:B------:R-:W-:Y:S01]  /*11780*/  VIADD R14, R14, 0x406 ;  /* 0x000004060e0e7836 */ /* 0x000fe20000000000 */
[----:B------:R-:W-:-:S02]  /*11790*/  R2UR UR45, R7 ;  /* 0x00000000072d72ca */ /* 0x000fc400000e0000 */
[----:B------:R-:W-:Y:S02]  /*117a0*/  R2UR UR48, R6 ;  /* 0x00000000063072ca */ /* 0x000fe400000e0000 */
[----:B------:R-:W-:Y:S02]  /*117b0*/  R2UR UR49, R7 ;  /* 0x00000000073172ca */ /* 0x000fe400000e0000 */
[----:B------:R-:W-:Y:S02]  /*117c0*/  R2UR UR58, R14 ;  /* 0x000000000e3a72ca */ /* 0x000fe400000e0000 */
[----:B------:R-:W-:Y:S02]  /*117d0*/  R2UR UR59, R15 ;  /* 0x000000000f3b72ca */ /* 0x000fe400000e0000 */
[----:B------:R-:W-:Y:S02]  /*117e0*/  R2UR UR56, R6 ;  /* 0x00000000063872ca */ /* 0x000fe400000e0000 */
[----:B------:R-:W-:Y:S01]  /*117f0*/  R2UR UR57, R7 ;  /* 0x00000000073972ca */ /* 0x000fe200000e0000 */
[----:B------:R-:W-:-:S02]  /*11800*/  WARPGROUP.DEPBAR.LE gsb0, 0x0 ;  /* 0x00008000000079c5 */ /* 0x000fc40000010000 */
[----:B------:R-:W-:-:S06]  /*11810*/  WARPGROUP.ARRIVE ;  /* 0x00000000000079c5 */ /* 0x000fcc0000000000 */
[----:B------:R-:W-:Y:S01]  /*11820*/  QGMMA.64x32x32.F32.E4M3.E4M3 R120, gdesc[UR52], RZ, !UPT, gsb0 ;  /* 0x00600000347879f3 */ /* 0x000fe2000c0008ff */
[----:B------:R-:W-:Y:S02]  /*11830*/  R2UR UR54, R12 ;  /* 0x000000000c3672ca */ /* 0x000fe400000e0000 */
[----:B------:R-:W-:Y:S02]  /*11840*/  R2UR UR55, R13 ;  /* 0x000000000d3772ca */ /* 0x000fe400000e0000 */
[----:B------:R-:W-:Y:S02]  /*11850*/  R2UR UR52, R6 ;  /* 0x00000000063472ca */ /* 0x000fe400000e0000 */
[----:B------:R-:W-:Y:S01]  /*11860*/  R2UR UR53, R7 ;  /* 0x00000000073572ca */ /* 0x000fe200000e0000 */
[----:B------:R-:W-:Y:S02]  /*11870*/  WARPGROUP.DEPBAR.LE gsb0, 0x0 ;  /* 0x00008000000079c5 */ /* 0x000fe40000010000 */
        /* <DEDUP_REMOVED lines=63> */
[----:B------:R-:W-:Y:S05]  /*11c70*/  @P1 BRA `(.L_x_649) ;  /* 0x0000000000281947 */ /* 0x000fea0003800000 */
[----:B------:R-:W-:Y:S05]  /*11c80*/  @!P0 BRA `(.L_x_650) ;  /* 0x0000000000048947 */ /* 0x000fea0003800000 */
[----:B------:R-:W-:Y:S01]  /*11c90*/  BPT.TRAP 0x1 ;  /* 0x000000040000795c */ /* 0x000fe20000300000 */
.L_x_650:
[----:B------:R-:W-:Y:S01]  /*11ca0*/  SHF.L.U32 R12, R222, 0x1f, RZ ;  /* 0x0000001fde0c7819 */ /* 0x000fe200000006ff */
[----:B------:R-:W-:-:S04]  /*11cb0*/  IMAD R13, R220, 0x8, R18 ;  /* 0x00000008dc0d7824 */ /* 0x000fc800078e0212 */
[----:B------:R0:W1:Y:S01]  /*11cc0*/  SYNCS.PHASECHK.TRANS64.TRYWAIT P1, [R13+URZ+0x22850], R12 ;  /* 0x0228500c0d0075a7 */ /* 0x000062000802017f */
[----:B------:R-:W-:Y:S05]  /*11cd0*/  @!P0 BRA `(.L_x_651) ;  /* 0x0000000000048947 */ /* 0x000fea0003800000 */
[----:B------:R-:W-:Y:S01]  /*11ce0*/  BPT.TRAP 0x1 ;  /* 0x000000040000795c */ /* 0x000fe20000300000 */
.L_x_651:
[----:B-1----:R-:W-:Y:S05]  /*11cf0*/  @P1 BRA `(.L_x_649) ;  /* 0x0000000000081947 */ /* 0x002fea0003800000 */
[----:B------:R-:W1:Y:S02]  /*11d00*/  SYNCS.PHASECHK.TRANS64.TRYWAIT P1, [R13+URZ+0x22850], R12 ;  /* 0x0228500c0d0075a7 */ /* 0x000e64000802017f */
[----:B-1----:R-:W-:Y:S05]  /*11d10*/  @!P1 BRA `(.L_x_652) ;  /* 0x000000dc00089947 */ /* 0x002fea0003800000 */
.L_x_649:
[----:B01----:R-:W-:Y:S01]  /*11d20*/  VIADD R12, R18, 0x400 ;  /* 0x00000400120c7836 */ /* 0x003fe20000000000 */
[----:B------:R-:W-:Y:S01]  /*11d30*/  MOV R13, 0xc0000010 ;  /* 0xc0000010000d7802 */ /* 0x000fe20000000f00 */
[----:B------:R-:W-:Y:S05]  /*11d40*/  WARPSYNC.ALL ;  /* 0x0000000000007948 */ /* 0x000fea0003800000 */
[----:B------:R-:W-:Y:S01]  /*11d50*/  SHF.R.U32.HI R12, RZ, 0x4, R12 ;  /* 0x00000004ff0c7819 */ /* 0x000fe2000001160c */
[----:B------:R-:W-:Y:S01]  /*11d60*/  WARPGROUP.ARRIVE ;  /* 0x00000000000079c5 */ /* 0x000fe20000000000 */
[----:B------:R-:W-:Y:S01]  /*11d70*/  R2UR UR7, R13 ;  /* 0x000000000d0772ca */ /* 0x000fe200000e0000 */
[----:B------:R-:W-:Y:S01]  /*11d80*/  IMAD.MOV.U32 R15, RZ, RZ, -0x3ffffff0 ;  /* 0xc0000010ff0f7424 */ /* 0x000fe200078e00ff */
[----:B------:R-:W-:Y:S01]  /*11d90*/  LOP3.LUT R12, R12, 0x3fff, RZ, 0xc0, !PT ;  /* 0x00003fff0c0c7812 */ /* 0x000fe200078ec0ff */
[----:B------:R-:W-:-:S02]  /*11da0*/  IMAD.MOV.U32 R13, RZ, RZ, -0x3ffffff0 ;  /* 0xc0000010ff0d7424 */ /* 0x000fc400078e00ff */
[----:B------:R-:W0:Y:S01]  /*11db0*/  S2R R222, SR_TID.X ;  /* 0x0000000000de7919 */ /* 0x000e220000002100 */
[----:B------:R-:W-:-:S05]  /*11dc0*/  LOP3.LUT R12, R12, 0x10000, RZ, 0xfc, !PT ;  /* 0x000100000c0c7812 */ /* 0x000fca00078efcff */
[----:B------:R-:W-:-:S04]  /*11dd0*/  IMAD R12, R220, 0x500, R12 ;  /* 0x00000500dc0c7824 */ /* 0x000fc800078e020c */
[C---:B------:R-:W-:Y:S01]  /*11de0*/  VIADD R14, R12.reuse, 0x100 ;  /* 0x000001000c0e7836 */ /* 0x040fe20000000000 */
[----:B------:R-:W-:-:S13]  /*11df0*/  R2UR UR6, R12 ;  /* 0x000000000c0672ca */ /* 0x000fda00000e0000 */
[----:B------:R-:W-:Y:S01]  /*11e00*/  QGMMA.64x128x32.F32.E4M3.E4M3 R24, R172, gdesc[UR4], R24, gsb0 ;  /* 0x01e00004ac187df3 */ /* 0x000fe20008000818 */
[----:B------:R-:W-:Y:S01]  /*11e10*/  R2UR UR6, R14 ;  /* 0x000000000e0672ca */ /* 0x000fe200000e0000 */
[----:B------:R-:W-:Y:S01]  /*11e20*/  VIADD R14, R12, 0x200 ;  /* 0x000002000c0e7836 */ /* 0x000fe20000000000 */
[----:B------:R-:W-:Y:S01]  /*11e30*/  R2UR UR7, R15 ;  /* 0x000000000f0772ca */ /* 0x000fe200000e0000 */
[----:B------:R-:W-:Y:S01]  /*11e40*/  IMAD.MOV.U32 R15, RZ, RZ, -0x3ffffff0 ;  /* 0xc0000010ff0f7424 */ /* 0x000fe200078e00ff */
[----:B0-----:R-:W-:Y:S01]  /*11e50*/  SHF.R.U32.HI R222, RZ, 0x7, R222 ;  /* 0x00000007ffde7819 */ /* 0x001fe200000116de */
[----:B------:R-:W-:Y:S02]  /*11e60*/  WARPGROUP.DEPBAR.LE gsb0, 0x0 ;  /* 0x00008000000079c5 */ /* 0x000fe40000010000 */
[----:B------:R-:W-:-:S08]  /*11e70*/  WARPGROUP.ARRIVE ;  /* 0x00000000000079c5 */ /* 0x000fd00000000000 */
[----:B------:R-:W-:Y:S01]  /*11e80*/  QGMMA.64x128x32.F32.E4M3.E4M3 R24, R176, gdesc[UR4], R24, gsb0 ;  /* 0x01e00004b0187df3 */ /* 0x000fe20008000818 */
[----:B------:R-:W-:Y:S02]  /*11e90*/  R2UR UR6, R14 ;  /* 0x000000000e0672ca */ /* 0x000fe400000e0000 */
[----:B------:R-:W-:Y:S01]  /*11ea0*/  R2UR UR7, R15 ;  /* 0x000000000f0772ca */ /* 0x000fe200000e0000 */
[----:B------:R-:W-:Y:S01]  /*11eb0*/  IMAD.MOV.U32 R15, RZ, RZ, -0x3ffffff0 ;  /* 0xc0000010ff0f7424 */ /* 0x000fe200078e00ff */
[C---:B------:R-:W-:Y:S01]  /*11ec0*/  IADD3 R14, R12.reuse, 0x300, RZ ;  /* 0x000003000c0e7810 */ /* 0x040fe20007ffe0ff */
[----:B------:R-:W-:Y:S01]  /*11ed0*/  VIADD R12, R12, 0x400 ;  /* 0x000004000c0c7836 */ /* 0x000fe20000000000 */
[----:B------:R-:W-:Y:S02]  /*11ee0*/  WARPGROUP.DEPBAR.LE gsb0, 0x0 ;  /* 0x00008000000079c5 */ /* 0x000fe40000010000 */
[----:B------:R-:W-:-:S07]  /*11ef0*/  WARPGROUP.ARRIVE ;  /* 0x00000000000079c5 */ /* 0x000fce0000000000 */
[----:B------:R-:W-:Y:S01]  /*11f00*/  QGMMA.64x128x32.F32.E4M3.E4M3 R24, R180, gdesc[UR4], R24, gsb0 ;  /* 0x01e00004b4187df3 */ /* 0x000fe20008000818 */
[----:B------:R-:W-:Y:S02]  /*11f10*/  R2UR UR6, R14 ;  /* 0x000000000e0672ca */ /* 0x000fe400000e0000 */
[----:B------:R-:W-:Y:S01]  /*11f20*/  R2UR UR7, R15 ;  /* 0x000000000f0772ca */ /* 0x000fe200000e0000 */
[----:B------:R-:W-:Y:S02]  /*11f30*/  WARPGROUP.DEPBAR.LE gsb0, 0x0 ;  /* 0x00008000000079c5 */ /* 0x000fe40000010000 */
[----:B------:R-:W-:-:S10]  /*11f40*/  WARPGROUP.ARRIVE ;  /* 0x00000000000079c5 */ /* 0x000fd40000000000 */
[----:B------:R-:W-:Y:S01]  /*11f50*/  QGMMA.64x128x32.F32.E4M3.E4M3 R24, R184, gdesc[UR4], R24, gsb0 ;  /* 0x01e00004b8187df3 */ /* 0x000fe20008000818 */
[----:B------:R-:W-:Y:S02]  /*11f60*/  R2UR UR6, R12 ;  /* 0x000000000c0672ca */ /* 0x000fe400000e0000 */
[----:B------:R-:W-:Y:S02]  /*11f70*/  R2UR UR7, R13 ;  /* 0x000000000d0772ca */ /* 0x000fe400000e0000 */
[----:B------:R-:W-:Y:S01]  /*11f80*/  IADD3 R12, -R222, 0xb, RZ ;  /* 0x0000000bde0c7810 */ /* 0x000fe20007ffe1ff */
[----:B------:R-:W-:Y:S02]  /*11f90*/  WARPGROUP.DEPBAR.LE gsb0, 0x0 ;  /* 0x00008000000079c5 */ /* 0x000fe40000010000 */
[----:B------:R-:W-:-:S08]  /*11fa0*/  WARPGROUP.ARRIVE ;  /* 0x00000000000079c5 */ /* 0x000fd00000000000 */
[----:B------:R-:W-:Y:S03]  /*11fb0*/  QGMMA.64x128x32.F32.E4M3.E4M3 R24, R188, gdesc[UR4], R24, gsb0 ;  /* 0x01e00004bc187df3 */ /* 0x000fe60008000818 */
[----:B------:R-:W-:Y:S02]  /*11fc0*/  WARPGROUP.DEPBAR.LE gsb0, 0x0 ;  /* 0x00008000000079c5 */ /* 0x000fe40000010000 */
[----:B------:R0:W-:Y:S06]  /*11fd0*/  BAR.ARV R12, 0x100 ;  /* 0x0004000c0000751d */ /* 0x0001ec0000002000 */
[----:B------:R-:W-:Y:S05]  /*11fe0*/  @!P0 BRA `(.L_x_653) ;  /* 0x0000000000048947 */ /* 0x000fea0003800000 */
[----:B------:R-:W-:Y:S01]  /*11ff0*/  BPT.TRAP 0x1 ;  /* 0x000000040000795c */ /* 0x000fe20000300000 */
.L_x_653:
[----:B------:R-:W-:Y:S01]  /*12000*/  FMNMX.FTZ R14, R154, R169, !PT ;  /* 0x000000a99a0e7209 */ /* 0x000fe20007810000 */
[----:B------:R-:W1:Y:S01]  /*12010*/  S2R R189, SR_CgaCtaId ;  /* 0x0000000000bd7919 */ /* 0x000e620000008800 */
[----:B0-----:R-:W-:Y:S02]  /*12020*/  FMNMX.FTZ R12, R152, R171, !PT ;  /* 0x000000ab980c7209 */ /* 0x001fe40007810000 */
        /* <DEDUP_REMOVED lines=77> */
[----:B------:R-:W-:-:S03]  /*12500*/  FMNMX.FTZ R15, R101, R12, !PT ;  /* 0x0000000c650f7209 */ /* 0x000fc60007810000 */
[----:B------:R-:W0:Y:S04]  /*12510*/  SHFL.BFLY PT, R13, R172, 0x2, 0x1f ;  /* 0x0c401f00ac0d7f89 */ /* 0x000e2800000e0000 */
[----:B------:R-:W2:Y:S01]  /*12520*/  SHFL.BFLY PT, R12, R15, 0x2, 0x1f ;  /* 0x0c401f000f0c7f89 */ /* 0x000ea200000e0000 */
[----:B0-----:R-:W-:Y:S02]  /*12530*/  FMNMX.FTZ R174, R172, R13, !PT ;  /* 0x0000000dacae7209 */ /* 0x001fe40007810000 */
[----:B--2---:R-:W-:-:S03]  /*12540*/  FMNMX.FTZ R173, R15, R12, !PT ;  /* 0x0000000c0fad7209 */ /* 0x004fc60007810000 */
[----:B------:R-:W0:Y:S04]  /*12550*/  SHFL.BFLY PT, R13, R174, 0x1, 0x1f ;  /* 0x0c201f00ae0d7f89 */ /* 0x000e2800000e0000 */
[----:B------:R-:W2:Y:S01]  /*12560*/  SHFL.BFLY PT, R12, R173, 0x1, 0x1f ;  /* 0x0c201f00ad0c7f89 */ /* 0x000ea200000e0000 */
[----:B0-----:R-:W-:Y:S02]  /*12570*/  FMNMX.FTZ R13, R174, R13, !PT ;  /* 0x0000000dae0d7209 */ /* 0x001fe40007810000 */
[----:B--2---:R-:W-:-:S03]  /*12580*/  FMNMX.FTZ R12, R173, R12, !PT ;  /* 0x0000000cad0c7209 */ /* 0x004fc60007810000 */
[----:B------:R-:W-:Y:S02]  /*12590*/  FADD.FTZ R169, -R13, R169 ;  /* 0x000000a90da97221 */ /* 0x000fe40000010100 */
[----:B------:R-:W-:-:S02]  /*125a0*/  FADD.FTZ R171, -R12, R171 ;  /* 0x000000ab0cab7221 */ /* 0x000fc40000010100 */
[C---:B------:R-:W-:Y:S01]  /*125b0*/  FMUL.FTZ R15, R2.reuse, R169 ;  /* 0x000000a9020f7220 */ /* 0x040fe20000410000 */
[----:B------:R-:W-:-:S01]  /*125c0*/  FFMA.FTZ R169, R2, R12, -8 ;  /* 0xc100000002a97423 */ /* 0x000fc2000001000c */
[----:B------:R-:W-:-:S03]  /*125d0*/  FMUL.FTZ R14, R2, R171 ;  /* 0x000000ab020e7220 */ /* 0x000fc60000410000 */
[C-C-:B------:R-:W-:Y:S01]  /*125e0*/  FFMA.FTZ R171, R2.reuse, R152, -R169.reuse ;  /* 0x0000009802ab7223 */ /* 0x140fe200000108a9 */
[----:B------:R-:W-:-:S01]  /*125f0*/  FFMA.FTZ R152, R2, R153, -R169 ;  /* 0x0000009902987223 */ /* 0x000fc200000108a9 */
[C-C-:B------:R-:W-:Y:S01]  /*12600*/  FFMA.FTZ R153, R2.reuse, R156, -R169.reuse ;  /* 0x0000009c02997223 */ /* 0x140fe200000108a9 */
[----:B------:R-:W-:-:S01]  /*12610*/  FFMA.FTZ R156, R2, R157, -R169 ;  /* 0x0000009d029c7223 */ /* 0x000fc200000108a9 */
[C-C-:B------:R-:W-:Y:S01]  /*12620*/  FFMA.FTZ R157, R2.reuse, R160, -R169.reuse ;  /* 0x000000a0029d7223 */ /* 0x140fe200000108a9 */
[----:B------:R-:W-:-:S01]  /*12630*/  FFMA.FTZ R160, R2, R161, -R169 ;  /* 0x000000a102a07223 */ /* 0x000fc200000108a9 */
[C-C-:B------:R-:W-:Y:S01]  /*12640*/  FFMA.FTZ R161, R2.reuse, R164, -R169.reuse ;  /* 0x000000a402a17223 */ /* 0x140fe200000108a9 */
[----:B------:R-:W-:-:S01]  /*12650*/  FFMA.FTZ R164, R2, R165, -R169 ;  /* 0x000000a502a47223 */ /* 0x000fc200000108a9 */
[C---:B------:R-:W-:Y:S01]  /*12660*/  FFMA.FTZ R165, R2.reuse, R13, -8 ;  /* 0xc100000002a57423 */ /* 0x040fe2000001000d */
[----:B------:R-:W-:Y:S01]  /*12670*/  MUFU.EX2 R14, R14 ;  /* 0x0000000e000e7308 */ /* 0x000fe20000000800 */
[----:B------:R-:W-:-:S01]  /*12680*/  FFMA.FTZ R136, R2, R136, -R169 ;  /* 0x0000008802887223 */ /* 0x000fc200000108a9 */
[C---:B------:R-:W-:Y:S01]  /*12690*/  FFMA.FTZ R137, R2.reuse, R137, -R169 ;  /* 0x0000008902897223 */ /* 0x040fe200000108a9 */
[----:B------:R-:W-:-:S01]  /*126a0*/  FFMA.FTZ R154, R2, R154, -R165 ;  /* 0x0000009a029a7223 */ /* 0x000fc200000108a5 */
[C-C-:B------:R-:W-:Y:S01]  /*126b0*/  FFMA.FTZ R155, R2.reuse, R155, -R165.reuse ;  /* 0x0000009b029b7223 */ /* 0x140fe200000108a5 */
[----:B------:R-:W-:-:S01]  /*126c0*/  FFMA.FTZ R158, R2, R158, -R165 ;  /* 0x0000009e029e7223 */ /* 0x000fc200000108a5 */
[C---:B------:R-:W-:Y:S01]  /*126d0*/  FFMA.FTZ R159, R2.reuse, R159, -R165 ;  /* 0x0000009f029f7223 */ /* 0x040fe200000108a5 */
[----:B------:R-:W-:-:S01]  /*126e0*/  FFMA.FTZ R140, R2, R140, -R169 ;  /* 0x0000008c028c7223 */ /* 0x000fc200000108a9 */
[----:B------:R-:W0:Y:S01]  /*126f0*/  MUFU.EX2 R171, R171 ;  /* 0x000000ab00ab7308 */ /* 0x000e220000000800 */
        /* <DEDUP_REMOVED lines=15> */
[----:B------:R-:W2:Y:S01]  /*127f0*/  MUFU.EX2 R154, R154 ;  /* 0x0000009a009a7308 */ /* 0x000ea20000000800 */
[----:B------:R-:W-:-:S01]  /*12800*/  FFMA.FTZ R105, R2, R105, -R169 ;  /* 0x0000006902697223 */ /* 0x000fc200000108a9 */
[C-C-:B------:R-:W-:Y:S01]  /*12810*/  FFMA.FTZ R108, R2.reuse, R108, -R169.reuse ;  /* 0x0000006c026c7223 */ /* 0x140fe200000108a9 */
[----:B------:R-:W-:-:S01]  /*12820*/  FFMA.FTZ R109, R2, R109, -R169 ;  /* 0x0000006d026d7223 */ /* 0x000fc200000108a9 */
[C-C-:B------:R-:W-:Y:S01]  /*12830*/  FFMA.FTZ R112, R2.reuse, R112, -R169.reuse ;  /* 0x0000007002707223 */ /* 0x140fe200000108a9 */
[----:B------:R-:W-:-:S01]  /*12840*/  FFMA.FTZ R113, R2, R113, -R169 ;  /* 0x0000007102717223 */ /* 0x000fc200000108a9 */
[C-C-:B------:R-:W-:Y:S01]  /*12850*/  FFMA.FTZ R116, R2.reuse, R116, -R169.reuse ;  /* 0x0000007402747223 */ /* 0x140fe200000108a9 */
[----:B------:R-:W-:-:S01]  /*12860*/  FFMA.FTZ R117, R2, R117, -R169 ;  /* 0x0000007502757223 */ /* 0x000fc200000108a9 */
[----:B------:R-:W3:Y:S01]  /*12870*/  MUFU.EX2 R152, R152 ;  /* 0x0000009800987308 */ /* 0x000ee20000000800 */
[----:B------:R-:W-:-:S01]  /*12880*/  FFMA.FTZ R88, R2, R88, -R169 ;  /* 0x0000005802587223 */ /* 0x000fc200000108a9 */
[C-C-:B------:R-:W-:Y:S01]  /*12890*/  FFMA.FTZ R89, R2.reuse, R89, -R169.reuse ;  /* 0x0000005902597223 */ /* 0x140fe200000108a9 */
[----:B------:R-:W-:-:S01]  /*128a0*/  FFMA.FTZ R92, R2, R92, -R169 ;  /* 0x0000005c025c7223 */ /* 0x000fc200000108a9 */
[C-C-:B------:R-:W-:Y:S01]  /*128b0*/  FFMA.FTZ R93, R2.reuse, R93, -R169.reuse ;  /* 0x0000005d025d7223 */ /* 0x140fe200000108a9 */
[----:B------:R-:W-:-:S01]  /*128c0*/  FFMA.FTZ R96, R2, R96, -R169 ;  /* 0x0000006002607223 */ /* 0x000fc200000108a9 */
[C-C-:B------:R-:W-:Y:S01]  /*128d0*/  FFMA.FTZ R97, R2.reuse, R97, -R169.reuse ;  /* 0x0000006102617223 */ /* 0x140fe200000108a9 */
[----:B------:R-:W-:-:S01]  /*128e0*/  FFMA.FTZ R100, R2, R100, -R169 ;  /* 0x0000006402647223 */ /* 0x000fc200000108a9 */
[----:B------:R-:W4:Y:S01]  /*128f0*/  MUFU.EX2 R155, R155 ;  /* 0x0000009b009b7308 */ /* 0x000f220000000800 */
[----:B------:R-:W-:-:S01]  /*12900*/  FFMA.FTZ R101, R2, R101, -R169 ;  /* 0x0000006502657223 */ /* 0x000fc200000108a9 */
[----:B------:R-:W-:-:S02]  /*12910*/  IMAD R169, R197, 0x8, R18 ;  /* 0x00000008c5a97824 */ /* 0x000fc400078e0212 */
[----:B------:R-:W-:-:S01]  /*12920*/  FFMA.FTZ R162, R2, R162, -R165 ;  /* 0x000000a202a27223 */ /* 0x000fc200000108a5 */
[----:B------:R-:W-:Y:S01]  /*12930*/  FFMA.FTZ R163, R2, R163, -R165 ;  /* 0x000000a302a37223 */ /* 0x000fe200000108a5 */
[----:B0-----:R-:W-:-:S01]  /*12940*/  FFMA.FTZ R3, R14, R3, R171 ;  /* 0x000000030e037223 */ /* 0x001fc200000100ab */
[----:B--2---:R-:W-:Y:S01]  /*12950*/  FFMA.FTZ R20, R15, R20, R154 ;  /* 0x000000140f147223 */ /* 0x004fe2000001009a */
[----:B------:R-:W-:Y:S01]  /*12960*/  IADD3 R169, R169, 0x22840, RZ ;  /* 0x00022840a9a97810 */ /* 0x000fe20007ffe0ff */
[----:B------:R-:W0:Y:S01]  /*12970*/  MUFU.EX2 R153, R153 ;  /* 0x0000009900997308 */ /* 0x000e220000000800 */
[----:B------:R-:W-:-:S01]  /*12980*/  FFMA.FTZ R166, R2, R166, -R165 ;  /* 0x000000a602a67223 */ /* 0x000fc200000108a5 */
[----:B---3--:R-:W-:Y:S01]  /*12990*/  FADD.FTZ R172, R152, R3 ;  /* 0x0000000398ac7221 */ /* 0x008fe20000010000 */
[----:B-1----:R-:W-:Y:S01]  /*129a0*/  PRMT R169, R189, 0x654, R169 ;  /* 0x00000654bda97816 */ /* 0x002fe200000000a9 */
[C-C-:B------:R-:W-:Y:S01]  /*129b0*/  FFMA.FTZ R167, R2.reuse, R167, -R165.reuse ;  /* 0x000000a702a77223 */ /* 0x140fe200000108a5 */
[----:B------:R-:W-:-:S01]  /*129c0*/  FFMA.FTZ R138, R2, R138, -R165 ;  /* 0x0000008a028a7223 */ /* 0x000fc200000108a5 */
[----:B------:R-:W-:Y:S01]  /*129d0*/  FFMA.FTZ R139, R2, R139, -R165 ;  /* 0x0000008b028b7223 */ /* 0x000fe200000108a5 */
[----:B------:R1:W-:Y:S01]  /*129e0*/  SYNCS.ARRIVE.TRANS64.RED.A1T0 RZ, [R169+URZ], RZ ;  /* 0x000000ffa9ff79a7 */ /* 0x0003e2000810043f */
[----:B------:R-:W2:Y:S01]  /*129f0*/  MUFU.EX2 R158, R158 ;  /* 0x0000009e009e7308 */ /* 0x000ea20000000800 */
[----:B----4-:R-:W-:-:S01]  /*12a00*/  FADD.FTZ R3, R155, R20 ;  /* 0x000000149b037221 */ /* 0x010fc20000010000 */
[C-C-:B------:R-:W-:Y:S01]  /*12a10*/  FFMA.FTZ R142, R2.reuse, R142, -R165.reuse ;  /* 0x0000008e028e7223 */ /* 0x140fe200000108a5 */
[----:B------:R-:W-:-:S01]  /*12a20*/  FFMA.FTZ R143, R2, R143, -R165 ;  /* 0x0000008f028f7223 */ /* 0x000fc200000108a5 */
[C-C-:B------:R-:W-:Y:S01]  /*12a30*/  FFMA.FTZ R146, R2.reuse, R146, -R165.reuse ;  /* 0x0000009202927223 */ /* 0x140fe200000108a5 */
[----:B------:R-:W-:-:S01]  /*12a40*/  FFMA.FTZ R147, R2, R147, -R165 ;  /* 0x0000009302937223 */ /* 0x000fc200000108a5 */
[C-C-:B------:R-:W-:Y:S01]  /*12a50*/  FFMA.FTZ R150, R2.reuse, R150, -R165.reuse ;  /* 0x0000009602967223 */ /* 0x140fe200000108a5 */
[----:B-1----:R-:W-:-:S01]  /*12a60*/  FFMA.FTZ R169, R2, R130, -R165 ;  /* 0x0000008202a97223 */ /* 0x002fc200000108a5 */
[----:B------:R-:W1:Y:S01]  /*12a70*/  MUFU.EX2 R156, R156 ;  /* 0x0000009c009c7308 */ /* 0x000e620000000800 */
        /* <DEDUP_REMOVED lines=17> */
[C-C-:B------:R-:W-:Y:S01]  /*12b90*/  FFMA.FTZ R119, R2.reuse, R119, -R165.reuse ;  /* 0x0000007702777223 */ /* 0x140fe200000108a5 */
[----:B------:R-:W-:-:S01]  /*12ba0*/  FFMA.FTZ R90, R2, R90, -R165 ;  /* 0x0000005a025a7223 */ /* 0x000fc200000108a5 */
[C-C-:B------:R-:W-:Y:S01]  /*12bb0*/  FFMA.FTZ R91, R2.reuse, R91, -R165.reuse ;  /* 0x0000005b025b7223 */ /* 0x140fe200000108a5 */
[----:B------:R-:W-:-:S01]  /*12bc0*/  FFMA.FTZ R94, R2, R94, -R165 ;  /* 0x0000005e025e7223 */ /* 0x000fc200000108a5 */
[C-C-:B------:R-:W-:Y:S01]  /*12bd0*/  FFMA.FTZ R95, R2.reuse, R95, -R165.reuse ;  /* 0x0000005f025f7223 */ /* 0x140fe200000108a5 */
[----:B------:R-:W-:-:S01]  /*12be0*/  FFMA.FTZ R98, R2, R98, -R165 ;  /* 0x0000006202627223 */ /* 0x000fc200000108a5 */
[----:B------:R-:W5:Y:S01]  /*12bf0*/  MUFU.EX2 R162, R162 ;  /* 0x000000a200a27308 */ /* 0x000f620000000800 */
[----:B------:R-:W-:-:S01]  /*12c00*/  FFMA.FTZ R99, R2, R99, -R165 ;  /* 0x0000006302637223 */ /* 0x000fc200000108a5 */
[C-C-:B------:R-:W-:Y:S01]  /*12c10*/  FFMA.FTZ R102, R2.reuse, R102, -R165.reuse ;  /* 0x0000006602667223 */ /* 0x140fe200000108a5 */
[----:B------:R-:W-:-:S01]  /*12c20*/  FFMA.FTZ R103, R2, R103, -R165 ;  /* 0x0000006702677223 */ /* 0x000fc200000108a5 */
[----:B0-----:R-:W-:Y:S01]  /*12c30*/  FADD.FTZ R165, R153, R172 ;  /* 0x000000ac99a57221 */ /* 0x001fe20000010000 */
[----:B--2---:R-:W-:-:S03]  /*12c40*/  FADD.FTZ R20, R158, R3 ;  /* 0x000000039e147221 */ /* 0x004fc60000010000 */
[----:B------:R-:W0:Y:S01]  /*12c50*/  MUFU.EX2 R160, R160 ;  /* 0x000000a000a07308 */ /* 0x000e220000000800 */
[----:B-1----:R-:W-:-:S01]  /*12c60*/  FADD.FTZ R172, R156, R165 ;  /* 0x000000a59cac7221 */ /* 0x002fc20000010000 */
[----:B---3--:R-:W-:-:S03]  /*12c70*/  FADD.FTZ R3, R159, R20 ;  /* 0x000000149f037221 */ /* 0x008fc60000010000 */
[----:B----4-:R-:W-:-:S03]  /*12c80*/  FADD.FTZ R165, R157, R172 ;  /* 0x000000ac9da57221 */ /* 0x010fc60000010000 */
[----:B------:R-:W1:Y:S01]  /*12c90*/  MUFU.EX2 R163, R163 ;  /* 0x000000a300a37308 */ /* 0x000e620000000800 */
[----:B-----5:R-:W-:-:S07]  /*12ca0*/  FADD.FTZ R20, R162, R3 ;  /* 0x00000003a2147221 */ /* 0x020fce0000010000 */
        /* <DEDUP_REMOVED lines=135> */
[----:B-1----:R-:W-:-:S01]  /*13520*/  FADD.FTZ R172, R102, R165 ;  /* 0x000000a566ac7221 */ /* 0x002fc20000010000 */
[----:B--2---:R-:W-:-:S03]  /*13530*/  FADD.FTZ R3, R101, R20 ;  /* 0x0000001465037221 */ /* 0x004fc60000010000 */
[----:B0-----:R-:W-:Y:S01]  /*13540*/  FADD.FTZ R20, R103, R172 ;  /* 0x000000ac67147221 */ /* 0x001fe20000010000 */
[----:B------:R-:W-:Y:S06]  /*13550*/  @!P0 BRA `(.L_x_654) ;  /* 0x0000000000048947 */ /* 0x000fec0003800000 */
[----:B------:R-:W-:Y:S01]  /*13560*/  BPT.TRAP 0x1 ;  /* 0x000000040000795c */ /* 0x000fe20000300000 */
.L_x_654:
[----:B------:R-:W-:Y:S01]  /*13570*/  F2FP.SATFINITE.E4M3.F32.PACK_AB_MERGE_C R93, R93, R92, RZ ;  /* 0x0000005c5d5d723e */ /* 0x000fe200048070ff */
[----:B------:R-:W-:Y:S01]  /*13580*/  IMAD R92, R220, 0x8, R18 ;  /* 0x00000008dc5c7824 */ /* 0x000fe200078e0212 */
[----:B------:R-:W-:Y:S01]  /*13590*/  ISETP.GT.AND P1, PT, R21, RZ, PT ;  /* 0x000000ff1500720c */ /* 0x000fe20003f24270 */
[----:B------:R-:W-:Y:S01]  /*135a0*/  FMUL.FTZ R24, R24, R14 ;  /* 0x0000000e18187220 */ /* 0x000fe20000410000 */
[----:B------:R-:W-:Y:S01]  /*135b0*/  F2FP.SATFINITE.E4M3.F32.PACK_AB_MERGE_C R153, R156, R153, RZ ;  /* 0x000000999c99723e */ /* 0x000fe200048070ff */
[----:B------:R-:W-:Y:S01]  /*135c0*/  VIADD R92, R92, 0x22860 ;  /* 0x000228605c5c7836 */ /* 0x000fe20000000000 */
[----:B------:R-:W-:Y:S01]  /*135d0*/  F2FP.SATFINITE.E4M3.F32.PACK_AB_MERGE_C R158, R159, R158, RZ ;  /* 0x0000009e9f9e723e */ /* 0x000fe200048070ff */
[-C--:B------:R-:W-:Y:S01]  /*135e0*/  FMUL.FTZ R25, R25, R14.reuse ;  /* 0x0000000e19197220 */ /* 0x080fe20000410000 */
[----:B------:R-:W-:Y:S01]  /*135f0*/  F2FP.SATFINITE.E4M3.F32.PACK_AB_MERGE_C R161, R164, R161, RZ ;  /* 0x000000a1a4a1723e */ /* 0x000fe200048070ff */
[-C--:B------:R-:W-:Y:S01]  /*13600*/  FMUL.FTZ R28, R28, R14.reuse ;  /* 0x0000000e1c1c7220 */ /* 0x080fe20000410000 */
[----:B------:R-:W-:Y:S01]  /*13610*/  PRMT R92, R189, 0x654, R92 ;  /* 0x00000654bd5c7816 */ /* 0x000fe2000000005c */
[----:B------:R-:W-:Y:S01]  /*13620*/  FMUL.FTZ R29, R29, R14 ;  /* 0x0000000e1d1d7220 */ /* 0x000fe20000410000 */
[----:B------:R-:W-:Y:S01]  /*13630*/  F2FP.SATFINITE.E4M3.F32.PACK_AB_MERGE_C R166, R167, R166, RZ ;  /* 0x000000a6a7a6723e */ /* 0x000fe200048070ff */
[----:B------:R-:W-:Y:S01]  /*13640*/  FMUL.FTZ R32, R32, R14 ;  /* 0x0000000e20207220 */ /* 0x000fe20000410000 */
[----:B------:R-:W-:Y:S01]  /*13650*/  F2FP.SATFINITE.E4M3.F32.PACK_AB_MERGE_C R140, R141, R140, RZ ;  /* 0x0000008c8d8c723e */ /* 0x000fe200048070ff */
[----:B------:R0:W-:Y:S01]  /*13660*/  SYNCS.ARRIVE.TRANS64.RED.A1T0 RZ, [R92+URZ], RZ ;  /* 0x000000ff5cff79a7 */ /* 0x0001e2000810043f */
        /* <DEDUP_REMOVED lines=28> */
[----:B------:R-:W-:Y:S01]  /*13830*/  F2FP.SATFINITE.E4M3.F32.PACK_AB_MERGE_C R172, R152, R171, R153 ;  /* 0x000000ab98ac723e */ /* 0x000fe20004807099 */
[----:B------:R-:W-:Y:S01]  /*13840*/  FMUL.FTZ R61, R61, R14 ;  /* 0x0000000e3d3d7220 */ /* 0x000fe20000410000 */
[----:B------:R-:W-:Y:S01]  /*13850*/  F2FP.SATFINITE.E4M3.F32.PACK_AB_MERGE_C R173, R155, R154, R158 ;  /* 0x0000009a9bad723e */ /* 0x000fe2000480709e */
[-C--:B------:R-:W-:Y:S01]  /*13860*/  FMUL.FTZ R64, R64, R14.reuse ;  /* 0x0000000e40407220 */ /* 0x080fe20000410000 */
[----:B------:R-:W-:Y:S01]  /*13870*/  F2FP.SATFINITE.E4M3.F32.PACK_AB_MERGE_C R174, R160, R157, R161 ;  /* 0x0000009da0ae723e */ /* 0x000fe200048070a1 */
[----:B------:R-:W-:Y:S01]  /*13880*/  FMUL.FTZ R65, R65, R14 ;  /* 0x0000000e41417220 */ /* 0x000fe20000410000 */
        /* <DEDUP_REMOVED lines=21> */
[-C--:B------:R-:W-:Y:S01]  /*139e0*/  FMUL.FTZ R26, R26, R15.reuse ;  /* 0x0000000f1a1a7220 */ /* 0x080fe20000410000 */
        /* <DEDUP_REMOVED lines=37> */
[----:B------:R-:W-:Y:S01]  /*13c40*/  VIADD R21, R21, 0xffffffff ;  /* 0xffffffff15157836 */ /* 0x000fe20000000000 */
[----:B------:R-:W-:Y:S01]  /*13c50*/  MOV R171, R12 ;  /* 0x0000000c00ab7202 */ /* 0x000fe20000000f00 */
[----:B------:R-:W-:-:S02]  /*13c60*/  IMAD.MOV.U32 R169, RZ, RZ, R13 ;  /* 0x000000ffffa97224 */ /* 0x000fc400078e000d */
[----:B------:R-:W-:Y:S02]  /*13c70*/  IMAD.MOV.U32 R222, RZ, RZ, R199 ;  /* 0x000000ffffde7224 */ /* 0x000fe400078e00c7 */
[----:B------:R-:W-:Y:S01]  /*13c80*/  IMAD.MOV.U32 R220, RZ, RZ, R197 ;  /* 0x000000ffffdc7224 */ /* 0x000fe200078e00c5 */
[----:B0-----:R-:W-:Y:S06]  /*13c90*/  @P1 BRA `(.L_x_655) ;  /* 0xffffffd000941947 */ /* 0x001fec000383ffff */
.L_x_643:
[----:B------:R-:W-:Y:S05]  /*13ca0*/  WARPSYNC.ALL ;  /* 0x0000000000007948 */ /* 0x000fea0003800000 */
[----:B------:R-:W-:Y:S06]  /*13cb0*/  BAR.ARV 0x8, 0x180 ;  /* 0x0206000000007b1d */ /* 0x000fec0000002000 */
[----:B------:R-:W-:Y:S05]  /*13cc0*/  @!P0 BRA `(.L_x_656) ;  /* 0x0000000000048947 */ /* 0x000fea0003800000 */
[----:B------:R-:W-:Y:S01]  /*13cd0*/  BPT.TRAP 0x1 ;  /* 0x000000040000795c */ /* 0x000fe20000300000 */
.L_x_656:
[----:B------:R-:W-:Y:S01]  /*13ce0*/  IMAD R11, R197, 0x8, R18 ;  /* 0x00000008c50b7824 */ /* 0x000fe200078e0212 */
[----:B------:R-:W-:-:S04]  /*13cf0*/  SHF.L.U32 R0, R199, 0x1f, RZ ;  /* 0x0000001fc7007819 */ /* 0x000fc800000006ff */
[----:B------:R0:W1:Y:S01]  /*13d00*/  SYNCS.PHASECHK.TRANS64.TRYWAIT P1, [R11+URZ+0x22850], R0 ;  /* 0x022850000b0075a7 */ /* 0x000062000802017f */
[----:B------:R-:W-:Y:S05]  /*13d10*/  @!P0 BRA `(.L_x_657) ;  /* 0x0000000000048947 */ /* 0x000fea0003800000 */
[----:B------:R-:W-:Y:S01]  /*13d20*/  BPT.TRAP 0x1 ;  /* 0x000000040000795c */ /* 0x000fe20000300000 */
.L_x_657:
[----:B------:R-:W-:-:S05]  /*13d30*/  VIADD R18, R18, 0x400 ;  /* 0x0000040012127836 */ /* 0x000fca0000000000 */
[----:B------:R-:W-:-:S04]  /*13d40*/  SHF.R.U32.HI R18, RZ, 0x4, R18 ;  /* 0x00000004ff127819 */ /* 0x000fc80000011612 */
[----:B------:R-:W-:-:S04]  /*13d50*/  LOP3.LUT R18, R18, 0x3fff, RZ, 0xc0, !PT ;  /* 0x00003fff12127812 */ /* 0x000fc800078ec0ff */
[----:B------:R-:W-:Y:S01]  /*13d60*/  LOP3.LUT R18, R18, 0x10000, RZ, 0xfc, !PT ;  /* 0x0001000012127812 */ /* 0x000fe200078efcff */
[----:B-1----:R-:W-:Y:S06]  /*13d70*/  @P1 BRA `(.L_x_658) ;  /* 0x0000000000081947 */ /* 0x002fec0003800000 */
[----:B------:R-:W1:Y:S02]  /*13d80*/  SYNCS.PHASECHK.TRANS64.TRYWAIT P1, [R11+URZ+0x22850], R0 ;  /* 0x022850000b0075a7 */ /* 0x000e64000802017f */
[----:B-1----:R-:W-:Y:S05]  /*13d90*/  @!P1 BRA `(.L_x_659) ;  /* 0x000000b800fc9947 */ /* 0x002fea0003800000 */
.L_x_658:
[----:B------:R-:W-:Y:S01]  /*13da0*/  IMAD R4, R197, 0x500, R18 ;  /* 0x00000500c5047824 */ /* 0x000fe200078e0212 */
[----:B------:R-:W-:Y:S01]  /*13db0*/  MOV R5, 0xc0000010 ;  /* 0xc000001000057802 */ /* 0x000fe20000000f00 */
[----:B------:R-:W-:Y:S05]  /*13dc0*/  WARPSYNC.ALL ;  /* 0x0000000000007948 */ /* 0x000fea0003800000 */
[C---:B------:R-:W-:Y:S01]  /*13dd0*/  R2UR UR6, R4.reuse ;  /* 0x00000000040672ca */ /* 0x040fe200000e0000 */
[----:B------:R-:W-:Y:S01]  /*13de0*/  WARPGROUP.ARRIVE ;  /* 0x00000000000079c5 */ /* 0x000fe20000000000 */
[----:B------:R-:W-:Y:S01]  /*13df0*/  R2UR UR7, R5 ;  /* 0x00000000050772ca */ /* 0x000fe200000e0000 */
[----:B------:R-:W-:Y:S01]  /*13e00*/  VIADD R6, R4, 0x100 ;  /* 0x0000010004067836 */ /* 0x000fe20000000000 */
[----:B------:R-:W-:Y:S01]  /*13e10*/  ULDC.64 UR4, c[0x0][0x9a0] ;  /* 0x0002680000047ab9 */ /* 0x000fe20000000a00 */
[----:B------:R-:W-:Y:S01]  /*13e20*/  IMAD.MOV.U32 R7, RZ, RZ, -0x3ffffff0 ;  /* 0xc0000010ff077424 */ /* 0x000fe200078e00ff */
[----:B------:R-:W-:-:S02]  /*13e30*/  ISETP.NE.U32.AND P1, PT, RZ, UR4, PT ;  /* 0x00000004ff007c0c */ /* 0x000fc4000bf25070 */
[----:B------:R-:W-:Y:S02]  /*13e40*/  IADD3 R14, R4, 0x200, RZ ;  /* 0x00000200040e7810 */ /* 0x000fe40007ffe0ff */
[----:B------:R-:W-:-:S05]  /*13e50*/  ISETP.NE.AND.EX P1, PT, RZ, UR5, PT, P1 ;  /* 0x00000005ff007c0c */ /* 0x000fca000bf25310 */
[----:B------:R-:W-:Y:S01]  /*13e60*/  QGMMA.64x128x32.F32.E4M3.E4M3 R24, R172, gdesc[UR4], R24, gsb0 ;  /* 0x01e00004ac187df3 */ /* 0x000fe20008000818 */
[----:B------:R-:W-:Y:S02]  /*13e70*/  R2UR UR6, R6 ;  /* 0x00000000060672ca */ /* 0x000fe400000e0000 */
[----:B------:R-:W-:-:S05]  /*13e80*/  R2UR UR7, R7 ;  /* 0x00000000070772ca */ /* 0x000fca00000e0000 */
[----:B------:R-:W0:Y:S01]  /*13e90*/  @P1 LDC.64 R6, c[0x0][0x9c8] ;  /* 0x00027200ff061b82 */ /* 0x000e220000000a00 */
[----:B------:R-:W-:-:S07]  /*13ea0*/  @P1 SHF.R.S32.HI R15, RZ, 0x1f, R170 ;  /* 0x0000001fff0f1819 */ /* 0x000fce00000114aa */
[----:B------:R-:W2:Y:S01]  /*13eb0*/  @P1 LDC.64 R8, c[0x0][0x9d0] ;  /* 0x00027400ff081b82 */ /* 0x000ea20000000a00 */
[----:B01----:R-:W-:-:S04]  /*13ec0*/  @P1 IMAD R0, R214, R6, RZ ;  /* 0x00000006d6001224 */ /* 0x003fc800078e02ff */
[C---:B------:R-:W-:Y:S02]  /*13ed0*/  @P1 IMAD R5, R207.reuse, R7, R0 ;  /* 0x00000007cf051224 */ /* 0x040fe400078e0200 */
[----:B------:R-:W-:-:S04]  /*13ee0*/  @P1 IMAD.WIDE.U32 R6, R207, R6, RZ ;  /* 0x00000006cf061225 */ /* 0x000fc800078e00ff */
[-C--:B--2---:R-:W-:Y:S02]  /*13ef0*/  @P1 IMAD R0, R15, R8.reuse, RZ ;  /* 0x000000080f001224 */ /* 0x084fe400078e02ff */
[----:B------:R-:W-:Y:S02]  /*13f00*/  IMAD.MOV.U32 R15, RZ, RZ, -0x3ffffff0 ;  /* 0xc0000010ff0f7424 */ /* 0x000fe400078e00ff */
[----:B------:R-:W-:Y:S02]  /*13f10*/  @P1 IMAD.IADD R7, R7, 0x1, R5 ;  /* 0x0000000107071824 */ /* 0x000fe400078e0205 */
[C---:B------:R-:W-:Y:S02]  /*13f20*/  @P1 IMAD R5, R170.reuse, R9, R0 ;  /* 0x00000009aa051224 */ /* 0x040fe400078e0200 */
[----:B------:R-:W-:-:S04]  /*13f30*/  @P1 IMAD.WIDE.U32 R6, R170, R8, R6 ;  /* 0x00000008aa061225 */ /* 0x000fc800078e0006 */
[----:B------:R-:W-:Y:S01]  /*13f40*/  @P1 IMAD.IADD R5, R7, 0x1, R5 ;  /* 0x0000000107051824 */ /* 0x000fe200078e0205 */
[----:B------:R-:W-:Y:S01]  /*13f50*/  @P1 LEA R8, P2, R6, UR4, 0x2 ;  /* 0x0000000406081c11 */ /* 0x000fe2000f8410ff */
[----:B------:R-:W-:-:S03]  /*13f60*/  IMAD.MOV.U32 R0, RZ, RZ, 0x3f800000 ;  /* 0x3f800000ff007424 */ /* 0x000fc600078e00ff */
[----:B------:R-:W-:-:S05]  /*13f70*/  @P1 LEA.HI.X R9, R6, UR5, R5, 0x2, P2 ;  /* 0x0000000506091c11 */ /* 0x000fca00090f1405 */
[----:B------:R0:W2:Y:S01]  /*13f80*/  @P1 LDG.E R0, desc[UR60][R8.64] ;  /* 0x0000003c08001981 */ /* 0x0000a2000c1e1900 */
[----:B------:R-:W-:Y:S02]  /*13f90*/  WARPGROUP.DEPBAR.LE gsb0, 0x0 ;  /* 0x00008000000079c5 */ /* 0x000fe40000010000 */
[----:B------:R-:W-:-:S06]  /*13fa0*/  WARPGROUP.ARRIVE ;  /* 0x00000000000079c5 */ /* 0x000fcc0000000000 */
[----:B------:R-:W-:Y:S01]  /*13fb0*/  QGMMA.64x128x32.F32.E4M3.E4M3 R24, R176, gdesc[UR4], R24, gsb0 ;  /* 0x01e00004b0187df3 */ /* 0x000fe20008000818 */
[----:B------:R-:W-:Y:S02]  /*13fc0*/  R2UR UR6, R14 ;  /* 0x000000000e0672ca */ /* 0x000fe400000e0000 */
[----:B------:R-:W-:Y:S01]  /*13fd0*/  R2UR UR7, R15 ;  /* 0x000000000f0772ca */ /* 0x000fe200000e0000 */
[----:B------:R-:W-:Y:S02]  /*13fe0*/  VIADD R6, R4, 0x300 ;  /* 0x0000030004067836 */ /* 0x000fe40000000000 */
[----:B------:R-:W-:Y:S01]  /*13ff0*/  IMAD.MOV.U32 R7, RZ, RZ, -0x3ffffff0 ;  /* 0xc0000010ff077424 */ /* 0x000fe200078e00ff */
[----:B------:R-:W-:Y:S02]  /*14000*/  WARPGROUP.DEPBAR.LE gsb0, 0x0 ;  /* 0x00008000000079c5 */ /* 0x000fe40000010000 */
[----:B------:R-:W-:-:S07]  /*14010*/  WARPGROUP.ARRIVE ;  /* 0x00000000000079c5 */ /* 0x000fce0000000000 */
[----:B------:R-:W-:Y:S01]  /*14020*/  QGMMA.64x128x32.F32.E4M3.E4M3 R24, R180, gdesc[UR4], R24, gsb0 ;  /* 0x01e00004b4187df3 */ /* 0x000fe20008000818 */
[----:B------:R-:W-:Y:S02]  /*14030*/  R2UR UR6, R6 ;  /* 0x00000000060672ca */ /* 0x000fe400000e0000 */
[----:B------:R-:W-:Y:S01]  /*14040*/  R2UR UR7, R7 ;  /* 0x00000000070772ca */ /* 0x000fe200000e0000 */
[----:B------:R-:W-:Y:S01]  /*14050*/  IMAD.MOV.U32 R5, RZ, RZ, -0x3ffffff0 ;  /* 0xc0000010ff057424 */ /* 0x000fe200078e00ff */
[----:B------:R-:W-:Y:S01]  /*14060*/  IADD3 R4, R4, 0x400, RZ ;  /* 0x0000040004047810 */ /* 0x000fe20007ffe0ff */
[----:B------:R-:W1:Y:S04]  /*14070*/  SHFL.BFLY PT, R6, R3, 0x2, 0x1f ;  /* 0x0c401f0003067f89 */ /* 0x000e6800000e0000 */
[----:B------:R-:W3:Y:S01]  /*14080*/  SHFL.BFLY PT, R7, R20, 0x2, 0x1f ;  /* 0x0c401f0014077f89 */ /* 0x000ee200000e0000 */
[----:B------:R-:W-:-:S02]  /*14090*/  WARPGROUP.DEPBAR.LE gsb0, 0x0 ;  /* 0x00008000000079c5 */ /* 0x000fc40000010000 */
[----:B------:R-:W-:-:S06]  /*140a0*/  WARPGROUP.ARRIVE ;  /* 0x00000000000079c5 */ /* 0x000fcc0000000000 */
[----:B------:R-:W-:Y:S01]  /*140b0*/  QGMMA.64x128x32.F32.E4M3.E4M3 R24, R184, gdesc[UR4], R24, gsb0 ;  /* 0x01e00004b8187df3 */ /* 0x000fe20008000818 */
[----:B------:R-:W-:Y:S02]  /*140c0*/  R2UR UR6, R4 ;  /* 0x00000000040672ca */ /* 0x000fe400000e0000 */
[----:B------:R-:W-:Y:S01]  /*140d0*/  R2UR UR7, R5 ;  /* 0x00000000050772ca */ /* 0x000fe200000e0000 */
[----:B-1----:R-:W-:-:S01]  /*140e0*/  FADD.FTZ R6, R6, R3 ;  /* 0x0000000306067221 */ /* 0x002fc20000010000 */
[----:B---3--:R-:W-:-:S04]  /*140f0*/  FADD.FTZ R7, R7, R20 ;  /* 0x0000001407077221 */ /* 0x008fc80000010000 */
[----:B------:R-:W0:Y:S04]  /*14100*/  SHFL.BFLY PT, R5, R6, 0x1, 0x1f ;  /* 0x0c201f0006057f89 */ /* 0x000e2800000e0000 */
        /* <DEDUP_REMOVED lines=18> */
[C---:B------:R-:W-:Y:S01]  /*14230*/  @P2 FMUL.FTZ R5, R2.reuse, 0.69314718246459960938 ;  /* 0x3f31721802052820 */ /* 0x040fe20000410000 */
[----:B------:R-:W-:Y:S01]  /*14240*/  @P3 FMUL.FTZ R15, R2, 0.69314718246459960938 ;  /* 0x3f317218020f3820 */ /* 0x000fe20000410000 */
[----:B0-----:R-:W-:Y:S01]  /*14250*/  @P2 FMUL.FTZ R4, R4, 0.69314718246459960938 ;  /* 0x3f31721804042820 */ /* 0x001fe20000410000 */
[----:B------:R-:W-:Y:S01]  /*14260*/  IMAD.MOV.U32 R88, RZ, RZ, -0x800000 ;  /* 0xff800000ff587424 */ /* 0x000fe200078e00ff */
[----:B------:R-:W-:Y:S01]  /*14270*/  MOV R89, 0xff800000 ;  /* 0xff80000000597802 */ /* 0x000fe20000000f00 */
[----:B-1----:R-:W-:Y:S01]  /*14280*/  @P3 FMUL.FTZ R6, R6, 0.69314718246459960938 ;  /* 0x3f31721806063820 */ /* 0x002fe20000410000 */
[----:B------:R-:W-:-:S01]  /*14290*/  @P2 FFMA.FTZ R88, R5, R12, R4 ;  /* 0x0000000c05582223 */ /* 0x000fc20000010004 */
[----:B--2---:R-:W-:-:S02]  /*142a0*/  FMUL.FTZ R3, R3, R0 ;  /* 0x0000000003037220 */ /* 0x004fc40000410000 */
[----:B------:R-:W-:-:S01]  /*142b0*/  @P3 FFMA.FTZ R89, R15, R13, R6 ;  /* 0x0000000d0f593223 */ /* 0x000fc20000010006 */
[----:B---3--:R-:W-:Y:S01]  /*142c0*/  FMUL.FTZ R2, R7, R0 ;  /* 0x0000000007027220 */ /* 0x008fe20000410000 */
[----:B------:R-:W-:Y:S02]  /*142d0*/  WARPGROUP.DEPBAR.LE gsb0, 0x0 ;  /* 0x00008000000079c5 */ /* 0x000fe40000010000 */
[----:B------:R-:W-:Y:S05]  /*142e0*/  @!P0 BRA `(.L_x_660) ;  /* 0x0000000000048947 */ /* 0x000fea0003800000 */
[----:B------:R-:W-:Y:S01]  /*142f0*/  BPT.TRAP 0x1 ;  /* 0x000000040000795c */ /* 0x000fe20000300000 */
.L_x_660:
[----:B------:R-:W0:Y:S01]  /*14300*/  S2R R4, SR_CgaCtaId ;  /* 0x0000000000047919 */ /* 0x000e220000008800 */
[----:B------:R-:W-:Y:S02]  /*14310*/  VIADD R0, R11, 0x22860 ;  /* 0x000228600b007836 */ /* 0x000fe40000000000 */
[-C--:B------:R-:W-:Y:S01]  /*14320*/  FMUL.FTZ R90, R48, R3.reuse ;  /* 0x00000003305a7220 */ /* 0x080fe20000410000 */
[----:B------:R-:W-:Y:S02]  /*14330*/  VIADD R197, R197, 0x1 ;  /* 0x00000001c5c57836 */ /* 0x000fe40000000000 */
[-C--:B------:R-:W-:Y:S01]  /*14340*/  FMUL.FTZ R99, R29, R3.reuse ;  /* 0x000000031d637220 */ /* 0x080fe20000410000 */
[-C--:B------:R-:W-:Y:S01]  /*14350*/  FMUL.FTZ R98, R32, R3.reuse ;  /* 0x0000000320627220 */ /* 0x080fe20000410000 */
[-C--:B------:R-:W-:Y:S01]  /*14360*/  FMUL.FTZ R96, R33, R3.reuse ;  /* 0x0000000321607220 */ /* 0x080fe20000410000 */
[-C--:B------:R-:W-:Y:S01]  /*14370*/  FMUL.FTZ R97, R36, R3.reuse ;  /* 0x0000000324617220 */ /* 0x080fe20000410000 */
[----:B------:R-:W-:Y:S01]  /*14380*/  ISETP.NE.AND P1, PT, R197, 0x2, PT ;  /* 0x00000002c500780c */ /* 0x000fe20003f25270 */
        /* <DEDUP_REMOVED lines=23> */
[----:B0-----:R-:W-:Y:S01]  /*14500*/  PRMT R0, R4, 0x654, R0 ;  /* 0x0000065404007816 */ /* 0x001fe20000000000 */
[-C--:B------:R-:W-:Y:S01]  /*14510*/  FMUL.FTZ R65, R34, R2.reuse ;  /* 0x0000000222417220 */ /* 0x080fe20000410000 */
[-C--:B------:R-:W-:Y:S01]  /*14520*/  FMUL.FTZ R61, R35, R2.reuse ;  /* 0x00000002233d7220 */ /* 0x080fe20000410000 */
[-C--:B------:R-:W-:Y:S01]  /*14530*/  FMUL.FTZ R64, R38, R2.reuse ;  /* 0x0000000226407220 */ /* 0x080fe20000410000 */
[----:B------:R0:W-:Y:S01]  /*14540*/  SYNCS.ARRIVE.TRANS64.RED.A1T0 RZ, [R0+URZ], RZ ;  /* 0x000000ff00ff79a7 */ /* 0x0001e2000810043f */
[-C--:B------:R-:W-:Y:S01]  /*14550*/  FMUL.FTZ R60, R39, R2.reuse ;  /* 0x00000002273c7220 */ /* 0x080fe20000410000 */
[-C--:B------:R-:W-:Y:S01]  /*14560*/  FMUL.FTZ R57, R42, R2.reuse ;  /* 0x000000022a397220 */ /* 0x080fe20000410000 */
[-C--:B------:R-:W-:Y:S01]  /*14570*/  FMUL.FTZ R53, R43, R2.reuse ;  /* 0x000000022b357220 */ /* 0x080fe20000410000 */
[-C--:B------:R-:W-:Y:S01]  /*14580*/  FMUL.FTZ R56, R46, R2.reuse ;  /* 0x000000022e387220 */ /* 0x080fe20000410000 */
[-C--:B------:R-:W-:Y:S01]  /*14590*/  FMUL.FTZ R52, R47, R2.reuse ;  /* 0x000000022f347220 */ /* 0x080fe20000410000 */
[-C--:B------:R-:W-:Y:S01]  /*145a0*/  FMUL.FTZ R102, R24, R3.reuse ;  /* 0x0000000318667220 */ /* 0x080fe20000410000 */
[-C--:B------:R-:W-:Y:S01]  /*145b0*/  FMUL.FTZ R100, R25, R3.reuse ;  /* 0x0000000319647220 */ /* 0x080fe20000410000 */
[----:B0-----:R-:W-:Y:S01]  /*145c0*/  SEL R0, RZ, 0x1, P1 ;  /* 0x00000001ff007807 */ /* 0x001fe20000800000 */
        /* <DEDUP_REMOVED lines=26> */
[----:B------:R-:W-:Y:S01]  /*14770*/  FMUL.FTZ R87, R87, R2 ;  /* 0x0000000257577220 */ /* 0x000fe20000410000 */
[----:B------:R-:W-:Y:S01]  /*14780*/  LOP3.LUT R199, R199, R0, RZ, 0x3c, !PT ;  /* 0x00000000c7c77212 */ /* 0x000fe200078e3cff */
[----:B------:R-:W-:Y:S01]  /*14790*/  VIADD R213, R213, 0x1 ;  /* 0x00000001d5d57836 */ /* 0x000fe20000000000 */
[----:B------:R-:W-:-:S07]  /*147a0*/  SEL R197, R197, RZ, P1 ;  /* 0x000000ffc5c57207 */ /* 0x000fce0000800000 */
.L_x_606:
[----:B------:R-:W-:Y:S05]  /*147b0*/  WARPSYNC.ALL ;  /* 0x0000000000007948 */ /* 0x000fea0003800000 */
[----:B------:R-:W0:Y:S01]  /*147c0*/  S2R R0, SR_CgaCtaId ;  /* 0x0000000000007919 */ /* 0x000e220000008800 */
[----:B------:R-:W-:Y:S01]  /*147d0*/  MOV R18, 0x400 ;  /* 0x0000040000127802 */ /* 0x000fe20000000f00 */
[----:B------:R-:W-:Y:S01]  /*147e0*/  BSSY B0, `(.L_x_661) ;  /* 0x0000276000007945 */ /* 0x000fe20003800000 */
[----:B------:R-:W-:Y:S02]  /*147f0*/  BAR.SYNC.DEFER_BLOCKING 0x5, 0x180 ;  /* 0x0146000000007b1d */ /* 0x000fe40000010000 */
[----:B0-----:R-:W-:-:S05]  /*14800*/  LEA R18, R0, R18, 0x18 ;  /* 0x0000001200127211 */ /* 0x001fca00078ec0ff */
[----:B------:R0:W1:Y:S01]  /*14810*/  LDS.128 R168, [R18+0x228d0] ;  /* 0x0228d00012a87984 */ /* 0x0000620000000c00 */
[----:B------:R-:W-:Y:S06]  /*14820*/  BAR.ARV 0x4, 0x180 ;  /* 0x0106000000007b1d */ /* 0x000fec0000002000 */
[----:B------:R-:W-:Y:S05]  /*14830*/  @P0 BRA `(.L_x_662) ;  /* 0x0000001800c80947 */ /* 0x000fea0003800000 */
[----:B------:R-:W2:Y:S01]  /*14840*/  S2R R50, SR_TID.X ;  /* 0x0000000000327919 */ /* 0x000ea20000002100 */
[----:B------:R-:W-:Y:S01]  /*14850*/  ULDC.64 UR4, c[0x4][0x38] ;  /* 0x01000e0000047ab9 */ /* 0x000fe20000000a00 */
[----:B-----5:R-:W3:Y:S01]  /*14860*/  LDL R24, [R1+0x18] ;  /* 0x0000180001187983 */ /* 0x020ee20000100800 */
[----:B--2---:R-:W-:-:S05]  /*14870*/  IMAD.SHL.U32 R0, R50, 0x4, RZ ;  /* 0x0000000432007824 */ /* 0x004fca00078e00ff */
[----:B------:R-:W-:-:S04]  /*14880*/  LOP3.LUT R0, R0, 0xc, RZ, 0xc0, !PT ;  /* 0x0000000c00007812 */ /* 0x000fc800078ec0ff */
[----:B------:R-:W-:-:S04]  /*14890*/  IADD3 R2, P0, R0, UR4, RZ ;  /* 0x0000000400027c10 */ /* 0x000fc8000ff1e0ff */
[----:B------:R-:W-:-:S05]  /*148a0*/  IADD3.X R3, RZ, UR5, RZ, P0, !PT ;  /* 0x00000005ff037c10 */ /* 0x000fca00087fe4ff */
[----:B------:R2:W4:Y:S01]  /*148b0*/  LDG.E.CONSTANT R0, desc[UR60][R2.64] ;  /* 0x0000003c02007981 */ /* 0x000522000c1e9900 */
[----:B------:R-:W-:Y:S01]  /*148c0*/  F2FP.BF16.F32.PACK_AB R60, R60, R61 ;  /* 0x0000003d3c3c723e */ /* 0x000fe200000010ff */
[----:B------:R-:W-:Y:S01]  /*148d0*/  UMOV UR4, 0xffffffff ;  /* 0xffffffff00047882 */ /* 0x000fe20000000000 */
[----:B------:R-:W-:Y:S01]  /*148e0*/  F2FP.BF16.F32.PACK_AB R61, R42, R43 ;  /* 0x0000002b2a3d723e */ /* 0x000fe200000010ff */
[----:B------:R-:W0:Y:S01]  /*148f0*/  S2R R25, SR_SWINHI ;  /* 0x0000000000197919 */ /* 0x000e220000002f00 */
[----:B------:R-:W-:Y:S02]  /*14900*/  F2FP.BF16.F32.PACK_AB R43, R4, R5 ;  /* 0x00000005042b723e */ /* 0x000fe400000010ff */
[----:B------:R-:W-:Y:S02]  /*14910*/  F2FP.BF16.F32.PACK_AB R51, R64, R65 ;  /* 0x000000414033723e */ /* 0x000fe400000010ff */
[----:B------:R-:W-:Y:S02]  /*14920*/  F2FP.BF16.F32.PACK_AB R65, R34, R35 ;  /* 0x000000232241723e */ /* 0x000fe400000010ff */
[----:B------:R-:W-:-:S02]  /*14930*/  F2FP.BF16.F32.PACK_AB R35, R33, R36 ;  /* 0x000000242123723e */ /* 0x000fc400000010ff */
[----:B------:R-:W-:Y:S02]  /*14940*/  F2FP.BF16.F32.PACK_AB R77, R8, R9 ;  /* 0x00000009084d723e */ /* 0x000fe400000010ff */
[----:B------:R-:W-:Y:S02]  /*14950*/  F2FP.BF16.F32.PACK_AB R36, R7, R10 ;  /* 0x0000000a0724723e */ /* 0x000fe400000010ff */
        /* <DEDUP_REMOVED lines=8> */
[----:B--2---:R-:W-:Y:S02]  /*149e0*/  LOP3.LUT P0, R2, R50, 0x3, RZ, 0xc0, !PT ;  /* 0x0000000332027812 */ /* 0x004fe4000780c0ff */
[----:B------:R-:W-:-:S02]  /*149f0*/  F2FP.BF16.F32.PACK_AB R101, R101, R102 ;  /* 0x000000666565723e */ /* 0x000fc400000010ff */
[----:B------:R-:W-:Y:S02]  /*14a00*/  MOV R54, R18 ;  /* 0x0000001200367202 */ /* 0x000fe40000000f00 */
[----:B0-----:R-:W-:Y:S02]  /*14a10*/  MOV R55, R25 ;  /* 0x0000001900377202 */ /* 0x001fe40000000f00 */
[----:B------:R-:W-:Y:S02]  /*14a20*/  F2FP.BF16.F32.PACK_AB R100, R99, R100 ;  /* 0x000000646364723e */ /* 0x000fe400000010ff */
[----:B------:R-:W-:Y:S02]  /*14a30*/  ISETP.EQ.OR P0, PT, R2, 0x3, !P0 ;  /* 0x000000030200780c */ /* 0x000fe40004702670 */
        /* <DEDUP_REMOVED lines=14> */
[----:B------:R-:W-:Y:S02]  /*14b20*/  SEL R13, R101, R100, P0 ;  /* 0x00000064650d7207 */ /* 0x000fe40000000000 */
[----:B------:R-:W-:Y:S01]  /*14b30*/  SEL R3, R100, R101, P0 ;  /* 0x0000006564037207 */ /* 0x000fe20000000000 */
[----:B---3--:R-:W-:-:S03]  /*14b40*/  IMAD.WIDE R4, R24, 0x2, R54 ;  /* 0x0000000218047825 */ /* 0x008fc600078e0236 */
[C---:B------:R-:W-:Y:S02]  /*14b50*/  IADD3 R7, P5, R4.reuse, 0x4060, RZ ;  /* 0x0000406004077810 */ /* 0x040fe40007fbe0ff */
[C---:B------:R-:W-:Y:S02]  /*14b60*/  IADD3 R9, P1, R4.reuse, 0x4040, RZ ;  /* 0x0000404004097810 */ /* 0x040fe40007f3e0ff */
[----:B------:R-:W-:Y:S02]  /*14b70*/  LOP3.LUT R6, R7, 0x380, RZ, 0xc0, !PT ;  /* 0x0000038007067812 */ /* 0x000fe400078ec0ff */
[----:B------:R-:W-:Y:S02]  /*14b80*/  LOP3.LUT R8, R9, 0x380, RZ, 0xc0, !PT ;  /* 0x0000038009087812 */ /* 0x000fe400078ec0ff */
[----:B------:R-:W-:Y:S02]  /*14b90*/  IADD3 R15, P3, R4, 0x4000, RZ ;  /* 0x00004000040f7810 */ /* 0x000fe40007f7e0ff */
[----:B------:R-:W-:-:S02]  /*14ba0*/  SHF.R.U64 R6, R6, 0x3, RZ ;  /* 0x0000000306067819 */ /* 0x000fc400000012ff */
[----:B------:R-:W-:Y:S02]  /*14bb0*/  SHF.R.U64 R8, R8, 0x3, RZ ;  /* 0x0000000308087819 */ /* 0x000fe400000012ff */
[----:B------:R-:W-:Y:S02]  /*14bc0*/  LOP3.LUT R14, R15, 0x380, RZ, 0xc0, !PT ;  /* 0x000003800f0e7812 */ /* 0x000fe400078ec0ff */
[----:B------:R-:W-:Y:S01]  /*14bd0*/  LOP3.LUT R6, R6, R7, RZ, 0x3c, !PT ;  /* 0x0000000706067212 */ /* 0x000fe200078e3cff */
[--C-:B------:R-:W-:Y:S01]  /*14be0*/  IMAD.X R7, RZ, RZ, R5.reuse, P5 ;  /* 0x000000ffff077224 */ /* 0x100fe200028e0605 */
[----:B------:R-:W-:Y:S01]  /*14bf0*/  LOP3.LUT R8, R8, R9, RZ, 0x3c, !PT ;  /* 0x0000000908087212 */ /* 0x000fe200078e3cff */
[----:B------:R-:W-:Y:S01]  /*14c00*/  IMAD.X R9, RZ, RZ, R5, P1 ;  /* 0x000000ffff097224 */ /* 0x000fe200008e0605 */
[----:B------:R-:W-:Y:S02]  /*14c10*/  SHF.R.U64 R14, R14, 0x3, RZ ;  /* 0x000000030e0e7819 */ /* 0x000fe400000012ff */
[----:B------:R-:W-:-:S02]  /*14c20*/  IADD3 R11, P2, R4, 0x4020, RZ ;  /* 0x00004020040b7810 */ /* 0x000fc40007f5e0ff */
[C---:B------:R-:W-:Y:S02]  /*14c30*/  IADD3 R25, P5, R4.reuse, 0x40, RZ ;  /* 0x0000004004197810 */ /* 0x040fe40007fbe0ff */
[C---:B------:R-:W-:Y:S02]  /*14c40*/  IADD3 R27, P1, R4.reuse, 0x20, RZ ;  /* 0x00000020041b7810 */ /* 0x040fe40007f3e0ff */
[----:B------:R-:W-:Y:S02]  /*14c50*/  IADD3 R21, P4, R4, 0x60, RZ ;  /* 0x0000006004157810 */ /* 0x000fe40007f9e0ff */
[----:B------:R-:W-:Y:S02]  /*14c60*/  LOP3.LUT R14, R14, R15, RZ, 0x3c, !PT ;  /* 0x0000000f0e0e7212 */ /* 0x000fe400078e3cff */
[----:B------:R-:W-:Y:S02]  /*14c70*/  LOP3.LUT R10, R11, 0x380, RZ, 0xc0, !PT ;  /* 0x000003800b0a7812 */ /* 0x000fe400078ec0ff */
[----:B------:R-:W-:-:S02]  /*14c80*/  LOP3.LUT R24, R25, 0x380, RZ, 0xc0, !PT ;  /* 0x0000038019187812 */ /* 0x000fc400078ec0ff */
[----:B------:R-:W-:Y:S02]  /*14c90*/  LOP3.LUT R26, R27, 0x380, RZ, 0xc0, !PT ;  /* 0x000003801b1a7812 */ /* 0x000fe400078ec0ff */
[----:B------:R-:W-:Y:S02]  /*14ca0*/  LOP3.LUT R15, R4, 0x380, RZ, 0xc0, !PT ;  /* 0x00000380040f7812 */ /* 0x000fe400078ec0ff */
[----:B------:R-:W-:Y:S02]  /*14cb0*/  LOP3.LUT R20, R21, 0x380, RZ, 0xc0, !PT ;  /* 0x0000038015147812 */ /* 0x000fe400078ec0ff */
[----:B------:R-:W-:Y:S02]  /*14cc0*/  SHF.R.U64 R10, R10, 0x3, RZ ;  /* 0x000000030a0a7819 */ /* 0x000fe400000012ff */
[----:B------:R-:W-:Y:S02]  /*14cd0*/  SHF.R.U64 R24, R24, 0x3, RZ ;  /* 0x0000000318187819 */ /* 0x000fe400000012ff */
[----:B------:R-:W-:-:S02]  /*14ce0*/  SHF.R.U64 R26, R26, 0x3, RZ ;  /* 0x000000031a1a7819 */ /* 0x000fc400000012ff */
[----:B------:R-:W-:Y:S02]  /*14cf0*/  SHF.R.U64 R15, R15, 0x3, RZ ;  /* 0x000000030f0f7819 */ /* 0x000fe400000012ff */
[----:B------:R-:W-:Y:S02]  /*14d00*/  SHF.R.U64 R20, R20, 0x3, RZ ;  /* 0x0000000314147819 */ /* 0x000fe400000012ff */
[----:B------:R-:W-:Y:S01]  /*14d10*/  LOP3.LUT R10, R10, R11, RZ, 0x3c, !PT ;  /* 0x0000000b0a0a7212 */ /* 0x000fe200078e3cff */
[--C-:B------:R-:W-:Y:S01]  /*14d20*/  IMAD.X R11, RZ, RZ, R5.reuse, P2 ;  /* 0x000000ffff0b7224 */ /* 0x100fe200010e0605 */
[----:B------:R-:W-:Y:S01]  /*14d30*/  LOP3.LUT R24, R24, R25, RZ, 0x3c, !PT ;  /* 0x0000001918187212 */ /* 0x000fe200078e3cff */
[--C-:B------:R-:W-:Y:S01]  /*14d40*/  IMAD.X R25, RZ, RZ, R5.reuse, P5 ;  /* 0x000000ffff197224 */ /* 0x100fe200028e0605 */
[----:B------:R-:W-:Y:S01]  /*14d50*/  LOP3.LUT R26, R26, R27, RZ, 0x3c, !PT ;  /* 0x0000001b1a1a7212 */ /* 0x000fe200078e3cff */
[--C-:B------:R-:W-:Y:S01]  /*14d60*/  IMAD.X R27, RZ, RZ, R5.reuse, P1 ;  /* 0x000000ffff1b7224 */ /* 0x100fe200008e0605 */
[----:B------:R-:W-:Y:S01]  /*14d70*/  LOP3.LUT R4, R15, R4, RZ, 0x3c, !PT ;  /* 0x000000040f047212 */ /* 0x000fe200078e3cff */
[----:B------:R-:W-:Y:S01]  /*14d80*/  IMAD.X R15, RZ, RZ, R5, P3 ;  /* 0x000000ffff0f7224 */ /* 0x000fe200018e0605 */
[----:B------:R-:W-:-:S02]  /*14d90*/  LOP3.LUT R20, R20, R21, RZ, 0x3c, !PT ;  /* 0x0000001514147212 */ /* 0x000fc400078e3cff */
[-C--:B------:R-:W-:Y:S02]  /*14da0*/  IADD3.X R21, RZ, R5.reuse, RZ, P4, !PT ;  /* 0x00000005ff157210 */ /* 0x080fe400027fe4ff */
[----:B------:R-:W-:Y:S02]  /*14db0*/  MOV R78, R4 ;  /* 0x00000004004e7202 */ /* 0x000fe40000000f00 */
[----:B------:R-:W-:Y:S02]  /*14dc0*/  MOV R62, R6 ;  /* 0x00000006003e7202 */ /* 0x000fe40000000f00 */
[----:B------:R-:W-:Y:S02]  /*14dd0*/  MOV R64, R8 ;  /* 0x0000000800407202 */ /* 0x000fe40000000f00 */
[----:B------:R-:W-:Y:S02]  /*14de0*/  MOV R66, R10 ;  /* 0x0000000a00427202 */ /* 0x000fe40000000f00 */
[----:B------:R-:W-:-:S02]  /*14df0*/  MOV R70, R14 ;  /* 0x0000000e00467202 */ /* 0x000fc40000000f00 */
[----:B------:R-:W-:Y:S02]  /*14e00*/  MOV R72, R20 ;  /* 0x0000001400487202 */ /* 0x000fe40000000f00 */
[----:B------:R-:W-:Y:S02]  /*14e10*/  MOV R74, R24 ;  /* 0x00000018004a7202 */ /* 0x000fe40000000f00 */
[----:B------:R-:W-:Y:S02]  /*14e20*/  MOV R76, R26 ;  /* 0x0000001a004c7202 */ /* 0x000fe40000000f00 */
[----:B----4-:R-:W-:Y:S01]  /*14e30*/  LOP3.LUT R2, R0, 0x2, RZ, 0x3c, !PT ;  /* 0x0000000200027812 */ /* 0x010fe200078e3cff */
[----:B------:R-:W-:Y:S06]  /*14e40*/  BRA.DIV UR4, `(.L_x_663) ;  /* 0x000000aa04e47947 */ /* 0x000fec000b800000 */
[----:B------:R-:W-:Y:S01]  /*14e50*/  SEL R29, R41, R40, P0 ;  /* 0x00000028291d7207 */ /* 0x000fe20000000000 */
[----:B------:R-:W-:Y:S01]  /*14e60*/  SHFL.IDX PT, R6, R13, R0, 0x1c1f ;  /* 0x001c1f000d067589 */ /* 0x000fe200000e0000 */
[----:B------:R-:W-:Y:S02]  /*14e70*/  SEL R31, R40, R41, P0 ;  /* 0x00000029281f7207 */ /* 0x000fe40000000000 */
[----:B------:R-:W-:Y:S01]  /*14e80*/  SEL R33, R35, R32, P0 ;  /* 0x0000002023217207 */ /* 0x000fe20000000000 */
[----:B------:R-:W-:Y:S01]  /*14e90*/  SHFL.IDX PT, R3, R3, R2, 0x1c1f ;  /* 0x001c1f0203037589 */ /* 0x000fe200000e0000 */
[----:B------:R-:W-:Y:S02]  /*14ea0*/  SEL R7, R96, R97, P0 ;  /* 0x0000006160077207 */ /* 0x000fe40000000000 */
[----:B------:R-:W-:Y:S01]  /*14eb0*/  SEL R27, R48, R49, P0 ;  /* 0x00000031301b7207 */ /* 0x000fe20000000000 */
[----:B------:R-:W-:Y:S01]  /*14ec0*/  SHFL.IDX PT, R31, R31, R2, 0x1c1f ;  /* 0x001c1f021f1f7589 */ /* 0x000fe200000e0000 */
[----:B------:R-:W-:-:S02]  /*14ed0*/  SEL R35, R32, R35, P0 ;  /* 0x0000002320237207 */ /* 0x000fc40000000000 */
[----:B------:R-:W-:Y:S01]  /*14ee0*/  SEL R41, R43, R36, P0 ;  /* 0x000000242b297207 */ /* 0x000fe20000000000 */
[----:B------:R-:W-:Y:S01]  /*14ef0*/  SHFL.IDX PT, R7, R7, R2, 0x1c1f ;  /* 0x001c1f0207077589 */ /* 0x000fe200000e0000 */
[----:B------:R-:W-:Y:S02]  /*14f00*/  SEL R5, R97, R96, P0 ;  /* 0x0000006061057207 */ /* 0x000fe40000000000 */
[----:B------:R-:W-:Y:S01]  /*14f10*/  SEL R21, R92, R93, P0 ;  /* 0x0000005d5c157207 */ /* 0x000fe20000000000 */
[----:B------:R-:W-:Y:S01]  /*14f20*/  SHFL.IDX PT, R27, R27, R2, 0x1c1f ;  /* 0x001c1f021b1b7589 */ /* 0x000fe200000e0000 */
[----:B------:R-:W-:Y:S02]  /*14f30*/  SEL R25, R49, R48, P0 ;  /* 0x0000003031197207 */ /* 0x000fe40000000000 */
[----:B------:R-:W-:Y:S01]  /*14f40*/  SEL R37, R28, R39, P0 ;  /* 0x000000271c257207 */ /* 0x000fe20000000000 */
[----:B------:R-:W0:Y:S01]  /*14f50*/  SHFL.IDX PT, R10, R5, R0, 0x1c1f ;  /* 0x001c1f00050a7589 */ /* 0x000e2200000e0000 */
        /* <DEDUP_REMOVED lines=8> */
[----:B------:R-:W2:Y:S01]  /*14fe0*/  SHFL.IDX PT, R21, R21, R2, 0x1c1f ;  /* 0x001c1f0215157589 */ /* 0x000ea200000e0000 */
[----:B------:R-:W-:-:S02]  /*14ff0*/  SEL R53, R57, R52, P0 ;  /* 0x0000003439357207 */ /* 0x000fc40000000000 */
[----:B------:R-:W-:Y:S01]  /*15000*/  SEL R59, R46, R61, P0 ;  /* 0x0000003d2e3b7207 */ /* 0x000fe20000000000 */
[----:B------:R-:W-:Y:S01]  /*15010*/  SHFL.IDX PT, R37, R37, R0, 0x1c1f ;  /* 0x001c1f0025257589 */ /* 0x000fe200000e0000 */
[----:B------:R-:W-:Y:S02]  /*15020*/  SEL R63, R38, R65, P0 ;  /* 0x00000041263f7207 */ /* 0x000fe40000000000 */
[----:B------:R-:W-:Y:S01]  /*15030*/  SEL R67, R30, R69, P0 ;  /* 0x000000451e437207 */ /* 0x000fe20000000000 */
[----:B------:R-:W3:Y:S01]  /*15040*/  SHFL.IDX PT, R20, R39, R2, 0x1c1f ;  /* 0x001c1f0227147589 */ /* 0x000ee200000e0000 */
        /* <DEDUP_REMOVED lines=8> */
[----:B------:R-:W4:Y:S01]  /*150d0*/  SHFL.IDX PT, R38, R33, R0, 0x1c1f ;  /* 0x001c1f0021267589 */ /* 0x000f2200000e0000 */
[----:B------:R-:W-:Y:S02]  /*150e0*/  SEL R73, R75, R34, P0 ;  /* 0x000000224b497207 */ /* 0x000fe40000000000 */
[----:B------:R-:W-:Y:S01]  /*150f0*/  SEL R75, R77, R42, P0 ;  /* 0x0000002a4d4b7207 */ /* 0x000fe20000000000 */
[----:B------:R-:W5:Y:S01]  /*15100*/  SHFL.IDX PT, R30, R25, R0, 0x1c1f ;  /* 0x001c1f00191e7589 */ /* 0x000f6200000e0000 */
[----:B------:R-:W-:-:S02]  /*15110*/  SEL R77, R42, R77, P0 ;  /* 0x0000004d2a4d7207 */ /* 0x000fc40000000000 */
[----:B0-----:R-:W-:Y:S01]  /*15120*/  SEL R8, R10, R7, P0 ;  /* 0x000000070a087207 */ /* 0x001fe20000000000 */
[----:B------:R-:W0:Y:S01]  /*15130*/  SHFL.IDX PT, R34, R29, R0, 0x1c1f ;  /* 0x001c1f001d227589 */ /* 0x000e2200000e0000 */
[----:B------:R-:W-:Y:S02]  /*15140*/  SEL R4, R6, R3, P0 ;  /* 0x0000000306047207 */ /* 0x000fe40000000000 */
[----:B------:R-:W-:Y:S01]  /*15150*/  SEL R10, R7, R10, P0 ;  /* 0x0000000a070a7207 */ /* 0x000fe20000000000 */
[----:B------:R-:W1:Y:S01]  /*15160*/  SHFL.IDX PT, R42, R41, R0, 0x1c1f ;  /* 0x001c1f00292a7589 */ /* 0x000e6200000e0000 */
[----:B--2---:R-:W-:Y:S02]  /*15170*/  SEL R24, R26, R21, P0 ;  /* 0x000000151a187207 */ /* 0x004fe40000000000 */
[----:B---3--:R-:W-:Y:S01]  /*15180*/  SEL R12, R37, R20, P0 ;  /* 0x00000014250c7207 */ /* 0x008fe20000000000 */
[----:B------:R-:W-:Y:S01]  /*15190*/  SHFL.IDX PT, R49, R49, R0, 0x1c1f ;  /* 0x001c1f0031317589 */ /* 0x000fe200000e0000 */
[----:B------:R-:W-:-:S02]  /*151a0*/  SEL R14, R20, R37, P0 ;  /* 0x00000025140e7207 */ /* 0x000fc40000000000 */
[----:B------:R-:W-:Y:S01]  /*151b0*/  SEL R6, R3, R6, P0 ;  /* 0x0000000603067207 */ /* 0x000fe20000000000 */
[----:B------:R-:W-:Y:S01]  /*151c0*/  SHFL.IDX PT, R53, R53, R0, 0x1c1f ;  /* 0x001c1f0035357589 */ /* 0x000fe200000e0000 */
[----:B------:R-:W-:-:S03]  /*151d0*/  SEL R26, R21, R26, P0 ;  /* 0x0000001a151a7207 */ /* 0x000fc60000000000 */
[----:B------:R-:W-:Y:S01]  /*151e0*/  SHFL.IDX PT, R59, R59, R0, 0x1c1f ;  /* 0x001c1f003b3b7589 */ /* 0x000fe200000e0000 */
[----:B----4-:R-:W-:Y:S02]  /*151f0*/  SEL R36, R38, R35, P0 ;  /* 0x0000002326247207 */ /* 0x010fe40000000000 */
[----:B------:R-:W-:Y:S01]  /*15200*/  SEL R38, R35, R38, P0 ;  /* 0x0000002623267207 */ /* 0x000fe20000000000 */
[----:B------:R-:W-:Y:S01]  /*15210*/  SHFL.IDX PT, R63, R63, R0, 0x1c1f ;  /* 0x001c1f003f3f7589 */ /* 0x000fe200000e0000 */
[----:B-----5:R-:W-:Y:S02]  /*15220*/  SEL R28, R30, R27, P0 ;  /* 0x0000001b1e1c7207 */ /* 0x020fe40000000000 */
[----:B------:R-:W-:Y:S01]  /*15230*/  SEL R30, R27, R30, P0 ;  /* 0x0000001e1b1e7207 */ /* 0x000fe20000000000 */
[----:B------:R-:W-:Y:S01]  /*15240*/  SHFL.IDX PT, R67, R67, R0, 0x1c1f ;  /* 0x001c1f0043437589 */ /* 0x000fe200000e0000 */
[----:B0-----:R-:W-:Y:S02]  /*15250*/  SEL R32, R34, R31, P0 ;  /* 0x0000001f22207207 */ /* 0x001fe40000000000 */
[----:B------:R-:W-:Y:S01]  /*15260*/  SEL R34, R31, R34, P0 ;  /* 0x000000221f227207 */ /* 0x000fe20000000000 */
[----:B------:R-:W-:Y:S01]  /*15270*/  SHFL.IDX PT, R71, R71, R0, 0x1c1f ;  /* 0x001c1f0047477589 */ /* 0x000fe200000e0000 */
[----:B-1----:R-:W-:-:S02]  /*15280*/  SEL R40, R42, R43, P0 ;  /* 0x0000002b2a287207 */ /* 0x002fc40000000000 */
[----:B------:R-:W-:Y:S01]  /*15290*/  SEL R42, R43, R42, P0 ;  /* 0x0000002a2b2a7207 */ /* 0x000fe20000000000 */
[----:B------:R0:W1:Y:S04]  /*152a0*/  SHFL.IDX PT, R44, R47, R2, 0x1c1f ;  /* 0x001c1f022f2c7589 */ /* 0x00006800000e0000 */
[----:B------:R-:W2:Y:S04]  /*152b0*/  SHFL.IDX PT, R46, R51, R2, 0x1c1f ;  /* 0x001c1f02332e7589 */ /* 0x000ea800000e0000 */
[----:B------:R-:W3:Y:S01]  /*152c0*/  SHFL.IDX PT, R48, R57, R2, 0x1c1f ;  /* 0x001c1f0239307589 */ /* 0x000ee200000e0000 */
[----:B0-----:R-:W-:-:S03]  /*152d0*/  IMAD.MOV.U32 R47, RZ, RZ, RZ ;  /* 0x000000ffff2f7224 */ /* 0x001fc600078e00ff */
[----:B------:R-:W0:Y:S04]  /*152e0*/  SHFL.IDX PT, R50, R61, R2, 0x1c1f ;  /* 0x001c1f023d327589 */ /* 0x000e2800000e0000 */
[----:B------:R-:W4:Y:S04]  /*152f0*/  SHFL.IDX PT, R52, R65, R2, 0x1c1f ;  /* 0x001c1f0241347589 */ /* 0x000f2800000e0000 */
[----:B------:R-:W5:Y:S04]  /*15300*/  SHFL.IDX PT, R56, R69, R2, 0x1c1f ;  /* 0x001c1f0245387589 */ /* 0x000f6800000e0000 */
[----:B------:R-:W5:Y:S01]  /*15310*/  SHFL.IDX PT, R58, R73, R2, 0x1c1f ;  /* 0x001c1f02493a7589 */ /* 0x000f6200000e0000 */
[----:B-1----:R-:W-:-:S02]  /*15320*/  SEL R5, R45, R44, P0 ;  /* 0x0000002c2d057207 */ /* 0x002fc40000000000 */
[----:B------:R-:W-:Y:S01]  /*15330*/  SEL R7, R44, R45, P0 ;  /* 0x0000002d2c077207 */ /* 0x000fe20000000000 */
[----:B------:R1:W1:Y:S01]  /*15340*/  SHFL.IDX PT, R75, R75, R0, 0x1c1f ;  /* 0x001c1f004b4b7589 */ /* 0x00026200000e0000 */
[----:B--2---:R-:W-:Y:S02]  /*15350*/  SEL R9, R49, R46, P0 ;  /* 0x0000002e31097207 */ /* 0x004fe40000000000 */
[----:B------:R-:W-:Y:S01]  /*15360*/  SEL R11, R46, R49, P0 ;  /* 0x000000312e0b7207 */ /* 0x000fe20000000000 */
[----:B------:R2:W1:Y:S01]  /*15370*/  SHFL.IDX PT, R60, R77, R2, 0x1c1f ;  /* 0x001c1f024d3c7589 */ /* 0x00046200000e0000 */
[----:B---3--:R-:W-:Y:S02]  /*15380*/  SEL R25, R53, R48, P0 ;  /* 0x0000003035197207 */ /* 0x008fe40000000000 */
[----:B------:R-:W-:Y:S02]  /*15390*/  SEL R27, R48, R53, P0 ;  /* 0x00000035301b7207 */ /* 0x000fe40000000000 */
[----:B0-----:R-:W-:-:S02]  /*153a0*/  SEL R29, R59, R50, P0 ;  /* 0x000000323b1d7207 */ /* 0x001fc40000000000 */
[----:B------:R-:W-:Y:S02]  /*153b0*/  SEL R31, R50, R59, P0 ;  /* 0x0000003b321f7207 */ /* 0x000fe40000000000 */
[----:B----4-:R-:W-:Y:S02]  /*153c0*/  SEL R33, R63, R52, P0 ;  /* 0x000000343f217207 */ /* 0x010fe40000000000 */
[----:B------:R-:W-:Y:S02]  /*153d0*/  SEL R35, R52, R63, P0 ;  /* 0x0000003f34237207 */ /* 0x000fe40000000000 */
[----:B-----5:R-:W-:Y:S02]  /*153e0*/  SEL R37, R67, R56, P0 ;  /* 0x0000003843257207 */ /* 0x020fe40000000000 */
[----:B------:R-:W-:Y:S02]  /*153f0*/  SEL R39, R56, R67, P0 ;  /* 0x0000004338277207 */ /* 0x000fe40000000000 */
[----:B------:R-:W-:-:S02]  /*15400*/  SEL R13, R71, R58, P0 ;  /* 0x0000003a470d7207 */ /* 0x000fc40000000000 */
[----:B--2---:R-:W-:-:S07]  /*15410*/  SEL R15, R58, R71, P0 ;  /* 0x000000473a0f7207 */ /* 0x004fce0000000000 */
.L_x_907:
[----:B------:R-:W-:Y:S05]  /*15420*/  WARPSYNC.ALL ;  /* 0x0000000000007948 */ /* 0x000fea0003800000 */
[----:B------:R-:W-:Y:S01]  /*15430*/  BAR.SYNC.DEFER_BLOCKING 0x1, 0x100 ;  /* 0x0044000000007b1d */ /* 0x000fe20000010000 */
[----:B-1----:R-:W-:-:S05]  /*15440*/  SEL R41, R75, R60, P0 ;  /* 0x0000003c4b297207 */ /* 0x002fca0000000000 */
[----:B------:R-:W-:Y:S01]  /*15450*/  ULDC.64 UR4, c[0x0][0xc00] ;  /* 0x0003000000047ab9 */ /* 0x000fe20000000a00 */
[----:B------:R-:W-:Y:S01]  /*15460*/  SEL R43, R60, R75, P0 ;  /* 0x0000004b3c2b7207 */ /* 0x000fe20000000000 */
[----:B------:R-:W2:Y:S01]  /*15470*/  LDL R44, [R1+0xc] ;  /* 0x00000c00012c7983 */ /* 0x000ea20000100800 */
[----:B------:R-:W-:Y:S01]  /*15480*/  ISETP.NE.U32.AND P1, PT, RZ, UR4, PT ;  /* 0x00000004ff007c0c */ /* 0x000fe2000bf25070 */
[----:B------:R-:W0:Y:S01]  /*15490*/  LDC R49, c[0x0][0xbe8] ;  /* 0x0002fa00ff317b82 */ /* 0x000e220000000800 */
[----:B------:R-:W-:Y:S02]  /*154a0*/  IADD3 R20, P2, R211, UR4, RZ ;  /* 0x00000004d3147c10 */ /* 0x000fe4000ff5e0ff */
[----:B------:R-:W-:Y:S02]  /*154b0*/  ISETP.NE.AND.EX P1, PT, RZ, UR5, PT, P1 ;  /* 0x00000005ff007c0c */ /* 0x000fe4000bf25310 */
[----:B------:R-:W-:Y:S01]  /*154c0*/  IADD3.X R21, R212, UR5, RZ, P2, !PT ;  /* 0x00000005d4157c10 */ /* 0x000fe200097fe4ff */
[----:B------:R-:W-:-:S02]  /*154d0*/  ULDC.64 UR4, c[0x0][0xc08] ;  /* 0x0003020000047ab9 */ /* 0x000fc40000000a00 */
[----:B------:R-:W-:Y:S01]  /*154e0*/  ISETP.NE.U32.AND P0, PT, RZ, UR4, PT ;  /* 0x00000004ff007c0c */ /* 0x000fe2000bf05070 */
[----:B------:R1:W-:Y:S04]  /*154f0*/  STSM.16.M88.4 [R78], R4 ;  /* 0x000000044e007844 */ /* 0x0003e80000000200 */
[----:B------:R-:W-:Y:S04]  /*15500*/  STSM.16.M88.4 [R76], R8 ;  /* 0x000000084c007844 */ /* 0x000fe80000000200 */
[----:B------:R-:W-:Y:S04]  /*15510*/  STSM.16.M88.4 [R74], R24 ;  /* 0x000000184a007844 */ /* 0x000fe80000000200 */
[----:B------:R-:W-:Y:S04]  /*15520*/  STSM.16.M88.4 [R72], R28 ;  /* 0x0000001c48007844 */ /* 0x000fe80000000200 */
[----:B------:R-:W-:Y:S04]  /*15530*/  STSM.16.M88.4 [R70], R32 ;  /* 0x0000002046007844 */ /* 0x000fe80000000200 */
[----:B------:R-:W-:Y:S04]  /*15540*/  STSM.16.M88.4 [R66], R36 ;  /* 0x0000002442007844 */ /* 0x000fe80000000200 */
[----:B------:R2:W-:Y:S01]  /*15550*/  STSM.16.M88.4 [R64], R12 ;  /* 0x0000000c40007844 */ /* 0x0005e20000000200 */
[----:B------:R-:W-:-:S03]  /*15560*/  ISETP.NE.AND.EX P0, PT, RZ, UR5, PT, P0 ;  /* 0x00000005ff007c0c */ /* 0x000fc6000bf05300 */
[----:B------:R3:W-:Y:S01]  /*15570*/  STSM.16.M88.4 [R62], R40 ;  /* 0x000000283e007844 */ /* 0x0007e20000000200 */
[----:B------:R-:W-:Y:S09]  /*15580*/  BAR.SYNC.DEFER_BLOCKING 0x1, 0x100 ;  /* 0x0044000000007b1d */ /* 0x000ff20000010000 */
[----:B------:R-:W-:Y:S01]  /*15590*/  @P0 IADD3 R2, P3, R211, UR4, RZ ;  /* 0x00000004d3020c10 */ /* 0x000fe2000ff7e0ff */
[----:B------:R-:W-:-:S02]  /*155a0*/  ULDC UR4, c[0x0][0xa88] ;  /* 0x0002a20000047ab9 */ /* 0x000fc40000000800 */
[----:B------:R-:W-:Y:S01]  /*155b0*/  IMAD.U32 R0, RZ, RZ, UR4 ;  /* 0x00000004ff007e24 */ /* 0x000fe2000f8e00ff */
[----:B------:R-:W-:Y:S01]  /*155c0*/  @P0 IADD3.X R3, R212, UR5, RZ, P3, !PT ;  /* 0x00000005d4030c10 */ /* 0x000fe20009ffe4ff */
[----:B------:R3:W5:Y:S01]  /*155d0*/  @P1 LDG.E R47, desc[UR60][R20.64] ;  /* 0x0000003c142f1981 */ /* 0x000762000c1e1900 */
[----:B0-----:R-:W-:-:S03]  /*155e0*/  ISETP.NE.AND P2, PT, R49, 0x1, PT ;  /* 0x000000013100780c */ /* 0x001fc60003f45270 */
[----:B------:R3:W5:Y:S10]  /*155f0*/  @P0 LDG.E R0, desc[UR60][R2.64] ;  /* 0x0000003c02000981 */ /* 0x000774000c1e1900 */
[----:B-1----:R-:W0:Y:S08]  /*15600*/  @P2 LDC R4, c[0x0][0xbec] ;  /* 0x0002fb00ff042b82 */ /* 0x002e300000000800 */
[----:B------:R-:W1:Y:S01]  /*15610*/  @P2 LDC R5, c[0x0][0xbf0] ;  /* 0x0002fc00ff052b82 */ /* 0x000e620000000800 */
[----:B--2---:R-:W-:Y:S01]  /*15620*/  LEA R13, R215, R44, 0x7 ;  /* 0x0000002cd70d7211 */ /* 0x004fe200078e38ff */
[----:B01-3--:R-:W-:Y:S06]  /*15630*/  @P0 BRA `(.L_x_664) ;  /* 0x0000000000100947 */ /* 0x00bfec0003800000 */
[----:B------:R-:W-:Y:S05]  /*15640*/  @!P1 BRA `(.L_x_664) ;  /* 0x00000000000c9947 */ /* 0x000fea0003800000 */
[----:B------:R-:W2:Y:S04]  /*15650*/  LDG.E R3, desc[UR60][R20.64] ;  /* 0x0000003c14037981 */ /* 0x000ea8000c1e1900 */
[----:B-----5:R-:W2:Y:S02]  /*15660*/  LDG.E R0, desc[UR60][R20.64+0x4] ;  /* 0x0000043c14007981 */ /* 0x020ea4000c1e1900 */
[----:B--2---:R-:W-:-:S07]  /*15670*/  IMAD.IADD R0, R0, 0x1, -R3 ;  /* 0x0000000100007824 */ /* 0x004fce00078e0a03 */
.L_x_664:
[----:B------:R-:W2:Y:S01]  /*15680*/  LDL R10, [R1+0x8] ;  /* 0x00000800010a7983 */ /* 0x000ea20000100800 */
[----:B------:R-:W-:Y:S01]  /*15690*/  @P2 IMAD.HI.U32 R2, R13, R4, RZ ;  /* 0x000000040d022227 */ /* 0x000fe200078e00ff */
[----:B------:R-:W-:Y:S01]  /*156a0*/  SHF.R.S32.HI R46, RZ, 0x1f, R210 ;  /* 0x0000001fff2e7819 */ /* 0x000fe200000114d2 */
[----:B------:R-:W-:Y:S01]  /*156b0*/  ULDC.64 UR4, c[0x0][0xb90] ;  /* 0x0002e40000047ab9 */ /* 0x000fe20000000a00 */
[----:B-----5:R-:W-:Y:S01]  /*156c0*/  SHF.R.S32.HI R3, RZ, 0x1f, R47 ;  /* 0x0000001fff037819 */ /* 0x020fe2000001142f */
[----:B------:R-:W-:Y:S01]  /*156d0*/  IMAD.MOV.U32 R7, RZ, RZ, R13 ;  /* 0x000000ffff077224 */ /* 0x000fe200078e000d */
[----:B------:R-:W-:Y:S01]  /*156e0*/  @P2 SHF.R.U32.HI R7, RZ, R5, R2 ;  /* 0x00000005ff072219 */ /* 0x000fe20000011602 */
[----:B------:R-:W-:Y:S01]  /*156f0*/  IMAD R9, R46, UR4, RZ ;  /* 0x000000042e097c24 */ /* 0x000fe2000f8e02ff */
[----:B------:R-:W-:Y:S01]  /*15700*/  SEL R214, R214, RZ, !P1 ;  /* 0x000000ffd6d67207 */ /* 0x000fe20004800000 */
[----:B------:R-:W-:Y:S01]  /*15710*/  IMAD.MOV.U32 R2, RZ, RZ, R47 ;  /* 0x000000ffff027224 */ /* 0x000fe200078e002f */
[----:B------:R-:W-:Y:S01]  /*15720*/  SEL R207, R207, RZ, !P1 ;  /* 0x000000ffcfcf7207 */ /* 0x000fe20004800000 */
[C---:B------:R-:W-:Y:S01]  /*15730*/  IMAD R9, R210.reuse, UR5, R9 ;  /* 0x00000005d2097c24 */ /* 0x040fe2000f8e0209 */
[----:B------:R-:W0:Y:S01]  /*15740*/  @P2 LDC R53, c[0x0][0xbec] ;  /* 0x0002fb00ff352b82 */ /* 0x000e220000000800 */
[----:B------:R-:W-:Y:S01]  /*15750*/  IMAD.WIDE.U32 R4, R210, UR4, R2 ;  /* 0x00000004d2047c25 */ /* 0x000fe2000f8e0002 */
[----:B------:R-:W-:Y:S01]  /*15760*/  IADD3 R2, -R7, RZ, RZ ;  /* 0x000000ff07027210 */ /* 0x000fe20007ffe1ff */
[----:B------:R-:W-:-:S02]  /*15770*/  ULDC.64 UR4, c[0x0][0xb98] ;  /* 0x0002e60000047ab9 */ /* 0x000fc40000000a00 */
[----:B------:R-:W-:Y:S02]  /*15780*/  IMAD.IADD R5, R5, 0x1, R9 ;  /* 0x0000000105057824 */ /* 0x000fe400078e0209 */
[----:B------:R-:W-:Y:S02]  /*15790*/  IMAD R9, R49, R2, R13 ;  /* 0x0000000231097224 */ /* 0x000fe400078e020d */
[----:B------:R-:W-:Y:S02]  /*157a0*/  IMAD R11, R216, 0x40, R202 ;  /* 0x00000040d80b7824 */ /* 0x000fe400078e02ca */
[----:B------:R-:W-:Y:S02]  /*157b0*/  IMAD R2, R214, UR4, RZ ;  /* 0x00000004d6027c24 */ /* 0x000fe4000f8e02ff */
[----:B------:R-:W-:-:S04]  /*157c0*/  IMAD.WIDE.U32 R4, R207, UR4, R4 ;  /* 0x00000004cf047c25 */ /* 0x000fc8000f8e0004 */
[----:B------:R-:W-:Y:S01]  /*157d0*/  IMAD.WIDE R54, R11, 0x2, R54 ;  /* 0x000000020b367825 */ /* 0x000fe200078e0236 */
[----:B------:R-:W-:Y:S02]  /*157e0*/  SHF.R.S32.HI R11, RZ, 0x1f, R7 ;  /* 0x0000001fff0b7819 */ /* 0x000fe40000011407 */
[----:B------:R-:W-:Y:S01]  /*157f0*/  IADD3 R4, P1, R7, R4, RZ ;  /* 0x0000000407047210 */ /* 0x000fe20007f3e0ff */
[----:B------:R-:W-:Y:S01]  /*15800*/  IMAD R6, R207, UR5, R2 ;  /* 0x00000005cf067c24 */ /* 0x000fe2000f8e0202 */
[----:B------:R-:W-:Y:S01]  /*15810*/  SHF.R.S32.HI R2, RZ, 0x1f, R9 ;  /* 0x0000001fff027819 */ /* 0x000fe20000011409 */
[----:B------:R-:W-:Y:S01]  /*15820*/  ULDC.64 UR4, c[0x0][0xb88] ;  /* 0x0002e20000047ab9 */ /* 0x000fe20000000a00 */
[----:B------:R-:W-:Y:S01]  /*15830*/  IADD3 R7, P0, R54, 0x1000, RZ ;  /* 0x0000100036077810 */ /* 0x000fe20007f1e0ff */
[----:B------:R-:W-:Y:S01]  /*15840*/  IMAD R51, R0, R49, RZ ;  /* 0x0000003100337224 */ /* 0x000fe200078e02ff */
[----:B------:R-:W-:Y:S01]  /*15850*/  IADD3.X R5, R11, R5, R6, P1, !PT ;  /* 0x000000050b057210 */ /* 0x000fe20000ffe406 */
[----:B------:R-:W-:Y:S01]  /*15860*/  IMAD R2, R2, UR4, RZ ;  /* 0x0000000402027c24 */ /* 0x000fe2000f8e02ff */
[----:B------:R-:W-:-:S02]  /*15870*/  IADD3 R29, P3, R54, 0x4000, RZ ;  /* 0x00004000361d7810 */ /* 0x000fc40007f7e0ff */
[----:B------:R-:W-:Y:S01]  /*15880*/  IADD3 R13, P4, R54, 0x2000, RZ ;  /* 0x00002000360d7810 */ /* 0x000fe20007f9e0ff */
[----:B------:R-:W-:Y:S01]  /*15890*/  IMAD R11, R9, UR5, R2 ;  /* 0x00000005090b7c24 */ /* 0x000fe2000f8e0202 */
[----:B------:R-:W-:Y:S01]  /*158a0*/  LOP3.LUT R28, R29, 0x380, RZ, 0xc0, !PT ;  /* 0x000003801d1c7812 */ /* 0x000fe200078ec0ff */
[----:B------:R-:W-:Y:S01]  /*158b0*/  IMAD.WIDE.U32 R4, R9, UR4, R4 ;  /* 0x0000000409047c25 */ /* 0x000fe2000f8e0004 */
[----:B------:R-:W-:Y:S01]  /*158c0*/  ULDC.64 UR4, c[0x0][0xb50] ;  /* 0x0002d40000047ab9 */ /* 0x000fe20000000a00 */
[----:B------:R-:W-:Y:S02]  /*158d0*/  LOP3.LUT R12, R13, 0x380, RZ, 0xc0, !PT ;  /* 0x000003800d0c7812 */ /* 0x000fe400078ec0ff */
[----:B------:R-:W-:Y:S01]  /*158e0*/  IMAD.IADD R5, R5, 0x1, R11 ;  /* 0x0000000105057824 */ /* 0x000fe200078e020b */
[----:B------:R-:W-:Y:S01]  /*158f0*/  LEA R2, P1, R4, UR4, 0x2 ;  /* 0x0000000404027c11 */ /* 0x000fe2000f8210ff */
[----:B------:R-:W-:Y:S01]  /*15900*/  IMAD.X R9, RZ, RZ, R55, P0 ;  /* 0x000000ffff097224 */ /* 0x000fe200000e0637 */
[----:B------:R-:W-:-:S02]  /*15910*/  LOP3.LUT P0, RZ, R217, 0x3, RZ, 0xc0, !PT ;  /* 0x00000003d9ff7812 */ /* 0x000fc4000780c0ff */
[----:B------:R-:W-:Y:S01]  /*15920*/  LEA.HI.X R4, R4, UR5, R5, 0x2, P1 ;  /* 0x0000000504047c11 */ /* 0x000fe200088f1405 */
[----:B------:R-:W-:Y:S01]  /*15930*/  SHFL.IDX PT, R20, R2, RZ, 0x1c1f ;  /* 0x001c1fff02147589 */ /* 0x000fe200000e0000 */
[----:B------:R-:W-:Y:S01]  /*15940*/  IADD3 R25, P1, R54, 0x3000, RZ ;  /* 0x0000300036197810 */ /* 0x000fe20007f3e0ff */
[----:B------:R-:W-:Y:S01]  /*15950*/  ULDC.64 UR4, c[0x0][0xaa0] ;  /* 0x0002a80000047ab9 */ /* 0x000fe20000000a00 */
[----:B------:R-:W-:Y:S01]  /*15960*/  SHF.R.U64 R28, R28, 0x3, RZ ;  /* 0x000000031c1c7819 */ /* 0x000fe200000012ff */
[----:B------:R-:W1:Y:S01]  /*15970*/  SHFL.IDX PT, R21, R4, RZ, 0x1c1f ;  /* 0x001c1fff04157589 */ /* 0x000e6200000e0000 */
[----:B------:R-:W-:Y:S02]  /*15980*/  LOP3.LUT R24, R25, 0x380, RZ, 0xc0, !PT ;  /* 0x0000038019187812 */ /* 0x000fe400078ec0ff */
[----:B------:R-:W-:Y:S01]  /*15990*/  LOP3.LUT R28, R28, R29, RZ, 0x3c, !PT ;  /* 0x0000001d1c1c7212 */ /* 0x000fe200078e3cff */
[----:B------:R-:W-:Y:S01]  /*159a0*/  SHFL.IDX PT, R44, R2, 0x1, 0x1c1f ;  /* 0x003c1f00022c7f89 */ /* 0x000fe200000e0000 */
[----:B------:R-:W-:Y:S01]  /*159b0*/  SHF.R.U64 R24, R24, 0x3, RZ ;  /* 0x0000000318187819 */ /* 0x000fe200000012ff */
[--C-:B------:R-:W-:Y:S01]  /*159c0*/  IMAD.X R29, RZ, RZ, R55.reuse, P3 ;  /* 0x000000ffff1d7224 */ /* 0x100fe200018e0637 */
[----:B------:R-:W-:Y:S01]  /*159d0*/  IADD3 R5, P3, R54, 0x7000, RZ ;  /* 0x0000700036057810 */ /* 0x000fe20007f7e0ff */
[----:B------:R-:W3:Y:S01]  /*159e0*/  SHFL.IDX PT, R45, R4, 0x1, 0x1c1f ;  /* 0x003c1f00042d7f89 */ /* 0x000ee200000e0000 */
[----:B------:R-:W-:Y:S01]  /*159f0*/  LOP3.LUT R24, R24, R25, RZ, 0x3c, !PT ;  /* 0x0000001918187212 */ /* 0x000fe200078e3cff */
[--C-:B------:R-:W-:Y:S01]  /*15a00*/  IMAD.X R25, RZ, RZ, R55.reuse, P1 ;  /* 0x000000ffff197224 */ /* 0x100fe200008e0637 */
[----:B------:R-:W-:Y:S01]  /*15a10*/  SHF.R.U64 R12, R12, 0x3, RZ ;  /* 0x000000030c0c7819 */ /* 0x000fe200000012ff */
[----:B------:R-:W-:Y:S01]  /*15a20*/  IMAD.X R41, RZ, RZ, R55, P3 ;  /* 0x000000ffff297224 */ /* 0x000fe200018e0637 */
[----:B------:R-:W-:-:S02]  /*15a30*/  LOP3.LUT R8, R7, 0x380, RZ, 0xc0, !PT ;  /* 0x0000038007087812 */ /* 0x000fc400078ec0ff */
[----:B------:R-:W-:Y:S02]  /*15a40*/  LOP3.LUT R12, R12, R13, RZ, 0x3c, !PT ;  /* 0x0000000d0c0c7212 */ /* 0x000fe400078e3cff */
[----:B------:R-:W-:Y:S02]  /*15a50*/  IADD3.X R13, RZ, R55, RZ, P4, !PT ;  /* 0x00000037ff0d7210 */ /* 0x000fe400027fe4ff */
[C---:B------:R-:W-:Y:S02]  /*15a60*/  IADD3 R33, P5, R54.reuse, 0x5000, RZ ;  /* 0x0000500036217810 */ /* 0x040fe40007fbe0ff */
[----:B------:R-:W-:Y:S02]  /*15a70*/  IADD3 R37, P4, R54, 0x6000, RZ ;  /* 0x0000600036257810 */ /* 0x000fe40007f9e0ff */
[----:B------:R-:W-:Y:S02]  /*15a80*/  SHF.R.U64 R8, R8, 0x3, RZ ;  /* 0x0000000308087819 */ /* 0x000fe400000012ff */
[----:B------:R-:W-:-:S02]  /*15a90*/  LOP3.LUT R32, R33, 0x380, RZ, 0xc0, !PT ;  /* 0x0000038021207812 */ /* 0x000fc400078ec0ff */
[----:B------:R-:W-:Y:S02]  /*15aa0*/  LOP3.LUT R36, R37, 0x380, RZ, 0xc0, !PT ;  /* 0x0000038025247812 */ /* 0x000fe400078ec0ff */
[----:B------:R-:W-:Y:S02]  /*15ab0*/  LOP3.LUT R8, R8, R7, RZ, 0x3c, !PT ;  /* 0x0000000708087212 */ /* 0x000fe400078e3cff */
[----:B------:R-:W-:Y:S02]  /*15ac0*/  LOP3.LUT R7, R54, 0x380, RZ, 0xc0, !PT ;  /* 0x0000038036077812 */ /* 0x000fe400078ec0ff */
[----:B------:R-:W-:Y:S02]  /*15ad0*/  SHF.R.U64 R32, R32, 0x3, RZ ;  /* 0x0000000320207819 */ /* 0x000fe400000012ff */
[----:B------:R-:W-:Y:S02]  /*15ae0*/  SHF.R.U64 R36, R36, 0x3, RZ ;  /* 0x0000000324247819 */ /* 0x000fe400000012ff */
[----:B------:R-:W-:-:S02]  /*15af0*/  SHF.R.U64 R7, R7, 0x3, RZ ;  /* 0x0000000307077819 */ /* 0x000fc400000012ff */
[----:B------:R-:W-:Y:S01]  /*15b00*/  LOP3.LUT R32, R32, R33, RZ, 0x3c, !PT ;  /* 0x0000002120207212 */ /* 0x000fe200078e3cff */
[----:B------:R-:W-:Y:S01]  /*15b10*/  IMAD.X R33, RZ, RZ, R55, P5 ;  /* 0x000000ffff217224 */ /* 0x000fe200028e0637 */
[----:B------:R-:W-:Y:S02]  /*15b20*/  LOP3.LUT R36, R36, R37, RZ, 0x3c, !PT ;  /* 0x0000002524247212 */ /* 0x000fe400078e3cff */
[----:B------:R-:W-:Y:S02]  /*15b30*/  IADD3.X R37, RZ, R55, RZ, P4, !PT ;  /* 0x00000037ff257210 */ /* 0x000fe400027fe4ff */
[----:B------:R-:W-:Y:S01]  /*15b40*/  LOP3.LUT R54, R7, R54, RZ, 0x3c, !PT ;  /* 0x0000003607367212 */ /* 0x000fe200078e3cff */
[----:B------:R-:W-:Y:S01]  /*15b50*/  BSSY B1, `(.L_x_665) ;  /* 0x0000054000017945 */ /* 0x000fe20003800000 */
[----:B------:R-:W-:Y:S02]  /*15b60*/  SHF.R.S32.HI R48, RZ, 0x1f, R208 ;  /* 0x0000001fff307819 */ /* 0x000fe400000114d0 */
[----:B------:R-:W-:Y:S01]  /*15b70*/  SHF.R.S32.HI R50, RZ, 0x1f, R202 ;  /* 0x0000001fff327819 */ /* 0x000fe200000114ca */
[----:B--2---:R-:W-:-:S04]  /*15b80*/  IMAD R6, R215, 0x80, R10 ;  /* 0x00000080d7067824 */ /* 0x004fc800078e020a */
[C---:B------:R-:W-:Y:S01]  /*15b90*/  VIADD R0, R6.reuse, 0x8 ;  /* 0x0000000806007836 */ /* 0x040fe20000000000 */
[----:B------:R-:W-:-:S04]  /*15ba0*/  ISETP.GE.OR P1, PT, R6, R51, P0 ;  /* 0x000000330600720c */ /* 0x000fc80000726670 */
[----:B------:R-:W-:Y:S02]  /*15bb0*/  ISETP.GE.OR P0, PT, R0, R51, P0 ;  /* 0x000000330000720c */ /* 0x000fe40000706670 */
[----:B------:R-:W-:-:S04]  /*15bc0*/  LOP3.LUT R0, R5, 0x380, RZ, 0xc0, !PT ;  /* 0x0000038005007812 */ /* 0x000fc800078ec0ff */
[----:B------:R-:W-:-:S03]  /*15bd0*/  SHF.R.U64 R0, R0, 0x3, RZ ;  /* 0x0000000300007819 */ /* 0x000fc600000012ff */
[----:B-1----:R-:W-:Y:S01]  /*15be0*/  @!P1 ST.E desc[UR60][R20.64], R88 ;  /* 0x0000005814009985 */ /* 0x002fe2000c10193c */
[----:B------:R-:W-:-:S03]  /*15bf0*/  LOP3.LUT R40, R0, R5, RZ, 0x3c, !PT ;  /* 0x0000000500287212 */ /* 0x000fc600078e3cff */
[----:B---3--:R1:W-:Y:S01]  /*15c00*/  @!P0 ST.E desc[UR60][R44.64], R89 ;  /* 0x000000592c008985 */ /* 0x0083e2000c10193c */
[----:B------:R-:W-:Y:S02]  /*15c10*/  IMAD R0, R3, UR4, RZ ;  /* 0x0000000403007c24 */ /* 0x000fe4000f8e02ff */
[C---:B------:R-:W-:Y:S01]  /*15c20*/  IMAD.WIDE.U32 R2, R47.reuse, UR4, RZ ;  /* 0x000000042f027c25 */ /* 0x040fe2000f8e00ff */
[----:B------:R2:W5:Y:S01]  /*15c30*/  LD.E.128 R4, desc[UR60][R54.64] ;  /* 0x0000003c36047980 */ /* 0x000562000c101d00 */
[----:B-1----:R-:W1:Y:S02]  /*15c40*/  @P2 LDC R45, c[0x0][0xbf0] ;  /* 0x0002fc00ff2d2b82 */ /* 0x002e640000000800 */
[----:B------:R-:W-:Y:S01]  /*15c50*/  IMAD R21, R47, UR5, R0 ;  /* 0x000000052f157c24 */ /* 0x000fe2000f8e0200 */
[----:B------:R-:W-:Y:S01]  /*15c60*/  ULDC.64 UR4, c[0x0][0xae8] ;  /* 0x0002ba0000047ab9 */ /* 0x000fe20000000a00 */
[----:B------:R-:W-:Y:S01]  /*15c70*/  IMAD R0, R209, 0x20, R216 ;  /* 0x00000020d1007824 */ /* 0x000fe200078e02d8 */
[----:B------:R-:W5:Y:S01]  /*15c80*/  LD.E.128 R8, desc[UR60][R8.64] ;  /* 0x0000003c08087980 */ /* 0x000f62000c101d00 */
[----:B------:R-:W-:-:S02]  /*15c90*/  IMAD.IADD R3, R3, 0x1, R21 ;  /* 0x0000000103037824 */ /* 0x000fc400078e0215 */
[----:B------:R-:W-:Y:S01]  /*15ca0*/  IMAD R21, R46, UR4, RZ ;  /* 0x000000042e157c24 */ /* 0x000fe2000f8e02ff */
[----:B------:R-:W5:Y:S01]  /*15cb0*/  LD.E.128 R12, desc[UR60][R12.64] ;  /* 0x0000003c0c0c7980 */ /* 0x000f62000c101d00 */
[----:B------:R-:W-:Y:S02]  /*15cc0*/  IMAD R44, R215, 0x80, R0 ;  /* 0x00000080d72c7824 */ /* 0x000fe400078e0200 */
[C---:B------:R-:W-:Y:S01]  /*15cd0*/  IMAD R21, R210.reuse, UR5, R21 ;  /* 0x00000005d2157c24 */ /* 0x040fe2000f8e0215 */
[----:B------:R-:W5:Y:S01]  /*15ce0*/  LD.E.128 R24, desc[UR60][R24.64] ;  /* 0x0000003c18187980 */ /* 0x000f62000c101d00 */
[----:B------:R-:W-:Y:S01]  /*15cf0*/  IMAD.WIDE.U32 R2, R210, UR4, R2 ;  /* 0x00000004d2027c25 */ /* 0x000fe2000f8e0002 */
[----:B------:R-:W-:Y:S02]  /*15d00*/  ULDC.64 UR4, c[0x0][0xaf0] ;  /* 0x0002bc0000047ab9 */ /* 0x000fe40000000a00 */
[----:B------:R-:W5:Y:S01]  /*15d10*/  LD.E.128 R28, desc[UR60][R28.64] ;  /* 0x0000003c1c1c7980 */ /* 0x000f62000c101d00 */
[----:B0-----:R-:W-:Y:S01]  /*15d20*/  @P2 IMAD.HI.U32 R0, R44, R53, RZ ;  /* 0x000000352c002227 */ /* 0x001fe200078e00ff */
[----:B------:R-:W-:-:S02]  /*15d30*/  IADD3 R3, R3, R21, RZ ;  /* 0x0000001503037210 */ /* 0x000fc40007ffe0ff */
[----:B------:R-:W5:Y:S01]  /*15d40*/  LD.E.128 R32, desc[UR60][R32.64] ;  /* 0x0000003c20207980 */ /* 0x000f62000c101d00 */
[----:B------:R-:W-:Y:S02]  /*15d50*/  IMAD.MOV.U32 R21, RZ, RZ, R44 ;  /* 0x000000ffff157224 */ /* 0x000fe400078e002c */
[----:B------:R-:W-:Y:S01]  /*15d60*/  IMAD R20, R214, UR4, RZ ;  /* 0x00000004d6147c24 */ /* 0x000fe2000f8e02ff */
[----:B-1----:R-:W-:Y:S01]  /*15d70*/  @P2 SHF.R.U32.HI R21, RZ, R45, R0 ;  /* 0x0000002dff152219 */ /* 0x002fe20000011600 */
[C---:B------:R-:W-:Y:S01]  /*15d80*/  IMAD.WIDE.U32 R2, R207.reuse, UR4, R2 ;  /* 0x00000004cf027c25 */ /* 0x040fe2000f8e0002 */
[----:B------:R-:W5:Y:S02]  /*15d90*/  LD.E.128 R36, desc[UR60][R36.64] ;  /* 0x0000003c24247980 */ /* 0x000f64000c101d00 */
[--C-:B------:R-:W-:Y:S01]  /*15da0*/  SHF.R.S32.HI R0, RZ, 0x1f, R21.reuse ;  /* 0x0000001fff007819 */ /* 0x100fe20000011415 */
[----:B------:R-:W-:Y:S01]  /*15db0*/  IMAD R45, R207, UR5, R20 ;  /* 0x00000005cf2d7c24 */ /* 0x000fe2000f8e0214 */
[----:B------:R-:W-:Y:S01]  /*15dc0*/  ULDC.64 UR4, c[0x0][0xae0] ;  /* 0x0002b80000047ab9 */ /* 0x000fe20000000a00 */
[----:B------:R-:W-:Y:S01]  /*15dd0*/  IMAD.MOV R20, RZ, RZ, -R21 ;  /* 0x000000ffff147224 */ /* 0x000fe200078e0a15 */
[----:B------:R-:W5:Y:S01]  /*15de0*/  LD.E.128 R40, desc[UR60][R40.64] ;  /* 0x0000003c28287980 */ /* 0x000f62000c101d00 */
[----:B------:R-:W-:-:S02]  /*15df0*/  IMAD.IADD R3, R3, 0x1, R45 ;  /* 0x0000000103037824 */ /* 0x000fc400078e022d */
[----:B------:R-:W-:Y:S01]  /*15e00*/  IMAD R0, R0, UR4, RZ ;  /* 0x0000000400007c24 */ /* 0x000fe2000f8e02ff */
[----:B------:R-:W-:Y:S01]  /*15e10*/  @!PT LDS RZ, [RZ] ;  /* 0x00000000fffff984 */ /* 0x000fe20000000800 */
[----:B------:R-:W-:Y:S01]  /*15e20*/  @!PT LDS RZ, [RZ] ;  /* 0x00000000fffff984 */ /* 0x000fe20000000800 */
[----:B------:R-:W-:Y:S01]  /*15e30*/  @!PT LDS RZ, [RZ] ;  /* 0x00000000fffff984 */ /* 0x000fe20000000800 */
[----:B------:R-:W-:Y:S01]  /*15e40*/  @!PT LDS RZ, [RZ] ;  /* 0x00000000fffff984 */ /* 0x000fe20000000800 */
[----:B------:R0:W-:Y:S06]  /*15e50*/  MEMBAR.ALL.CTA ;  /* 0x0000000000007992 */ /* 0x0001ec0000008000 */
[----:B0-----:R-:W0:Y:S01]  /*15e60*/  FENCE.VIEW.ASYNC.S ;  /* 0x00000000000073c6 */ /* 0x001e220000000000 */
[----:B------:R-:W-:Y:S02]  /*15e70*/  IMAD R45, R49, R20, R44 ;  /* 0x00000014312d7224 */ /* 0x000fe400078e022c */
[----:B------:R-:W-:-:S02]  /*15e80*/  IMAD R47, R21, UR5, R0 ;  /* 0x00000005152f7c24 */ /* 0x000fc4000f8e0200 */
[----:B------:R-:W-:Y:S01]  /*15e90*/  IMAD.WIDE.U32 R2, R21, UR4, R2 ;  /* 0x0000000415027c25 */ /* 0x000fe2000f8e0002 */
[----:B------:R-:W-:Y:S01]  /*15ea0*/  SHF.R.S32.HI R0, RZ, 0x1f, R45 ;  /* 0x0000001fff007819 */ /* 0x000fe2000001142d */
[----:B------:R-:W-:Y:S02]  /*15eb0*/  ULDC.64 UR4, c[0x0][0xad8] ;  /* 0x0002b60000047ab9 */ /* 0x000fe40000000a00 */
[----:B------:R-:W-:Y:S01]  /*15ec0*/  IMAD R46, R215, 0x80, R216 ;  /* 0x00000080d72e7824 */ /* 0x000fe200078e02d8 */
[----:B------:R-:W-:Y:S01]  /*15ed0*/  IADD3 R3, R3, R47, RZ ;  /* 0x0000002f03037210 */ /* 0x000fe20007ffe0ff */
[----:B------:R-:W-:Y:S02]  /*15ee0*/  IMAD R20, R0, UR4, RZ ;  /* 0x0000000400147c24 */ /* 0x000fe4000f8e02ff */
[C---:B------:R-:W-:Y:S01]  /*15ef0*/  VIADD R0, R46.reuse, 0x20 ;  /* 0x000000202e007836 */ /* 0x040fe20000000000 */
[----:B------:R-:W-:Y:S01]  /*15f00*/  ISETP.GE.AND P2, PT, R46, R51, PT ;  /* 0x000000332e00720c */ /* 0x000fe20003f46270 */
[----:B------:R-:W-:-:S02]  /*15f10*/  IMAD R21, R45, UR5, R20 ;  /* 0x000000052d157c24 */ /* 0x000fc4000f8e0214 */
[----:B------:R-:W-:Y:S01]  /*15f20*/  IMAD.WIDE.U32 R2, R45, UR4, R2 ;  /* 0x000000042d027c25 */ /* 0x000fe2000f8e0002 */
[----:B------:R-:W-:Y:S01]  /*15f30*/  ULDC.64 UR4, c[0x0][0xa80] ;  /* 0x0002a00000047ab9 */ /* 0x000fe20000000a00 */
[-C--:B------:R-:W-:Y:S02]  /*15f40*/  ISETP.GE.AND P0, PT, R0, R51.reuse, PT ;  /* 0x000000330000720c */ /* 0x080fe40003f06270 */
[----:B------:R-:W-:Y:S01]  /*15f50*/  IMAD.IADD R3, R3, 0x1, R21 ;  /* 0x0000000103037824 */ /* 0x000fe200078e0215 */
[----:B------:R-:W-:Y:S01]  /*15f60*/  LEA R44, P3, R2, UR4, 0x1 ;  /* 0x00000004022c7c11 */ /* 0x000fe2000f8608ff */
[----:B------:R-:W-:Y:S02]  /*15f70*/  VIADD R0, R18, 0x22820 ;  /* 0x0002282012007836 */ /* 0x000fe40000000000 */
[----:B------:R-:W-:Y:S01]  /*15f80*/  VIADD R20, R46, 0x40 ;  /* 0x000000402e147836 */ /* 0x000fe20000000000 */
[----:B------:R-:W-:Y:S02]  /*15f90*/  LEA.HI.X R45, R2, UR5, R3, 0x1, P3 ;  /* 0x00000005022d7c11 */ /* 0x000fe400098f0c03 */
[----:B------:R-:W-:Y:S01]  /*15fa0*/  PRMT R0, RZ, 0x654, R0 ;  /* 0x00000654ff007816 */ /* 0x000fe20000000000 */
[----:B0-----:R2:W0:Y:S01]  /*15fb0*/  SHFL.IDX PT, R3, R44, RZ, 0x181f ;  /* 0x00181fff2c037589 */ /* 0x00142200000e0000 */
[----:B------:R-:W-:-:S02]  /*15fc0*/  ISETP.GE.AND P1, PT, R20, R51, PT ;  /* 0x000000331400720c */ /* 0x000fc40003f26270 */
[----:B------:R2:W-:Y:S01]  /*15fd0*/  SYNCS.ARRIVE.TRANS64.RED.A1T0 RZ, [R0+URZ], RZ ;  /* 0x000000ff00ff79a7 */ /* 0x0005e2000810043f */
[----:B------:R2:W1:Y:S01]  /*15fe0*/  SHFL.IDX PT, R21, R45, RZ, 0x181f ;  /* 0x00181fff2d157589 */ /* 0x00046200000e0000 */
[----:B------:R-:W-:Y:S09]  /*15ff0*/  @P2 BRA `(.L_x_666) ;  /* 0x0000000000242947 */ /* 0x000ff20003800000 */
[----:B------:R-:W-:Y:S02]  /*16000*/  ULDC UR4, c[0x0][0xac8] ;  /* 0x0002b20000047ab9 */ /* 0x000fe40000000800 */
[----:B------:R-:W-:Y:S02]  /*16010*/  ISETP.GE.AND P2, PT, R202, UR4, PT ;  /* 0x00000004ca007c0c */ /* 0x000fe4000bf46270 */
[----:B------:R-:W-:-:S11]  /*16020*/  ISETP.GE.AND P3, PT, R208, UR4, PT ;  /* 0x00000004d0007c0c */ /* 0x000fd6000bf66270 */
[-C--:B0-----:R-:W-:Y:S02]  /*16030*/  @!P2 LEA R2, P4, R202, R3.reuse, 0x1 ;  /* 0x00000003ca02a211 */ /* 0x081fe400078808ff */
[----:B------:R-:W-:Y:S02]  /*16040*/  @!P3 LEA R20, P5, R208, R3, 0x1 ;  /* 0x00000003d014b211 */ /* 0x000fe400078a08ff */
[-C--:B-1----:R-:W-:Y:S02]  /*16050*/  @!P2 LEA.HI.X R3, R202, R21.reuse, R50, 0x1, P4 ;  /* 0x00000015ca03a211 */ /* 0x082fe400020f0c32 */
[----:B------:R-:W-:-:S03]  /*16060*/  @!P3 LEA.HI.X R21, R208, R21, R48, 0x1, P5 ;  /* 0x00000015d015b211 */ /* 0x000fc600028f0c30 */
[----:B-----5:R3:W-:Y:S04]  /*16070*/  @!P2 ST.E.128 desc[UR60][R2.64], R4 ;  /* 0x000000040200a985 */ /* 0x0207e8000c101d3c */
[----:B------:R3:W-:Y:S02]  /*16080*/  @!P3 ST.E.128 desc[UR60][R20.64], R28 ;  /* 0x0000001c1400b985 */ /* 0x0007e4000c101d3c */
.L_x_666:
[----:B------:R-:W-:Y:S05]  /*16090*/  BSYNC B1 ;  /* 0x0000000000017941 */ /* 0x000fea0003800000 */
.L_x_665:
[----:B---3-5:R3:W4:Y:S01]  /*160a0*/  SHFL.IDX PT, R5, R45, 0x1, 0x181f ;  /* 0x00381f002d057f89 */ /* 0x02872200000e0000 */
[----:B------:R-:W-:Y:S03]  /*160b0*/  BSSY B1, `(.L_x_667) ;  /* 0x000000c000017945 */ /* 0x000fe60003800000 */
[----:B0-----:R3:W0:Y:S01]  /*160c0*/  SHFL.IDX PT, R3, R44, 0x1, 0x181f ;  /* 0x00381f002c037f89 */ /* 0x00162200000e0000 */
[----:B------:R-:W-:Y:S05]  /*160d0*/  @P0 BRA `(.L_x_668) ;  /* 0x0000000000240947 */ /* 0x000fea0003800000 */
[----:B------:R-:W-:Y:S02]  /*160e0*/  ULDC UR4, c[0x0][0xac8] ;  /* 0x0002b20000047ab9 */ /* 0x000fe40000000800 */
[----:B------:R-:W-:Y:S02]  /*160f0*/  ISETP.GE.AND P3, PT, R202, UR4, PT ;  /* 0x00000004ca007c0c */ /* 0x000fe4000bf66270 */
[----:B------:R-:W-:-:S11]  /*16100*/  ISETP.GE.AND P4, PT, R208, UR4, PT ;  /* 0x00000004d0007c0c */ /* 0x000fd6000bf86270 */
[-C--:B0-----:R-:W-:Y:S02]  /*16110*/  @!P3 LEA R2, P0, R202, R3.reuse, 0x1 ;  /* 0x00000003ca02b211 */ /* 0x081fe400078008ff */
[----:B------:R-:W-:Y:S02]  /*16120*/  @!P4 LEA R4, P2, R208, R3, 0x1 ;  /* 0x00000003d004c211 */ /* 0x000fe400078408ff */
[-C--:B----4-:R-:W-:Y:S02]  /*16130*/  @!P3 LEA.HI.X R3, R202, R5.reuse, R50, 0x1, P0 ;  /* 0x00000005ca03b211 */ /* 0x090fe400000f0c32 */
[----:B------:R-:W-:-:S03]  /*16140*/  @!P4 LEA.HI.X R5, R208, R5, R48, 0x1, P2 ;  /* 0x00000005d005c211 */ /* 0x000fc600010f0c30 */
[----:B------:R0:W-:Y:S04]  /*16150*/  @!P3 ST.E.128 desc[UR60][R2.64], R8 ;  /* 0x000000080200b985 */ /* 0x0001e8000c101d3c */
[----:B------:R0:W-:Y:S02]  /*16160*/  @!P4 ST.E.128 desc[UR60][R4.64], R32 ;  /* 0x000000200400c985 */ /* 0x0001e4000c101d3c */
.L_x_668:
[----:B------:R-:W-:Y:S05]  /*16170*/  BSYNC B1 ;  /* 0x0000000000017941 */ /* 0x000fea0003800000 */
.L_x_667:
[----:B0---4-:R0:W4:Y:S01]  /*16180*/  SHFL.IDX PT, R5, R45, 0x2, 0x181f ;  /* 0x00581f002d057f89 */ /* 0x01112200000e0000 */
[----:B------:R-:W-:Y:S03]  /*16190*/  BSSY B1, `(.L_x_669) ;  /* 0x000000c000017945 */ /* 0x000fe60003800000 */
[----:B------:R0:W0:Y:S01]  /*161a0*/  SHFL.IDX PT, R3, R44, 0x2, 0x181f ;  /* 0x00581f002c037f89 */ /* 0x00002200000e0000 */
        /* <DEDUP_REMOVED lines=10> */
.L_x_670:
[----:B------:R-:W-:Y:S05]  /*16250*/  BSYNC B1 ;  /* 0x0000000000017941 */ /* 0x000fea0003800000 */
.L_x_669:
[----:B--2---:R-:W-:Y:S01]  /*16260*/  IADD3 R0, R46, 0x60, RZ ;  /* 0x000000602e007810 */ /* 0x004fe20007ffe0ff */
[----:B0--3--:R-:W2:Y:S03]  /*16270*/  SHFL.IDX PT, R45, R45, 0x3, 0x181f ;  /* 0x00781f002d2d7f89 */ /* 0x009ea600000e0000 */
[----:B------:R-:W-:Y:S01]  /*16280*/  ISETP.GE.AND P0, PT, R0, R51, PT ;  /* 0x000000330000720c */ /* 0x000fe20003f06270 */
[----:B----4-:R3:W4:-:S12]  /*16290*/  SHFL.IDX PT, R5, R44, 0x3, 0x181f ;  /* 0x00781f002c057f89 */ /* 0x01071800000e0000 */
[----:B---3--:R-:W-:Y:S05]  /*162a0*/  @P0 BRA `(.L_x_671) ;  /* 0x0000000c00240947 */ /* 0x008fea0003800000 */
[----:B------:R-:W-:Y:S02]  /*162b0*/  ULDC UR4, c[0x0][0xac8] ;  /* 0x0002b20000047ab9 */ /* 0x000fe40000000800 */
[----:B------:R-:W-:-:S13]  /*162c0*/  ISETP.GE.AND P1, PT, R202, UR4, PT ;  /* 0x00000004ca007c0c */ /* 0x000fda000bf26270 */
[----:B----4-:R-:W-:-:S04]  /*162d0*/  @!P1 LEA R2, P0, R202, R5, 0x1 ;  /* 0x00000005ca029211 */ /* 0x010fc800078008ff */
[----:B--2---:R-:W-:Y:S02]  /*162e0*/  @!P1 LEA.HI.X R3, R202, R45, R50, 0x1, P0 ;  /* 0x0000002dca039211 */ /* 0x004fe400000f0c32 */
[----:B------:R-:W-:-:S03]  /*162f0*/  ISETP.GE.AND P0, PT, R208, UR4, PT ;  /* 0x00000004d0007c0c */ /* 0x000fc6000bf06270 */
[----:B------:R3:W-:Y:S10]  /*16300*/  @!P1 ST.E.128 desc[UR60][R2.64], R24 ;  /* 0x0000001802009985 */ /* 0x0007f4000c101d3c */
[----:B------:R-:W-:Y:S05]  /*16310*/  @P0 BRA `(.L_x_671) ;  /* 0x0000000c00080947 */ /* 0x000fea0003800000 */
[----:B---3--:R-:W-:-:S04]  /*16320*/  LEA R2, P0, R208, R5, 0x1 ;  /* 0x00000005d0027211 */ /* 0x008fc800078008ff */
[----:B------:R-:W-:-:S05]  /*16330*/  LEA.HI.X R3, R208, R45, R48, 0x1, P0 ;  /* 0x0000002dd0037211 */ /* 0x000fca00000f0c30 */
[----:B------:R0:W-:Y:S01]  /*16340*/  ST.E.128 desc[UR60][R2.64], R40 ;  /* 0x0000002802007985 */ /* 0x0001e2000c101d3c */
[----:B------:R-:W-:Y:S05]  /*16350*/  BRA `(.L_x_671) ;  /* 0x0000000800f87947 */ /* 0x000fea0003800000 */
.L_x_662:
[----:B------:R-:W-:Y:S01]  /*16360*/  ULDC.64 UR4, c[0x0][0xc00] ;  /* 0x0003000000047ab9 */ /* 0x000fe20000000a00 */
[----:B------:R-:W-:Y:S01]  /*16370*/  IMAD.MOV.U32 R0, RZ, RZ, RZ ;  /* 0x000000ffff007224 */ /* 0x000fe200078e00ff */
[----:B------:R-:W-:Y:S01]  /*16380*/  ISETP.NE.U32.AND P0, PT, RZ, UR4, PT ;  /* 0x00000004ff007c0c */ /* 0x000fe2000bf05070 */
[----:B------:R-:W2:Y:S01]  /*16390*/  LDC R21, c[0x0][0xbe8] ;  /* 0x0002fa00ff157b82 */ /* 0x000ea20000000800 */
[----:B------:R-:W-:Y:S02]  /*163a0*/  IADD3 R2, P1, R211, UR4, RZ ;  /* 0x00000004d3027c10 */ /* 0x000fe4000ff3e0ff */
[----:B------:R-:W-:Y:S02]  /*163b0*/  ISETP.NE.AND.EX P0, PT, RZ, UR5, PT, P0 ;  /* 0x00000005ff007c0c */ /* 0x000fe4000bf05300 */
[----:B------:R-:W-:Y:S01]  /*163c0*/  IADD3.X R3, R212, UR5, RZ, P1, !PT ;  /* 0x00000005d4037c10 */ /* 0x000fe20008ffe4ff */
[----:B------:R-:W-:Y:S02]  /*163d0*/  ULDC.64 UR4, c[0x0][0xc08] ;  /* 0x0003020000047ab9 */ /* 0x000fe40000000a00 */
[----:B------:R-:W-:-:S04]  /*163e0*/  ISETP.NE.U32.AND P1, PT, RZ, UR4, PT ;  /* 0x00000004ff007c0c */ /* 0x000fc8000bf25070 */
[----:B------:R-:W-:-:S04]  /*163f0*/  ISETP.NE.AND.EX P1, PT, RZ, UR5, PT, P1 ;  /* 0x00000005ff007c0c */ /* 0x000fc8000bf25310 */
[----:B------:R3:W5:Y:S01]  /*16400*/  @P0 LDG.E R0, desc[UR60][R2.64] ;  /* 0x0000003c02000981 */ /* 0x000762000c1e1900 */
[----:B------:R-:W4:Y:S08]  /*16410*/  S2R R7, SR_TID.X ;  /* 0x0000000000077919 */ /* 0x000f300000002100 */
[----:B------:R-:W-:Y:S01]  /*16420*/  @P1 IADD3 R4, P2, R211, UR4, RZ ;  /* 0x00000004d3041c10 */ /* 0x000fe2000ff5e0ff */
[----:B------:R-:W-:-:S02]  /*16430*/  ULDC UR4, c[0x0][0xa88] ;  /* 0x0002a20000047ab9 */ /* 0x000fc40000000800 */
[----:B------:R-:W-:Y:S01]  /*16440*/  IMAD.U32 R6, RZ, RZ, UR4 ;  /* 0x00000004ff067e24 */ /* 0x000fe2000f8e00ff */
[----:B------:R-:W-:-:S05]  /*16450*/  @P1 IADD3.X R5, R212, UR5, RZ, P2, !PT ;  /* 0x00000005d4051c10 */ /* 0x000fca00097fe4ff */
[----:B------:R3:W5:Y:S01]  /*16460*/  @P1 LDG.E R6, desc[UR60][R4.64] ;  /* 0x0000003c04061981 */ /* 0x000762000c1e1900 */
[----:B--2---:R-:W-:-:S13]  /*16470*/  ISETP.NE.AND P2, PT, R21, 0x1, PT ;  /* 0x000000011500780c */ /* 0x004fda0003f45270 */
[----:B------:R-:W2:Y:S01]  /*16480*/  @P2 LDC R12, c[0x0][0xbec] ;  /* 0x0002fb00ff0c2b82 */ /* 0x000ea20000000800 */
[----:B----4-:R-:W-:-:S07]  /*16490*/  VIADD R7, R7, 0xffffff80 ;  /* 0xffffff8007077836 */ /* 0x010fce0000000000 */
[----:B------:R-:W4:Y:S01]  /*164a0*/  @P2 LDC R25, c[0x0][0xbf0] ;  /* 0x0002fc00ff192b82 */ /* 0x000f220000000800 */
[----:B------:R-:W-:Y:S01]  /*164b0*/  ISETP.GE.AND P3, PT, R7, 0x80, PT ;  /* 0x000000800700780c */ /* 0x000fe20003f66270 */
[----:B---3--:R-:W-:-:S12]  /*164c0*/  @P1 BRA `(.L_x_672) ;  /* 0x0000000000101947 */ /* 0x008fd80003800000 */
[----:B------:R-:W-:Y:S05]  /*164d0*/  @!P0 BRA `(.L_x_672) ;  /* 0x00000000000c8947 */ /* 0x000fea0003800000 */
[----:B------:R-:W3:Y:S04]  /*164e0*/  LDG.E R5, desc[UR60][R2.64] ;  /* 0x0000003c02057981 */ /* 0x000ee8000c1e1900 */
[----:B-----5:R-:W3:Y:S02]  /*164f0*/  LDG.E R6, desc[UR60][R2.64+0x4] ;  /* 0x0000043c02067981 */ /* 0x020ee4000c1e1900 */
[----:B---3--:R-:W-:-:S07]  /*16500*/  IMAD.IADD R6, R6, 0x1, -R5 ;  /* 0x0000000106067824 */ /* 0x008fce00078e0a05 */
.L_x_672:
[----:B------:R-:W-:Y:S01]  /*16510*/  BSSY B1, `(.L_x_673) ;  /* 0x000002e000017945 */ /* 0x000fe20003800000 */
[----:B------:R-:W-:Y:S02]  /*16520*/  SHF.R.S32.HI R10, RZ, 0x1f, R210 ;  /* 0x0000001fff0a7819 */ /* 0x000fe400000114d2 */
[----:B------:R-:W-:Y:S02]  /*16530*/  SEL R207, R207, RZ, !P0 ;  /* 0x000000ffcfcf7207 */ /* 0x000fe40004000000 */
[----:B------:R-:W-:Y:S02]  /*16540*/  SEL R214, R214, RZ, !P0 ;  /* 0x000000ffd6d67207 */ /* 0x000fe40004000000 */
[----:B-----5:R-:W-:Y:S01]  /*16550*/  SHF.R.S32.HI R11, RZ, 0x1f, R0 ;  /* 0x0000001fff0b7819 */ /* 0x020fe20000011400 */
[----:B------:R-:W-:Y:S06]  /*16560*/  @P3 BRA `(.L_x_674) ;  /* 0x0000000000a03947 */ /* 0x000fec0003800000 */
[----:B------:R-:W3:Y:S01]  /*16570*/  S2R R2, SR_TID.X ;  /* 0x0000000000027919 */ /* 0x000ee20000002100 */
[----:B------:R-:W5:Y:S02]  /*16580*/  LDC R9, c[0x0][0xbe8] ;  /* 0x0002fa00ff097b82 */ /* 0x000f640000000800 */
[----:B-----5:R-:W-:Y:S01]  /*16590*/  IMAD R3, R6, R9, RZ ;  /* 0x0000000906037224 */ /* 0x020fe200078e02ff */
[----:B---3--:R-:W-:-:S05]  /*165a0*/  LEA R2, R215, R2, 0x7 ;  /* 0x00000002d7027211 */ /* 0x008fca00078e38ff */
[----:B------:R-:W-:-:S05]  /*165b0*/  VIADD R8, R2, 0xffffff80 ;  /* 0xffffff8002087836 */ /* 0x000fca0000000000 */
[----:B------:R-:W-:-:S13]  /*165c0*/  ISETP.GE.AND P0, PT, R8, R3, PT ;  /* 0x000000030800720c */ /* 0x000fda0003f06270 */
[----:B------:R-:W-:Y:S05]  /*165d0*/  @P0 BRA `(.L_x_674) ;  /* 0x0000000000840947 */ /* 0x000fea0003800000 */
[----:B------:R-:W-:Y:S01]  /*165e0*/  ISETP.NE.AND P0, PT, R9, 0x1, PT ;  /* 0x000000010900780c */ /* 0x000fe20003f05270 */
[----:B------:R-:W-:Y:S01]  /*165f0*/  ULDC.64 UR4, c[0x0][0xb90] ;  /* 0x0002e40000047ab9 */ /* 0x000fe20000000a00 */
[----:B------:R-:W-:Y:S02]  /*16600*/  IMAD.MOV.U32 R2, RZ, RZ, R0 ;  /* 0x000000ffff027224 */ /* 0x000fe400078e0000 */
[----:B------:R-:W-:Y:S02]  /*16610*/  IMAD R7, R10, UR4, RZ ;  /* 0x000000040a077c24 */ /* 0x000fe4000f8e02ff */
[----:B------:R-:W-:Y:S02]  /*16620*/  IMAD.MOV.U32 R3, RZ, RZ, R11 ;  /* 0x000000ffff037224 */ /* 0x000fe400078e000b */
[----:B------:R-:W-:Y:S02]  /*16630*/  IMAD.MOV.U32 R5, RZ, RZ, R8 ;  /* 0x000000ffff057224 */ /* 0x000fe400078e0008 */
[----:B------:R-:W-:-:S03]  /*16640*/  IMAD.WIDE.U32 R2, R210, UR4, R2 ;  /* 0x00000004d2027c25 */ /* 0x000fc6000f8e0002 */
[----:B------:R-:W3:Y:S01]  /*16650*/  @P0 LDC R13, c[0x0][0xbec] ;  /* 0x0002fb00ff0d0b82 */ /* 0x000ee20000000800 */
[----:B------:R-:W-:Y:S01]  /*16660*/  IMAD R7, R210, UR5, R7 ;  /* 0x00000005d2077c24 */ /* 0x000fe2000f8e0207 */
[----:B------:R-:W-:-:S04]  /*16670*/  ULDC.64 UR4, c[0x0][0xb98] ;  /* 0x0002e60000047ab9 */ /* 0x000fc80000000a00 */
[----:B------:R-:W-:Y:S02]  /*16680*/  IADD3 R3, R3, R7, RZ ;  /* 0x0000000703037210 */ /* 0x000fe40007ffe0ff */
[----:B------:R-:W5:Y:S01]  /*16690*/  @P0 LDC R15, c[0x0][0xbf0] ;  /* 0x0002fc00ff0f0b82 */ /* 0x000f620000000800 */
[----:B------:R-:W-:-:S04]  /*166a0*/  IMAD.WIDE.U32 R2, R207, UR4, R2 ;  /* 0x00000004cf027c25 */ /* 0x000fc8000f8e0002 */
[----:B---3--:R-:W-:-:S05]  /*166b0*/  @P0 IMAD.HI.U32 R4, R8, R13, RZ ;  /* 0x0000000d08040227 */ /* 0x008fca00078e00ff */
[----:B-----5:R-:W-:Y:S01]  /*166c0*/  @P0 SHF.R.U32.HI R5, RZ, R15, R4 ;  /* 0x0000000fff050219 */ /* 0x020fe20000011604 */
[----:B------:R-:W-:-:S03]  /*166d0*/  IMAD R4, R214, UR4, RZ ;  /* 0x00000004d6047c24 */ /* 0x000fc6000f8e02ff */
[----:B------:R-:W-:Y:S01]  /*166e0*/  IADD3 R2, P0, R5, R2, RZ ;  /* 0x0000000205027210 */ /* 0x000fe20007f1e0ff */
[----:B------:R-:W-:-:S04]  /*166f0*/  IMAD.MOV R7, RZ, RZ, -R5 ;  /* 0x000000ffff077224 */ /* 0x000fc800078e0a05 */
[----:B------:R-:W-:Y:S01]  /*16700*/  IMAD R7, R9, R7, R8 ;  /* 0x0000000709077224 */ /* 0x000fe200078e0208 */
[----:B------:R-:W-:Y:S01]  /*16710*/  SHF.R.S32.HI R9, RZ, 0x1f, R5 ;  /* 0x0000001fff097819 */ /* 0x000fe20000011405 */
[----:B------:R-:W-:Y:S01]  /*16720*/  IMAD R8, R207, UR5, R4 ;  /* 0x00000005cf087c24 */ /* 0x000fe2000f8e0204 */
[----:B------:R-:W-:Y:S02]  /*16730*/  ULDC.64 UR4, c[0x0][0xb88] ;  /* 0x0002e20000047ab9 */ /* 0x000fe40000000a00 */
[----:B------:R-:W-:Y:S02]  /*16740*/  SHF.R.S32.HI R4, RZ, 0x1f, R7 ;  /* 0x0000001fff047819 */ /* 0x000fe40000011407 */
[----:B------:R-:W-:-:S03]  /*16750*/  IADD3.X R3, R9, R3, R8, P0, !PT ;  /* 0x0000000309037210 */ /* 0x000fc600007fe408 */
[----:B------:R-:W-:Y:S02]  /*16760*/  IMAD R4, R4, UR4, RZ ;  /* 0x0000000404047c24 */ /* 0x000fe4000f8e02ff */
[----:B------:R-:W-:-:S04]  /*16770*/  IMAD.WIDE.U32 R2, R7, UR4, R2 ;  /* 0x0000000407027c25 */ /* 0x000fc8000f8e0002 */
[----:B------:R-:W-:Y:S01]  /*16780*/  IMAD R5, R7, UR5, R4 ;  /* 0x0000000507057c24 */ /* 0x000fe2000f8e0204 */
[----:B------:R-:W-:Y:S02]  /*16790*/  ULDC.64 UR4, c[0x0][0xb50] ;  /* 0x0002d40000047ab9 */ /* 0x000fe40000000a00 */
[----:B------:R-:W-:Y:S01]  /*167a0*/  LEA R4, P0, R2, UR4, 0x2 ;  /* 0x0000000402047c11 */ /* 0x000fe2000f8010ff */
[----:B------:R-:W-:-:S05]  /*167b0*/  IMAD.IADD R3, R3, 0x1, R5 ;  /* 0x0000000103037824 */ /* 0x000fca00078e0205 */
[----:B------:R-:W-:Y:S01]  /*167c0*/  LEA.HI.X R5, R2, UR5, R3, 0x2, P0 ;  /* 0x0000000502057c11 */ /* 0x000fe200080f1403 */
[----:B------:R-:W-:-:S05]  /*167d0*/  IMAD.MOV.U32 R3, RZ, RZ, -0x800000 ;  /* 0xff800000ff037424 */ /* 0x000fca00078e00ff */
[----:B------:R3:W-:Y:S02]  /*167e0*/  STG.E desc[UR60][R4.64], R3 ;  /* 0x0000000304007986 */ /* 0x0007e4000c10193c */
.L_x_674:
[----:B------:R-:W-:Y:S05]  /*167f0*/  BSYNC B1 ;  /* 0x0000000000017941 */ /* 0x000fea0003800000 */
.L_x_673:
[----:B------:R-:W-:Y:S02]  /*16800*/  ULDC.64 UR4, c[0x0][0xaa0] ;  /* 0x0002a80000047ab9 */ /* 0x000fe40000000a00 */
[----:B---3--:R-:W-:-:S04]  /*16810*/  IMAD R3, R11, UR4, RZ ;  /* 0x000000040b037c24 */ /* 0x008fc8000f8e02ff */
[C---:B------:R-:W-:Y:S02]  /*16820*/  IMAD R5, R0.reuse, UR5, R3 ;  /* 0x0000000500057c24 */ /* 0x040fe4000f8e0203 */
[----:B------:R-:W-:Y:S01]  /*16830*/  IMAD.WIDE.U32 R2, R0, UR4, RZ ;  /* 0x0000000400027c25 */ /* 0x000fe2000f8e00ff */
[----:B------:R-:W-:-:S03]  /*16840*/  ULDC.64 UR4, c[0x0][0xae8] ;  /* 0x0002ba0000047ab9 */ /* 0x000fc60000000a00 */
[----:B------:R-:W-:Y:S01]  /*16850*/  IMAD R0, R209, 0x20, R216 ;  /* 0x00000020d1007824 */ /* 0x000fe200078e02d8 */
[----:B------:R-:W-:Y:S01]  /*16860*/  IADD3 R3, R3, R5, RZ ;  /* 0x0000000503037210 */ /* 0x000fe20007ffe0ff */
[----:B------:R-:W-:Y:S02]  /*16870*/  IMAD R7, R10, UR4, RZ ;  /* 0x000000040a077c24 */ /* 0x000fe4000f8e02ff */
[----:B------:R-:W-:Y:S02]  /*16880*/  IMAD R9, R215, 0x80, R0 ;  /* 0x00000080d7097824 */ /* 0x000fe400078e0200 */
[----:B------:R-:W-:Y:S02]  /*16890*/  IMAD R7, R210, UR5, R7 ;  /* 0x00000005d2077c24 */ /* 0x000fe4000f8e0207 */
[----:B--2---:R-:W-:-:S04]  /*168a0*/  @P2 IMAD.HI.U32 R0, R9, R12, RZ ;  /* 0x0000000c09002227 */ /* 0x004fc800078e00ff */
[----:B------:R-:W-:Y:S01]  /*168b0*/  IMAD.WIDE.U32 R2, R210, UR4, R2 ;  /* 0x00000004d2027c25 */ /* 0x000fe2000f8e0002 */
[----:B------:R-:W-:-:S03]  /*168c0*/  ULDC.64 UR4, c[0x0][0xaf0] ;  /* 0x0002bc0000047ab9 */ /* 0x000fc60000000a00 */
[----:B------:R-:W-:Y:S01]  /*168d0*/  IMAD.MOV.U32 R5, RZ, RZ, R9 ;  /* 0x000000ffff057224 */ /* 0x000fe200078e0009 */
[----:B----4-:R-:W-:Y:S01]  /*168e0*/  @P2 SHF.R.U32.HI R5, RZ, R25, R0 ;  /* 0x00000019ff052219 */ /* 0x010fe20000011600 */
[----:B------:R-:W-:Y:S02]  /*168f0*/  IMAD R4, R214, UR4, RZ ;  /* 0x00000004d6047c24 */ /* 0x000fe4000f8e02ff */
[----:B------:R-:W-:Y:S01]  /*16900*/  IMAD.IADD R3, R3, 0x1, R7 ;  /* 0x0000000103037824 */ /* 0x000fe200078e0207 */
[----:B------:R-:W-:Y:S01]  /*16910*/  SHF.R.S32.HI R0, RZ, 0x1f, R5 ;  /* 0x0000001fff007819 */ /* 0x000fe20000011405 */
[C---:B------:R-:W-:Y:S02]  /*16920*/  IMAD R7, R207.reuse, UR5, R4 ;  /* 0x00000005cf077c24 */ /* 0x040fe4000f8e0204 */
[----:B------:R-:W-:Y:S01]  /*16930*/  IMAD.WIDE.U32 R2, R207, UR4, R2 ;  /* 0x00000004cf027c25 */ /* 0x000fe2000f8e0002 */
[----:B------:R-:W-:-:S03]  /*16940*/  ULDC.64 UR4, c[0x0][0xae0] ;  /* 0x0002b80000047ab9 */ /* 0x000fc60000000a00 */
[----:B------:R-:W-:Y:S01]  /*16950*/  IMAD.MOV R4, RZ, RZ, -R5 ;  /* 0x000000ffff047224 */ /* 0x000fe200078e0a05 */
[----:B------:R-:W-:Y:S01]  /*16960*/  IADD3 R3, R3, R7, RZ ;  /* 0x0000000703037210 */ /* 0x000fe20007ffe0ff */
[----:B------:R-:W-:Y:S02]  /*16970*/  IMAD R0, R0, UR4, RZ ;  /* 0x0000000400007c24 */ /* 0x000fe4000f8e02ff */
[----:B------:R-:W-:Y:S02]  /*16980*/  IMAD R7, R21, R4, R9 ;  /* 0x0000000415077224 */ /* 0x000fe400078e0209 */
[C---:B------:R-:W-:Y:S02]  /*16990*/  IMAD R9, R5.reuse, UR5, R0 ;  /* 0x0000000505097c24 */ /* 0x040fe4000f8e0200 */
[----:B------:R-:W-:Y:S01]  /*169a0*/  IMAD.WIDE.U32 R2, R5, UR4, R2 ;  /* 0x0000000405027c25 */ /* 0x000fe2000f8e0002 */
[----:B------:R-:W-:Y:S01]  /*169b0*/  SHF.R.S32.HI R0, RZ, 0x1f, R7 ;  /* 0x0000001fff007819 */ /* 0x000fe20000011407 */
[----:B------:R-:W-:-:S02]  /*169c0*/  ULDC.64 UR4, c[0x0][0xad8] ;  /* 0x0002b60000047ab9 */ /* 0x000fc40000000a00 */
[----:B------:R-:W-:Y:S02]  /*169d0*/  IMAD.IADD R3, R3, 0x1, R9 ;  /* 0x0000000103037824 */ /* 0x000fe400078e0209 */
[----:B------:R-:W-:Y:S02]  /*169e0*/  IMAD R0, R0, UR4, RZ ;  /* 0x0000000400007c24 */ /* 0x000fe4000f8e02ff */
[----:B------:R-:W-:-:S04]  /*169f0*/  IMAD.WIDE.U32 R2, R7, UR4, R2 ;  /* 0x0000000407027c25 */ /* 0x000fc8000f8e0002 */
[----:B------:R-:W-:Y:S01]  /*16a00*/  IMAD R7, R7, UR5, R0 ;  /* 0x0000000507077c24 */ /* 0x000fe2000f8e0200 */
[----:B------:R-:W-:Y:S02]  /*16a10*/  ULDC.64 UR4, c[0x0][0xa80] ;  /* 0x0002a00000047ab9 */ /* 0x000fe40000000a00 */
[----:B------:R-:W-:Y:S01]  /*16a20*/  LEA R0, P0, R2, UR4, 0x1 ;  /* 0x0000000402007c11 */ /* 0x000fe2000f8008ff */
[----:B------:R-:W-:Y:S01]  /*16a30*/  IMAD.IADD R3, R3, 0x1, R7 ;  /* 0x0000000103037824 */ /* 0x000fe200078e0207 */
[----:B------:R-:W-:-:S04]  /*16a40*/  UMOV UR4, 0xffffffff ;  /* 0xffffffff00047882 */ /* 0x000fc80000000000 */
[----:B------:R-:W-:Y:S01]  /*16a50*/  LEA.HI.X R2, R2, UR5, R3, 0x1, P0 ;  /* 0x0000000502027c11 */ /* 0x000fe200080f0c03 */
[----:B------:R-:W-:Y:S06]  /*16a60*/  BRA.DIV UR4, `(.L_x_675) ;  /* 0x0000009e04d87947 */ /* 0x000fec000b800000 */
[----:B------:R2:W3:Y:S04]  /*16a70*/  SHFL.IDX PT, R3, R2, RZ, 0x181f ;  /* 0x00181fff02037589 */ /* 0x0004e800000e0000 */
[----:B------:R2:W4:Y:S02]  /*16a80*/  SHFL.IDX PT, R14, R0, RZ, 0x181f ;  /* 0x00181fff000e7589 */ /* 0x00052400000e0000 */
.L_x_910:
[----:B------:R-:W-:Y:S01]  /*16a90*/  IMAD R21, R6, R21, RZ ;  /* 0x0000001506157224 */ /* 0x000fe200078e02ff */
[----:B------:R-:W-:Y:S01]  /*16aa0*/  BSSY B1, `(.L_x_676) ;  /* 0x000000f000017945 */ /* 0x000fe20003800000 */
[----:B------:R-:W-:-:S05]  /*16ab0*/  IMAD R6, R215, 0x80, R216 ;  /* 0x00000080d7067824 */ /* 0x000fca00078e02d8 */
[----:B------:R-:W-:-:S13]  /*16ac0*/  ISETP.GE.AND P0, PT, R6, R21, PT ;  /* 0x000000150600720c */ /* 0x000fda0003f06270 */
[----:B------:R-:W-:Y:S05]  /*16ad0*/  @P0 BRA `(.L_x_677) ;  /* 0x00000000002c0947 */ /* 0x000fea0003800000 */
[----:B------:R-:W-:Y:S01]  /*16ae0*/  ULDC UR4, c[0x0][0xac8] ;  /* 0x0002b20000047ab9 */ /* 0x000fe20000000800 */
[----:B------:R-:W-:Y:S02]  /*16af0*/  SHF.R.S32.HI R8, RZ, 0x1f, R202 ;  /* 0x0000001fff087819 */ /* 0x000fe400000114ca */
[----:B------:R-:W-:Y:S02]  /*16b00*/  ISETP.GE.AND P2, PT, R202, UR4, PT ;  /* 0x00000004ca007c0c */ /* 0x000fe4000bf46270 */
[----:B------:R-:W-:Y:S02]  /*16b10*/  ISETP.GE.AND P3, PT, R208, UR4, PT ;  /* 0x00000004d0007c0c */ /* 0x000fe4000bf66270 */
[----:B------:R-:W-:-:S09]  /*16b20*/  SHF.R.S32.HI R7, RZ, 0x1f, R208 ;  /* 0x0000001fff077819 */ /* 0x000fd200000114d0 */
[-C--:B----4-:R-:W-:Y:S02]  /*16b30*/  @!P2 LEA R4, P0, R202, R14.reuse, 0x1 ;  /* 0x0000000eca04a211 */ /* 0x090fe400078008ff */
[----:B------:R-:W-:Y:S02]  /*16b40*/  @!P3 LEA R14, P1, R208, R14, 0x1 ;  /* 0x0000000ed00eb211 */ /* 0x000fe400078208ff */
[-C--:B---3--:R-:W-:Y:S02]  /*16b50*/  @!P2 LEA.HI.X R5, R202, R3.reuse, R8, 0x1, P0 ;  /* 0x00000003ca05a211 */ /* 0x088fe400000f0c08 */
[----:B------:R-:W-:-:S03]  /*16b60*/  @!P3 LEA.HI.X R15, R208, R3, R7, 0x1, P1 ;  /* 0x00000003d00fb211 */ /* 0x000fc600008f0c07 */
[----:B------:R3:W-:Y:S04]  /*16b70*/  @!P2 ST.E.128 desc[UR60][R4.64], RZ ;  /* 0x000000ff0400a985 */ /* 0x0007e8000c101d3c */
[----:B------:R3:W-:Y:S02]  /*16b80*/  @!P3 ST.E.128 desc[UR60][R14.64], RZ ;  /* 0x000000ff0e00b985 */ /* 0x0007e4000c101d3c */
.L_x_677:
[----:B------:R-:W-:Y:S05]  /*16b90*/  BSYNC B1 ;  /* 0x0000000000017941 */ /* 0x000fea0003800000 */
.L_x_676:
[----:B------:R-:W-:-:S03]  /*16ba0*/  UMOV UR4, 0xffffffff ;  /* 0xffffffff00047882 */ /* 0x000fc60000000000 */
[----:B------:R-:W-:Y:S05]  /*16bb0*/  BRA.DIV UR4, `(.L_x_678) ;  /* 0x0000009e04b87947 */ /* 0x000fea000b800000 */
[----:B---3--:R3:W0:Y:S04]  /*16bc0*/  SHFL.IDX PT, R3, R2, 0x1, 0x181f ;  /* 0x00381f0002037f89 */ /* 0x00862800000e0000 */
[----:B----4-:R3:W4:Y:S02]  /*16bd0*/  SHFL.IDX PT, R14, R0, 0x1, 0x181f ;  /* 0x00381f00000e7f89 */ /* 0x01072400000e0000 */
.L_x_914:
[----:B------:R-:W-:Y:S01]  /*16be0*/  VIADD R4, R6, 0x20 ;  /* 0x0000002006047836 */ /* 0x000fe20000000000 */
[----:B------:R-:W-:Y:S04]  /*16bf0*/  BSSY B1, `(.L_x_679) ;  /* 0x000000e000017945 */ /* 0x000fe80003800000 */
        /* <DEDUP_REMOVED lines=9> */
[-C--:B0-----:R-:W-:Y:S02]  /*16c90*/  @!P2 LEA.HI.X R5, R202, R3.reuse, R8, 0x1, P0 ;  /* 0x00000003ca05a211 */ /* 0x081fe400000f0c08 */
[----:B------:R-:W-:-:S03]  /*16ca0*/  @!P3 LEA.HI.X R15, R208, R3, R7, 0x1, P1 ;  /* 0x00000003d00fb211 */ /* 0x000fc600008f0c07 */
[----:B------:R0:W-:Y:S04]  /*16cb0*/  @!P2 ST.E.128 desc[UR60][R4.64], RZ ;  /* 0x000000ff0400a985 */ /* 0x0001e8000c101d3c */
[----:B------:R0:W-:Y:S02]  /*16cc0*/  @!P3 ST.E.128 desc[UR60][R14.64], RZ ;  /* 0x000000ff0e00b985 */ /* 0x0001e4000c101d3c */
.L_x_680:
[----:B------:R-:W-:Y:S05]  /*16cd0*/  BSYNC B1 ;  /* 0x0000000000017941 */ /* 0x000fea0003800000 */
.L_x_679:
[----:B------:R-:W-:-:S03]  /*16ce0*/  UMOV UR4, 0xffffffff ;  /* 0xffffffff00047882 */ /* 0x000fc60000000000 */
[----:B------:R-:W-:Y:S05]  /*16cf0*/  BRA.DIV UR4, `(.L_x_681) ;  /* 0x0000009e04b07947 */ /* 0x000fea000b800000 */
[----:B0-----:R0:W0:Y:S04]  /*16d00*/  SHFL.IDX PT, R3, R2, 0x2, 0x181f ;  /* 0x00581f0002037f89 */ /* 0x00102800000e0000 */
[----:B----4-:R4:W0:Y:S02]  /*16d10*/  SHFL.IDX PT, R14, R0, 0x2, 0x181f ;  /* 0x00581f00000e7f89 */ /* 0x01082400000e0000 */
.L_x_918:
[----:B------:R-:W-:Y:S01]  /*16d20*/  IADD3 R4, R6, 0x40, RZ ;  /* 0x0000004006047810 */ /* 0x000fe20007ffe0ff */
[----:B------:R-:W-:Y:S03]  /*16d30*/  BSSY B1, `(.L_x_682) ;  /* 0x000000e000017945 */ /* 0x000fe60003800000 */
[----:B------:R-:W-:-:S13]  /*16d40*/  ISETP.GE.AND P0, PT, R4, R21, PT ;  /* 0x000000150400720c */ /* 0x000fda0003f06270 */
[----:B------:R-:W-:Y:S05]  /*16d50*/  @P0 BRA `(.L_x_683) ;  /* 0x00000000002c0947 */ /* 0x000fea0003800000 */
[----:B------:R-:W-:Y:S01]  /*16d60*/  ULDC UR4, c[0x0][0xac8] ;  /* 0x0002b20000047ab9 */ /* 0x000fe20000000800 */
[----:B------:R-:W-:Y:S02]  /*16d70*/  SHF.R.S32.HI R8, RZ, 0x1f, R202 ;  /* 0x0000001fff087819 */ /* 0x000fe400000114ca */
[----:B------:R-:W-:Y:S02]  /*16d80*/  ISETP.GE.AND P2, PT, R202, UR4, PT ;  /* 0x00000004ca007c0c */ /* 0x000fe4000bf46270 */
[----:B------:R-:W-:Y:S02]  /*16d90*/  ISETP.GE.AND P3, PT, R208, UR4, PT ;  /* 0x00000004d0007c0c */ /* 0x000fe4000bf66270 */
[----:B------:R-:W-:-:S09]  /*16da0*/  SHF.R.S32.HI R7, RZ, 0x1f, R208 ;  /* 0x0000001fff077819 */ /* 0x000fd200000114d0 */
[-C--:B0-----:R-:W-:Y:S02]  /*16db0*/  @!P2 LEA R4, P0, R202, R14.reuse, 0x1 ;  /* 0x0000000eca04a211 */ /* 0x081fe400078008ff */
[----:B------:R-:W-:Y:S02]  /*16dc0*/  @!P3 LEA R14, P1, R208, R14, 0x1 ;  /* 0x0000000ed00eb211 */ /* 0x000fe400078208ff */
[-C--:B------:R-:W-:Y:S02]  /*16dd0*/  @!P2 LEA.HI.X R5, R202, R3.reuse, R8, 0x1, P0 ;  /* 0x00000003ca05a211 */ /* 0x080fe400000f0c08 */
[----:B------:R-:W-:-:S03]  /*16de0*/  @!P3 LEA.HI.X R15, R208, R3, R7, 0x1, P1 ;  /* 0x00000003d00fb211 */ /* 0x000fc600008f0c07 */
[----:B------:R0:W-:Y:S04]  /*16df0*/  @!P2 ST.E.128 desc[UR60][R4.64], RZ ;  /* 0x000000ff0400a985 */ /* 0x0001e8000c101d3c */
[----:B------:R0:W-:Y:S02]  /*16e00*/  @!P3 ST.E.128 desc[UR60][R14.64], RZ ;  /* 0x000000ff0e00b985 */ /* 0x0001e4000c101d3c */
.L_x_683:
[----:B------:R-:W-:Y:S05]  /*16e10*/  BSYNC B1 ;  /* 0x0000000000017941 */ /* 0x000fea0003800000 */
.L_x_682:
[----:B------:R-:W-:-:S03]  /*16e20*/  UMOV UR4, 0xffffffff ;  /* 0xffffffff00047882 */ /* 0x000fc60000000000 */
[----:B------:R-:W-:Y:S05]  /*16e30*/  BRA.DIV UR4, `(.L_x_684) ;  /* 0x0000009e04a87947 */ /* 0x000fea000b800000 */
[----:B0-----:R0:W0:Y:S04]  /*16e40*/  SHFL.IDX PT, R3, R2, 0x3, 0x181f ;  /* 0x00781f0002037f89 */ /* 0x00102800000e0000 */
[----:B------:R0:W0:Y:S02]  /*16e50*/  SHFL.IDX PT, R14, R0, 0x3, 0x181f ;  /* 0x00781f00000e7f89 */ /* 0x00002400000e0000 */
.L_x_922:
[----:B0-234-:R-:W-:-:S05]  /*16e60*/  VIADD R0, R6, 0x60 ;  /* 0x0000006006007836 */ /* 0x01dfca0000000000 */
[----:B------:R-:W-:-:S13]  /*16e70*/  ISETP.GE.AND P0, PT, R0, R21, PT ;  /* 0x000000150000720c */ /* 0x000fda0003f06270 */
[----:B------:R-:W-:Y:S05]  /*16e80*/  @P0 BRA `(.L_x_671) ;  /* 0x00000000002c0947 */ /* 0x000fea0003800000 */
[----:B------:R-:W-:Y:S01]  /*16e90*/  ULDC UR4, c[0x0][0xac8] ;  /* 0x0002b20000047ab9 */ /* 0x000fe20000000800 */
[----:B------:R-:W-:Y:S02]  /*16ea0*/  SHF.R.S32.HI R7, RZ, 0x1f, R202 ;  /* 0x0000001fff077819 */ /* 0x000fe400000114ca */
[----:B------:R-:W-:Y:S02]  /*16eb0*/  ISETP.GE.AND P2, PT, R202, UR4, PT ;  /* 0x00000004ca007c0c */ /* 0x000fe4000bf46270 */
[----:B------:R-:W-:Y:S02]  /*16ec0*/  ISETP.GE.AND P3, PT, R208, UR4, PT ;  /* 0x00000004d0007c0c */ /* 0x000fe4000bf66270 */
[----:B------:R-:W-:-:S09]  /*16ed0*/  SHF.R.S32.HI R2, RZ, 0x1f, R208 ;  /* 0x0000001fff027819 */ /* 0x000fd200000114d0 */
[-C--:B------:R-:W-:Y:S02]  /*16ee0*/  @!P2 LEA R4, P0, R202, R14.reuse, 0x1 ;  /* 0x0000000eca04a211 */ /* 0x080fe400078008ff */
[----:B------:R-:W-:Y:S02]  /*16ef0*/  @!P3 LEA R14, P1, R208, R14, 0x1 ;  /* 0x0000000ed00eb211 */ /* 0x000fe400078208ff */
[-C--:B------:R-:W-:Y:S02]  /*16f00*/  @!P2 LEA.HI.X R5, R202, R3.reuse, R7, 0x1, P0 ;  /* 0x00000003ca05a211 */ /* 0x080fe400000f0c07 */
[----:B------:R-:W-:-:S03]  /*16f10*/  @!P3 LEA.HI.X R15, R208, R3, R2, 0x1, P1 ;  /* 0x00000003d00fb211 */ /* 0x000fc600008f0c02 */
[----:B------:R0:W-:Y:S04]  /*16f20*/  @!P2 ST.E.128 desc[UR60][R4.64], RZ ;  /* 0x000000ff0400a985 */ /* 0x0001e8000c101d3c */
[----:B------:R0:W-:Y:S02]  /*16f30*/  @!P3 ST.E.128 desc[UR60][R14.64], RZ ;  /* 0x000000ff0e00b985 */ /* 0x0001e4000c101d3c */
.L_x_671:
[----:B------:R-:W-:Y:S05]  /*16f40*/  BSYNC B0 ;  /* 0x0000000000007941 */ /* 0x000fea0003800000 */
.L_x_661:
[----:B------:R-:W-:Y:S02]  /*16f50*/  ULDC UR4, c[0x0][0xc3c] ;  /* 0x00030f0000047ab9 */ /* 0x000fe40000000800 */
[----:B-1----:R-:W-:-:S13]  /*16f60*/  ISETP.GE.AND P0, PT, R171, UR4, PT ;  /* 0x00000004ab007c0c */ /* 0x002fda000bf06270 */
[----:B------:R-:W-:Y:S05]  /*16f70*/  @!P0 BRA `(.L_x_685) ;  /* 0xfffffea000388947 */ /* 0x000fea000383ffff */
[----:B------:R-:W-:Y:S05]  /*16f80*/  BRA `(.L_x_521) ;  /* 0x0000007800287947 */ /* 0x000fea0003800000 */
.L_x_519:
[----:B------:R-:W-:-:S08]  /*16f90*/  NOP ;  /* 0x0000000000007918 */ /* 0x000fd00000000000 */
[----:B--2---:R-:W0:-:S00]  /*16fa0*/  USETMAXREG.DEALLOC.CTAPOOL 0x28 ;  /* 0x00000028000079c8 */ /* 0x004e0000080e0500 */
        /* <DEDUP_REMOVED lines=8> */
[----:B------:R0:W1:Y:S01]  /*17030*/  @P0 LDS.128 R16, [R0+0x228d0] ;  /* 0x0228d00000100984 */ /* 0x0000620000000c00 */
[----:B------:R-:W-:Y:S06]  /*17040*/  @P0 BAR.ARV 0x4, 0x180 ;  /* 0x0106000000000b1d */ /* 0x000fec0000002000 */
[----:B------:R-:W-:Y:S05]  /*17050*/  @P0 BRA `(.L_x_686) ;  /* 0x0000000800040947 */ /* 0x000fea0003800000 */
[----:B------:R-:W2:Y:S01]  /*17060*/  S2R R2, SR_TID.X ;  /* 0x0000000000027919 */ /* 0x000ea20000002100 */
[----:B------:R-:W-:Y:S01]  /*17070*/  ULDC UR4, c[0x0][0xc3c] ;  /* 0x00030f0000047ab9 */ /* 0x000fe20000000800 */
[----:B0-----:R-:W-:Y:S01]  /*17080*/  IMAD.MOV.U32 R0, RZ, RZ, RZ ;  /* 0x000000ffff007224 */ /* 0x001fe200078e00ff */
[----:B------:R-:W0:Y:S01]  /*17090*/  S2UR UR6, SR_CTAID.X ;  /* 0x00000000000679c3 */ /* 0x000e220000002500 */
[----:B------:R-:W-:Y:S01]  /*170a0*/  ULDC UR5, c[0x0][0xc38] ;  /* 0x00030e0000057ab9 */ /* 0x000fe20000000800 */
[----:B--2---:R-:W-:-:S04]  /*170b0*/  LOP3.LUT R5, R2, 0x1f, RZ, 0xc0, !PT ;  /* 0x0000001f02057812 */ /* 0x004fc800078ec0ff */
[----:B------:R-:W-:-:S04]  /*170c0*/  ISETP.NE.AND P0, PT, R5, 0x1f, PT ;  /* 0x0000001f0500780c */ /* 0x000fc80003f05270 */
[----:B------:R-:W-:-:S13]  /*170d0*/  ISETP.GE.OR P1, PT, R5, UR4, !P0 ;  /* 0x0000000405007c0c */ /* 0x000fda000c726670 */
[----:B------:R-:W2:Y:S02]  /*170e0*/  @!P1 LDC.64 R2, c[0x0][0xc80] ;  /* 0x00032000ff029b82 */ /* 0x000ea40000000a00 */
[----:B--2---:R-:W-:-:S05]  /*170f0*/  @!P1 IMAD.WIDE.U32 R2, R5, 0x4, R2 ;  /* 0x0000000405029825 */ /* 0x004fca00078e0002 */
[----:B------:R-:W2:Y:S01]  /*17100*/  @!P1 LDG.E R0, desc[UR60][R2.64] ;  /* 0x0000003c02009981 */ /* 0x000ea2000c1e1900 */
[C---:B------:R-:W-:Y:S01]  /*17110*/  ISETP.NE.AND P1, PT, R5.reuse, RZ, PT ;  /* 0x000000ff0500720c */ /* 0x040fe20003f25270 */
[----:B------:R-:W-:Y:S01]  /*17120*/  UMOV UR4, URZ ;  /* 0x0000003f00047c82 */ /* 0x000fe20008000000 */
[C---:B------:R-:W-:Y:S01]  /*17130*/  ISETP.GE.U32.AND P2, PT, R5.reuse, 0x2, PT ;  /* 0x000000020500780c */ /* 0x040fe20003f46070 */
[----:B-1----:R-:W-:Y:S01]  /*17140*/  IMAD.MOV.U32 R16, RZ, RZ, RZ ;  /* 0x000000ffff107224 */ /* 0x002fe200078e00ff */
        /* <DEDUP_REMOVED lines=8> */
[----:B------:R-:W-:-:S05]  /*171d0*/  IMAD.IADD R4, R7, 0x1, R4 ;  /* 0x0000000107047824 */ /* 0x000fca00078e0204 */
[----:B------:R-:W1:Y:S02]  /*171e0*/  SHFL.UP PT, R6, R4, 0x4, RZ ;  /* 0x0480000004067989 */ /* 0x000e6400000e00ff */
[----:B-1----:R-:W-:-:S04]  /*171f0*/  SEL R3, R6, RZ, P3 ;  /* 0x000000ff06037207 */ /* 0x002fc80001800000 */
[----:B------:R-:W-:-:S05]  /*17200*/  IADD3 R3, R4, R3, RZ ;  /* 0x0000000304037210 */ /* 0x000fca0007ffe0ff */
[----:B------:R-:W1:Y:S02]  /*17210*/  SHFL.UP PT, R2, R3, 0x8, RZ ;  /* 0x0500000003027989 */ /* 0x000e6400000e00ff */
[----:B-1----:R-:W-:-:S05]  /*17220*/  SEL R2, R2, RZ, P4 ;  /* 0x000000ff02027207 */ /* 0x002fca0002000000 */
[----:B------:R-:W-:-:S05]  /*17230*/  IMAD.IADD R2, R3, 0x1, R2 ;  /* 0x0000000103027824 */ /* 0x000fca00078e0202 */
[----:B------:R-:W1:Y:S02]  /*17240*/  SHFL.UP PT, R6, R2, 0x10, RZ ;  /* 0x0600000002067989 */ /* 0x000e6400000e00ff */
[----:B-1----:R-:W-:-:S05]  /*17250*/  SEL R7, R6, RZ, P5 ;  /* 0x000000ff06077207 */ /* 0x002fca0002800000 */
[----:B------:R-:W-:-:S05]  /*17260*/  IMAD.IADD R7, R2, 0x1, R7 ;  /* 0x0000000102077824 */ /* 0x000fca00078e0207 */
[----:B------:R-:W1:Y:S02]  /*17270*/  SHFL.IDX PT, R4, R7, 0x1f, 0x1f ;  /* 0x03e01f0007047f89 */ /* 0x000e6400000e0000 */
[----:B-1----:R-:W-:-:S04]  /*17280*/  IMAD R4, R4, UR5, RZ ;  /* 0x0000000504047c24 */ /* 0x002fc8000f8e02ff */
[----:B------:R-:W-:Y:S01]  /*17290*/  IMAD.MOV.U32 R3, RZ, RZ, R4 ;  /* 0x000000ffff037224 */ /* 0x000fe200078e0004 */
[----:B0-----:R-:W-:-:S13]  /*172a0*/  ISETP.GT.AND P6, PT, R4, UR6, PT ;  /* 0x0000000604007c0c */ /* 0x001fda000bfc4270 */
[----:B------:R-:W-:Y:S05]  /*172b0*/  @P6 BRA `(.L_x_687) ;  /* 0x00000000009c6947 */ /* 0x000fea0003800000 */
[----:B------:R-:W0:Y:S01]  /*172c0*/  LDC R10, c[0x0][0xc3c] ;  /* 0x00030f00ff0a7b82 */ /* 0x000e220000000800 */
[----:B------:R-:W-:Y:S01]  /*172d0*/  MOV R4, R3 ;  /* 0x0000000300047202 */ /* 0x000fe20000000f00 */
[----:B------:R-:W-:Y:S01]  /*172e0*/  UMOV UR4, URZ ;  /* 0x0000003f00047c82 */ /* 0x000fe20008000000 */
[----:B------:R-:W-:Y:S01]  /*172f0*/  ULDC UR7, c[0x0][0xc3c] ;  /* 0x00030f0000077ab9 */ /* 0x000fe20000000800 */
[----:B------:R-:W-:-:S05]  /*17300*/  ULDC UR5, c[0x0][0xc38] ;  /* 0x00030e0000057ab9 */ /* 0x000fca0000000800 */
.L_x_691:
[----:B------:R-:W-:Y:S01]  /*17310*/  UIADD3 UR4, UR4, 0x1f, URZ ;  /* 0x0000001f04047890 */ /* 0x000fe2000fffe03f */
[----:B------:R-:W-:-:S05]  /*17320*/  IMAD.U32 R19, RZ, RZ, UR7 ;  /* 0x00000007ff137e24 */ /* 0x000fca000f8e00ff */
[----:B0-----:R-:W-:-:S13]  /*17330*/  ISETP.LE.AND P6, PT, R10, UR4, PT ;  /* 0x000000040a007c0c */ /* 0x001fda000bfc3270 */
[----:B------:R-:W-:Y:S05]  /*17340*/  @P6 BRA `(.L_x_688) ;  /* 0x0000000400246947 */ /* 0x000fea0003800000 */
[----:B------:R-:W-:Y:S01]  /*17350*/  VIADD R7, R5, UR4 ;  /* 0x0000000405077c36 */ /* 0x000fe20008000000 */
[----:B------:R-:W-:Y:S01]  /*17360*/  BSSY B0, `(.L_x_689) ;  /* 0x0000007000007945 */ /* 0x000fe20003800000 */
[----:B------:R-:W-:-:S03]  /*17370*/  IMAD.MOV.U32 R0, RZ, RZ, RZ ;  /* 0x000000ffff007224 */ /* 0x000fc600078e00ff */
[----:B------:R-:W-:-:S13]  /*17380*/  ISETP.GE.OR P6, PT, R7, R10, !P0 ;  /* 0x0000000a0700720c */ /* 0x000fda00047c6670 */
[----:B------:R-:W-:Y:S05]  /*17390*/  @P6 BRA `(.L_x_690) ;  /* 0x00000000000c6947 */ /* 0x000fea0003800000 */
[----:B------:R-:W0:Y:S02]  /*173a0*/  LDC.64 R2, c[0x0][0xc80] ;  /* 0x00032000ff027b82 */ /* 0x000e240000000a00 */
[----:B0-----:R-:W-:-:S05]  /*173b0*/  IMAD.WIDE R2, R7, 0x4, R2 ;  /* 0x0000000407027825 */ /* 0x001fca00078e0202 */
[----:B------:R0:W5:Y:S02]  /*173c0*/  LDG.E R0, desc[UR60][R2.64] ;  /* 0x0000003c02007981 */ /* 0x000164000c1e1900 */
.L_x_690:
[----:B------:R-:W-:Y:S05]  /*173d0*/  BSYNC B0 ;  /* 0x0000000000007941 */ /* 0x000fea0003800000 */
.L_x_689:
[----:B0----5:R-:W0:Y:S02]  /*173e0*/  SHFL.UP PT, R2, R0, 0x1, RZ ;  /* 0x0420000000027989 */ /* 0x021e2400000e00ff */
[----:B0-----:R-:W-:-:S05]  /*173f0*/  SEL R3, R2, RZ, P1 ;  /* 0x000000ff02037207 */ /* 0x001fca0000800000 */
[----:B------:R-:W-:-:S05]  /*17400*/  IMAD.IADD R3, R0, 0x1, R3 ;  /* 0x0000000100037824 */ /* 0x000fca00078e0203 */
[----:B------:R-:W0:Y:S02]  /*17410*/  SHFL.UP PT, R2, R3, 0x2, RZ ;  /* 0x0440000003027989 */ /* 0x000e2400000e00ff */
[----:B0-----:R-:W-:-:S04]  /*17420*/  SEL R2, R2, RZ, P2 ;  /* 0x000000ff02027207 */ /* 0x001fc80001000000 */
[----:B------:R-:W-:-:S05]  /*17430*/  IADD3 R2, R3, R2, RZ ;  /* 0x0000000203027210 */ /* 0x000fca0007ffe0ff */
        /* <DEDUP_REMOVED lines=9> */
[----:B------:R-:W0:Y:S02]  /*174d0*/  SHFL.IDX PT, R3, R9, 0x1f, 0x1f ;  /* 0x03e01f0009037f89 */ /* 0x000e2400000e0000 */
[----:B0-----:R-:W-:-:S04]  /*174e0*/  IMAD R3, R3, UR5, RZ ;  /* 0x0000000503037c24 */ /* 0x001fc8000f8e02ff */
[----:B------:R-:W-:-:S05]  /*174f0*/  IMAD.IADD R4, R3, 0x1, R4 ;  /* 0x0000000103047824 */ /* 0x000fca00078e0204 */
[----:B------:R-:W-:-:S13]  /*17500*/  ISETP.GT.AND P6, PT, R4, UR6, PT ;  /* 0x0000000604007c0c */ /* 0x000fda000bfc4270 */
[----:B------:R-:W-:Y:S05]  /*17510*/  @!P6 BRA `(.L_x_691) ;  /* 0xfffffffc007ce947 */ /* 0x000fea000383ffff */
[----:B------:R-:W-:-:S07]  /*17520*/  MOV R7, R9 ;  /* 0x0000000900077202 */ /* 0x000fce0000000f00 */
.L_x_687:
[----:B------:R-:W-:-:S04]  /*17530*/  IMAD.IADD R9, R4, 0x1, -R3 ;  /* 0x0000000104097824 */ /* 0x000fc800078e0a03 */
[----:B------:R-:W-:-:S05]  /*17540*/  IMAD R2, R7, UR5, R9 ;  /* 0x0000000507027c24 */ /* 0x000fca000f8e0209 */
[----:B------:R-:W-:-:S13]  /*17550*/  ISETP.GT.AND P0, PT, R2, UR6, PT ;  /* 0x0000000602007c0c */ /* 0x000fda000bf04270 */
[----:B------:R-:W-:-:S04]  /*17560*/  VOTE.ANY R4, PT, !P0 ;  /* 0x0000000000047806 */ /* 0x000fc800040e0100 */
[----:B------:R-:W0:Y:S01]  /*17570*/  POPC R19, R4 ;  /* 0x0000000400137309 */ /* 0x000e220000000000 */
[----:B------:R-:W-:Y:S01]  /*17580*/  ISETP.NE.AND P0, PT, R4, RZ, PT ;  /* 0x000000ff0400720c */ /* 0x000fe20003f05270 */
[----:B0-----:R-:W0:Y:S02]  /*17590*/  SHFL.IDX PT, R0, R0, R19, 0x1f ;  /* 0x00001f1300007589 */ /* 0x001e2400000e0000 */
[----:B0-----:R-:W-:-:S04]  /*175a0*/  IABS R8, R0 ;  /* 0x0000000000087213 */ /* 0x001fc80000000000 */
[----:B------:R-:W0:Y:S08]  /*175b0*/  I2F.RP R6, R8 ;  /* 0x0000000800067306 */ /* 0x000e300000209400 */
[----:B0-----:R-:W0:Y:S02]  /*175c0*/  MUFU.RCP R6, R6 ;  /* 0x0000000600067308 */ /* 0x001e240000001000 */
[----:B0-----:R-:W-:-:S06]  /*175d0*/  VIADD R2, R6, 0xffffffe ;  /* 0x0ffffffe06027836 */ /* 0x001fcc0000000000 */
[----:B------:R0:W1:Y:S01]  /*175e0*/  F2I.FTZ.U32.TRUNC.NTZ R3, R2 ;  /* 0x0000000200037305 */ /* 0x000062000021f000 */
[----:B------:R-:W-:Y:S05]  /*175f0*/  @!P0 BRA `(.L_x_692) ;  /* 0x0000000000088947 */ /* 0x000fea0003800000 */
[----:B------:R-:W-:-:S06]  /*17600*/  VIADD R16, R19, 0xffffffff ;  /* 0xffffffff13107836 */ /* 0x000fcc0000000000 */
[----:B------:R2:W3:Y:S02]  /*17610*/  SHFL.IDX PT, R16, R7, R16, 0x1f ;  /* 0x00001f1007107589 */ /* 0x0004e400000e0000 */
.L_x_692:
[----:B---3--:R-:W-:Y:S01]  /*17620*/  IMAD R16, R16, UR5, R9 ;  /* 0x0000000510107c24 */ /* 0x008fe2000f8e0209 */
[----:B0-----:R-:W-:Y:S01]  /*17630*/  IABS R2, R0 ;  /* 0x0000000000027213 */ /* 0x001fe20000000000 */
[----:B-12---:R-:W-:Y:S02]  /*17640*/  IMAD.MOV R7, RZ, RZ, -R3 ;  /* 0x000000ffff077224 */ /* 0x006fe400078e0a03 */
[----:B------:R-:W-:Y:S01]  /*17650*/  VIADD R19, R19, UR4 ;  /* 0x0000000413137c36 */ /* 0x000fe20008000000 */
[----:B------:R-:W-:Y:S01]  /*17660*/  IADD3 R9, -R16, UR6, RZ ;  /* 0x0000000610097c10 */ /* 0x000fe2000fffe1ff */
[----:B------:R-:W-:Y:S01]  /*17670*/  IMAD R7, R7, R8, RZ ;  /* 0x0000000807077224 */ /* 0x000fe200078e02ff */
[----:B------:R-:W-:Y:S01]  /*17680*/  IADD3 R6, RZ, -R2, RZ ;  /* 0x80000002ff067210 */ /* 0x000fe20007ffe0ff */
[----:B------:R-:W-:Y:S01]  /*17690*/  IMAD.MOV.U32 R2, RZ, RZ, RZ ;  /* 0x000000ffff027224 */ /* 0x000fe200078e00ff */
[----:B------:R-:W-:-:S03]  /*176a0*/  IABS R4, R9 ;  /* 0x0000000900047213 */ /* 0x000fc60000000000 */
[----:B------:R-:W-:-:S04]  /*176b0*/  IMAD.HI.U32 R2, R3, R7, R2 ;  /* 0x0000000703027227 */ /* 0x000fc800078e0002 */
[----:B------:R-:W-:Y:S02]  /*176c0*/  IMAD.MOV.U32 R3, RZ, RZ, R4 ;  /* 0x000000ffff037224 */ /* 0x000fe400078e0004 */
[----:B------:R-:W-:Y:S02]  /*176d0*/  IMAD.MOV.U32 R4, RZ, RZ, R6 ;  /* 0x000000ffff047224 */ /* 0x000fe400078e0006 */
[----:B------:R-:W-:-:S04]  /*176e0*/  IMAD.HI.U32 R2, R2, R3, RZ ;  /* 0x0000000302027227 */ /* 0x000fc800078e00ff */
[----:B------:R-:W-:-:S05]  /*176f0*/  IMAD R3, R2, R4, R3 ;  /* 0x0000000402037224 */ /* 0x000fca00078e0203 */
[----:B------:R-:W-:-:S13]  /*17700*/  ISETP.GT.U32.AND P1, PT, R8, R3, PT ;  /* 0x000000030800720c */ /* 0x000fda0003f24070 */
[----:B------:R-:W-:Y:S01]  /*17710*/  @!P1 IMAD.IADD R3, R3, 0x1, -R8 ;  /* 0x0000000103039824 */ /* 0x000fe200078e0a08 */
[----:B------:R-:W-:Y:S02]  /*17720*/  @!P1 IADD3 R2, R2, 0x1, RZ ;  /* 0x0000000102029810 */ /* 0x000fe40007ffe0ff */
[----:B------:R-:W-:Y:S02]  /*17730*/  ISETP.NE.AND P1, PT, R0, RZ, PT ;  /* 0x000000ff0000720c */ /* 0x000fe40003f25270 */
[----:B------:R-:W-:Y:S02]  /*17740*/  ISETP.GE.U32.AND P0, PT, R3, R8, PT ;  /* 0x000000080300720c */ /* 0x000fe40003f06070 */
[----:B------:R-:W-:-:S04]  /*17750*/  LOP3.LUT R3, R9, R0, RZ, 0x3c, !PT ;  /* 0x0000000009037212 */ /* 0x000fc800078e3cff */
[----:B------:R-:W-:-:S07]  /*17760*/  ISETP.GE.AND P2, PT, R3, RZ, PT ;  /* 0x000000ff0300720c */ /* 0x000fce0003f46270 */
[----:B------:R-:W-:-:S06]  /*17770*/  @P0 VIADD R2, R2, 0x1 ;  /* 0x0000000102020836 */ /* 0x000fcc0000000000 */
[----:B------:R-:W-:Y:S01]  /*17780*/  @!P2 IMAD.MOV R2, RZ, RZ, -R2 ;  /* 0x000000ffff02a224 */ /* 0x000fe200078e0a02 */
[----:B------:R-:W-:-:S04]  /*17790*/  @!P1 LOP3.LUT R2, RZ, R0, RZ, 0x33, !PT ;  /* 0x00000000ff029212 */ /* 0x000fc800078e33ff */
[----:B------:R-:W-:Y:S01]  /*177a0*/  MOV R18, R2 ;  /* 0x0000000200127202 */ /* 0x000fe20000000f00 */
[----:B------:R-:W-:-:S04]  /*177b0*/  IMAD.MOV R17, RZ, RZ, -R2 ;  /* 0x000000ffff117224 */ /* 0x000fc800078e0a02 */
[----:B------:R-:W-:Y:S01]  /*177c0*/  IMAD R17, R0, R17, R9 ;  /* 0x0000001100117224 */ /* 0x000fe200078e0209 */
[----:B------:R-:W-:Y:S06]  /*177d0*/  BRA `(.L_x_693) ;  /* 0x00000000000c7947 */ /* 0x000fec0003800000 */
.L_x_688:
[----:B------:R-:W-:Y:S02]  /*177e0*/  IMAD.MOV.U32 R17, RZ, RZ, RZ ;  /* 0x000000ffff117224 */ /* 0x000fe400078e00ff */
[----:B------:R-:W-:Y:S02]  /*177f0*/  IMAD.U32 R16, RZ, RZ, UR6 ;  /* 0x00000006ff107e24 */ /* 0x000fe4000f8e00ff */
[----:B------:R-:W-:-:S07]  /*17800*/  IMAD.MOV.U32 R18, RZ, RZ, RZ ;  /* 0x000000ffff127224 */ /* 0x000fce00078e00ff */
.L_x_693:
[----:B------:R-:W-:-:S13]  /*17810*/  ISETP.NE.AND P0, PT, R5, RZ, PT ;  /* 0x000000ff0500720c */ /* 0x000fda0003f05270 */
[----:B------:R-:W0:Y:S01]  /*17820*/  @!P0 S2R R3, SR_CgaCtaId ;  /* 0x0000000000038919 */ /* 0x000e220000008800 */
[----:B------:R-:W-:-:S04]  /*17830*/  @!P0 MOV R0, 0x400 ;  /* 0x0000040000008802 */ /* 0x000fc80000000f00 */
[----:B0-----:R-:W-:-:S05]  /*17840*/  @!P0 LEA R0, R3, R0, 0x18 ;  /* 0x0000000003008211 */ /* 0x001fca00078ec0ff */
[----:B------:R2:W-:Y:S01]  /*17850*/  @!P0 STS.128 [R0+0x228d0], R16 ;  /* 0x0228d01000008388 */ /* 0x0005e20000000c00 */
[----:B------:R-:W-:Y:S06]  /*17860*/  BAR.ARV 0x5, 0x180 ;  /* 0x0146000000007b1d */ /* 0x000fec0000002000 */
.L_x_686:
[----:B------:R3:W-:Y:S01]  /*17870*/  STL [R1+0x40], RZ ;  /* 0x000040ff01007387 */ /* 0x0007e20000100800 */
[----:B------:R-:W-:Y:S01]  /*17880*/  ULDC UR4, c[0x0][0xc3c] ;  /* 0x00030f0000047ab9 */ /* 0x000fe20000000800 */
[----:B------:R-:W-:Y:S01]  /*17890*/  IMAD.MOV.U32 R36, RZ, RZ, 0x1 ;  /* 0x00000001ff247424 */ /* 0x000fe200078e00ff */
[----:B-1----:R-:W-:Y:S02]  /*178a0*/  ISETP.GE.AND P0, PT, R19, UR4, PT ;  /* 0x0000000413007c0c */ /* 0x002fe4000bf06270 */
[----:B------:R-:W-:-:S11]  /*178b0*/  MOV R32, RZ ;  /* 0x000000ff00207202 */ /* 0x000fd60000000f00 */
[----:B---3--:R-:W-:Y:S05]  /*178c0*/  @P0 BRA `(.L_x_694) ;  /* 0x0000006800dc0947 */ /* 0x008fea0003800000 */
[----:B------:R-:W3:Y:S01]  /*178d0*/  LDL R13, [R1+0x10] ;  /* 0x00001000010d7983 */ /* 0x000ee20000100800 */
[----:B------:R-:W1:Y:S01]  /*178e0*/  S2R R15, SR_TID.X ;  /* 0x00000000000f7919 */ /* 0x000e620000002100 */
[----:B------:R-:W4:Y:S01]  /*178f0*/  S2UR UR4, SR_CgaCtaId ;  /* 0x00000000000479c3 */ /* 0x000f220000008800 */
[----:B------:R-:W-:Y:S02]  /*17900*/  MOV R22, 0x400 ;  /* 0x0000040000167802 */ /* 0x000fe40000000f00 */
[C---:B-1----:R-:W-:Y:S01]  /*17910*/  LOP3.LUT R14, R15.reuse, 0x7f, RZ, 0xc0, !PT ;  /* 0x0000007f0f0e7812 */ /* 0x042fe200078ec0ff */
[C---:B------:R-:W-:Y:S02]  /*17920*/  IMAD.SHL.U32 R5, R15.reuse, 0x20, RZ ;  /* 0x000000200f057824 */ /* 0x040fe400078e00ff */
[----:B------:R-:W-:Y:S02]  /*17930*/  IMAD.SHL.U32 R2, R15, 0x80, RZ ;  /* 0x000000800f027824 */ /* 0x000fe400078e00ff */
[----:B------:R-:W-:Y:S01]  /*17940*/  IMAD.SHL.U32 R7, R14, 0x10, RZ ;  /* 0x000000100e077824 */ /* 0x000fe200078e00ff */
[----:B------:R-:W-:-:S02]  /*17950*/  LOP3.LUT R6, R5, 0x80, RZ, 0xc0, !PT ;  /* 0x0000008005067812 */ /* 0x000fc400078ec0ff */
[----:B0-2---:R-:W-:Y:S02]  /*17960*/  SHF.L.U32 R0, R15, 0x4, RZ ;  /* 0x000000040f007819 */ /* 0x005fe400000006ff */
[----:B------:R-:W-:Y:S01]  /*17970*/  LOP3.LUT R8, R7, 0x600, RZ, 0xc0, !PT ;  /* 0x0000060007087812 */ /* 0x000fe200078ec0ff */
[C---:B------:R-:W-:Y:S01]  /*17980*/  IMAD.SHL.U32 R11, R15.reuse, 0x4, RZ ;  /* 0x000000040f0b7824 */ /* 0x040fe200078e00ff */
[--C-:B------:R-:W-:Y:S02]  /*17990*/  SHF.R.U32.HI R4, RZ, 0x1, R15.reuse ;  /* 0x00000001ff047819 */ /* 0x100fe4000001160f */
[----:B------:R-:W-:Y:S01]  /*179a0*/  LOP3.LUT R3, R2, 0x380, RZ, 0xc0, !PT ;  /* 0x0000038002037812 */ /* 0x000fe200078ec0ff */
[----:B------:R-:W-:Y:S01]  /*179b0*/  IMAD.SHL.U32 R10, R15, 0x2, RZ ;  /* 0x000000020f0a7824 */ /* 0x000fe200078e00ff */
[----:B------:R-:W-:Y:S02]  /*179c0*/  LOP3.LUT R6, R6, 0x10, R15, 0xf8, !PT ;  /* 0x0000001006067812 */ /* 0x000fe400078ef80f */
[----:B------:R-:W-:-:S02]  /*179d0*/  LOP3.LUT R8, R8, 0x60, R5, 0xf8, !PT ;  /* 0x0000006008087812 */ /* 0x000fc400078ef805 */
[----:B------:R-:W-:Y:S02]  /*179e0*/  LOP3.LUT R9, R0, 0x3f0, RZ, 0xc0, !PT ;  /* 0x000003f000097812 */ /* 0x000fe400078ec0ff */
[----:B------:R-:W-:Y:S02]  /*179f0*/  LOP3.LUT R3, R3, 0x30, R4, 0xf8, !PT ;  /* 0x0000003003037812 */ /* 0x000fe400078ef804 */
[----:B------:R-:W-:Y:S02]  /*17a00*/  LOP3.LUT R6, R6, 0x10, R11, 0x78, !PT ;  /* 0x0000001006067812 */ /* 0x000fe400078e780b */
[----:B------:R-:W-:Y:S02]  /*17a10*/  LOP3.LUT R5, R8, 0x100, R5, 0xf8, !PT ;  /* 0x0000010008057812 */ /* 0x000fe400078ef805 */
[----:B------:R-:W-:Y:S02]  /*17a20*/  LOP3.LUT R10, R9, 0x70, R10, 0x78, !PT ;  /* 0x00000070090a7812 */ /* 0x000fe400078e780a */
[----:B------:R-:W-:-:S02]  /*17a30*/  LOP3.LUT R3, R3, 0x70, R0, 0x78, !PT ;  /* 0x0000007003037812 */ /* 0x000fc400078e7800 */
[----:B------:R-:W-:Y:S02]  /*17a40*/  LOP3.LUT R4, R5, R6, RZ, 0xfc, !PT ;  /* 0x0000000605047212 */ /* 0x000fe400078efcff */
[----:B------:R-:W-:Y:S02]  /*17a50*/  LOP3.LUT R12, R10, 0x400, R7, 0xf8, !PT ;  /* 0x000004000a0c7812 */ /* 0x000fe400078ef807 */
[----:B------:R-:W-:Y:S01]  /*17a60*/  LOP3.LUT R2, R3, 0xc00, R2, 0xf8, !PT ;  /* 0x00000c0003027812 */ /* 0x000fe200078ef802 */
[----:B------:R4:W-:Y:S01]  /*17a70*/  STL [R1+0x18], R4 ;  /* 0x0000180401007387 */ /* 0x0009e20000100800 */
[----:B------:R-:W-:-:S03]  /*17a80*/  LOP3.LUT P0, RZ, R15, 0x4, RZ, 0xc0, !PT ;  /* 0x000000040fff7812 */ /* 0x000fc6000780c0ff */
[----:B------:R-:W-:Y:S04]  /*17a90*/  STL [R1+0x14], R12 ;  /* 0x0000140c01007387 */ /* 0x000fe80000100800 */
[----:B------:R0:W-:Y:S01]  /*17aa0*/  STL [R1+0x1c], R2 ;  /* 0x00001c0201007387 */ /* 0x0001e20000100800 */
[----:B----4-:R-:W-:Y:S01]  /*17ab0*/  IMAD.U32 R4, RZ, RZ, UR4 ;  /* 0x00000004ff047e24 */ /* 0x010fe2000f8e00ff */
[----:B------:R-:W-:-:S04]  /*17ac0*/  SHF.R.U32.HI R3, RZ, 0x3, R14 ;  /* 0x00000003ff037819 */ /* 0x000fc8000001160e */
[----:B------:R-:W-:Y:S01]  /*17ad0*/  LEA R22, R4, R22, 0x18 ;  /* 0x0000001604167211 */ /* 0x000fe200078ec0ff */
[----:B0-----:R-:W-:Y:S01]  /*17ae0*/  IMAD.MOV.U32 R2, RZ, RZ, 0x40 ;  /* 0x00000040ff027424 */ /* 0x001fe200078e00ff */
[----:B------:R-:W-:Y:S02]  /*17af0*/  LOP3.LUT R31, R0, 0x70, RZ, 0xc0, !PT ;  /* 0x00000070001f7812 */ /* 0x000fe400078ec0ff */
[----:B------:R-:W-:Y:S02]  /*17b00*/  LOP3.LUT R3, R3, 0x70, R0, 0xf8, !PT ;  /* 0x0000007003037812 */ /* 0x000fe400078ef800 */
[----:B------:R-:W-:Y:S01]  /*17b10*/  SEL R2, R2, 0xffffffc0, !P0 ;  /* 0xffffffc002027807 */ /* 0x000fe20004000000 */
[----:B------:R-:W-:Y:S01]  /*17b20*/  IMAD.IADD R0, R22, 0x1, R12 ;  /* 0x0000000116007824 */ /* 0x000fe200078e020c */
[----:B------:R-:W-:Y:S01]  /*17b30*/  BSSY B7, `(.L_x_694) ;  /* 0x0000690000077945 */ /* 0x000fe20003800000 */
[----:B------:R-:W-:Y:S01]  /*17b40*/  IMAD.MOV.U32 R37, RZ, RZ, 0x1 ;  /* 0x00000001ff257424 */ /* 0x000fe200078e00ff */
[----:B------:R-:W-:Y:S01]  /*17b50*/  MOV R34, RZ ;  /* 0x000000ff00227202 */ /* 0x000fe20000000f00 */
[----:B------:R-:W-:-:S02]  /*17b60*/  IMAD.MOV.U32 R32, RZ, RZ, RZ ;  /* 0x000000ffff207224 */ /* 0x000fc400078e00ff */
[----:B------:R-:W-:Y:S01]  /*17b70*/  IMAD.MOV.U32 R36, RZ, RZ, 0x1 ;  /* 0x00000001ff247424 */ /* 0x000fe200078e00ff */
[----:B------:R-:W-:Y:S01]  /*17b80*/  ULDC.64 UR36, c[0x0][0x198] ;  /* 0x0000660000247ab9 */ /* 0x000fe20000000a00 */
[----:B------:R-:W-:Y:S01]  /*17b90*/  ULDC UR38, c[0x0][0xc] ;  /* 0x0000030000267ab9 */ /* 0x000fe20000000800 */
[C---:B---3--:R-:W-:Y:S02]  /*17ba0*/  LOP3.LUT R6, R13.reuse, 0x2, RZ, 0xfc, !PT ;  /* 0x000000020d067812 */ /* 0x048fe400078efcff */
[----:B------:R-:W-:-:S03]  /*17bb0*/  LOP3.LUT R5, R13, 0x1, RZ, 0xfc, !PT ;  /* 0x000000010d057812 */ /* 0x000fc600078efcff */
[----:B------:R-:W-:Y:S04]  /*17bc0*/  STL [R1+0x44], R6 ;  /* 0x0000440601007387 */ /* 0x000fe80000100800 */
[----:B------:R-:W-:Y:S04]  /*17bd0*/  STL [R1+0x38], R5 ;  /* 0x0000380501007387 */ /* 0x000fe80000100800 */
[----:B------:R0:W-:Y:S04]  /*17be0*/  STL [R1+0x20], R2 ;  /* 0x0000200201007387 */ /* 0x0001e80000100800 */
[----:B------:R1:W-:Y:S04]  /*17bf0*/  STL [R1+0xc], R4 ;  /* 0x00000c0401007387 */ /* 0x0003e80000100800 */
[----:B------:R1:W-:Y:S04]  /*17c00*/  STL [R1+0x40], RZ ;  /* 0x000040ff01007387 */ /* 0x0003e80000100800 */
[----:B------:R1:W-:Y:S01]  /*17c10*/  STL [R1+0x24], R0 ;  /* 0x0000240001007387 */ /* 0x0003e20000100800 */
[----:B0-----:R-:W-:-:S07]  /*17c20*/  LOP3.LUT R2, R3, 0x80, RZ, 0xfc, !PT ;  /* 0x0000008003027812 */ /* 0x001fce00078efcff */
.L_x_802:
[----:B0-----:R-:W0:Y:S02]  /*17c30*/  LDC.64 R24, c[0x0][0xc88] ;  /* 0x00032200ff187b82 */ /* 0x001e240000000a00 */
[----:B0-----:R-:W-:-:S06]  /*17c40*/  IMAD.WIDE R24, R19, 0x4, R24 ;  /* 0x0000000413187825 */ /* 0x001fcc00078e0218 */
[----:B-1----:R-:W1:Y:S01]  /*17c50*/  LDG.E R24, desc[UR60][R24.64] ;  /* 0x0000003c18187981 */ /* 0x002e62000c1e1900 */
[----:B------:R-:W-:Y:S05]  /*17c60*/  YIELD ;  /* 0x0000000000007946 */ /* 0x000fea0003800000 */
[----:B------:R-:W-:Y:S01]  /*17c70*/  ULDC.64 UR4, c[0x0][0xa28] ;  /* 0x00028a0000047ab9 */ /* 0x000fe20000000a00 */
[----:B------:R-:W-:Y:S01]  /*17c80*/  ULDC.64 UR8, c[0x0][0xa18] ;  /* 0x0002860000087ab9 */ /* 0x000fe20000000a00 */
[----:B------:R-:W-:Y:S01]  /*17c90*/  ISETP.NE.U32.AND P0, PT, RZ, UR4, PT ;  /* 0x00000004ff007c0c */ /* 0x000fe2000bf05070 */
[----:B------:R-:W-:Y:S01]  /*17ca0*/  IMAD.MOV.U32 R9, RZ, RZ, RZ ;  /* 0x000000ffff097224 */ /* 0x000fe200078e00ff */
[----:B------:R-:W-:-:S02]  /*17cb0*/  ULDC.64 UR6, c[0x0][0xa10] ;  /* 0x0002840000067ab9 */ /* 0x000fc40000000a00 */
[----:B------:R-:W-:Y:S02]  /*17cc0*/  ISETP.NE.AND.EX P0, PT, RZ, UR5, PT, P0 ;  /* 0x00000005ff007c0c */ /* 0x000fe4000bf05300 */
[----:B------:R-:W-:-:S04]  /*17cd0*/  ISETP.NE.U32.AND P2, PT, RZ, UR8, PT ;  /* 0x00000008ff007c0c */ /* 0x000fc8000bf45070 */
[----:B------:R-:W-:Y:S01]  /*17ce0*/  ISETP.NE.AND.EX P2, PT, RZ, UR9, PT, P2 ;  /* 0x00000009ff007c0c */ /* 0x000fe2000bf45320 */
[----:B------:R-:W-:Y:S01]  /*17cf0*/  IMAD.MOV.U32 R28, RZ, RZ, RZ ;  /* 0x000000ffff1c7224 */ /* 0x000fe200078e00ff */
[----:B-12---:R-:W-:-:S05]  /*17d00*/  SHF.R.S32.HI R0, RZ, 0x1f, R24 ;  /* 0x0000001fff007819 */ /* 0x006fca0000011418 */
[C---:B------:R-:W-:Y:S02]  /*17d10*/  @P0 LEA R2, P1, R24.reuse, UR4, 0x2 ;  /* 0x0000000418020c11 */ /* 0x040fe4000f8210ff */
[C---:B------:R-:W-:Y:S01]  /*17d20*/  SHF.L.U32 R26, R24.reuse, 0x2, RZ ;  /* 0x00000002181a7819 */ /* 0x040fe200000006ff */
[----:B------:R0:W-:Y:S01]  /*17d30*/  STL [R1+0x34], R0 ;  /* 0x0000340001007387 */ /* 0x0001e20000100800 */
[C-C-:B------:R-:W-:Y:S01]  /*17d40*/  @P0 LEA.HI.X R3, R24.reuse, UR5, R0.reuse, 0x2, P1 ;  /* 0x0000000518030c11 */ /* 0x140fe200088f1400 */
[----:B------:R-:W-:Y:S01]  /*17d50*/  ULDC.64 UR4, c[0x0][0xa00] ;  /* 0x0002800000047ab9 */ /* 0x000fe20000000a00 */
[----:B------:R-:W-:-:S03]  /*17d60*/  SHF.L.U64.HI R27, R24, 0x2, R0 ;  /* 0x00000002181b7819 */ /* 0x000fc60000010200 */
[----:B------:R1:W2:Y:S01]  /*17d70*/  @P0 LDG.E R9, desc[UR60][R2.64] ;  /* 0x0000003c02090981 */ /* 0x0002a2000c1e1900 */
[----:B------:R-:W-:Y:S02]  /*17d80*/  ISETP.NE.U32.AND P0, PT, RZ, UR4, PT ;  /* 0x00000004ff007c0c */ /* 0x000fe4000bf05070 */
[----:B------:R-:W-:Y:S01]  /*17d90*/  ISETP.NE.U32.AND P1, PT, RZ, UR6, PT ;  /* 0x00000006ff007c0c */ /* 0x000fe2000bf25070 */
[----:B0-----:R-:W-:Y:S01]  /*17da0*/  IMAD.MOV.U32 R0, RZ, RZ, RZ ;  /* 0x000000ffff007224 */ /* 0x001fe200078e00ff */
[----:B------:R-:W-:Y:S02]  /*17db0*/  ISETP.NE.AND.EX P0, PT, RZ, UR5, PT, P0 ;  /* 0x00000005ff007c0c */ /* 0x000fe4000bf05300 */
[----:B------:R-:W-:Y:S02]  /*17dc0*/  ISETP.NE.AND.EX P1, PT, RZ, UR7, PT, P1 ;  /* 0x00000007ff007c0c */ /* 0x000fe4000bf25310 */
[C---:B------:R-:W-:Y:S02]  /*17dd0*/  IADD3 R4, P4, R26.reuse, UR6, RZ ;  /* 0x000000061a047c10 */ /* 0x040fe4000ff9e0ff */
[----:B-1----:R-:W-:Y:S01]  /*17de0*/  IADD3 R2, P3, R26, UR4, RZ ;  /* 0x000000041a027c10 */ /* 0x002fe2000ff7e0ff */
[----:B------:R-:W-:Y:S01]  /*17df0*/  ULDC UR4, c[0x0][0x288] ;  /* 0x0000a20000047ab9 */ /* 0x000fe20000000800 */
[----:B------:R-:W-:-:S02]  /*17e00*/  IADD3.X R5, R27, UR7, RZ, P4, !PT ;  /* 0x000000071b057c10 */ /* 0x000fc4000a7fe4ff */
[C---:B------:R-:W-:Y:S02]  /*17e10*/  IADD3.X R3, R27.reuse, UR5, RZ, P3, !PT ;  /* 0x000000051b037c10 */ /* 0x040fe40009ffe4ff */
[----:B------:R-:W-:Y:S01]  /*17e20*/  @P2 IADD3 R6, P3, R26, UR8, RZ ;  /* 0x000000081a062c10 */ /* 0x000fe2000ff7e0ff */
[----:B------:R-:W-:Y:S01]  /*17e30*/  IMAD.U32 R8, RZ, RZ, UR4 ;  /* 0x00000004ff087e24 */ /* 0x000fe2000f8e00ff */
[----:B------:R-:W-:Y:S01]  /*17e40*/  ULDC.64 UR4, c[0x0][0x418] ;  /* 0x0001060000047ab9 */ /* 0x000fe20000000a00 */
[----:B------:R-:W5:Y:S01]  /*17e50*/  @P0 LDG.E R28, desc[UR60][R2.64] ;  /* 0x0000003c021c0981 */ /* 0x000f62000c1e1900 */
[----:B------:R-:W-:-:S03]  /*17e60*/  @P2 IADD3.X R7, R27, UR9, RZ, P3, !PT ;  /* 0x000000091b072c10 */ /* 0x000fc60009ffe4ff */
[----:B------:R-:W5:Y:S04]  /*17e70*/  @P1 LDG.E R0, desc[UR60][R4.64] ;  /* 0x0000003c04001981 */ /* 0x000f68000c1e1900 */
[----:B------:R0:W3:Y:S01]  /*17e80*/  @P2 LDG.E R8, desc[UR60][R6.64] ;  /* 0x0000003c06082981 */ /* 0x0000e2000c1e1900 */
[----:B------:R-:W-:-:S03]  /*17e90*/  UISETP.NE.U32.AND UP0, UPT, UR4, URZ, UPT ;  /* 0x0000003f0400728c */ /* 0x000fc6000bf05070 */
[----:B------:R-:W-:Y:S01]  /*17ea0*/  ULDC UR4, c[0x0][0x424] ;  /* 0x0001090000047ab9 */ /* 0x000fe20000000800 */
[----:B------:R-:W-:-:S03]  /*17eb0*/  UISETP.NE.AND.EX UP0, UPT, UR5, URZ, UPT, UP0 ;  /* 0x0000003f0500728c */ /* 0x000fc6000bf05300 */
[----:B------:R-:W-:Y:S01]  /*17ec0*/  ULDC UR5, c[0x0][0x2f0] ;  /* 0x0000bc0000057ab9 */ /* 0x000fe20000000800 */
[----:B------:R-:W-:-:S04]  /*17ed0*/  USEL UR4, UR4, 0x1, UP0 ;  /* 0x0000000104047887 */ /* 0x000fc80008000000 */
[----:B------:R-:W-:-:S03]  /*17ee0*/  UIMAD UR4, UR4, UR5, URZ ;  /* 0x00000005040472a4 */ /* 0x000fc6000f8e023f */
[----:B------:R-:W-:Y:S02]  /*17ef0*/  ULDC UR5, c[0x0][0x348] ;  /* 0x0000d20000057ab9 */ /* 0x000fe40000000800 */
[----:B0-----:R-:W-:Y:S01]  /*17f00*/  IMAD.U32 R6, RZ, RZ, UR5 ;  /* 0x00000005ff067e24 */ /* 0x001fe2000f8e00ff */
[----:B------:R-:W-:Y:S01]  /*17f10*/  MOV R7, UR4 ;  /* 0x0000000400077c02 */ /* 0x000fe20008000f00 */
[----:B--2---:R0:W-:Y:S04]  /*17f20*/  STL [R1+0x4], R9 ;  /* 0x0000040901007387 */ /* 0x0041e80000100800 */
[----:B---3--:R0:W-:Y:S01]  /*17f30*/  STL [R1+0x3c], R8 ;  /* 0x00003c0801007387 */ /* 0x0081e20000100800 */
[----:B------:R-:W-:Y:S05]  /*17f40*/  @P2 BRA `(.L_x_695) ;  /* 0x0000000000142947 */ /* 0x000fea0003800000 */
[----:B------:R-:W-:Y:S05]  /*17f50*/  @!P0 BRA `(.L_x_695) ;  /* 0x0000000000108947 */ /* 0x000fea0003800000 */
[----:B0-----:R-:W2:Y:S04]  /*17f60*/  LDG.E R8, desc[UR60][R2.64] ;  /* 0x0000003c02087981 */ /* 0x001ea8000c1e1900 */
[----:B------:R-:W2:Y:S02]  /*17f70*/  LDG.E R2, desc[UR60][R2.64+0x4] ;  /* 0x0000043c02027981 */ /* 0x000ea4000c1e1900 */
[----:B--2---:R-:W-:-:S05]  /*17f80*/  IMAD.IADD R2, R2, 0x1, -R8 ;  /* 0x0000000102027824 */ /* 0x004fca00078e0a08 */
[----:B------:R1:W-:Y:S02]  /*17f90*/  STL [R1+0x3c], R2 ;  /* 0x00003c0201007387 */ /* 0x0003e40000100800 */
.L_x_695:
[----:B------:R-:W-:Y:S01]  /*17fa0*/  ULDC.64 UR4, c[0x0][0xa20] ;  /* 0x0002880000047ab9 */ /* 0x000fe20000000a00 */
[----:B------:R-:W-:Y:S01]  /*17fb0*/  IMAD.MOV.U32 R35, RZ, RZ, R24 ;  /* 0x000000ffff237224 */ /* 0x000fe200078e0018 */
[----:B------:R-:W-:-:S04]  /*17fc0*/  ISETP.NE.U32.AND P0, PT, RZ, UR4, PT ;  /* 0x00000004ff007c0c */ /* 0x000fc8000bf05070 */
[----:B------:R-:W-:-:S13]  /*17fd0*/  ISETP.NE.AND.EX P0, PT, RZ, UR5, PT, P0 ;  /* 0x00000005ff007c0c */ /* 0x000fda000bf05300 */
[----:B------:R-:W-:Y:S05]  /*17fe0*/  @!P0 BRA `(.L_x_696) ;  /* 0x0000000000108947 */ /* 0x000fea0003800000 */
[----:B-1----:R-:W-:-:S04]  /*17ff0*/  IADD3 R2, P0, R26, UR4, RZ ;  /* 0x000000041a027c10 */ /* 0x002fc8000ff1e0ff */
[----:B------:R-:W-:-:S05]  /*18000*/  IADD3.X R3, R27, UR5, RZ, P0, !PT ;  /* 0x000000051b037c10 */ /* 0x000fca00087fe4ff */
[----:B------:R1:W5:Y:S01]  /*18010*/  LDG.E R7, desc[UR60][R2.64] ;  /* 0x0000003c02077981 */ /* 0x000362000c1e1900 */
[----:B------:R-:W-:Y:S05]  /*18020*/  BRA `(.L_x_697) ;  /* 0x0000000000247947 */ /* 0x000fea0003800000 */
.L_x_696:
[----:B------:R-:W-:Y:S02]  /*18030*/  ULDC.64 UR4, c[0x0][0xa08] ;  /* 0x0002820000047ab9 */ /* 0x000fe40000000a00 */
[----:B------:R-:W-:-:S04]  /*18040*/  ISETP.NE.U32.AND P0, PT, RZ, UR4, PT ;  /* 0x00000004ff007c0c */ /* 0x000fc8000bf05070 */
[----:B------:R-:W-:-:S13]  /*18050*/  ISETP.NE.AND.EX P0, PT, RZ, UR5, PT, P0 ;  /* 0x00000005ff007c0c */ /* 0x000fda000bf05300 */
[----:B------:R-:W-:Y:S05]  /*18060*/  @!P0 BRA `(.L_x_697) ;  /* 0x0000000000148947 */ /* 0x000fea0003800000 */
[----:B-1----:R-:W1:Y:S02]  /*18070*/  LDC.64 R2, c[0x0][0xa08] ;  /* 0x00028200ff027b82 */ /* 0x002e640000000a00 */
[----:B-1----:R-:W-:-:S05]  /*18080*/  IMAD.WIDE R2, R35, 0x4, R2 ;  /* 0x0000000423027825 */ /* 0x002fca00078e0202 */
[----:B------:R-:W2:Y:S04]  /*18090*/  LDG.E R7, desc[UR60][R2.64] ;  /* 0x0000003c02077981 */ /* 0x000ea8000c1e1900 */
[----:B------:R-:W2:Y:S02]  /*180a0*/  LDG.E R2, desc[UR60][R2.64+0x4] ;  /* 0x0000043c02027981 */ /* 0x000ea4000c1e1900 */
[----:B--2---:R-:W-:-:S07]  /*180b0*/  IMAD.IADD R7, R2, 0x1, -R7 ;  /* 0x0000000102077824 */ /* 0x004fce00078e0a07 */
.L_x_697:
[----:B-1----:R-:W2:Y:S04]  /*180c0*/  @P1 LDG.E R2, desc[UR60][R4.64] ;  /* 0x0000003c04021981 */ /* 0x002ea8000c1e1900 */
[----:B------:R-:W2:Y:S01]  /*180d0*/  @P1 LDG.E R4, desc[UR60][R4.64+0x4] ;  /* 0x0000043c04041981 */ /* 0x000ea2000c1e1900 */
[----:B-----5:R-:W-:Y:S01]  /*180e0*/  IADD3 R7, -R9, R7, RZ ;  /* 0x0000000709077210 */ /* 0x020fe20007ffe1ff */
[----:B------:R-:W-:Y:S01]  /*180f0*/  BSSY B0, `(.L_x_698) ;  /* 0x00000da000007945 */ /* 0x000fe20003800000 */
[----:B--2---:R-:W-:-:S04]  /*18100*/  @P1 IMAD.IADD R6, R4, 0x1, -R2 ;  /* 0x0000000104061824 */ /* 0x004fc800078e0a02 */
[----:B------:R-:W-:-:S04]  /*18110*/  IMAD.IADD R25, R7, 0x1, R6 ;  /* 0x0000000107197824 */ /* 0x000fc800078e0206 */
[----:B------:R-:W-:-:S04]  /*18120*/  VIADD R33, R25, 0x9f ;  /* 0x0000009f19217836 */ /* 0x000fc80000000000 */
[----:B------:R-:W-:-:S05]  /*18130*/  IMAD.HI R33, R33, 0x66666667, RZ ;  /* 0x6666666721217827 */ /* 0x000fca00078e02ff */
[----:B------:R-:W-:-:S04]  /*18140*/  SHF.R.U32.HI R2, RZ, 0x1f, R33 ;  /* 0x0000001fff027819 */ /* 0x000fc80000011621 */
[----:B------:R-:W-:-:S05]  /*18150*/  LEA.HI.SX32 R33, R33, R2, 0x1a ;  /* 0x0000000221217211 */ /* 0x000fca00078fd2ff */
[--C-:B------:R-:W-:Y:S02]  /*18160*/  IMAD R2, R33, 0xa0, -R7.reuse ;  /* 0x000000a021027824 */ /* 0x100fe400078e0a07 */
[----:B------:R-:W-:-:S03]  /*18170*/  IMAD.MOV R7, RZ, RZ, -R7 ;  /* 0x000000ffff077224 */ /* 0x000fc600078e0a07 */
[----:B------:R-:W-:Y:S02]  /*18180*/  VIMNMX R2, R2, R6, PT ;  /* 0x0000000602027248 */ /* 0x000fe40003fe0100 */
[----:B------:R-:W-:-:S04]  /*18190*/  VIMNMX R7, RZ, R7, !PT ;  /* 0x00000007ff077248 */ /* 0x000fc80007fe0100 */
        /* <DEDUP_REMOVED lines=11> */
[----:B------:R-:W-:Y:S01]  /*18250*/  UMOV UR4, 0xffffffff ;  /* 0xffffffff00047882 */ /* 0x000fe20000000000 */
[----:B------:R-:W-:Y:S02]  /*18260*/  SEL R2, R35, RZ, !P1 ;  /* 0x000000ff23027207 */ /* 0x000fe40004800000 */
[----:B------:R-:W-:Y:S05]  /*18270*/  BRA.DIV UR4, `(.L_x_700) ;  /* 0x0000008a04e07947 */ /* 0x000fea000b800000 */
[----:B------:R-:W1:Y:S02]  /*18280*/  S2R R5, SR_TID.X ;  /* 0x0000000000057919 */ /* 0x000e640000002100 */
[----:B-1----:R-:W-:-:S04]  /*18290*/  SHF.R.U32.HI R5, RZ, 0x5, R5 ;  /* 0x00000005ff057819 */ /* 0x002fc80000011605 */
[----:B------:R-:W-:-:S05]  /*182a0*/  LOP3.LUT R5, R5, 0x3, RZ, 0xc0, !PT ;  /* 0x0000000305057812 */ /* 0x000fca00078ec0ff */
[----:B------:R1:W2:Y:S02]  /*182b0*/  SHFL.IDX PT, R14, R5, RZ, 0x1f ;  /* 0x00001fff050e7589 */ /* 0x0002a400000e0000 */
.L_x_925:
[----:B--2---:R-:W-:Y:S02]  /*182c0*/  ISETP.NE.AND P0, PT, R14, RZ, PT ;  /* 0x000000ff0e00720c */ /* 0x004fe40003f05270 */
[----:B------:R-:W-:-:S11]  /*182d0*/  PLOP3.LUT P6, PT, PT, PT, PT, 0x8, 0x0 ;  /* 0x000000000000781c */ /* 0x000fd60003fce170 */
[----:B------:R-:W-:Y:S05]  /*182e0*/  @P0 BRA `(.L_x_701) ;  /* 0x00000000000c0947 */ /* 0x000fea0003800000 */
[----:B------:R-:W-:-:S03]  /*182f0*/  UMOV UR4, 0xffffffff ;  /* 0xffffffff00047882 */ /* 0x000fc60000000000 */
[----:B------:R-:W-:Y:S05]  /*18300*/  BRA.DIV UR4, `(.L_x_702) ;  /* 0x0000008a04f07947 */ /* 0x000fea000b800000 */
[----:B------:R-:W-:-:S13]  /*18310*/  ELECT P6, URZ, PT ;  /* 0x00000000003f782f */ /* 0x000fda00038c0000 */
.L_x_701:
[----:B-1----:R-:W2:Y:S01]  /*18320*/  LDL R5, [R1+0x40] ;  /* 0x0000400001057983 */ /* 0x002ea20000100800 */
[----:B------:R-:W-:Y:S01]  /*18330*/  BSSY B1, `(.L_x_703) ;  /* 0x0000008000017945 */ /* 0x000fe20003800000 */
[----:B--2---:R-:W-:-:S05]  /*18340*/  VIADD R5, R5, 0x1 ;  /* 0x0000000105057836 */ /* 0x004fca0000000000 */
[----:B------:R-:W-:-:S04]  /*18350*/  LEA.HI R6, R5, R5, RZ, 0x1 ;  /* 0x0000000505067211 */ /* 0x000fc800078f08ff */
[----:B------:R-:W-:-:S05]  /*18360*/  LOP3.LUT R6, R6, 0xfffffffe, RZ, 0xc0, !PT ;  /* 0xfffffffe06067812 */ /* 0x000fca00078ec0ff */
[----:B------:R-:W-:-:S05]  /*18370*/  IMAD.IADD R5, R5, 0x1, -R6 ;  /* 0x0000000105057824 */ /* 0x000fca00078e0a06 */
[----:B------:R-:W-:-:S04]  /*18380*/  SHF.L.U32 R5, R5, 0x1f, RZ ;  /* 0x0000001f05057819 */ /* 0x000fc800000006ff */
[----:B------:R-:W1:Y:S02]  /*18390*/  SYNCS.PHASECHK.TRANS64.TRYWAIT P0, [R22+URZ+0x22820], R5 ;  /* 0x02282005160075a7 */ /* 0x000e64000800017f */
[----:B-1----:R-:W-:Y:S05]  /*183a0*/  @!P0 BRA `(.L_x_704) ;  /* 0x0000008800e88947 */ /* 0x002fea0003800000 */
.L_x_928:
[----:B------:R-:W-:Y:S05]  /*183b0*/  BSYNC B1 ;  /* 0x0000000000017941 */ /* 0x000fea0003800000 */
.L_x_703:
[----:B------:R-:W-:Y:S04]  /*183c0*/  BSSY B1, `(.L_x_705) ;  /* 0x000004d000017945 */ /* 0x000fe80003800000 */
[----:B------:R-:W-:Y:S05]  /*183d0*/  @!P6 BRA `(.L_x_706) ;  /* 0x00000004002ce947 */ /* 0x000fea0003800000 */
[----:B------:R-:W2:Y:S01]  /*183e0*/  S2R R6, SR_TID.X ;  /* 0x0000000000067919 */ /* 0x000ea20000002100 */
[----:B-1----:R-:W-:Y:S01]  /*183f0*/  IMAD R5, R34, 0x8, R22 ;  /* 0x0000000822057824 */ /* 0x002fe200078e0216 */
[----:B------:R-:W-:Y:S01]  /*18400*/  BSSY B2, `(.L_x_707) ;  /* 0x0000006000027945 */ /* 0x000fe20003800000 */
[----:B--2---:R-:W-:Y:S02]  /*18410*/  LOP3.LUT R7, R6, 0x7f, RZ, 0xc0, !PT ;  /* 0x0000007f06077812 */ /* 0x004fe400078ec0ff */
[----:B------:R-:W-:Y:S02]  /*18420*/  SHF.L.U32 R6, R37, 0x1f, RZ ;  /* 0x0000001f25067819 */ /* 0x000fe400000006ff */
[----:B------:R-:W-:Y:S02]  /*18430*/  ISETP.NE.AND P1, PT, R7, RZ, PT ;  /* 0x000000ff0700720c */ /* 0x000fe40003f25270 */
[----:B------:R-:W1:Y:S02]  /*18440*/  SYNCS.PHASECHK.TRANS64.TRYWAIT P0, [R5+URZ+0x228a0], R6 ;  /* 0x0228a006050075a7 */ /* 0x000e64000800017f */
[----:B-1----:R-:W-:Y:S09]  /*18450*/  @!P0 BRA `(.L_x_708) ;  /* 0x0000008800d08947 */ /* 0x002ff20003800000 */
.L_x_929:
[----:B------:R-:W-:Y:S05]  /*18460*/  BSYNC B2 ;  /* 0x0000000000027941 */ /* 0x000fea0003800000 */
.L_x_707:
[----:B------:R-:W-:Y:S04]  /*18470*/  BSSY B2, `(.L_x_709) ;  /* 0x0000009000027945 */ /* 0x000fe80003800000 */
[----:B------:R-:W-:Y:S05]  /*18480*/  @P1 BRA `(.L_x_710) ;  /* 0x00000000001c1947 */ /* 0x000fea0003800000 */
[----:B------:R-:W0:Y:S02]  /*18490*/  S2R R7, SR_TID.X ;  /* 0x0000000000077919 */ /* 0x000e240000002100 */
[----:B0-----:R-:W-:Y:S01]  /*184a0*/  LOP3.LUT R8, R7, 0x1f, RZ, 0xc0, !PT ;  /* 0x0000001f07087812 */ /* 0x001fe200078ec0ff */
[----:B------:R-:W-:-:S03]  /*184b0*/  IMAD.MOV.U32 R7, RZ, RZ, 0x5000 ;  /* 0x00005000ff077424 */ /* 0x000fc600078e00ff */
[----:B------:R-:W-:Y:S01]  /*184c0*/  ISETP.NE.AND P0, PT, R8, RZ, PT ;  /* 0x000000ff0800720c */ /* 0x000fe20003f05270 */
[----:B------:R2:W-:-:S12]  /*184d0*/  SYNCS.ARRIVE.TRANS64 RZ, [R5+URZ+0x22890], R7 ;  /* 0x0228900705ff79a7 */ /* 0x0005d8000800003f */
[----:B--2---:R-:W-:Y:S05]  /*184e0*/  @!P0 BRA `(.L_x_710) ;  /* 0x0000000000048947 */ /* 0x004fea0003800000 */
[----:B------:R-:W-:Y:S01]  /*184f0*/  BPT.TRAP 0x1 ;  /* 0x000000040000795c */ /* 0x000fe20000300000 */
.L_x_710:
[----:B------:R-:W-:Y:S05]  /*18500*/  BSYNC B2 ;  /* 0x0000000000027941 */ /* 0x000fea0003800000 */
.L_x_709:
[----:B------:R-:W-:Y:S01]  /*18510*/  MOV R11, RZ ;  /* 0x000000ff000b7202 */ /* 0x000fe20000000f00 */
[----:B0-----:R-:W-:Y:S01]  /*18520*/  IMAD R8, R3, 0xa0, R0 ;  /* 0x000000a003087824 */ /* 0x001fe200078e0200 */
[----:B------:R-:W-:Y:S01]  /*18530*/  UIADD3 UR4, UP0, UR36, 0x570, URZ ;  /* 0x0000057024047890 */ /* 0x000fe2000ff1e03f */
[----:B------:R-:W-:Y:S01]  /*18540*/  IMAD R7, R34, 0x5000, R22 ;  /* 0x0000500022077824 */ /* 0x000fe200078e0216 */
[----:B------:R-:W-:Y:S01]  /*18550*/  R2UR UR10, R11 ;  /* 0x000000000b0a72ca */ /* 0x000fe200000e0000 */
[----:B------:R-:W-:Y:S01]  /*18560*/  VIADD R8, R8, 0xffffff60 ;  /* 0xffffff6008087836 */ /* 0x000fe20000000000 */
[----:B------:R-:W-:Y:S01]  /*18570*/  PLOP3.LUT P0, PT, PT, PT, PT, 0x80, 0x0 ;  /* 0x000000000000781c */ /* 0x000fe20003f0f070 */
[----:B------:R-:W-:Y:S01]  /*18580*/  VIADD R9, R5, 0x22890 ;  /* 0x0002289005097836 */ /* 0x000fe20000000000 */
[----:B------:R-:W-:Y:S01]  /*18590*/  UIADD3.X UR5, URZ, UR37, URZ, UP0, !UPT ;  /* 0x000000253f057290 */ /* 0x000fe200087fe43f */
[----:B------:R-:W-:Y:S01]  /*185a0*/  VIADD R10, R7, 0x18400 ;  /* 0x00018400070a7836 */ /* 0x000fe20000000000 */
[----:B------:R-:W-:Y:S01]  /*185b0*/  UMOV UR6, 0x0 ;  /* 0x0000000000067882 */ /* 0x000fe20000000000 */
[----:B------:R-:W-:-:S09]  /*185c0*/  UMOV UR7, 0x12f00000 ;  /* 0x12f0000000077882 */ /* 0x000fd20000000000 */
.L_x_711:
[----:B------:R-:W-:-:S13]  /*185d0*/  @P0 ELECT P2, URZ, PT ;  /* 0x00000000003f082f */ /* 0x000fda0003840000 */
[----:B------:R-:W-:Y:S02]  /*185e0*/  @P2 R2UR UR13, R2 ;  /* 0x00000000020d22ca */ /* 0x000fe400000e0000 */
[----:B------:R-:W-:Y:S02]  /*185f0*/  @P2 R2UR UR12, R18 ;  /* 0x00000000120c22ca */ /* 0x000fe400000e0000 */
[----:B------:R-:W-:Y:S02]  /*18600*/  @P2 R2UR UR11, R8 ;  /* 0x00000000080b22ca */ /* 0x000fe400000e0000 */
[----:B------:R-:W-:Y:S02]  /*18610*/  @P2 R2UR UR9, R9 ;  /* 0x00000000090922ca */ /* 0x000fe400000e0000 */
[----:B------:R-:W-:Y:S02]  /*18620*/  @P2 R2UR UR8, R10 ;  /* 0x000000000a0822ca */ /* 0x000fe400000e0000 */
[----:B------:R-:W-:-:S02]  /*18630*/  @P2 PLOP3.LUT P0, PT, P2, PT, PT, 0x8, 0x0 ;  /* 0x000000000000281c */ /* 0x000fc4000170e170 */
[----:B------:R-:W-:-:S09]  /*18640*/  PLOP3.LUT P2, PT, PT, PT, PT, 0x8, 0x0 ;  /* 0x000000000000781c */ /* 0x000fd20003f4e170 */
[----:B------:R0:W-:Y:S02]  /*18650*/  UTMALDG.4D [UR8], [UR4], desc[UR6] ;  /* 0x00000608040075b4 */ /* 0x0001e40008019000 */
[----:B0-----:R-:W-:Y:S05]  /*18660*/  @P0 BRA.U.ANY `(.L_x_711) ;  /* 0xfffffffd00d80947 */ /* 0x001fea000393ffff */
[----:B------:R-:W0:Y:S01]  /*18670*/  SYNCS.PHASECHK.TRANS64.TRYWAIT P0, [R5+URZ+0x228c0], R6 ;  /* 0x0228c006050075a7 */ /* 0x000e22000800017f */
[----:B------:R-:W-:Y:S04]  /*18680*/  BSSY B2, `(.L_x_712) ;  /* 0x0000002000027945 */ /* 0x000fe80003800000 */
[----:B0-----:R-:W-:Y:S05]  /*18690*/  @!P0 BRA `(.L_x_713) ;  /* 0x0000008800548947 */ /* 0x001fea0003800000 */
.L_x_930:
[----:B------:R-:W-:Y:S05]  /*186a0*/  BSYNC B2 ;  /* 0x0000000000027941 */ /* 0x000fea0003800000 */
.L_x_712:
[----:B------:R-:W-:Y:S01]  /*186b0*/  BSSY B2, `(.L_x_714) ;  /* 0x000000b000027945 */ /* 0x000fe20003800000 */
[----:B------:R-:W-:Y:S01]  /*186c0*/  IMAD.MOV.U32 R12, RZ, RZ, 0x0 ;  /* 0x00000000ff0c7424 */ /* 0x000fe200078e00ff */
[----:B------:R-:W-:Y:S02]  /*186d0*/  MOV R13, 0x12f00000 ;  /* 0x12f00000000d7802 */ /* 0x000fe40000000f00 */
[----:B------:R-:W-:Y:S05]  /*186e0*/  @P1 BRA `(.L_x_715) ;  /* 0x00000000001c1947 */ /* 0x000fea0003800000 */
[----:B------:R-:W2:Y:S01]  /*186f0*/  S2R R9, SR_TID.X ;  /* 0x0000000000097919 */ /* 0x000ea20000002100 */
[----:B01----:R-:W-:-:S04]  /*18700*/  IMAD.MOV.U32 R6, RZ, RZ, 0x5000 ;  /* 0x00005000ff067424 */ /* 0x003fc800078e00ff */
[----:B------:R3:W-:Y:S01]  /*18710*/  SYNCS.ARRIVE.TRANS64 RZ, [R5+URZ+0x228b0], R6 ;  /* 0x0228b00605ff79a7 */ /* 0x0007e2000800003f */
[----:B--2---:R-:W-:-:S04]  /*18720*/  LOP3.LUT R9, R9, 0x1f, RZ, 0xc0, !PT ;  /* 0x0000001f09097812 */ /* 0x004fc800078ec0ff */
[----:B------:R-:W-:-:S13]  /*18730*/  ISETP.NE.AND P0, PT, R9, RZ, PT ;  /* 0x000000ff0900720c */ /* 0x000fda0003f05270 */
[----:B---3--:R-:W-:Y:S05]  /*18740*/  @!P0 BRA `(.L_x_715) ;  /* 0x0000000000048947 */ /* 0x008fea0003800000 */
[----:B------:R-:W-:Y:S01]  /*18750*/  BPT.TRAP 0x1 ;  /* 0x000000040000795c */ /* 0x000fe20000300000 */
.L_x_715:
[----:B------:R-:W-:Y:S05]  /*18760*/  BSYNC B2 ;  /* 0x0000000000027941 */ /* 0x000fea0003800000 */
.L_x_714:
[----:B------:R-:W-:Y:S01]  /*18770*/  R2UR UR10, R11 ;  /* 0x000000000b0a72ca */ /* 0x000fe200000e0000 */
[----:B------:R-:W-:Y:S01]  /*18780*/  UIADD3 UR4, UP0, UR36, 0x670, URZ ;  /* 0x0000067024047890 */ /* 0x000fe2000ff1e03f */
[----:B------:R-:W-:Y:S01]  /*18790*/  R2UR UR6, R12 ;  /* 0x000000000c0672ca */ /* 0x000fe200000e0000 */
[----:B------:R-:W-:Y:S01]  /*187a0*/  VIADD R7, R7, 0xa400 ;  /* 0x0000a40007077836 */ /* 0x000fe20000000000 */
[----:B------:R-:W-:Y:S01]  /*187b0*/  R2UR UR7, R13 ;  /* 0x000000000d0772ca */ /* 0x000fe200000e0000 */
[----:B01----:R-:W-:Y:S01]  /*187c0*/  VIADD R5, R5, 0x228b0 ;  /* 0x000228b005057836 */ /* 0x003fe20000000000 */
[----:B------:R-:W-:Y:S01]  /*187d0*/  PLOP3.LUT P0, PT, PT, PT, PT, 0x80, 0x0 ;  /* 0x000000000000781c */ /* 0x000fe20003f0f070 */
[----:B------:R-:W-:-:S12]  /*187e0*/  UIADD3.X UR5, URZ, UR37, URZ, UP0, !UPT ;  /* 0x000000253f057290 */ /* 0x000fd800087fe43f */
.L_x_716:
        /* <DEDUP_REMOVED lines=9> */
[----:B--2---:R-:W-:Y:S05]  /*18880*/  @P0 BRA.U.ANY `(.L_x_716) ;  /* 0xfffffffd00d80947 */ /* 0x004fea000393ffff */
.L_x_706:
[----:B------:R-:W-:Y:S05]  /*18890*/  BSYNC B1 ;  /* 0x0000000000017941 */ /* 0x000fea0003800000 */
.L_x_705:
[----:B------:R-:W-:Y:S01]  /*188a0*/  IADD3 R3, R3, -0x2, RZ ;  /* 0xfffffffe03037810 */ /* 0x000fe20007ffe0ff */
[----:B------:R-:W-:Y:S01]  /*188b0*/  VIADD R34, R34, 0x1 ;  /* 0x0000000122227836 */ /* 0x000fe20000000000 */
[----:B------:R-:W-:Y:S02]  /*188c0*/  PLOP3.LUT P0, PT, PT, PT, PT, 0x8, 0x0 ;  /* 0x000000000000781c */ /* 0x000fe40003f0e170 */
[----:B------:R-:W-:Y:S02]  /*188d0*/  ISETP.GE.AND P2, PT, R3, R4, PT ;  /* 0x000000040300720c */ /* 0x000fe40003f46270 */
[----:B------:R-:W-:-:S04]  /*188e0*/  ISETP.NE.AND P1, PT, R34, 0x2, PT ;  /* 0x000000022200780c */ /* 0x000fc80003f25270 */
[----:B-1----:R-:W-:Y:S02]  /*188f0*/  SEL R5, RZ, 0x1, P1 ;  /* 0x00000001ff057807 */ /* 0x002fe40000800000 */
[----:B------:R-:W-:Y:S02]  /*18900*/  SEL R34, R34, RZ, P1 ;  /* 0x000000ff22227207 */ /* 0x000fe40000800000 */
[----:B------:R-:W-:-:S03]  /*18910*/  LOP3.LUT R37, R37, R5, RZ, 0x3c, !PT ;  /* 0x0000000525257212 */ /* 0x000fc600078e3cff */
[----:B------:R-:W-:Y:S05]  /*18920*/  @!P2 BRA `(.L_x_699) ;  /* 0x000000040058a947 */ /* 0x000fea0003800000 */
.L_x_729:
[----:B------:R-:W-:Y:S05]  /*18930*/  YIELD ;  /* 0x0000000000007946 */ /* 0x000fea0003800000 */
[----:B------:R-:W-:Y:S04]  /*18940*/  BSSY B1, `(.L_x_717) ;  /* 0x000004c000017945 */ /* 0x000fe80003800000 */
[----:B------:R-:W-:Y:S05]  /*18950*/  @!P6 BRA `(.L_x_718) ;  /* 0x000000040028e947 */ /* 0x000fea0003800000 */
[----:B------:R-:W1:Y:S01]  /*18960*/  S2R R5, SR_TID.X ;  /* 0x0000000000057919 */ /* 0x000e620000002100 */
[----:B------:R-:W-:Y:S01]  /*18970*/  SHF.L.U32 R6, R37, 0x1f, RZ ;  /* 0x0000001f25067819 */ /* 0x000fe200000006ff */
[----:B------:R-:W-:Y:S01]  /*18980*/  BSSY B2, `(.L_x_719) ;  /* 0x0000006000027945 */ /* 0x000fe20003800000 */
[----:B-1----:R-:W-:Y:S01]  /*18990*/  LOP3.LUT R7, R5, 0x7f, RZ, 0xc0, !PT ;  /* 0x0000007f05077812 */ /* 0x002fe200078ec0ff */
[----:B------:R-:W-:-:S03]  /*189a0*/  IMAD R5, R34, 0x8, R22 ;  /* 0x0000000822057824 */ /* 0x000fc600078e0216 */
[----:B------:R-:W-:Y:S01]  /*189b0*/  ISETP.NE.AND P2, PT, R7, RZ, PT ;  /* 0x000000ff0700720c */ /* 0x000fe20003f45270 */
[----:B------:R-:W1:Y:S02]  /*189c0*/  SYNCS.PHASECHK.TRANS64.TRYWAIT P1, [R5+URZ+0x228a0], R6 ;  /* 0x0228a006050075a7 */ /* 0x000e64000802017f */
[----:B-1----:R-:W-:Y:S10]  /*189d0*/  @!P1 BRA `(.L_x_720) ;  /* 0x0000008400989947 */ /* 0x002ff40003800000 */
.L_x_931:
[----:B------:R-:W-:Y:S05]  /*189e0*/  BSYNC B2 ;  /* 0x0000000000027941 */ /* 0x000fea0003800000 */
.L_x_719:
        /* <DEDUP_REMOVED lines=9> */
.L_x_722:
[----:B------:R-:W-:Y:S05]  /*18a80*/  BSYNC B2 ;  /* 0x0000000000027941 */ /* 0x000fea0003800000 */
.L_x_721:
[----:B------:R-:W-:Y:S01]  /*18a90*/  IMAD.MOV.U32 R11, RZ, RZ, RZ ;  /* 0x000000ffff0b7224 */ /* 0x000fe200078e00ff */
[----:B------:R-:W-:Y:S01]  /*18aa0*/  UIADD3 UR4, UP0, UR36, 0x570, URZ ;  /* 0x0000057024047890 */ /* 0x000fe2000ff1e03f */
[----:B------:R-:W-:Y:S01]  /*18ab0*/  IMAD R7, R34, 0x5000, R22 ;  /* 0x0000500022077824 */ /* 0x000fe200078e0216 */
[----:B------:R-:W-:Y:S01]  /*18ac0*/  PLOP3.LUT P1, PT, PT, PT, PT, 0x80, 0x0 ;  /* 0x000000000000781c */ /* 0x000fe20003f2f070 */
[----:B0-----:R-:W-:Y:S01]  /*18ad0*/  IMAD R8, R3, 0xa0, R0 ;  /* 0x000000a003087824 */ /* 0x001fe200078e0200 */
[----:B------:R-:W-:Y:S01]  /*18ae0*/  R2UR UR10, R11 ;  /* 0x000000000b0a72ca */ /* 0x000fe200000e0000 */
[----:B------:R-:W-:Y:S01]  /*18af0*/  VIADD R9, R5, 0x22890 ;  /* 0x0002289005097836 */ /* 0x000fe20000000000 */
[----:B------:R-:W-:Y:S01]  /*18b00*/  IADD3 R10, R7, 0x18400, RZ ;  /* 0x00018400070a7810 */ /* 0x000fe20007ffe0ff */
[----:B------:R-:W-:Y:S01]  /*18b10*/  UIADD3.X UR5, URZ, UR37, URZ, UP0, !UPT ;  /* 0x000000253f057290 */ /* 0x000fe200087fe43f */
[----:B------:R-:W-:Y:S01]  /*18b20*/  UMOV UR6, 0x0 ;  /* 0x0000000000067882 */ /* 0x000fe20000000000 */
[----:B------:R-:W-:-:S10]  /*18b30*/  UMOV UR7, 0x12f00000 ;  /* 0x12f0000000077882 */ /* 0x000fd40000000000 */
.L_x_723:
        /* <DEDUP_REMOVED lines=13> */
.L_x_932:
[----:B------:R-:W-:Y:S05]  /*18c10*/  BSYNC B2 ;  /* 0x0000000000027941 */ /* 0x000fea0003800000 */
.L_x_724:
[----:B------:R-:W-:Y:S01]  /*18c20*/  BSSY B2, `(.L_x_726) ;  /* 0x000000b000027945 */ /* 0x000fe20003800000 */
[----:B------:R-:W-:Y:S02]  /*18c30*/  IMAD.MOV.U32 R12, RZ, RZ, 0x0 ;  /* 0x00000000ff0c7424 */ /* 0x000fe400078e00ff */
[----:B------:R-:W-:Y:S01]  /*18c40*/  IMAD.MOV.U32 R13, RZ, RZ, 0x12f00000 ;  /* 0x12f00000ff0d7424 */ /* 0x000fe200078e00ff */
[----:B------:R-:W-:Y:S06]  /*18c50*/  @P2 BRA `(.L_x_727) ;  /* 0x00000000001c2947 */ /* 0x000fec0003800000 */
[----:B------:R-:W2:Y:S01]  /*18c60*/  S2R R9, SR_TID.X ;  /* 0x0000000000097919 */ /* 0x000ea20000002100 */
[----:B01----:R-:W-:-:S04]  /*18c70*/  IMAD.MOV.U32 R6, RZ, RZ, 0x5000 ;  /* 0x00005000ff067424 */ /* 0x003fc800078e00ff */
[----:B------:R3:W-:Y:S01]  /*18c80*/  SYNCS.ARRIVE.TRANS64 RZ, [R5+URZ+0x228b0], R6 ;  /* 0x0228b00605ff79a7 */ /* 0x0007e2000800003f */
[----:B--2---:R-:W-:-:S04]  /*18c90*/  LOP3.LUT R9, R9, 0x1f, RZ, 0xc0, !PT ;  /* 0x0000001f09097812 */ /* 0x004fc800078ec0ff */
[----:B------:R-:W-:-:S13]  /*18ca0*/  ISETP.NE.AND P1, PT, R9, RZ, PT ;  /* 0x000000ff0900720c */ /* 0x000fda0003f25270 */
[----:B---3--:R-:W-:Y:S05]  /*18cb0*/  @!P1 BRA `(.L_x_727) ;  /* 0x0000000000049947 */ /* 0x008fea0003800000 */
[----:B------:R-:W-:Y:S01]  /*18cc0*/  BPT.TRAP 0x1 ;  /* 0x000000040000795c */ /* 0x000fe20000300000 */
.L_x_727:
[----:B------:R-:W-:Y:S05]  /*18cd0*/  BSYNC B2 ;  /* 0x0000000000027941 */ /* 0x000fea0003800000 */
.L_x_726:
[----:B------:R-:W-:Y:S01]  /*18ce0*/  R2UR UR10, R11 ;  /* 0x000000000b0a72ca */ /* 0x000fe200000e0000 */
[----:B------:R-:W-:Y:S01]  /*18cf0*/  UIADD3 UR4, UP0, UR36, 0x670, URZ ;  /* 0x0000067024047890 */ /* 0x000fe2000ff1e03f */
[----:B------:R-:W-:Y:S01]  /*18d00*/  R2UR UR6, R12 ;  /* 0x000000000c0672ca */ /* 0x000fe200000e0000 */
[----:B------:R-:W-:Y:S01]  /*18d10*/  VIADD R7, R7, 0xa400 ;  /* 0x0000a40007077836 */ /* 0x000fe20000000000 */
[----:B------:R-:W-:Y:S01]  /*18d20*/  R2UR UR7, R13 ;  /* 0x000000000d0772ca */ /* 0x000fe200000e0000 */
[----:B------:R-:W-:Y:S01]  /*18d30*/  UIADD3.X UR5, URZ, UR37, URZ, UP0, !UPT ;  /* 0x000000253f057290 */ /* 0x000fe200087fe43f */
[----:B------:R-:W-:Y:S02]  /*18d40*/  PLOP3.LUT P1, PT, PT, PT, PT, 0x80, 0x0 ;  /* 0x000000000000781c */ /* 0x000fe40003f2f070 */
[----:B01----:R-:W-:-:S11]  /*18d50*/  IADD3 R5, R5, 0x228b0, RZ ;  /* 0x000228b005057810 */ /* 0x003fd60007ffe0ff */
.L_x_728:
        /* <DEDUP_REMOVED lines=9> */
[----:B-1----:R-:W-:Y:S05]  /*18df0*/  @P1 BRA.U.ANY `(.L_x_728) ;  /* 0xfffffffd00d81947 */ /* 0x002fea000393ffff */
.L_x_718:
[----:B------:R-:W-:Y:S05]  /*18e00*/  BSYNC B1 ;  /* 0x0000000000017941 */ /* 0x000fea0003800000 */
.L_x_717:
[C---:B------:R-:W-:Y:S01]  /*18e10*/  ISETP.GT.AND P2, PT, R3.reuse, R4, PT ;  /* 0x000000040300720c */ /* 0x040fe20003f44270 */
[----:B------:R-:W-:Y:S02]  /*18e20*/  VIADD R34, R34, 0x1 ;  /* 0x0000000122227836 */ /* 0x000fe40000000000 */
[----:B------:R-:W-:-:S03]  /*18e30*/  VIADD R3, R3, 0xffffffff ;  /* 0xffffffff03037836 */ /* 0x000fc60000000000 */
[----:B------:R-:W-:-:S04]  /*18e40*/  ISETP.NE.AND P1, PT, R34, 0x2, PT ;  /* 0x000000022200780c */ /* 0x000fc80003f25270 */
[----:B------:R-:W-:Y:S02]  /*18e50*/  SEL R5, RZ, 0x1, P1 ;  /* 0x00000001ff057807 */ /* 0x000fe40000800000 */
[----:B------:R-:W-:Y:S02]  /*18e60*/  SEL R34, R34, RZ, P1 ;  /* 0x000000ff22227207 */ /* 0x000fe40000800000 */
[----:B------:R-:W-:Y:S01]  /*18e70*/  LOP3.LUT R37, R37, R5, RZ, 0x3c, !PT ;  /* 0x0000000525257212 */ /* 0x000fe200078e3cff */
[----:B------:R-:W-:Y:S06]  /*18e80*/  @P2 BRA `(.L_x_729) ;  /* 0xfffffff800a82947 */ /* 0x000fec000383ffff */
.L_x_699:
[----:B------:R-:W-:Y:S05]  /*18e90*/  BSYNC B0 ;  /* 0x0000000000007941 */ /* 0x000fea0003800000 */
.L_x_698:
[----:B------:R-:W-:Y:S05]  /*18ea0*/  @!P0 WARPSYNC.ALL ;  /* 0x0000000000008948 */ /* 0x000fea0003800000 */
[----:B------:R-:W-:Y:S01]  /*18eb0*/  @!P0 BAR.SYNC.DEFER_BLOCKING 0xc, 0x180 ;  /* 0x0306000000008b1d */ /* 0x000fe20000010000 */
[----:B------:R-:W-:-:S13]  /*18ec0*/  ISETP.GT.AND P0, PT, R25, RZ, PT ;  /* 0x000000ff1900720c */ /* 0x000fda0003f04270 */
[----:B------:R-:W-:Y:S05]  /*18ed0*/  @P0 BRA `(.L_x_730) ;  /* 0x0000000000440947 */ /* 0x000fea0003800000 */
[----:B------:R-:W1:Y:S02]  /*18ee0*/  S2R R5, SR_TID.X ;  /* 0x0000000000057919 */ /* 0x000e640000002100 */
[----:B-1----:R-:W-:-:S04]  /*18ef0*/  LOP3.LUT R5, R5, 0x7f, RZ, 0xc0, !PT ;  /* 0x0000007f05057812 */ /* 0x002fc800078ec0ff */
[----:B------:R-:W-:-:S13]  /*18f00*/  ISETP.NE.AND P0, PT, R5, RZ, PT ;  /* 0x000000ff0500720c */ /* 0x000fda0003f05270 */
[----:B------:R-:W-:Y:S05]  /*18f10*/  @P0 BRA `(.L_x_731) ;  /* 0x0000004800c00947 */ /* 0x000fea0003800000 */
[----:B------:R-:W1:Y:S01]  /*18f20*/  S2R R5, SR_LANEID ;  /* 0x0000000000057919 */ /* 0x000e620000000000 */
[----:B------:R-:W-:Y:S01]  /*18f30*/  VOTEU.ANY UR4, UPT, PT ;  /* 0x0000000000047886 */ /* 0x000fe200038e0100 */
[----:B------:R-:W2:Y:S01]  /*18f40*/  LDC.64 R2, c[0x0][0xc60] ;  /* 0x00031800ff027b82 */ /* 0x000ea20000000a00 */
[----:B------:R-:W1:Y:S02]  /*18f50*/  FLO.U32 R0, UR4 ;  /* 0x0000000400007d00 */ /* 0x000e6400080e0000 */
[----:B-1----:R-:W-:-:S06]  /*18f60*/  ISETP.EQ.U32.AND P0, PT, R0, R5, PT ;  /* 0x000000050000720c */ /* 0x002fcc0003f02070 */
[----:B------:R-:W2:Y:S07]  /*18f70*/  POPC R5, UR4 ;  /* 0x0000000400057d09 */ /* 0x000eae0008000000 */
[----:B--2---:R-:W2:Y:S01]  /*18f80*/  @P0 ATOMG.E.ADD.STRONG.GPU PT, R3, desc[UR60][R2.64], R5 ;  /* 0x00000005020309a8 */ /* 0x004ea200081ee1fc */
[----:B------:R-:W1:Y:S02]  /*18f90*/  S2R R4, SR_LTMASK ;  /* 0x0000000000047919 */ /* 0x000e640000003900 */
[----:B-1----:R-:W-:-:S04]  /*18fa0*/  LOP3.LUT R4, R4, UR4, RZ, 0xc0, !PT ;  /* 0x0000000404047c12 */ /* 0x002fc8000f8ec0ff */
[----:B------:R-:W1:Y:S01]  /*18fb0*/  POPC R7, R4 ;  /* 0x0000000400077309 */ /* 0x000e620000000000 */
[----:B--2---:R-:W1:Y:S02]  /*18fc0*/  SHFL.IDX PT, R0, R3, R0, 0x1f ;  /* 0x00001f0003007589 */ /* 0x004e6400000e0000 */
[----:B-1----:R-:W-:Y:S01]  /*18fd0*/  IADD3 R16, R0, UR38, R7 ;  /* 0x0000002600107c10 */ /* 0x002fe2000fffe007 */
[----:B------:R-:W-:Y:S06]  /*18fe0*/  BRA `(.L_x_731) ;  /* 0x00000048008c7947 */ /* 0x000fec0003800000 */
.L_x_730:
        /* <DEDUP_REMOVED lines=11> */
[----:B------:R-:W-:Y:S01]  /*190a0*/  IMAD.U32 R6, RZ, RZ, UR8 ;  /* 0x00000008ff067e24 */ /* 0x000fe2000f8e00ff */
[----:B0-----:R-:W-:Y:S01]  /*190b0*/  MOV R8, 0x70 ;  /* 0x0000007000087802 */ /* 0x001fe20000000f00 */
[----:B------:R-:W-:Y:S02]  /*190c0*/  IMAD.U32 R7, RZ, RZ, UR9 ;  /* 0x00000009ff077e24 */ /* 0x000fe4000f8e00ff */
[----:B------:R-:W-:-:S02]  /*190d0*/  IMAD.U32 R10, RZ, RZ, UR4 ;  /* 0x00000004ff0a7e24 */ /* 0x000fc4000f8e00ff */
[----:B------:R-:W-:Y:S02]  /*190e0*/  IMAD.U32 R11, RZ, RZ, UR5 ;  /* 0x00000005ff0b7e24 */ /* 0x000fe4000f8e00ff */
[----:B------:R-:W-:Y:S02]  /*190f0*/  IMAD.MOV.U32 R12, RZ, RZ, 0x1 ;  /* 0x00000001ff0c7424 */ /* 0x000fe400078e00ff */
[----:B------:R-:W-:-:S07]  /*19100*/  IMAD.MOV.U32 R13, RZ, RZ, RZ ;  /* 0x000000ffff0d7224 */ /* 0x000fce00078e00ff */
[----:B------:R-:W-:-:S07]  /*19110*/  LEPC R20, `(.L_x_733) ;  /* 0x000000001014794e */ /* 0x000fce0000000000 */
[----:B-1----:R-:W-:Y:S05]  /*19120*/  CALL.ABS.NOINC R2 ;  /* 0x0000000002007343 */ /* 0x002fea0003c00000 */
.L_x_733:
[----:B------:R-:W-:Y:S05]  /*19130*/  BSYNC B6 ;  /* 0x0000000000067941 */ /* 0x000fea0003800000 */
.L_x_732:
        /* <DEDUP_REMOVED lines=22> */
.L_x_735:
[----:B------:R-:W-:Y:S05]  /*192a0*/  BSYNC B6 ;  /* 0x0000000000067941 */ /* 0x000fea0003800000 */
.L_x_734:
        /* <DEDUP_REMOVED lines=20> */
.L_x_737:
[----:B------:R-:W-:Y:S05]  /*193f0*/  BSYNC B6 ;  /* 0x0000000000067941 */ /* 0x000fea0003800000 */
.L_x_736:
[----:B------:R-:W-:Y:S01]  /*19400*/  LOP3.LUT P6, RZ, R23, 0x1, RZ, 0xc0, !PT ;  /* 0x0000000117ff7812 */ /* 0x000fe200078cc0ff */
[----:B------:R-:W-:-:S12]  /*19410*/  BSSY B6, `(.L_x_738) ;  /* 0x0000012000067945 */ /* 0x000fd80003800000 */
        /* <DEDUP_REMOVED lines=9> */
[----:B------:R-:W-:Y:S01]  /*194b0*/  MOV R12, 0x1 ;  /* 0x00000001000c7802 */ /* 0x000fe20000000f00 */
[----:B------:R-:W-:Y:S02]  /*194c0*/  IMAD.U32 R7, RZ, RZ, UR7 ;  /* 0x00000007ff077e24 */ /* 0x000fe4000f8e00ff */
[----:B------:R-:W-:-:S02]  /*194d0*/  IMAD.U32 R10, RZ, RZ, UR8 ;  /* 0x00000008ff0a7e24 */ /* 0x000fc4000f8e00ff */
[----:B------:R-:W-:Y:S02]  /*194e0*/  IMAD.U32 R11, RZ, RZ, UR9 ;  /* 0x00000009ff0b7e24 */ /* 0x000fe4000f8e00ff */
[----:B0-----:R-:W-:Y:S02]  /*194f0*/  IMAD.MOV.U32 R8, RZ, RZ, 0x70 ;  /* 0x00000070ff087424 */ /* 0x001fe400078e00ff */
[----:B------:R-:W-:-:S07]  /*19500*/  IMAD.MOV.U32 R13, RZ, RZ, RZ ;  /* 0x000000ffff0d7224 */ /* 0x000fce00078e00ff */
[----:B------:R-:W-:-:S07]  /*19510*/  LEPC R20, `(.L_x_739) ;  /* 0x000000001014794e */ /* 0x000fce0000000000 */
[----:B-1----:R-:W-:Y:S05]  /*19520*/  CALL.ABS.NOINC R2 ;  /* 0x0000000002007343 */ /* 0x002fea0003c00000 */
.L_x_739:
[----:B------:R-:W-:Y:S05]  /*19530*/  BSYNC B6 ;  /* 0x0000000000067941 */ /* 0x000fea0003800000 */
.L_x_738:
[----:B------:R-:W2:Y:S01]  /*19540*/  LDL R21, [R1+0x4] ;  /* 0x0000040001157983 */ /* 0x000ea20000100800 */
[----:B------:R-:W-:Y:S01]  /*19550*/  ULDC.64 UR4, c[0x0][0x9f8] ;  /* 0x00027e0000047ab9 */ /* 0x000fe20000000a00 */
[----:B------:R-:W1:Y:S01]  /*19560*/  LDC R12, c[0x0][0x430] ;  /* 0x00010c00ff0c7b82 */ /* 0x000e620000000800 */
[----:B------:R-:W-:Y:S01]  /*19570*/  ISETP.NE.U32.AND P0, PT, RZ, UR4, PT ;  /* 0x00000004ff007c0c */ /* 0x000fe2000bf05070 */
[----:B------:R-:W3:Y:S03]  /*19580*/  LDL R13, [R1+0x44] ;  /* 0x00004400010d7983 */ /* 0x000ee60000100800 */
[----:B------:R-:W-:Y:S01]  /*19590*/  ISETP.NE.AND.EX P0, PT, RZ, UR5, PT, P0 ;  /* 0x00000005ff007c0c */ /* 0x000fe2000bf05300 */
[----:B------:R-:W4:-:S12]  /*195a0*/  S2R R2, SR_TID.X ;  /* 0x0000000000027919 */ /* 0x000f180000002100 */
[----:B------:R-:W-:-:S04]  /*195b0*/  @P0 IADD3 R26, P1, R26, UR4, RZ ;  /* 0x000000041a1a0c10 */ /* 0x000fc8000ff3e0ff */
[----:B------:R-:W-:-:S05]  /*195c0*/  @P0 IADD3.X R27, R27, UR5, RZ, P1, !PT ;  /* 0x000000051b1b0c10 */ /* 0x000fca0008ffe4ff */
[----:B------:R-:W3:Y:S01]  /*195d0*/  @P0 LDG.E R35, desc[UR60][R26.64] ;  /* 0x0000003c1a230981 */ /* 0x000ee2000c1e1900 */
[----:B------:R-:W0:Y:S01]  /*195e0*/  S2R R20, SR_TID.X ;  /* 0x0000000000147919 */ /* 0x000e220000002100 */
[----:B-1----:R-:W-:Y:S02]  /*195f0*/  ISETP.NE.AND P2, PT, R12, 0x1, PT ;  /* 0x000000010c00780c */ /* 0x002fe40003f45270 */
[----:B----4-:R-:W-:-:S04]  /*19600*/  LOP3.LUT R2, R2, 0x7f, RZ, 0xc0, !PT ;  /* 0x0000007f02027812 */ /* 0x010fc800078ec0ff */
[----:B------:R-:W-:-:S07]  /*19610*/  SHF.R.U32.HI R2, RZ, 0x3, R2 ;  /* 0x00000003ff027819 */ /* 0x000fce0000011602 */
[----:B------:R-:W1:Y:S01]  /*19620*/  @P2 LDC R3, c[0x0][0x434] ;  /* 0x00010d00ff032b82 */ /* 0x000e620000000800 */
[----:B0-----:R-:W-:-:S04]  /*19630*/  IMAD.MOV.U32 R9, RZ, RZ, 0xa0 ;  /* 0x000000a0ff097424 */ /* 0x001fc800078e00ff */
[----:B------:R-:W-:Y:S02]  /*19640*/  IMAD R9, R33, R9, -0xa0 ;  /* 0xffffff6021097424 */ /* 0x000fe400078e0209 */
[----:B------:R-:W-:-:S05]  /*19650*/  IMAD.SHL.U32 R20, R20, 0x10, RZ ;  /* 0x0000001014147824 */ /* 0x000fca00078e00ff */
[----:B------:R-:W-:Y:S02]  /*19660*/  LOP3.LUT R20, R2, 0x70, R20, 0xf8, !PT ;  /* 0x0000007002147812 */ /* 0x000fe400078ef814 */
[----:B------:R-:W0:Y:S03]  /*19670*/  @P2 LDC R2, c[0x0][0x438] ;  /* 0x00010e00ff022b82 */ /* 0x000e260000000800 */
[----:B------:R-:W-:Y:S02]  /*19680*/  IMAD.IADD R0, R20, 0x1, R9 ;  /* 0x0000000114007824 */ /* 0x000fe400078e0209 */
[----:B------:R-:W4:Y:S03]  /*19690*/  S2R R20, SR_TID.X ;  /* 0x0000000000147919 */ /* 0x000f260000002100 */
[----:B------:R-:W-:-:S13]  /*196a0*/  ISETP.GE.AND P1, PT, R0, R25, PT ;  /* 0x000000190000720c */ /* 0x000fda0003f26270 */
[----:B------:R-:W3:Y:S01]  /*196b0*/  @!P1 LDC.64 R4, c[0x0][0x418] ;  /* 0x00010600ff049b82 */ /* 0x000ee20000000a00 */
[C---:B----4-:R-:W-:Y:S01]  /*196c0*/  LOP3.LUT R29, R20.reuse, 0x7f, RZ, 0xc0, !PT ;  /* 0x0000007f141d7812 */ /* 0x050fe200078ec0ff */
[----:B------:R-:W-:-:S03]  /*196d0*/  IMAD.SHL.U32 R20, R20, 0x10, RZ ;  /* 0x0000001014147824 */ /* 0x000fc600078e00ff */
[----:B------:R-:W-:-:S04]  /*196e0*/  SHF.R.U32.HI R29, RZ, 0x3, R29 ;  /* 0x00000003ff1d7819 */ /* 0x000fc8000001161d */
[----:B------:R-:W-:-:S04]  /*196f0*/  LOP3.LUT R20, R29, 0x70, R20, 0xf8, !PT ;  /* 0x000000701d147812 */ /* 0x000fc800078ef814 */
[----:B------:R-:W-:-:S04]  /*19700*/  LOP3.LUT R20, R20, 0x80, RZ, 0xfc, !PT ;  /* 0x0000008014147812 */ /* 0x000fc800078efcff */
[----:B------:R-:W-:Y:S02]  /*19710*/  IADD3 R9, R20, R9, RZ ;  /* 0x0000000914097210 */ /* 0x000fe40007ffe0ff */
[----:B------:R-:W-:Y:S01]  /*19720*/  LOP3.LUT R23, R23, 0xfffffffd, RZ, 0xc0, !PT ;  /* 0xfffffffd17177812 */ /* 0x000fe200078ec0ff */
[----:B------:R-:W-:Y:S01]  /*19730*/  UMOV UR4, 0xffffffff ;  /* 0xffffffff00047882 */ /* 0x000fe20000000000 */
[----:B--2---:R-:W-:-:S05]  /*19740*/  IADD3 R0, R0, R21, RZ ;  /* 0x0000001500007210 */ /* 0x004fca0007ffe0ff */
[----:B-1----:R-:W-:-:S04]  /*19750*/  @P2 IMAD.HI.U32 R3, R0, R3, RZ ;  /* 0x0000000300032227 */ /* 0x002fc800078e00ff */
[----:B------:R-:W-:Y:S01]  /*19760*/  IMAD.MOV.U32 R8, RZ, RZ, R0 ;  /* 0x000000ffff087224 */ /* 0x000fe200078e0000 */
[----:B0-----:R-:W-:Y:S02]  /*19770*/  @P2 SHF.R.U32.HI R8, RZ, R2, R3 ;  /* 0x00000002ff082219 */ /* 0x001fe40000011603 */
[----:B------:R-:W0:Y:S02]  /*19780*/  @!P1 LDC.64 R2, c[0x0][0x428] ;  /* 0x00010a00ff029b82 */ /* 0x000e240000000a00 */
[--C-:B------:R-:W-:Y:S01]  /*19790*/  @!P1 SHF.R.S32.HI R7, RZ, 0x1f, R8.reuse ;  /* 0x0000001fff079819 */ /* 0x100fe20000011408 */
[----:B------:R-:W-:Y:S01]  /*197a0*/  @!P1 IMAD.MOV.U32 R6, RZ, RZ, R8 ;  /* 0x000000ffff069224 */ /* 0x000fe200078e0008 */
[----:B---3--:R-:W-:-:S03]  /*197b0*/  SHF.R.S32.HI R14, RZ, 0x1f, R35 ;  /* 0x0000001fff0e7819 */ /* 0x008fc60000011423 */
[----:B0-----:R-:W-:-:S04]  /*197c0*/  @!P1 IMAD.WIDE.U32 R6, R35, R2, R6 ;  /* 0x0000000223069225 */ /* 0x001fc800078e0006 */
[----:B------:R-:W-:-:S04]  /*197d0*/  @!P1 IMAD R2, R14, R2, RZ ;  /* 0x000000020e029224 */ /* 0x000fc800078e02ff */
[----:B------:R-:W-:Y:S01]  /*197e0*/  @!P1 IMAD R3, R35, R3, R2 ;  /* 0x0000000323039224 */ /* 0x000fe200078e0202 */
[----:B------:R-:W-:Y:S02]  /*197f0*/  @!P1 LEA R2, P0, R6, R4, 0x2 ;  /* 0x0000000406029211 */ /* 0x000fe400078010ff */
[----:B------:R-:W0:Y:S01]  /*19800*/  @P2 LDC R4, c[0x0][0x434] ;  /* 0x00010d00ff042b82 */ /* 0x000e220000000800 */
[----:B------:R-:W-:-:S05]  /*19810*/  @!P1 IMAD.IADD R3, R7, 0x1, R3 ;  /* 0x0000000107039824 */ /* 0x000fca00078e0203 */
[----:B------:R-:W-:Y:S02]  /*19820*/  @!P1 LEA.HI.X R3, R6, R5, R3, 0x2, P0 ;  /* 0x0000000506039211 */ /* 0x000fe400000f1403 */
[----:B------:R-:W-:Y:S01]  /*19830*/  ISETP.GE.AND P0, PT, R9, R25, PT ;  /* 0x000000190900720c */ /* 0x000fe20003f06270 */
[----:B------:R-:W1:Y:S03]  /*19840*/  @P2 LDC R6, c[0x0][0x438] ;  /* 0x00010e00ff062b82 */ /* 0x000e660000000800 */
[----:B------:R-:W-:Y:S01]  /*19850*/  ISETP.GT.U32.OR P0, PT, R20, 0x9f, P0 ;  /* 0x0000009f1400780c */ /* 0x000fe20000704470 */
[----:B------:R-:W-:-:S06]  /*19860*/  IMAD.MOV.U32 R5, RZ, RZ, RZ ;  /* 0x000000ffff057224 */ /* 0x000fcc00078e00ff */
[----:B------:R2:W5:Y:S01]  /*19870*/  @!P1 LDG.E R5, desc[UR60][R2.64] ;  /* 0x0000003c02059981 */ /* 0x000562000c1e1900 */
[----:B------:R-:W-:-:S05]  /*19880*/  IMAD.IADD R10, R9, 0x1, R21 ;  /* 0x00000001090a7824 */ /* 0x000fca00078e0215 */
[----:B--2---:R-:W2:Y:S01]  /*19890*/  @!P0 LDC.64 R2, c[0x0][0x428] ;  /* 0x00010a00ff028b82 */ /* 0x004ea20000000a00 */
[----:B0-----:R-:W-:-:S04]  /*198a0*/  @P2 IMAD.HI.U32 R4, R10, R4, RZ ;  /* 0x000000040a042227 */ /* 0x001fc800078e00ff */
[----:B------:R-:W-:Y:S01]  /*198b0*/  IMAD.MOV.U32 R11, RZ, RZ, R10 ;  /* 0x000000ffff0b7224 */ /* 0x000fe200078e000a */
[----:B-1----:R-:W-:Y:S01]  /*198c0*/  @P2 SHF.R.U32.HI R11, RZ, R6, R4 ;  /* 0x00000006ff0b2219 */ /* 0x002fe20000011604 */
[----:B------:R-:W-:-:S03]  /*198d0*/  IMAD.MOV R4, RZ, RZ, -R8 ;  /* 0x000000ffff047224 */ /* 0x000fc600078e0a08 */
[----:B------:R-:W-:Y:S01]  /*198e0*/  @!P0 SHF.R.S32.HI R7, RZ, 0x1f, R11 ;  /* 0x0000001fff078819 */ /* 0x000fe2000001140b */
[----:B------:R-:W-:Y:S01]  /*198f0*/  IMAD R4, R12, R4, R0 ;  /* 0x000000040c047224 */ /* 0x000fe200078e0200 */
[----:B------:R-:W-:Y:S01]  /*19900*/  @!P0 MOV R6, R11 ;  /* 0x0000000b00068202 */ /* 0x000fe20000000f00 */
[----:B--2---:R-:W-:-:S04]  /*19910*/  @!P0 IMAD R0, R14, R2, RZ ;  /* 0x000000020e008224 */ /* 0x004fc800078e02ff */
[----:B------:R-:W-:-:S04]  /*19920*/  @!P0 IMAD.WIDE.U32 R6, R35, R2, R6 ;  /* 0x0000000223068225 */ /* 0x000fc800078e0006 */
[----:B------:R-:W-:Y:S02]  /*19930*/  @!P0 IMAD R0, R35, R3, R0 ;  /* 0x0000000323008224 */ /* 0x000fe400078e0200 */
[----:B------:R-:W0:Y:S02]  /*19940*/  @!P0 LDC.64 R2, c[0x0][0x418] ;  /* 0x00010600ff028b82 */ /* 0x000e240000000a00 */
[----:B------:R-:W-:Y:S01]  /*19950*/  @!P0 IMAD.IADD R0, R0, 0x1, R7 ;  /* 0x0000000100008824 */ /* 0x000fe200078e0207 */
[----:B------:R1:W-:Y:S01]  /*19960*/  STL [R1+0x8], R14 ;  /* 0x0000080e01007387 */ /* 0x0003e20000100800 */
[----:B------:R-:W-:Y:S01]  /*19970*/  IMAD.MOV.U32 R9, RZ, RZ, RZ ;  /* 0x000000ffff097224 */ /* 0x000fe200078e00ff */
[----:B0-----:R-:W-:-:S04]  /*19980*/  @!P0 LEA R2, P1, R6, R2, 0x2 ;  /* 0x0000000206028211 */ /* 0x001fc800078210ff */
[----:B------:R-:W-:Y:S02]  /*19990*/  @!P0 LEA.HI.X R3, R6, R3, R0, 0x2, P1 ;  /* 0x0000000306038211 */ /* 0x000fe400008f1400 */
[----:B------:R-:W-:-:S03]  /*199a0*/  ISETP.GT.U32.AND P1, PT, R20, 0x9f, PT ;  /* 0x0000009f1400780c */ /* 0x000fc60003f24070 */
[----:B------:R1:W5:Y:S01]  /*199b0*/  @!P0 LDG.E R9, desc[UR60][R2.64] ;  /* 0x0000003c02098981 */ /* 0x000362000c1e1900 */
[----:B------:R-:W-:Y:S01]  /*199c0*/  ISETP.NE.AND P0, PT, R13, 0x3, PT ;  /* 0x000000030d00780c */ /* 0x000fe20003f05270 */
[----:B------:R-:W-:-:S08]  /*199d0*/  IMAD.MOV R8, RZ, RZ, -R11 ;  /* 0x000000ffff087224 */ /* 0x000fd000078e0a0b */
[----:B------:R-:W-:-:S04]  /*199e0*/  @P1 LOP3.LUT R23, R23, 0x2, RZ, 0xfc, !PT ;  /* 0x0000000217171812 */ /* 0x000fc800078efcff */
[----:B------:R-:W-:Y:S01]  /*199f0*/  LOP3.LUT R23, R23, 0xfffffffb, RZ, 0xc0, !PT ;  /* 0xfffffffb17177812 */ /* 0x000fe200078ec0ff */
[----:B------:R-:W-:-:S03]  /*19a00*/  IMAD R8, R12, R8, R10 ;  /* 0x000000080c087224 */ /* 0x000fc600078e020a */
[----:B------:R-:W-:Y:S01]  /*19a10*/  @P0 LOP3.LUT R23, R23, 0x4, RZ, 0xfc, !PT ;  /* 0x0000000417170812 */ /* 0x000fe200078efcff */
[----:B-1----:R-:W-:Y:S06]  /*19a20*/  BRA.DIV UR4, `(.L_x_740) ;  /* 0x0000007604ac7947 */ /* 0x002fec000b800000 */
.L_x_935:
[----:B------:R-:W-:Y:S01]  /*19a30*/  SHF.R.S32.HI R0, RZ, 0x1f, R18 ;  /* 0x0000001fff007819 */ /* 0x000fe20000011412 */
[----:B------:R-:W-:-:S04]  /*19a40*/  VIADD R6, R33, 0xffffffff ;  /* 0xffffffff21067836 */ /* 0x000fc80000000000 */
[----:B------:R0:W-:Y:S01]  /*19a50*/  STL [R1], R0 ;  /* 0x0000000001007387 */ /* 0x0001e20000100800 */
[----:B------:R-:W-:Y:S05]  /*19a60*/  @!P0 BRA `(.L_x_741) ;  /* 0x0000000000048947 */ /* 0x000fea0003800000 */
[----:B------:R-:W-:Y:S01]  /*19a70*/  BPT.TRAP 0x1 ;  /* 0x000000040000795c */ /* 0x000fe20000300000 */
.L_x_741:
[----:B------:R-:W-:Y:S01]  /*19a80*/  LEA R7, R32, R22, 0x3 ;  /* 0x0000001620077211 */ /* 0x000fe200078e18ff */
[----:B------:R-:W-:Y:S01]  /*19a90*/  BSSY B0, `(.L_x_742) ;  /* 0x0000007000007945 */ /* 0x000fe20003800000 */
[----:B0-----:R-:W-:-:S04]  /*19aa0*/  SHF.L.U32 R0, R36, 0x1f, RZ ;  /* 0x0000001f24007819 */ /* 0x001fc800000006ff */
[----:B------:R0:W1:Y:S01]  /*19ab0*/  SYNCS.PHASECHK.TRANS64.TRYWAIT P0, [R7+URZ+0x22880], R0 ;  /* 0x02288000070075a7 */ /* 0x000062000800017f */
[----:B------:R0:W-:Y:S02]  /*19ac0*/  STL [R1+0x30], R0 ;  /* 0x0000300001007387 */ /* 0x0001e40000100800 */
[----:B0-----:R-:W-:-:S05]  /*19ad0*/  SHF.R.S32.HI R0, RZ, 0x1f, R4 ;  /* 0x0000001fff007819 */ /* 0x001fca0000011404 */
[----:B------:R0:W-:Y:S02]  /*19ae0*/  STL [R1+0x28], R0 ;  /* 0x0000280001007387 */ /* 0x0001e40000100800 */
[----:B01----:R-:W-:Y:S05]  /*19af0*/  @!P0 BRA `(.L_x_743) ;  /* 0x0000007400a88947 */ /* 0x003fea0003800000 */
.L_x_936:
[----:B------:R-:W-:Y:S05]  /*19b00*/  BSYNC B0 ;  /* 0x0000000000007941 */ /* 0x000fea0003800000 */
.L_x_742:
[----:B0-----:R-:W2:Y:S04]  /*19b10*/  LDL R0, [R1+0x28] ;  /* 0x0000280001007983 */ /* 0x001ea80000100800 */
[----:B------:R-:W3:Y:S01]  /*19b20*/  LDL R10, [R1] ;  /* 0x00000000010a7983 */ /* 0x000ee20000100800 */
[----:B-----5:R-:W-:Y:S01]  /*19b30*/  SHF.R.S32.HI R12, RZ, 0x1f, R5 ;  /* 0x0000001fff0c7819 */ /* 0x020fe20000011405 */
[----:B------:R-:W0:Y:S01]  /*19b40*/  LDC R11, c[0x0][0x2f4] ;  /* 0x0000bd00ff0b7b82 */ /* 0x000e220000000800 */
[----:B------:R-:W-:Y:S01]  /*19b50*/  ULDC.64 UR4, c[0x0][0x328] ;  /* 0x0000ca0000047ab9 */ /* 0x000fe20000000a00 */
[----:B------:R-:W-:Y:S01]  /*19b60*/  ULDC.64 UR6, c[0x0][0x338] ;  /* 0x0000ce0000067ab9 */ /* 0x000fe20000000a00 */
[----:B------:R-:W-:Y:S01]  /*19b70*/  IMAD.WIDE.U32 R2, R4, UR4, RZ ;  /* 0x0000000404027c25 */ /* 0x000fe2000f8e00ff */
[----:B------:R3:W-:Y:S01]  /*19b80*/  STL [R1+0x2c], R12 ;  /* 0x00002c0c01007387 */ /* 0x0007e20000100800 */
[----:B------:R-:W-:Y:S01]  /*19b90*/  ULDC.64 UR8, c[0x0][0x330] ;  /* 0x0000cc0000087ab9 */ /* 0x000fe20000000a00 */
[----:B------:R-:W-:Y:S01]  /*19ba0*/  LOP3.LUT R23, R23, 0xfffffffe, RZ, 0xc0, !PT ;  /* 0xfffffffe17177812 */ /* 0x000fe200078ec0ff */
[----:B------:R-:W-:Y:S01]  /*19bb0*/  ULDC.64 UR10, c[0x0][0x318] ;  /* 0x0000c600000a7ab9 */ /* 0x000fe20000000a00 */
[----:B------:R-:W4:Y:S01]  /*19bc0*/  LDL R13, [R1+0x14] ;  /* 0x00001400010d7983 */ /* 0x000f220000100800 */
[----:B------:R-:W1:Y:S01]  /*19bd0*/  S2R R14, SR_TID.X ;  /* 0x00000000000e7919 */ /* 0x000e620000002100 */
[----:B0-----:R-:W-:-:S02]  /*19be0*/  ISETP.GE.AND P1, PT, R31, R11, PT ;  /* 0x0000000b1f00720c */ /* 0x001fc40003f26270 */
[----:B------:R-:W-:Y:S02]  /*19bf0*/  SHF.R.S32.HI R30, RZ, 0x1f, R8 ;  /* 0x0000001fff1e7819 */ /* 0x000fe40000011408 */
[----:B------:R-:W-:-:S09]  /*19c00*/  ISETP.GE.AND P0, PT, R31, R11, PT ;  /* 0x0000000b1f00720c */ /* 0x000fd20003f06270 */
[----:B------:R-:W-:Y:S02]  /*19c10*/  @P1 LOP3.LUT R23, R23, 0x1, RZ, 0xfc, !PT ;  /* 0x0000000117171812 */ /* 0x000fe400078efcff */
[----:B------:R-:W-:Y:S01]  /*19c20*/  SHF.R.S32.HI R29, RZ, 0x1f, R9 ;  /* 0x0000001fff1d7819 */ /* 0x000fe20000011409 */
[----:B------:R-:W-:Y:S01]  /*19c30*/  IMAD R6, R6, -0xa0, R25 ;  /* 0xffffff6006067824 */ /* 0x000fe200078e0219 */
[----:B-1----:R-:W-:-:S04]  /*19c40*/  LOP3.LUT R14, R14, 0x7f, RZ, 0xc0, !PT ;  /* 0x0000007f0e0e7812 */ /* 0x002fc800078ec0ff */
[----:B------:R-:W-:-:S04]  /*19c50*/  SHF.R.U32.HI R14, RZ, 0x3, R14 ;  /* 0x00000003ff0e7819 */ /* 0x000fc8000001160e */
[----:B------:R-:W-:-:S04]  /*19c60*/  IADD3 R6, -R14, R6, RZ ;  /* 0x000000060e067210 */ /* 0x000fc80007ffe1ff */
[----:B------:R-:W-:Y:S02]  /*19c70*/  ISETP.GE.AND P2, PT, R6, 0x1, PT ;  /* 0x000000010600780c */ /* 0x000fe40003f46270 */
[----:B------:R-:W-:-:S11]  /*19c80*/  LOP3.LUT R23, R23, 0xffffffbf, RZ, 0xc0, !PT ;  /* 0xffffffbf17177812 */ /* 0x000fd600078ec0ff */
[----:B------:R-:W-:Y:S01]  /*19c90*/  @P2 LOP3.LUT R23, R23, 0x40, RZ, 0xfc, !PT ;  /* 0x0000004017172812 */ /* 0x000fe200078efcff */
[----:B--2---:R-:W-:-:S04]  /*19ca0*/  IMAD R0, R0, UR4, RZ ;  /* 0x0000000400007c24 */ /* 0x004fc8000f8e02ff */
[----:B------:R-:W-:-:S04]  /*19cb0*/  IMAD R0, R4, UR5, R0 ;  /* 0x0000000504007c24 */ /* 0x000fc8000f8e0200 */
[----:B------:R-:W-:Y:S02]  /*19cc0*/  IMAD.IADD R3, R3, 0x1, R0 ;  /* 0x0000000103037824 */ /* 0x000fe400078e0200 */
[----:B------:R-:W-:Y:S02]  /*19cd0*/  IMAD R0, R12, UR6, RZ ;  /* 0x000000060c007c24 */ /* 0x000fe4000f8e02ff */
[----:B------:R-:W-:-:S04]  /*19ce0*/  IMAD.WIDE.U32 R2, R5, UR6, R2 ;  /* 0x0000000605027c25 */ /* 0x000fc8000f8e0002 */
[----:B------:R-:W-:-:S04]  /*19cf0*/  IMAD R0, R5, UR7, R0 ;  /* 0x0000000705007c24 */ /* 0x000fc8000f8e0200 */
[----:B------:R-:W-:Y:S02]  /*19d00*/  IMAD.IADD R3, R3, 0x1, R0 ;  /* 0x0000000103037824 */ /* 0x000fe400078e0200 */
[----:B---3--:R-:W-:Y:S02]  /*19d10*/  IMAD R12, R10, UR8, RZ ;  /* 0x000000080a0c7c24 */ /* 0x008fe4000f8e02ff */
[----:B------:R-:W-:-:S04]  /*19d20*/  IMAD.WIDE.U32 R2, R18, UR8, R2 ;  /* 0x0000000812027c25 */ /* 0x000fc8000f8e0002 */
[----:B------:R-:W-:Y:S01]  /*19d30*/  IMAD R12, R18, UR9, R12 ;  /* 0x00000009120c7c24 */ /* 0x000fe2000f8e020c */
[----:B------:R-:W-:-:S04]  /*19d40*/  IADD3 R2, P1, R2, UR10, RZ ;  /* 0x0000000a02027c10 */ /* 0x000fc8000ff3e0ff */
[----:B------:R-:W-:Y:S01]  /*19d50*/  IADD3.X R0, R3, UR11, R12, P1, !PT ;  /* 0x0000000b03007c10 */ /* 0x000fe20008ffe40c */
[----:B------:R-:W-:Y:S02]  /*19d60*/  IMAD R3, R30, UR4, RZ ;  /* 0x000000041e037c24 */ /* 0x000fe4000f8e02ff */
[----:B------:R-:W-:-:S04]  /*19d70*/  IMAD.WIDE.U32 R10, R8, UR4, RZ ;  /* 0x00000004080a7c25 */ /* 0x000fc8000f8e00ff */
[----:B------:R-:W-:-:S04]  /*19d80*/  IMAD R3, R8, UR5, R3 ;  /* 0x0000000508037c24 */ /* 0x000fc8000f8e0203 */
        /* <DEDUP_REMOVED lines=8> */
[----:B----4-:R-:W-:-:S03]  /*19e10*/  IMAD R21, R32, 0x5000, R13 ;  /* 0x0000500020157824 */ /* 0x010fc600078e020d */
[----:B------:R-:W-:Y:S01]  /*19e20*/  IADD3.X R10, R12, UR11, R11, P1, !PT ;  /* 0x0000000b0c0a7c10 */ /* 0x000fe20008ffe40b */
[----:B------:R-:W-:Y:S08]  /*19e30*/  BRA.DIV UR4, `(.L_x_744) ;  /* 0x0000007204f07947 */ /* 0x000ff0000b800000 */
[----:B------:R-:W0:Y:S01]  /*19e40*/  SHFL.IDX PT, R12, R2, RZ, 0x181f ;  /* 0x00181fff020c7589 */ /* 0x000e2200000e0000 */
[C---:B------:R-:W-:Y:S02]  /*19e50*/  ISETP.GE.AND P2, PT, R6.reuse, 0x21, PT ;  /* 0x000000210600780c */ /* 0x040fe40003f46270 */
[----:B------:R-:W-:Y:S01]  /*19e60*/  LOP3.LUT R23, R23, 0xffffffef, RZ, 0xc0, !PT ;  /* 0xffffffef17177812 */ /* 0x000fe200078ec0ff */
[----:B------:R-:W1:Y:S01]  /*19e70*/  SHFL.IDX PT, R3, R0, RZ, 0x181f ;  /* 0x00181fff00037589 */ /* 0x000e6200000e0000 */
[C---:B------:R-:W-:Y:S02]  /*19e80*/  ISETP.GE.AND P3, PT, R6.reuse, 0x91, PT ;  /* 0x000000910600780c */ /* 0x040fe40003f66270 */
[C---:B------:R-:W-:Y:S02]  /*19e90*/  ISETP.GE.AND P5, PT, R6.reuse, 0x31, PT ;  /* 0x000000310600780c */ /* 0x040fe40003fa6270 */
[----:B------:R-:W-:Y:S02]  /*19ea0*/  ISETP.GE.AND P4, PT, R6, 0x61, PT ;  /* 0x000000610600780c */ /* 0x000fe40003f86270 */
[----:B0-----:R-:W-:-:S05]  /*19eb0*/  IADD3 R12, P1, R31, R12, RZ ;  /* 0x0000000c1f0c7210 */ /* 0x001fca0007f3e0ff */
[----:B-1----:R-:W-:Y:S01]  /*19ec0*/  IMAD.X R13, RZ, RZ, R3, P1 ;  /* 0x000000ffff0d7224 */ /* 0x002fe200008e0603 */
[----:B------:R-:W-:Y:S01]  /*19ed0*/  ISETP.LT.OR P1, PT, R6, 0x1, P0 ;  /* 0x000000010600780c */ /* 0x000fe20000721670 */
[----:B------:R-:W-:Y:S02]  /*19ee0*/  IMAD.IADD R3, R22, 0x1, R21 ;  /* 0x0000000116037824 */ /* 0x000fe400078e0215 */
[----:B------:R-:W-:Y:S10]  /*19ef0*/  SHFL.IDX PT, R21, R0, 0x1, 0x181f ;  /* 0x00381f0000157f89 */ /* 0x000ff400000e0000 */
[----:B------:R0:W-:Y:S04]  /*19f00*/  LDGSTS.E.BYPASS.LTC128B.128 [R3+0xa400], desc[UR60][R12.64], !P1 ;  /* 0x0a4000000c037fae */ /* 0x0001e8000c901d7c */
[----:B0-----:R-:W0:Y:S02]  /*19f10*/  SHFL.IDX PT, R12, R2, 0x1, 0x181f ;  /* 0x00381f00020c7f89 */ /* 0x001e2400000e0000 */
[----:B0-----:R-:W-:-:S05]  /*19f20*/  IADD3 R12, P1, R31, R12, RZ ;  /* 0x0000000c1f0c7210 */ /* 0x001fca0007f3e0ff */
[----:B------:R-:W-:Y:S01]  /*19f30*/  IMAD.X R13, RZ, RZ, R21, P1 ;  /* 0x000000ffff0d7224 */ /* 0x000fe200008e0615 */
[----:B------:R-:W-:Y:S01]  /*19f40*/  ISETP.LT.OR P1, PT, R6, 0x11, P0 ;  /* 0x000000110600780c */ /* 0x000fe20000721670 */
[----:B------:R-:W-:-:S12]  /*19f50*/  SHFL.IDX PT, R21, R0, 0x2, 0x181f ;  /* 0x00581f0000157f89 */ /* 0x000fd800000e0000 */
        /* <DEDUP_REMOVED lines=8> */
[----:B0-----:R-:W-:-:S04]  /*19fe0*/  IADD3 R12, P1, R31, R12, RZ ;  /* 0x0000000c1f0c7210 */ /* 0x001fc80007f3e0ff */
[----:B------:R-:W-:Y:S02]  /*19ff0*/  IADD3.X R13, RZ, R21, RZ, P1, !PT ;  /* 0x00000015ff0d7210 */ /* 0x000fe40000ffe4ff */
        /* <DEDUP_REMOVED lines=13> */
[----:B------:R-:W-:Y:S04]  /*1a0d0*/  SHFL.IDX PT, R21, R0, 0x6, 0x181f ;  /* 0x00d81f0000157f89 */ /* 0x000fe800000e0000 */
[----:B------:R-:W-:Y:S08]  /*1a0e0*/  SHFL.IDX PT, R0, R0, 0x7, 0x181f ;  /* 0x00f81f0000007f89 */ /* 0x000ff000000e0000 */
[----:B------:R0:W-:Y:S04]  /*1a0f0*/  LDGSTS.E.BYPASS.LTC128B.128 [R3+0xcc00], desc[UR60][R12.64], !P1 ;  /* 0x0cc000000c037fae */ /* 0x0001e8000c901d7c */
[----:B0-----:R-:W0:Y:S04]  /*1a100*/  SHFL.IDX PT, R12, R2, 0x6, 0x181f ;  /* 0x00d81f00020c7f89 */ /* 0x001e2800000e0000 */
[----:B------:R-:W1:Y:S01]  /*1a110*/  SHFL.IDX PT, R2, R2, 0x7, 0x181f ;  /* 0x00f81f0002027f89 */ /* 0x000e6200000e0000 */
[----:B0-----:R-:W-:-:S05]  /*1a120*/  IADD3 R12, P1, R31, R12, RZ ;  /* 0x0000000c1f0c7210 */ /* 0x001fca0007f3e0ff */
[----:B------:R-:W-:Y:S01]  /*1a130*/  IMAD.X R13, RZ, RZ, R21, P1 ;  /* 0x000000ffff0d7224 */ /* 0x000fe200008e0615 */
[----:B------:R-:W-:-:S13]  /*1a140*/  ISETP.LT.OR P1, PT, R6, 0x61, P0 ;  /* 0x000000610600780c */ /* 0x000fda0000721670 */
[----:B------:R1:W-:Y:S02]  /*1a150*/  LDGSTS.E.BYPASS.LTC128B.128 [R3+0xd400], desc[UR60][R12.64], !P1 ;  /* 0x0d4000000c037fae */ /* 0x0003e4000c901d7c */
[----:B-1----:R-:W-:-:S05]  /*1a160*/  IADD3 R12, P1, R31, R2, RZ ;  /* 0x000000021f0c7210 */ /* 0x002fca0007f3e0ff */
[----:B------:R-:W-:Y:S01]  /*1a170*/  IMAD.X R13, RZ, RZ, R0, P1 ;  /* 0x000000ffff0d7224 */ /* 0x000fe200008e0600 */
[----:B------:R-:W-:Y:S01]  /*1a180*/  ISETP.LT.OR P1, PT, R6, 0x71, P0 ;  /* 0x000000710600780c */ /* 0x000fe20000721670 */
[----:B------:R-:W-:-:S12]  /*1a190*/  SHFL.IDX PT, R0, R10, RZ, 0x181f ;  /* 0x00181fff0a007589 */ /* 0x000fd800000e0000 */
[----:B------:R0:W-:Y:S04]  /*1a1a0*/  LDGSTS.E.BYPASS.LTC128B.128 [R3+0xdc00], desc[UR60][R12.64], !P1 ;  /* 0x0dc000000c037fae */ /* 0x0001e8000c901d7c */
[----:B0-----:R-:W0:Y:S02]  /*1a1b0*/  SHFL.IDX PT, R12, R20, RZ, 0x181f ;  /* 0x00181fff140c7589 */ /* 0x001e2400000e0000 */
[----:B0-----:R-:W-:-:S04]  /*1a1c0*/  IADD3 R12, P1, R31, R12, RZ ;  /* 0x0000000c1f0c7210 */ /* 0x001fc80007f3e0ff */
[----:B------:R-:W-:Y:S02]  /*1a1d0*/  IADD3.X R13, RZ, R0, RZ, P1, !PT ;  /* 0x00000000ff0d7210 */ /* 0x000fe40000ffe4ff */
[C---:B------:R-:W-:Y:S01]  /*1a1e0*/  ISETP.LT.OR P1, PT, R6.reuse, 0x81, P0 ;  /* 0x000000810600780c */ /* 0x040fe20000721670 */
[----:B------:R0:W1:Y:S04]  /*1a1f0*/  SHFL.IDX PT, R0, R10, 0x1, 0x181f ;  /* 0x00381f000a007f89 */ /* 0x00006800000e0000 */
[----:B------:R0:W2:Y:S08]  /*1a200*/  SHFL.IDX PT, R10, R20, 0x1, 0x181f ;  /* 0x00381f00140a7f89 */ /* 0x0000b000000e0000 */
[----:B------:R0:W-:Y:S01]  /*1a210*/  LDGSTS.E.BYPASS.LTC128B.128 [R3+0xe400], desc[UR60][R12.64], !P1 ;  /* 0x0e4000000c037fae */ /* 0x0001e2000c901d7c */
[----:B------:R-:W-:-:S13]  /*1a220*/  ISETP.GE.AND P1, PT, R6, 0x11, PT ;  /* 0x000000110600780c */ /* 0x000fda0003f26270 */
        /* <DEDUP_REMOVED lines=12> */
[----:B012---:R-:W-:-:S07]  /*1a2f0*/  @P3 LOP3.LUT R23, R23, 0x100, RZ, 0xfc, !PT ;  /* 0x0000010017173812 */ /* 0x007fce00078efcff */
.L_x_958:
        /* <DEDUP_REMOVED lines=9> */
.L_x_745:
[----:B------:R-:W-:Y:S02]  /*1a390*/  PLOP3.LUT P3, PT, P3, P0, PT, 0xa2, 0x0 ;  /* 0x000000000000781c */ /* 0x000fe40001f61472 */
[----:B------:R-:W-:-:S08]  /*1a3a0*/  @P0 R2UR P3, UR4, R7 ;  /* 0x00000000070402ca */ /* 0x000fd00000060000 */
[----:B------:R-:W-:-:S05]  /*1a3b0*/  @P0 PLOP3.LUT P0, PT, P3, PT, PT, 0x80, 0x0 ;  /* 0x000000000000081c */ /* 0x000fca0001f0f070 */
[----:B------:R-:W-:Y:S01]  /*1a3c0*/  @!P3 SYNCS.ARRIVE.TRANS64.RED.A0T1 RZ, [UR4+0x22870], RZ ;  /* 0x022870ffffffb9a7 */ /* 0x000fe20008200404 */
[----:B------:R-:W-:Y:S07]  /*1a3d0*/  @!P3 ARRIVES.LDGSTSBAR.64.TRANSCNT [UR4+0x22870] ;  /* 0x02287000ff00b9b0 */ /* 0x000fee0008000a84 */
[----:B------:R-:W-:Y:S05]  /*1a3e0*/  @P0 BRA.U.ANY `(.L_x_745) ;  /* 0xfffffffd00e80947 */ /* 0x000fea000393ffff */
[----:B------:R-:W-:Y:S01]  /*1a3f0*/  NOP ;  /* 0x0000000000007918 */ /* 0x000fe20000000000 */
[----:B------:R-:W2:Y:S02]  /*1a400*/  LDL R0, [R1+0x44] ;  /* 0x0000440001007983 */ /* 0x000ea40000100800 */
[----:B--2---:R-:W-:-:S13]  /*1a410*/  ISETP.NE.AND P6, PT, R0, 0x3, PT ;  /* 0x000000030000780c */ /* 0x004fda0003fc5270 */
[----:B------:R-:W-:Y:S05]  /*1a420*/  @!P6 BRA `(.L_x_746) ;  /* 0x000000000004e947 */ /* 0x000fea0003800000 */
[----:B------:R-:W-:Y:S01]  /*1a430*/  BPT.TRAP 0x1 ;  /* 0x000000040000795c */ /* 0x000fe20000300000 */
.L_x_746:
[----:B------:R1:W-:Y:S01]  /*1a440*/  SYNCS.ARRIVE.TRANS64.A1T0 RZ, [R7+URZ+0x22870], RZ ;  /* 0x022870ff07ff79a7 */ /* 0x0003e2000810003f */
[----:B------:R-:W-:Y:S05]  /*1a450*/  @!P6 BRA `(.L_x_747) ;  /* 0x000000000004e947 */ /* 0x000fea0003800000 */
[----:B------:R-:W-:Y:S01]  /*1a460*/  BPT.TRAP 0x1 ;  /* 0x000000040000795c */ /* 0x000fe20000300000 */
.L_x_747:
[----:B------:R-:W2:Y:S01]  /*1a470*/  LDL R0, [R1+0x30] ;  /* 0x0000300001007983 */ /* 0x000ea20000100800 */
[----:B------:R-:W-:Y:S01]  /*1a480*/  BSSY B0, `(.L_x_748) ;  /* 0x0000003000007945 */ /* 0x000fe20003800000 */
[----:B--2---:R-:W2:Y:S03]  /*1a490*/  SYNCS.PHASECHK.TRANS64.TRYWAIT P0, [R7+URZ+0x22840], R0 ;  /* 0x02284000070075a7 */ /* 0x004ea6000800017f */
[----:B--2---:R-:W-:Y:S05]  /*1a4a0*/  @!P0 BRA `(.L_x_749) ;  /* 0x0000007800788947 */ /* 0x004fea0003800000 */
.L_x_959:
[----:B------:R-:W-:Y:S05]  /*1a4b0*/  BSYNC B0 ;  /* 0x0000000000007941 */ /* 0x000fea0003800000 */
.L_x_748:
[----:B--2---:R-:W2:Y:S01]  /*1a4c0*/  LDL.LU R0, [R1+0x28] ;  /* 0x0000280001007983 */ /* 0x004ea20000300800 */
[----:B------:R-:W-:Y:S01]  /*1a4d0*/  ULDC.64 UR4, c[0x0][0x300] ;  /* 0x0000c00000047ab9 */ /* 0x000fe20000000a00 */
[----:B------:R-:W-:Y:S01]  /*1a4e0*/  ULDC.64 UR6, c[0x0][0x310] ;  /* 0x0000c40000067ab9 */ /* 0x000fe20000000a00 */
[----:B------:R-:W3:Y:S01]  /*1a4f0*/  LDC R12, c[0x0][0x2f4] ;  /* 0x0000bd00ff0c7b82 */ /* 0x000ee20000000800 */
[----:B------:R-:W4:Y:S04]  /*1a500*/  LDL.LU R6, [R1+0x2c] ;  /* 0x00002c0001067983 */ /* 0x000f280000300800 */
[----:B------:R-:W5:Y:S01]  /*1a510*/  LDL R2, [R1] ;  /* 0x0000000001027983 */ /* 0x000f620000100800 */
[----:B0-----:R-:W-:Y:S01]  /*1a520*/  IMAD.WIDE.U32 R10, R4, UR4, RZ ;  /* 0x00000004040a7c25 */ /* 0x001fe2000f8e00ff */
[----:B---3--:R-:W-:-:S03]  /*1a530*/  ISETP.GE.AND P3, PT, R31, R12, PT ;  /* 0x0000000c1f00720c */ /* 0x008fc60003f66270 */
[----:B--2---:R-:W-:-:S04]  /*1a540*/  IMAD R0, R0, UR4, RZ ;  /* 0x0000000400007c24 */ /* 0x004fc8000f8e02ff */
[----:B------:R-:W-:-:S04]  /*1a550*/  IMAD R0, R4, UR5, R0 ;  /* 0x0000000504007c24 */ /* 0x000fc8000f8e0200 */
[----:B------:R-:W-:Y:S02]  /*1a560*/  IMAD.IADD R11, R11, 0x1, R0 ;  /* 0x000000010b0b7824 */ /* 0x000fe400078e0200 */
[----:B----4-:R-:W-:Y:S02]  /*1a570*/  IMAD R0, R6, UR6, RZ ;  /* 0x0000000606007c24 */ /* 0x010fe4000f8e02ff */
[----:B------:R-:W-:-:S04]  /*1a580*/  IMAD.WIDE.U32 R10, R5, UR6, R10 ;  /* 0x00000006050a7c25 */ /* 0x000fc8000f8e000a */
[----:B------:R-:W-:Y:S02]  /*1a590*/  IMAD R0, R5, UR7, R0 ;  /* 0x0000000705007c24 */ /* 0x000fe4000f8e0200 */
[----:B------:R-:W-:-:S04]  /*1a5a0*/  IMAD.WIDE.U32 R4, R8, UR4, RZ ;  /* 0x0000000408047c25 */ /* 0x000fc8000f8e00ff */
[----:B------:R-:W-:Y:S02]  /*1a5b0*/  IMAD.IADD R11, R11, 0x1, R0 ;  /* 0x000000010b0b7824 */ /* 0x000fe400078e0200 */
[----:B------:R-:W-:-:S04]  /*1a5c0*/  IMAD R0, R30, UR4, RZ ;  /* 0x000000041e007c24 */ /* 0x000fc8000f8e02ff */
[----:B------:R-:W-:Y:S01]  /*1a5d0*/  IMAD R0, R8, UR5, R0 ;  /* 0x0000000508007c24 */ /* 0x000fe2000f8e0200 */
[----:B------:R-:W-:Y:S02]  /*1a5e0*/  ULDC.64 UR4, c[0x0][0x308] ;  /* 0x0000c20000047ab9 */ /* 0x000fe40000000a00 */
[----:B------:R-:W-:-:S04]  /*1a5f0*/  IMAD.WIDE.U32 R10, R18, UR4, R10 ;  /* 0x00000004120a7c25 */ /* 0x000fc8000f8e000a */
[----:B------:R-:W-:Y:S02]  /*1a600*/  IMAD.IADD R5, R5, 0x1, R0 ;  /* 0x0000000105057824 */ /* 0x000fe400078e0200 */
[----:B------:R-:W-:Y:S02]  /*1a610*/  IMAD R0, R29, UR6, RZ ;  /* 0x000000061d007c24 */ /* 0x000fe4000f8e02ff */
[----:B------:R-:W-:-:S04]  /*1a620*/  IMAD.WIDE.U32 R4, R9, UR6, R4 ;  /* 0x0000000609047c25 */ /* 0x000fc8000f8e0004 */
[----:B------:R-:W-:Y:S01]  /*1a630*/  IMAD R0, R9, UR7, R0 ;  /* 0x0000000709007c24 */ /* 0x000fe2000f8e0200 */
[----:B------:R-:W-:Y:S01]  /*1a640*/  ULDC.64 UR6, c[0x0][0x2e8] ;  /* 0x0000ba0000067ab9 */ /* 0x000fe20000000a00 */
[----:B-----5:R-:W-:Y:S01]  /*1a650*/  IMAD R2, R2, UR4, RZ ;  /* 0x0000000402027c24 */ /* 0x020fe2000f8e02ff */
[----:B------:R-:W-:Y:S02]  /*1a660*/  IADD3 R8, P0, R10, UR6, RZ ;  /* 0x000000060a087c10 */ /* 0x000fe4000ff1e0ff */
[----:B------:R-:W-:Y:S01]  /*1a670*/  IADD3 R5, R5, R0, RZ ;  /* 0x0000000005057210 */ /* 0x000fe20007ffe0ff */
[C---:B------:R-:W-:Y:S02]  /*1a680*/  IMAD R2, R18.reuse, UR5, R2 ;  /* 0x0000000512027c24 */ /* 0x040fe4000f8e0202 */
[----:B------:R-:W-:-:S03]  /*1a690*/  IMAD.WIDE.U32 R4, R18, UR4, R4 ;  /* 0x0000000412047c25 */ /* 0x000fc6000f8e0004 */
[----:B------:R-:W-:Y:S01]  /*1a6a0*/  IADD3.X R6, R11, UR7, R2, P0, !PT ;  /* 0x000000070b067c10 */ /* 0x000fe200087fe402 */
[----:B------:R-:W-:Y:S01]  /*1a6b0*/  UMOV UR4, 0xffffffff ;  /* 0xffffffff00047882 */ /* 0x000fe20000000000 */
[----:B------:R-:W-:-:S04]  /*1a6c0*/  IADD3 R0, P0, R4, UR6, RZ ;  /* 0x0000000604007c10 */ /* 0x000fc8000ff1e0ff */
[----:B------:R-:W-:Y:S01]  /*1a6d0*/  IADD3.X R2, R2, UR7, R5, P0, !PT ;  /* 0x0000000702027c10 */ /* 0x000fe200087fe405 */
[----:B------:R-:W-:Y:S08]  /*1a6e0*/  BRA.DIV UR4, `(.L_x_750) ;  /* 0x0000007a04007947 */ /* 0x000ff0000b800000 */
[----:B------:R-:W0:Y:S01]  /*1a6f0*/  SHFL.IDX PT, R5, R8, RZ, 0x181f ;  /* 0x00181fff08057589 */ /* 0x000e2200000e0000 */
[----:B------:R-:W-:-:S03]  /*1a700*/  LOP3.LUT R23, R23, 0xffffefff, RZ, 0xc0, !PT ;  /* 0xffffefff17177812 */ /* 0x000fc600078ec0ff */
[----:B------:R-:W2:Y:S01]  /*1a710*/  SHFL.IDX PT, R4, R6, RZ, 0x181f ;  /* 0x00181fff06047589 */ /* 0x000ea200000e0000 */
[----:B------:R-:W-:-:S04]  /*1a720*/  @P4 LOP3.LUT R23, R23, 0x1000, RZ, 0xfc, !PT ;  /* 0x0000100017174812 */ /* 0x000fc800078efcff */
[C---:B------:R-:W-:Y:S02]  /*1a730*/  LOP3.LUT P4, RZ, R23.reuse, 0x40, RZ, 0xc0, !PT ;  /* 0x0000004017ff7812 */ /* 0x040fe4000788c0ff */
[----:B------:R-:W-:-:S04]  /*1a740*/  LOP3.LUT R23, R23, 0xfffff7ff, RZ, 0xc0, !PT ;  /* 0xfffff7ff17177812 */ /* 0x000fc800078ec0ff */
[----:B------:R-:W-:-:S04]  /*1a750*/  @P1 LOP3.LUT R23, R23, 0x800, RZ, 0xfc, !PT ;  /* 0x0000080017171812 */ /* 0x000fc800078efcff */
[C---:B------:R-:W-:Y:S02]  /*1a760*/  LOP3.LUT P1, RZ, R23.reuse, 0x10, RZ, 0xc0, !PT ;  /* 0x0000001017ff7812 */ /* 0x040fe4000782c0ff */
[----:B------:R-:W-:Y:S02]  /*1a770*/  LOP3.LUT R23, R23, 0xfffffbff, RZ, 0xc0, !PT ;  /* 0xfffffbff17177812 */ /* 0x000fe400078ec0ff */
[----:B0-----:R-:W-:Y:S02]  /*1a780*/  @P4 IADD3 R5, P0, R31, R5, RZ ;  /* 0x000000051f054210 */ /* 0x001fe40007f1e0ff */
[----:B------:R-:W-:-:S03]  /*1a790*/  @P2 LOP3.LUT R23, R23, 0x400, RZ, 0xfc, !PT ;  /* 0x0000040017172812 */ /* 0x000fc600078efcff */
[----:B--2---:R-:W-:Y:S01]  /*1a7a0*/  @P4 IMAD.X R4, RZ, RZ, R4, P0 ;  /* 0x000000ffff044224 */ /* 0x004fe200000e0604 */
[C---:B------:R-:W-:Y:S02]  /*1a7b0*/  LOP3.LUT P2, RZ, R23.reuse, 0x8, RZ, 0xc0, !PT ;  /* 0x0000000817ff7812 */ /* 0x040fe4000784c0ff */
[----:B------:R-:W-:Y:S02]  /*1a7c0*/  LOP3.LUT P6, RZ, R23, 0x80, RZ, 0xc0, !PT ;  /* 0x0000008017ff7812 */ /* 0x000fe400078cc0ff */
[----:B------:R-:W-:-:S04]  /*1a7d0*/  @P4 LOP3.LUT R5, R5, R4, RZ, 0x3c, !PT ;  /* 0x0000000405054212 */ /* 0x000fc800078e3cff */
[----:B------:R-:W-:-:S04]  /*1a7e0*/  @P4 LOP3.LUT R4, R5, R4, RZ, 0x3c, !PT ;  /* 0x0000000405044212 */ /* 0x000fc800078e3cff */
[----:B------:R-:W-:-:S05]  /*1a7f0*/  @P4 LOP3.LUT R5, R5, R4, RZ, 0x3c, !PT ;  /* 0x0000000405054212 */ /* 0x000fca00078e3cff */
[----:B------:R-:W-:Y:S01]  /*1a800*/  @!PT LDS RZ, [RZ] ;  /* 0x00000000fffff984 */ /* 0x000fe20000000800 */
[----:B------:R0:W-:Y:S01]  /*1a810*/  @P4 LDGSTS.E.BYPASS.LTC128B.128 [R3+0x18400], desc[UR60][R4.64], !P3 ;  /* 0x1840000004034fae */ /* 0x0001e2000d901d7c */
[----:B------:R-:W-:-:S03]  /*1a820*/  LOP3.LUT P4, RZ, R23, 0x1000, RZ, 0xc0, !PT ;  /* 0x0000100017ff7812 */ /* 0x000fc6000788c0ff */
[----:B0-----:R-:W0:Y:S04]  /*1a830*/  SHFL.IDX PT, R5, R8, 0x1, 0x181f ;  /* 0x00381f0008057f89 */ /* 0x001e2800000e0000 */
[----:B------:R-:W2:Y:S01]  /*1a840*/  SHFL.IDX PT, R4, R6, 0x1, 0x181f ;  /* 0x00381f0006047f89 */ /* 0x000ea200000e0000 */
[----:B0-----:R-:W-:-:S05]  /*1a850*/  @P1 IADD3 R5, P0, R31, R5, RZ ;  /* 0x000000051f051210 */ /* 0x001fca0007f1e0ff */
[----:B--2---:R-:W-:-:S05]  /*1a860*/  @P1 IMAD.X R4, RZ, RZ, R4, P0 ;  /* 0x000000ffff041224 */ /* 0x004fca00000e0604 */
[----:B------:R-:W-:-:S04]  /*1a870*/  @P1 LOP3.LUT R5, R5, R4, RZ, 0x3c, !PT ;  /* 0x0000000405051212 */ /* 0x000fc800078e3cff */
[----:B------:R-:W-:-:S04]  /*1a880*/  @P1 LOP3.LUT R4, R5, R4, RZ, 0x3c, !PT ;  /* 0x0000000405041212 */ /* 0x000fc800078e3cff */
[----:B------:R-:W-:-:S05]  /*1a890*/  @P1 LOP3.LUT R5, R5, R4, RZ, 0x3c, !PT ;  /* 0x0000000405051212 */ /* 0x000fca00078e3cff */
        /* <DEDUP_REMOVED lines=21> */
[----:B------:R-:W2:Y:S06]  /*1a9f0*/  SHFL.IDX PT, R4, R6, 0x4, 0x181f ;  /* 0x00981f0006047f89 */ /* 0x000eac00000e0000 */
[----:B0-----:R-:W-:-:S04]  /*1aa00*/  @P5 IADD3 R5, P0, R31, R5, RZ ;  /* 0x000000051f055210 */ /* 0x001fc80007f1e0ff */
[----:B--2---:R-:W-:-:S04]  /*1aa10*/  @P5 IADD3.X R4, RZ, R4, RZ, P0, !PT ;  /* 0x00000004ff045210 */ /* 0x004fc800007fe4ff */
[----:B------:R-:W-:-:S04]  /*1aa20*/  @P5 LOP3.LUT R5, R5, R4, RZ, 0x3c, !PT ;  /* 0x0000000405055212 */ /* 0x000fc800078e3cff */
[----:B------:R-:W-:-:S04]  /*1aa30*/  @P5 LOP3.LUT R4, R5, R4, RZ, 0x3c, !PT ;  /* 0x0000000405045212 */ /* 0x000fc800078e3cff */
[----:B------:R-:W-:-:S05]  /*1aa40*/  @P5 LOP3.LUT R5, R5, R4, RZ, 0x3c, !PT ;  /* 0x0000000405055212 */ /* 0x000fca00078e3cff */
[----:B------:R0:W-:Y:S04]  /*1aa50*/  @P5 LDGSTS.E.BYPASS.LTC128B.128 [R3+0x1a400], desc[UR60][R4.64], !P3 ;  /* 0x1a40000004035fae */ /* 0x0001e8000d901d7c */
[----:B0-----:R-:W0:Y:S04]  /*1aa60*/  SHFL.IDX PT, R5, R8, 0x5, 0x181f ;  /* 0x00b81f0008057f89 */ /* 0x001e2800000e0000 */
[----:B------:R-:W2:Y:S01]  /*1aa70*/  SHFL.IDX PT, R4, R6, 0x5, 0x181f ;  /* 0x00b81f0006047f89 */ /* 0x000ea200000e0000 */
[----:B0-----:R-:W-:-:S05]  /*1aa80*/  @P6 IADD3 R5, P0, R31, R5, RZ ;  /* 0x000000051f056210 */ /* 0x001fca0007f1e0ff */
[----:B--2---:R-:W-:-:S05]  /*1aa90*/  @P6 IMAD.X R4, RZ, RZ, R4, P0 ;  /* 0x000000ffff046224 */ /* 0x004fca00000e0604 */
[----:B------:R-:W-:-:S04]  /*1aaa0*/  @P6 LOP3.LUT R5, R5, R4, RZ, 0x3c, !PT ;  /* 0x0000000405056212 */ /* 0x000fc800078e3cff */
[----:B------:R-:W-:-:S04]  /*1aab0*/  @P6 LOP3.LUT R4, R5, R4, RZ, 0x3c, !PT ;  /* 0x0000000405046212 */ /* 0x000fc800078e3cff */
[----:B------:R-:W-:-:S05]  /*1aac0*/  @P6 LOP3.LUT R5, R5, R4, RZ, 0x3c, !PT ;  /* 0x0000000405056212 */ /* 0x000fca00078e3cff */
[----:B------:R0:W-:Y:S04]  /*1aad0*/  @P6 LDGSTS.E.BYPASS.LTC128B.128 [R3+0x1ac00], desc[UR60][R4.64], !P3 ;  /* 0x1ac0000004036fae */ /* 0x0001e8000d901d7c */
[----:B0-----:R-:W0:Y:S04]  /*1aae0*/  SHFL.IDX PT, R5, R8, 0x6, 0x181f ;  /* 0x00d81f0008057f89 */ /* 0x001e2800000e0000 */
[----:B------:R-:W2:Y:S04]  /*1aaf0*/  SHFL.IDX PT, R4, R6, 0x6, 0x181f ;  /* 0x00d81f0006047f89 */ /* 0x000ea800000e0000 */
[----:B------:R-:W-:Y:S01]  /*1ab00*/  SHFL.IDX PT, R6, R6, 0x7, 0x181f ;  /* 0x00f81f0006067f89 */ /* 0x000fe200000e0000 */
[----:B0-----:R-:W-:-:S05]  /*1ab10*/  @P4 IADD3 R5, P0, R31, R5, RZ ;  /* 0x000000051f054210 */ /* 0x001fca0007f1e0ff */
[----:B--2---:R-:W-:-:S05]  /*1ab20*/  @P4 IMAD.X R4, RZ, RZ, R4, P0 ;  /* 0x000000ffff044224 */ /* 0x004fca00000e0604 */
[----:B------:R-:W-:-:S04]  /*1ab30*/  @P4 LOP3.LUT R5, R5, R4, RZ, 0x3c, !PT ;  /* 0x0000000405054212 */ /* 0x000fc800078e3cff */
[----:B------:R-:W-:-:S04]  /*1ab40*/  @P4 LOP3.LUT R4, R5, R4, RZ, 0x3c, !PT ;  /* 0x0000000405044212 */ /* 0x000fc800078e3cff */
[----:B------:R-:W-:-:S05]  /*1ab50*/  @P4 LOP3.LUT R5, R5, R4, RZ, 0x3c, !PT ;  /* 0x0000000405054212 */ /* 0x000fca00078e3cff */
[----:B------:R0:W-:Y:S04]  /*1ab60*/  @P4 LDGSTS.E.BYPASS.LTC128B.128 [R3+0x1b400], desc[UR60][R4.64], !P3 ;  /* 0x1b40000004034fae */ /* 0x0001e8000d901d7c */
[----:B0-----:R-:W0:Y:S04]  /*1ab70*/  SHFL.IDX PT, R4, R8, 0x7, 0x181f ;  /* 0x00f81f0008047f89 */ /* 0x001e2800000e0000 */
[----:B------:R-:W2:Y:S04]  /*1ab80*/  SHFL.IDX PT, R8, R0, RZ, 0x181f ;  /* 0x00181fff00087589 */ /* 0x000ea800000e0000 */
[----:B------:R-:W-:Y:S01]  /*1ab90*/  SHFL.IDX PT, R0, R0, 0x1, 0x181f ;  /* 0x00381f0000007f89 */ /* 0x000fe200000e0000 */
[----:B0-----:R-:W-:-:S05]  /*1aba0*/  @P1 IADD3 R4, P0, R31, R4, RZ ;  /* 0x000000041f041210 */ /* 0x001fca0007f1e0ff */
[----:B------:R-:W-:Y:S02]  /*1abb0*/  @P1 IMAD.X R5, RZ, RZ, R6, P0 ;  /* 0x000000ffff051224 */ /* 0x000fe400000e0606 */
[----:B------:R-:W0:Y:S04]  /*1abc0*/  SHFL.IDX PT, R6, R2, RZ, 0x181f ;  /* 0x00181fff02067589 */ /* 0x000e2800000e0000 */
[----:B------:R2:W-:Y:S04]  /*1abd0*/  @P1 LDGSTS.E.BYPASS.LTC128B.128 [R3+0x1bc00], desc[UR60][R4.64], !P3 ;  /* 0x1bc0000004031fae */ /* 0x0005e8000d901d7c */
[----:B------:R-:W3:Y:S01]  /*1abe0*/  SHFL.IDX PT, R2, R2, 0x1, 0x181f ;  /* 0x00381f0002027f89 */ /* 0x000ee200000e0000 */
[----:B--2---:R-:W-:-:S05]  /*1abf0*/  @P2 IADD3 R4, P0, R31, R8, RZ ;  /* 0x000000081f042210 */ /* 0x004fca0007f1e0ff */
[----:B0-----:R-:W-:-:S05]  /*1ac00*/  @P2 IMAD.X R5, RZ, RZ, R6, P0 ;  /* 0x000000ffff052224 */ /* 0x001fca00000e0606 */
[----:B------:R0:W-:Y:S03]  /*1ac10*/  @P2 LDGSTS.E.BYPASS.LTC128B.128 [R3+0x1c400], desc[UR60][R4.64], !P3 ;  /* 0x1c40000004032fae */ /* 0x0001e6000d901d7c */
.L_x_981:
[----:B------:R-:W-:-:S13]  /*1ac20*/  LOP3.LUT P1, RZ, R23, 0x100, RZ, 0xc0, !PT ;  /* 0x0000010017ff7812 */ /* 0x000fda000782c0ff */
[----:B------:R-:W-:-:S04]  /*1ac30*/  @P1 IADD3 R0, P0, R31, R0, RZ ;  /* 0x000000001f001210 */ /* 0x000fc80007f1e0ff */
[----:B---3--:R-:W-:Y:S01]  /*1ac40*/  @P1 IADD3.X R2, RZ, R2, RZ, P0, !PT ;  /* 0x00000002ff021210 */ /* 0x008fe200007fe4ff */
[----:B0-----:R-:W-:Y:S01]  /*1ac50*/  @P1 IMAD.MOV.U32 R4, RZ, RZ, R0 ;  /* 0x000000ffff041224 */ /* 0x001fe200078e0000 */
[----:B------:R-:W-:-:S03]  /*1ac60*/  PLOP3.LUT P0, PT, PT, PT, PT, 0x80, 0x0 ;  /* 0x000000000000781c */ /* 0x000fc60003f0f070 */
[----:B------:R-:W-:-:S05]  /*1ac70*/  @P1 IMAD.MOV.U32 R5, RZ, RZ, R2 ;  /* 0x000000ffff051224 */ /* 0x000fca00078e0002 */
[----:B------:R-:W-:Y:S01]  /*1ac80*/  @!PT LDS RZ, [RZ] ;  /* 0x00000000fffff984 */ /* 0x000fe20000000800 */
[----:B------:R-:W-:Y:S01]  /*1ac90*/  @!PT LDS RZ, [RZ] ;  /* 0x00000000fffff984 */ /* 0x000fe20000000800 */
[----:B------:R-:W-:Y:S01]  /*1aca0*/  @!PT LDS RZ, [RZ] ;  /* 0x00000000fffff984 */ /* 0x000fe20000000800 */
[----:B------:R0:W-:Y:S01]  /*1acb0*/  @P1 LDGSTS.E.BYPASS.LTC128B.128 [R3+0x1cc00], desc[UR60][R4.64], !P3 ;  /* 0x1cc0000004031fae */ /* 0x0001e2000d901d7c */
[----:B------:R-:W-:-:S04]  /*1acc0*/  NOP ;  /* 0x0000000000007918 */ /* 0x000fc80000000000 */
.L_x_751:
        /* <DEDUP_REMOVED lines=11> */
.L_x_752:
[----:B0-----:R0:W5:Y:S01]  /*1ad80*/  LDL.LU R3, [R1+0x34] ;  /* 0x0000340001037983 */ /* 0x0011620000300800 */
[----:B------:R-:W-:Y:S01]  /*1ad90*/  VIADD R0, R22, 0x14400 ;  /* 0x0001440016007836 */ /* 0x000fe20000000000 */
[----:B------:R-:W-:Y:S01]  /*1ada0*/  SHF.R.S32.HI R2, RZ, 0x1f, R28 ;  /* 0x0000001fff027819 */ /* 0x000fe2000001141c */
[----:B------:R0:W-:Y:S06]  /*1adb0*/  SYNCS.ARRIVE.TRANS64.A1T0 RZ, [R7+URZ+0x22830], RZ ;  /* 0x022830ff07ff79a7 */ /* 0x0001ec000810003f */
[----:B------:R-:W-:Y:S05]  /*1adc0*/  WARPSYNC.ALL ;  /* 0x0000000000007948 */ /* 0x000fea0003800000 */
[----:B------:R-:W-:Y:S01]  /*1add0*/  BAR.SYNC.DEFER_BLOCKING 0x8, 0x180 ;  /* 0x0206000000007b1d */ /* 0x000fe20000010000 */
[----:B------:R-:W-:-:S05]  /*1ade0*/  LOP3.LUT P1, RZ, R0, 0x3ff, RZ, 0xc0, !PT ;  /* 0x000003ff00ff7812 */ /* 0x000fca000782c0ff */
[----:B------:R-:W-:Y:S01]  /*1adf0*/  ULDC.64 UR4, c[0x0][0x298] ;  /* 0x0000a60000047ab9 */ /* 0x000fe20000000a00 */
[----:B------:R-:W-:Y:S01]  /*1ae00*/  ULDC.64 UR6, c[0x0][0xa00] ;  /* 0x0002800000067ab9 */ /* 0x000fe20000000a00 */
[----:B------:R-:W-:Y:S01]  /*1ae10*/  IMAD R2, R2, UR4, RZ ;  /* 0x0000000402027c24 */ /* 0x000fe2000f8e02ff */
[----:B------:R-:W-:Y:S01]  /*1ae20*/  ISETP.NE.U32.AND P0, PT, RZ, UR6, PT ;  /* 0x00000006ff007c0c */ /* 0x000fe2000bf05070 */
[C---:B------:R-:W-:Y:S01]  /*1ae30*/  IMAD.WIDE.U32 R26, R28.reuse, UR4, RZ ;  /* 0x000000041c1a7c25 */ /* 0x040fe2000f8e00ff */
[----:B------:R-:W-:Y:S02]  /*1ae40*/  BSSY B6, `(.L_x_753) ;  /* 0x0000017000067945 */ /* 0x000fe40003800000 */
[----:B------:R-:W-:Y:S01]  /*1ae50*/  ISETP.NE.AND.EX P0, PT, RZ, UR7, PT, P0 ;  /* 0x00000007ff007c0c */ /* 0x000fe2000bf05300 */
[----:B------:R-:W-:-:S03]  /*1ae60*/  IMAD R0, R28, UR5, R2 ;  /* 0x000000051c007c24 */ /* 0x000fc6000f8e0202 */
[----:B------:R-:W-:Y:S01]  /*1ae70*/  SEL R24, R24, RZ, !P0 ;  /* 0x000000ff18187207 */ /* 0x000fe20004000000 */
[----:B------:R-:W-:Y:S01]  /*1ae80*/  IMAD.IADD R28, R27, 0x1, R0 ;  /* 0x000000011b1c7824 */ /* 0x000fe200078e0200 */
[----:B-----5:R-:W-:Y:S01]  /*1ae90*/  SEL R29, R3, RZ, !P0 ;  /* 0x000000ff031d7207 */ /* 0x020fe20004000000 */
[----:B------:R-:W-:Y:S06]  /*1aea0*/  @!P1 BRA `(.L_x_754) ;  /* 0x0000000000409947 */ /* 0x000fec0003800000 */
[----:B------:R-:W-:Y:S01]  /*1aeb0*/  MOV R2, 0x0 ;  /* 0x0000000000027802 */ /* 0x000fe20000000f00 */
[----:B------:R-:W-:Y:S01]  /*1aec0*/  ULDC.64 UR4, c[0x4][0x98] ;  /* 0x0100260000047ab9 */ /* 0x000fe20000000a00 */
[----:B------:R-:W-:Y:S01]  /*1aed0*/  ULDC.64 UR6, c[0x4][0xa0] ;  /* 0x0100280000067ab9 */ /* 0x000fe20000000a00 */
[----:B------:R-:W-:Y:S01]  /*1aee0*/  ULDC.64 UR8, c[0x4][0x28] ;  /* 0x01000a0000087ab9 */ /* 0x000fe20000000a00 */
[----:B------:R-:W-:Y:S01]  /*1aef0*/  MOV R4, UR4 ;  /* 0x0000000400047c02 */ /* 0x000fe20008000f00 */
[----:B------:R-:W-:Y:S01]  /*1af00*/  IMAD.U32 R5, RZ, RZ, UR5 ;  /* 0x00000005ff057e24 */ /* 0x000fe2000f8e00ff */
[----:B------:R-:W2:Y:S01]  /*1af10*/  LDC.64 R2, c[0x4][R2] ;  /* 0x0100000002027b82 */ /* 0x000ea20000000a00 */
[----:B------:R-:W-:Y:S01]  /*1af20*/  IMAD.U32 R6, RZ, RZ, UR6 ;  /* 0x00000006ff067e24 */ /* 0x000fe2000f8e00ff */
[----:B------:R-:W-:Y:S01]  /*1af30*/  MOV R11, UR9 ;  /* 0x00000009000b7c02 */ /* 0x000fe20008000f00 */
[----:B01----:R-:W-:Y:S02]  /*1af40*/  IMAD.U32 R7, RZ, RZ, UR7 ;  /* 0x00000007ff077e24 */ /* 0x003fe4000f8e00ff */
[----:B------:R-:W-:-:S02]  /*1af50*/  IMAD.U32 R10, RZ, RZ, UR8 ;  /* 0x00000008ff0a7e24 */ /* 0x000fc4000f8e00ff */
[----:B------:R-:W-:Y:S02]  /*1af60*/  IMAD.MOV.U32 R8, RZ, RZ, 0x70 ;  /* 0x00000070ff087424 */ /* 0x000fe400078e00ff */
[----:B------:R-:W-:Y:S02]  /*1af70*/  IMAD.MOV.U32 R12, RZ, RZ, 0x1 ;  /* 0x00000001ff0c7424 */ /* 0x000fe400078e00ff */
[----:B------:R-:W-:-:S07]  /*1af80*/  IMAD.MOV.U32 R13, RZ, RZ, RZ ;  /* 0x000000ffff0d7224 */ /* 0x000fce00078e00ff */
[----:B------:R-:W-:-:S07]  /*1af90*/  LEPC R20, `(.L_x_754) ;  /* 0x000000001014794e */ /* 0x000fce0000000000 */
[----:B--2---:R-:W-:Y:S05]  /*1afa0*/  CALL.ABS.NOINC R2 ;  /* 0x0000000002007343 */ /* 0x004fea0003c00000 */
.L_x_754:
[----:B------:R-:W-:Y:S05]  /*1afb0*/  BSYNC B6 ;  /* 0x0000000000067941 */ /* 0x000fea0003800000 */
.L_x_753:
[----:B------:R-:W2:Y:S01]  /*1afc0*/  LDL R20, [R1] ;  /* 0x0000000001147983 */ /* 0x000ea20000100800 */
[----:B01----:R-:W0:Y:S01]  /*1afd0*/  LDC R7, c[0x0][0x448] ;  /* 0x00011200ff077b82 */ /* 0x003e220000000800 */
[----:B------:R-:W-:Y:S01]  /*1afe0*/  ULDC.64 UR4, c[0x0][0x2d8] ;  /* 0x0000b60000047ab9 */ /* 0x000fe20000000a00 */
[----:B------:R-:W-:Y:S01]  /*1aff0*/  MOV R3, R28 ;  /* 0x0000001c00037202 */ /* 0x000fe20000000f00 */
[----:B------:R1:W5:Y:S01]  /*1b000*/  LDL R10, [R1+0x3c] ;  /* 0x00003c00010a7983 */ /* 0x0003620000100800 */
[----:B------:R-:W-:Y:S01]  /*1b010*/  IMAD.MOV.U32 R2, RZ, RZ, R26 ;  /* 0x000000ffff027224 */ /* 0x000fe200078e001a */
[----:B------:R-:W-:Y:S02]  /*1b020*/  ULDC.64 UR6, c[0x0][0x280] ;  /* 0x0000a00000067ab9 */ /* 0x000fe40000000a00 */
[----:B------:R1:W5:Y:S01]  /*1b030*/  LDL R9, [R1+0x24] ;  /* 0x0000240001097983 */ /* 0x0003620000100800 */
[----:B------:R-:W-:Y:S01]  /*1b040*/  IMAD.WIDE.U32 R2, R18, UR4, R2 ;  /* 0x0000000412027c25 */ /* 0x000fe2000f8e0002 */
[----:B0-----:R-:W-:-:S13]  /*1b050*/  ISETP.NE.AND P0, PT, R7, 0x1, PT ;  /* 0x000000010700780c */ /* 0x001fda0003f05270 */
[----:B------:R-:W0:Y:S01]  /*1b060*/  @P0 LDC R4, c[0x0][0x44c] ;  /* 0x00011300ff040b82 */ /* 0x000e220000000800 */
[----:B------:R-:W-:Y:S02]  /*1b070*/  IMAD.SHL.U32 R17, R17, 0x80, RZ ;  /* 0x0000008011117824 */ /* 0x000fe400078e00ff */
[----:B--2---:R-:W-:Y:S02]  /*1b080*/  IMAD R0, R20, UR4, RZ ;  /* 0x0000000414007c24 */ /* 0x004fe4000f8e02ff */
[----:B------:R-:W2:Y:S02]  /*1b090*/  S2R R20, SR_TID.X ;  /* 0x0000000000147919 */ /* 0x000ea40000002100 */
[----:B------:R-:W-:Y:S01]  /*1b0a0*/  IMAD R0, R18, UR5, R0 ;  /* 0x0000000512007c24 */ /* 0x000fe2000f8e0200 */
[----:B------:R-:W-:-:S03]  /*1b0b0*/  ULDC.64 UR4, c[0x0][0x2e0] ;  /* 0x0000b80000047ab9 */ /* 0x000fc60000000a00 */
[----:B------:R-:W-:Y:S02]  /*1b0c0*/  IMAD.IADD R3, R3, 0x1, R0 ;  /* 0x0000000103037824 */ /* 0x000fe400078e0200 */
[----:B------:R-:W-:Y:S02]  /*1b0d0*/  IMAD R0, R29, UR4, RZ ;  /* 0x000000041d007c24 */ /* 0x000fe4000f8e02ff */
[----:B------:R-:W-:-:S04]  /*1b0e0*/  IMAD.WIDE.U32 R2, R24, UR4, R2 ;  /* 0x0000000418027c25 */ /* 0x000fc8000f8e0002 */
[----:B------:R-:W-:Y:S01]  /*1b0f0*/  IMAD R0, R24, UR5, R0 ;  /* 0x0000000518007c24 */ /* 0x000fe2000f8e0200 */
[----:B------:R-:W-:-:S03]  /*1b100*/  ULDC.64 UR4, c[0x0][0x2d0] ;  /* 0x0000b40000047ab9 */ /* 0x000fc60000000a00 */
[----:B------:R-:W-:Y:S02]  /*1b110*/  IMAD.IADD R3, R3, 0x1, R0 ;  /* 0x0000000103037824 */ /* 0x000fe400078e0200 */
[----:B------:R-:W3:Y:S01]  /*1b120*/  @P0 LDC R0, c[0x0][0x450] ;  /* 0x00011400ff000b82 */ /* 0x000ee20000000800 */
[C---:B--2---:R-:W-:Y:S01]  /*1b130*/  LOP3.LUT R21, R20.reuse, 0x7f, RZ, 0xc0, !PT ;  /* 0x0000007f14157812 */ /* 0x044fe200078ec0ff */
[----:B------:R-:W-:-:S03]  /*1b140*/  IMAD.SHL.U32 R20, R20, 0x10, RZ ;  /* 0x0000001014147824 */ /* 0x000fc600078e00ff */
[----:B------:R-:W-:-:S04]  /*1b150*/  SHF.R.U32.HI R21, RZ, 0x3, R21 ;  /* 0x00000003ff157819 */ /* 0x000fc80000011615 */
[----:B------:R-:W-:-:S04]  /*1b160*/  LOP3.LUT R20, R21, 0x70, R20, 0xf8, !PT ;  /* 0x0000007015147812 */ /* 0x000fc800078ef814 */
[----:B------:R-:W-:-:S05]  /*1b170*/  LOP3.LUT R5, R20, R17, RZ, 0xfc, !PT ;  /* 0x0000001114057212 */ /* 0x000fca00078efcff */
[----:B0-----:R-:W-:Y:S01]  /*1b180*/  @P0 IMAD.HI.U32 R6, R5, R4, RZ ;  /* 0x0000000405060227 */ /* 0x001fe200078e00ff */
[----:B------:R-:W-:Y:S01]  /*1b190*/  MOV R4, R5 ;  /* 0x0000000500047202 */ /* 0x000fe20000000f00 */
[----:B------:R-:W0:Y:S03]  /*1b1a0*/  S2R R20, SR_TID.X ;  /* 0x0000000000147919 */ /* 0x000e260000002100 */
[----:B---3--:R-:W-:-:S05]  /*1b1b0*/  @P0 SHF.R.U32.HI R4, RZ, R0, R6 ;  /* 0x00000000ff040219 */ /* 0x008fca0000011606 */
[----:B------:R-:W-:-:S04]  /*1b1c0*/  IMAD.MOV R0, RZ, RZ, -R4 ;  /* 0x000000ffff007224 */ /* 0x000fc800078e0a04 */
[----:B------:R-:W-:Y:S01]  /*1b1d0*/  IMAD R0, R7, R0, R5 ;  /* 0x0000000007007224 */ /* 0x000fe200078e0205 */
[----:B------:R-:W-:Y:S01]  /*1b1e0*/  SHF.R.S32.HI R5, RZ, 0x1f, R4 ;  /* 0x0000001fff057819 */ /* 0x000fe20000011404 */
[----:B------:R-:W-:-:S04]  /*1b1f0*/  IMAD.WIDE.U32 R2, R4, UR4, R2 ;  /* 0x0000000404027c25 */ /* 0x000fc8000f8e0002 */
[----:B------:R-:W-:-:S04]  /*1b200*/  IMAD R5, R5, UR4, RZ ;  /* 0x0000000405057c24 */ /* 0x000fc8000f8e02ff */
[----:B------:R-:W-:Y:S01]  /*1b210*/  IMAD R5, R4, UR5, R5 ;  /* 0x0000000504057c24 */ /* 0x000fe2000f8e0205 */
[----:B------:R-:W-:Y:S01]  /*1b220*/  SHF.R.S32.HI R4, RZ, 0x1f, R0 ;  /* 0x0000001fff047819 */ /* 0x000fe20000011400 */
[----:B------:R-:W-:Y:S02]  /*1b230*/  ULDC.64 UR4, c[0x0][0x2c8] ;  /* 0x0000b20000047ab9 */ /* 0x000fe40000000a00 */
[----:B------:R-:W-:Y:S02]  /*1b240*/  IMAD.IADD R3, R3, 0x1, R5 ;  /* 0x0000000103037824 */ /* 0x000fe400078e0205 */
[----:B------:R-:W-:Y:S02]  /*1b250*/  IMAD R4, R4, UR4, RZ ;  /* 0x0000000404047c24 */ /* 0x000fe4000f8e02ff */
[----:B------:R-:W-:Y:S01]  /*1b260*/  IMAD.WIDE.U32 R2, R0, UR4, R2 ;  /* 0x0000000400027c25 */ /* 0x000fe2000f8e0002 */
[----:B------:R-:W-:-:S03]  /*1b270*/  ULDC UR4, c[0x0][0x2b8] ;  /* 0x0000ae0000047ab9 */ /* 0x000fc60000000800 */
[----:B------:R-:W-:Y:S01]  /*1b280*/  IMAD R4, R0, UR5, R4 ;  /* 0x0000000500047c24 */ /* 0x000fe2000f8e0204 */
[----:B------:R-:W-:Y:S02]  /*1b290*/  IADD3 R0, P1, R2, UR6, RZ ;  /* 0x0000000602007c10 */ /* 0x000fe4000ff3e0ff */
[----:B------:R-:W-:Y:S01]  /*1b2a0*/  ISETP.GE.AND P0, PT, R31, UR4, PT ;  /* 0x000000041f007c0c */ /* 0x000fe2000bf06270 */
[----:B------:R-:W-:Y:S01]  /*1b2b0*/  UMOV UR4, 0xffffffff ;  /* 0xffffffff00047882 */ /* 0x000fe20000000000 */
[----:B0-----:R-:W-:Y:S02]  /*1b2c0*/  LOP3.LUT R20, R20, 0x7f, RZ, 0xc0, !PT ;  /* 0x0000007f14147812 */ /* 0x001fe400078ec0ff */
[----:B------:R-:W-:Y:S02]  /*1b2d0*/  IADD3.X R4, R3, UR7, R4, P1, !PT ;  /* 0x0000000703047c10 */ /* 0x000fe40008ffe404 */
[----:B------:R-:W-:Y:S01]  /*1b2e0*/  SHF.R.U32.HI R20, RZ, 0x3, R20 ;  /* 0x00000003ff147819 */ /* 0x000fe20000011614 */
[----:B-1----:R-:W-:Y:S06]  /*1b2f0*/  BRA.DIV UR4, `(.L_x_755) ;  /* 0x0000007a04147947 */ /* 0x002fec000b800000 */
[----:B------:R-:W-:Y:S01]  /*1b300*/  IMAD.IADD R17, R20, 0x1, R17 ;  /* 0x0000000114117824 */ /* 0x000fe200078e0211 */
[----:B------:R-:W0:Y:S01]  /*1b310*/  SHFL.IDX PT, R3, R0, RZ, 0x181f ;  /* 0x00181fff00037589 */ /* 0x000e2200000e0000 */
[----:B-----5:R-:W-:Y:S02]  /*1b320*/  IMAD R5, R10, R7, RZ ;  /* 0x000000070a057224 */ /* 0x020fe400078e02ff */
[C---:B------:R-:W-:Y:S01]  /*1b330*/  VIADD R2, R17.reuse, 0x10 ;  /* 0x0000001011027836 */ /* 0x040fe20000000000 */
[----:B------:R-:W-:Y:S02]  /*1b340*/  SHFL.IDX PT, R6, R0, 0x1, 0x181f ;  /* 0x00381f0000067f89 */ /* 0x000fe400000e0000 */
[-C--:B------:R-:W-:Y:S02]  /*1b350*/  ISETP.GE.AND P2, PT, R17, R5.reuse, PT ;  /* 0x000000051100720c */ /* 0x080fe40003f46270 */
[----:B------:R-:W-:Y:S01]  /*1b360*/  ISETP.GE.AND P1, PT, R2, R5, PT ;  /* 0x000000050200720c */ /* 0x000fe20003f26270 */
[----:B------:R-:W-:Y:S04]  /*1b370*/  SHFL.IDX PT, R14, R0, 0x7, 0x181f ;  /* 0x00f81f00000e7f89 */ /* 0x000fe800000e0000 */
[----:B------:R-:W1:Y:S06]  /*1b380*/  SHFL.IDX PT, R2, R4, RZ, 0x181f ;  /* 0x00181fff04027589 */ /* 0x000e6c00000e0000 */
[----:B0-----:R-:W-:-:S04]  /*1b390*/  @!P2 IADD3 R3, P3, R31, R3, RZ ;  /* 0x000000031f03a210 */ /* 0x001fc80007f7e0ff */
[----:B-1----:R-:W-:Y:S02]  /*1b3a0*/  @!P2 IADD3.X R8, RZ, R2, RZ, P3, !PT ;  /* 0x00000002ff08a210 */ /* 0x002fe40001ffe4ff */
[----:B------:R-:W0:Y:S01]  /*1b3b0*/  SHFL.IDX PT, R2, R4, 0x1, 0x181f ;  /* 0x00381f0004027f89 */ /* 0x000e2200000e0000 */
[----:B------:R-:W-:-:S05]  /*1b3c0*/  @!P1 IADD3 R6, P3, R31, R6, RZ ;  /* 0x000000061f069210 */ /* 0x000fca0007f7e0ff */
[----:B0-----:R-:W-:Y:S02]  /*1b3d0*/  @!P1 IMAD.X R7, RZ, RZ, R2, P3 ;  /* 0x000000ffff079224 */ /* 0x001fe400018e0602 */
[----:B------:R-:W-:Y:S02]  /*1b3e0*/  @!P2 IMAD.MOV.U32 R2, RZ, RZ, R3 ;  /* 0x000000ffff02a224 */ /* 0x000fe400078e0003 */
[----:B------:R-:W-:-:S05]  /*1b3f0*/  @!P2 IMAD.MOV.U32 R3, RZ, RZ, R8 ;  /* 0x000000ffff03a224 */ /* 0x000fca00078e0008 */
[----:B------:R0:W-:Y:S02]  /*1b400*/  @!P2 LDGSTS.E.BYPASS.LTC128B.128 [R9+0x14400], desc[UR60][R2.64], !P0 ;  /* 0x144000000209afae */ /* 0x0001e4000c101d7c */
[----:B0-----:R-:W-:Y:S01]  /*1b410*/  @!P1 IMAD.MOV.U32 R2, RZ, RZ, R6 ;  /* 0x000000ffff029224 */ /* 0x001fe200078e0006 */
[----:B------:R-:W-:-:S05]  /*1b420*/  @!P1 MOV R3, R7 ;  /* 0x0000000700039202 */ /* 0x000fca0000000f00 */
[----:B------:R0:W-:Y:S02]  /*1b430*/  @!P1 LDGSTS.E.BYPASS.LTC128B.128 [R9+0x14c00], desc[UR60][R2.64], !P0 ;  /* 0x14c0000002099fae */ /* 0x0001e4000c101d7c */
[----:B0-----:R-:W-:Y:S02]  /*1b440*/  VIADD R2, R17, 0x20 ;  /* 0x0000002011027836 */ /* 0x001fe40000000000 */
[----:B------:R-:W0:Y:S03]  /*1b450*/  SHFL.IDX PT, R3, R0, 0x2, 0x181f ;  /* 0x00581f0000037f89 */ /* 0x000e2600000e0000 */
[----:B------:R-:W-:Y:S02]  /*1b460*/  ISETP.GE.AND P1, PT, R2, R5, PT ;  /* 0x000000050200720c */ /* 0x000fe40003f26270 */
[----:B------:R-:W1:Y:S11]  /*1b470*/  SHFL.IDX PT, R2, R4, 0x2, 0x181f ;  /* 0x00581f0004027f89 */ /* 0x000e7600000e0000 */
[----:B0-----:R-:W-:-:S05]  /*1b480*/  @!P1 IADD3 R3, P2, R31, R3, RZ ;  /* 0x000000031f039210 */ /* 0x001fca0007f5e0ff */
[----:B-1----:R-:W-:-:S05]  /*1b490*/  @!P1 IMAD.X R2, RZ, RZ, R2, P2 ;  /* 0x000000ffff029224 */ /* 0x002fca00010e0602 */
[----:B------:R-:W-:-:S04]  /*1b4a0*/  @!P1 LOP3.LUT R3, R3, R2, RZ, 0x3c, !PT ;  /* 0x0000000203039212 */ /* 0x000fc800078e3cff */
[----:B------:R-:W-:-:S04]  /*1b4b0*/  @!P1 LOP3.LUT R2, R3, R2, RZ, 0x3c, !PT ;  /* 0x0000000203029212 */ /* 0x000fc800078e3cff */
[----:B------:R-:W-:-:S05]  /*1b4c0*/  @!P1 LOP3.LUT R3, R3, R2, RZ, 0x3c, !PT ;  /* 0x0000000203039212 */ /* 0x000fca00078e3cff */
        /* <DEDUP_REMOVED lines=11> */
[----:B0-----:R-:W-:Y:S02]  /*1b580*/  IADD3 R2, R17, 0x40, RZ ;  /* 0x0000004011027810 */ /* 0x001fe40007ffe0ff */
[----:B------:R-:W0:Y:S02]  /*1b590*/  SHFL.IDX PT, R3, R0, 0x4, 0x181f ;  /* 0x00981f0000037f89 */ /* 0x000e2400000e0000 */
        /* <DEDUP_REMOVED lines=21> */
[----:B------:R-:W1:Y:S04]  /*1b6f0*/  SHFL.IDX PT, R2, R4, 0x6, 0x181f ;  /* 0x00d81f0004027f89 */ /* 0x000e6800000e0000 */
[----:B------:R-:W2:Y:S07]  /*1b700*/  SHFL.IDX PT, R4, R4, 0x7, 0x181f ;  /* 0x00f81f0004047f89 */ /* 0x000eae00000e0000 */
[----:B0-----:R-:W-:-:S04]  /*1b710*/  @!P2 IADD3 R3, P1, R31, R3, RZ ;  /* 0x000000031f03a210 */ /* 0x001fc80007f3e0ff */
[----:B-1----:R-:W-:-:S04]  /*1b720*/  @!P2 IADD3.X R2, RZ, R2, RZ, P1, !PT ;  /* 0x00000002ff02a210 */ /* 0x002fc80000ffe4ff */
[----:B------:R-:W-:-:S04]  /*1b730*/  @!P2 LOP3.LUT R3, R3, R2, RZ, 0x3c, !PT ;  /* 0x000000020303a212 */ /* 0x000fc800078e3cff */
[----:B------:R-:W-:-:S04]  /*1b740*/  @!P2 LOP3.LUT R2, R3, R2, RZ, 0x3c, !PT ;  /* 0x000000020302a212 */ /* 0x000fc800078e3cff */
[----:B------:R-:W-:-:S05]  /*1b750*/  @!P2 LOP3.LUT R3, R3, R2, RZ, 0x3c, !PT ;  /* 0x000000020303a212 */ /* 0x000fca00078e3cff */
[----:B--2---:R0:W-:Y:S02]  /*1b760*/  @!P2 LDGSTS.E.BYPASS.LTC128B.128 [R9+0x17400], desc[UR60][R2.64], !P0 ;  /* 0x174000000209afae */ /* 0x0041e4000c101d7c */
.L_x_998:
[----:B------:R-:W-:-:S05]  /*1b770*/  VIADD R0, R17, 0x70 ;  /* 0x0000007011007836 */ /* 0x000fca0000000000 */
[----:B------:R-:W-:-:S13]  /*1b780*/  ISETP.GE.AND P1, PT, R0, R5, PT ;  /* 0x000000050000720c */ /* 0x000fda0003f26270 */
[----:B0-----:R-:W-:-:S05]  /*1b790*/  @!P1 IADD3 R2, P2, R31, R14, RZ ;  /* 0x0000000e1f029210 */ /* 0x001fca0007f5e0ff */
[----:B------:R-:W-:-:S05]  /*1b7a0*/  @!P1 IMAD.X R3, RZ, RZ, R4, P2 ;  /* 0x000000ffff039224 */ /* 0x000fca00010e0604 */
[----:B------:R-:W-:Y:S01]  /*1b7b0*/  @!PT LDS RZ, [RZ] ;  /* 0x00000000fffff984 */ /* 0x000fe20000000800 */
[----:B------:R-:W-:Y:S01]  /*1b7c0*/  @!PT LDS RZ, [RZ] ;  /* 0x00000000fffff984 */ /* 0x000fe20000000800 */
[----:B------:R-:W-:Y:S01]  /*1b7d0*/  @!PT LDS RZ, [RZ] ;  /* 0x00000000fffff984 */ /* 0x000fe20000000800 */
[----:B------:R0:W-:Y:S01]  /*1b7e0*/  @!P1 LDGSTS.E.BYPASS.LTC128B.128 [R9+0x17c00], desc[UR60][R2.64], !P0 ;  /* 0x17c0000002099fae */ /* 0x0001e2000c101d7c */
[----:B------:R-:W-:Y:S01]  /*1b7f0*/  PLOP3.LUT P0, PT, PT, PT, PT, 0x80, 0x0 ;  /* 0x000000000000781c */ /* 0x000fe20003f0f070 */
[----:B------:R-:W-:-:S12]  /*1b800*/  NOP ;  /* 0x0000000000007918 */ /* 0x000fd80000000000 */
.L_x_756:
        /* <DEDUP_REMOVED lines=16> */
[----:B------:R-:W-:Y:S01]  /*1b910*/  ISETP.GE.AND P1, PT, R25, 0xa1, PT ;  /* 0x000000a11900780c */ /* 0x000fe20003f26270 */
[----:B------:R-:W1:Y:S02]  /*1b920*/  SYNCS.PHASECHK.TRANS64.TRYWAIT P0, [R22+URZ+0x22820], R3 ;  /* 0x02282003160075a7 */ /* 0x000e64000800017f */
[----:B01----:R-:W-:Y:S10]  /*1b930*/  @!P0 BRA `(.L_x_758) ;  /* 0x0000007c001c8947 */ /* 0x003ff40003800000 */
.L_x_999:
[----:B------:R-:W-:Y:S05]  /*1b940*/  BSYNC B0 ;  /* 0x0000000000007941 */ /* 0x000fea0003800000 */
.L_x_757:
[----:B------:R-:W-:Y:S05]  /*1b950*/  @!P1 BRA `(.L_x_759) ;  /* 0x00000018002c9947 */ /* 0x000fea0003800000 */
[----:B------:R-:W-:Y:S01]  /*1b960*/  IADD3 R33, R33, -0x2, RZ ;  /* 0xfffffffe21217810 */ /* 0x000fe20007ffe0ff */
[----:B------:R-:W-:Y:S02]  /*1b970*/  IMAD.MOV.U32 R24, RZ, RZ, R32 ;  /* 0x000000ffff187224 */ /* 0x000fe400078e0020 */
[----:B------:R-:W-:-:S07]  /*1b980*/  IMAD.MOV.U32 R25, RZ, RZ, R36 ;  /* 0x000000ffff197224 */ /* 0x000fce00078e0024 */
.L_x_779:
[----:B-1----:R-:W2:Y:S01]  /*1b990*/  LDL R0, [R1+0x4] ;  /* 0x0000040001007983 */ /* 0x002ea20000100800 */
[----:B------:R-:W1:Y:S03]  /*1b9a0*/  LDC R7, c[0x0][0x430] ;  /* 0x00010c00ff077b82 */ /* 0x000e660000000800 */
[----:B0-----:R-:W3:Y:S01]  /*1b9b0*/  LDL R9, [R1+0x8] ;  /* 0x0000080001097983 */ /* 0x001ee20000100800 */
[----:B------:R-:W0:Y:S01]  /*1b9c0*/  S2R R2, SR_TID.X ;  /* 0x0000000000027919 */ /* 0x000e220000002100 */
[----:B------:R-:W4:Y:S02]  /*1b9d0*/  S2R R8, SR_TID.X ;  /* 0x0000000000087919 */ /* 0x000f240000002100 */
[----:B------:R-:W3:Y:S01]  /*1b9e0*/  LDL R12, [R1+0x44] ;  /* 0x00004400010c7983 */ /* 0x000ee20000100800 */
[----:B-1----:R-:W-:-:S13]  /*1b9f0*/  ISETP.NE.AND P0, PT, R7, 0x1, PT ;  /* 0x000000010700780c */ /* 0x002fda0003f05270 */
[----:B------:R-:W1:Y:S01]  /*1ba00*/  @P0 LDC R5, c[0x0][0x434] ;  /* 0x00010d00ff050b82 */ /* 0x000e620000000800 */
[C---:B0-----:R-:W-:Y:S01]  /*1ba10*/  LOP3.LUT R3, R2.reuse, 0x7f, RZ, 0xc0, !PT ;  /* 0x0000007f02037812 */ /* 0x041fe200078ec0ff */
[----:B------:R-:W-:-:S03]  /*1ba20*/  IMAD.SHL.U32 R4, R2, 0x10, RZ ;  /* 0x0000001002047824 */ /* 0x000fc600078e00ff */
[----:B------:R-:W-:-:S04]  /*1ba30*/  SHF.R.U32.HI R3, RZ, 0x3, R3 ;  /* 0x00000003ff037819 */ /* 0x000fc80000011603 */
[----:B------:R-:W-:Y:S02]  /*1ba40*/  LOP3.LUT R4, R3, 0x70, R4, 0xf8, !PT ;  /* 0x0000007003047812 */ /* 0x000fe400078ef804 */
[----:B------:R-:W0:Y:S01]  /*1ba50*/  @P0 LDC R3, c[0x0][0x438] ;  /* 0x00010e00ff030b82 */ /* 0x000e220000000800 */
[----:B------:R-:W-:Y:S01]  /*1ba60*/  LOP3.LUT R2, R2, 0x7f, RZ, 0xc0, !PT ;  /* 0x0000007f02027812 */ /* 0x000fe200078ec0ff */
[----:B----4-:R-:W-:-:S03]  /*1ba70*/  IMAD.SHL.U32 R8, R8, 0x10, RZ ;  /* 0x0000001008087824 */ /* 0x010fc600078e00ff */
[----:B------:R-:W-:-:S04]  /*1ba80*/  SHF.R.U32.HI R6, RZ, 0x3, R2 ;  /* 0x00000003ff067819 */ /* 0x000fc80000011602 */
[----:B------:R-:W-:Y:S02]  /*1ba90*/  LOP3.LUT R8, R6, 0x70, R8, 0xf8, !PT ;  /* 0x0000007006087812 */ /* 0x000fe400078ef808 */
[----:B------:R-:W4:Y:S02]  /*1baa0*/  @P0 LDC R6, c[0x0][0x434] ;  /* 0x00010d00ff060b82 */ /* 0x000f240000000800 */
[----:B------:R-:W-:Y:S01]  /*1bab0*/  LOP3.LUT R8, R8, 0x80, RZ, 0xfc, !PT ;  /* 0x0000008008087812 */ /* 0x000fe200078efcff */
[----:B------:R-:W-:Y:S05]  /*1bac0*/  YIELD ;  /* 0x0000000000007946 */ /* 0x000fea0003800000 */
[----:B------:R-:W-:Y:S01]  /*1bad0*/  ULDC.64 UR4, c[0x0][0x428] ;  /* 0x00010a0000047ab9 */ /* 0x000fe20000000a00 */
[----:B------:R-:W-:Y:S01]  /*1bae0*/  ISETP.GT.U32.AND P1, PT, R8, 0x9f, PT ;  /* 0x0000009f0800780c */ /* 0x000fe20003f24070 */
[----:B------:R-:W-:Y:S01]  /*1baf0*/  ULDC.64 UR6, c[0x0][0x418] ;  /* 0x0001060000067ab9 */ /* 0x000fe20000000a00 */
[----:B--2---:R-:W-:-:S04]  /*1bb00*/  IMAD R0, R33, 0xa0, R0 ;  /* 0x000000a021007824 */ /* 0x004fc800078e0200 */
[----:B------:R-:W-:-:S04]  /*1bb10*/  IMAD.IADD R4, R4, 0x1, R0 ;  /* 0x0000000104047824 */ /* 0x000fc800078e0200 */
[----:B-1----:R-:W-:Y:S01]  /*1bb20*/  @P0 IMAD.HI.U32 R5, R4, R5, RZ ;  /* 0x0000000504050227 */ /* 0x002fe200078e00ff */
[----:B------:R-:W-:-:S04]  /*1bb30*/  MOV R2, R4 ;  /* 0x0000000400027202 */ /* 0x000fc80000000f00 */
[----:B0-----:R-:W-:Y:S02]  /*1bb40*/  @P0 SHF.R.U32.HI R2, RZ, R3, R5 ;  /* 0x00000003ff020219 */ /* 0x001fe40000011605 */
[----:B------:R-:W0:Y:S01]  /*1bb50*/  @P0 LDC R3, c[0x0][0x438] ;  /* 0x00010e00ff030b82 */ /* 0x000e220000000800 */
[----:B------:R-:W-:-:S04]  /*1bb60*/  IMAD.IADD R0, R8, 0x1, R0 ;  /* 0x0000000108007824 */ /* 0x000fc800078e0200 */
[----:B----4-:R-:W-:-:S04]  /*1bb70*/  @P0 IMAD.HI.U32 R6, R0, R6, RZ ;  /* 0x0000000600060227 */ /* 0x010fc800078e00ff */
[----:B------:R-:W-:Y:S01]  /*1bb80*/  IMAD.MOV.U32 R5, RZ, RZ, R0 ;  /* 0x000000ffff057224 */ /* 0x000fe200078e0000 */
[----:B0-----:R-:W-:Y:S01]  /*1bb90*/  @P0 SHF.R.U32.HI R5, RZ, R3, R6 ;  /* 0x00000003ff050219 */ /* 0x001fe20000011606 */
[----:B------:R-:W-:-:S03]  /*1bba0*/  IMAD.MOV R6, RZ, RZ, -R2 ;  /* 0x000000ffff067224 */ /* 0x000fc600078e0a02 */
[----:B------:R-:W-:Y:S01]  /*1bbb0*/  IADD3 R3, -R5, RZ, RZ ;  /* 0x000000ff05037210 */ /* 0x000fe20007ffe1ff */
[----:B------:R-:W-:-:S04]  /*1bbc0*/  IMAD R4, R7, R6, R4 ;  /* 0x0000000607047224 */ /* 0x000fc800078e0204 */
[----:B------:R-:W-:Y:S01]  /*1bbd0*/  IMAD R7, R7, R3, R0 ;  /* 0x0000000307077224 */ /* 0x000fe200078e0200 */
[----:B------:R-:W-:Y:S01]  /*1bbe0*/  SHF.R.S32.HI R3, RZ, 0x1f, R2 ;  /* 0x0000001fff037819 */ /* 0x000fe20000011402 */
[----:B---3--:R-:W-:-:S04]  /*1bbf0*/  IMAD R0, R9, UR4, RZ ;  /* 0x0000000409007c24 */ /* 0x008fc8000f8e02ff */
[C---:B------:R-:W-:Y:S02]  /*1bc00*/  IMAD R0, R35.reuse, UR5, R0 ;  /* 0x0000000523007c24 */ /* 0x040fe4000f8e0200 */
[----:B------:R-:W-:-:S04]  /*1bc10*/  IMAD.WIDE.U32 R2, R35, UR4, R2 ;  /* 0x0000000423027c25 */ /* 0x000fc8000f8e0002 */
[----:B------:R-:W-:Y:S01]  /*1bc20*/  IMAD.IADD R3, R0, 0x1, R3 ;  /* 0x0000000100037824 */ /* 0x000fe200078e0203 */
[----:B------:R-:W-:-:S04]  /*1bc30*/  LEA R8, P0, R2, UR6, 0x2 ;  /* 0x0000000602087c11 */ /* 0x000fc8000f8010ff */
[----:B------:R-:W-:Y:S01]  /*1bc40*/  LEA.HI.X R9, R2, UR7, R3, 0x2, P0 ;  /* 0x0000000702097c11 */ /* 0x000fe200080f1403 */
[--C-:B------:R-:W-:Y:S01]  /*1bc50*/  @!P1 IMAD.MOV.U32 R2, RZ, RZ, R5.reuse ;  /* 0x000000ffff029224 */ /* 0x100fe200078e0005 */
[----:B------:R-:W-:-:S03]  /*1bc60*/  @!P1 SHF.R.S32.HI R3, RZ, 0x1f, R5 ;  /* 0x0000001fff039819 */ /* 0x000fc60000011405 */
[----:B------:R0:W2:Y:S01]  /*1bc70*/  LDG.E R5, desc[UR60][R8.64] ;  /* 0x0000003c08057981 */ /* 0x0000a2000c1e1900 */
[----:B------:R-:W-:Y:S01]  /*1bc80*/  @!P1 IMAD.WIDE.U32 R2, R35, UR4, R2 ;  /* 0x0000000423029c25 */ /* 0x000fe2000f8e0002 */
[----:B------:R-:W-:-:S03]  /*1bc90*/  ISETP.NE.AND P2, PT, R12, 0x3, PT ;  /* 0x000000030c00780c */ /* 0x000fc60003f45270 */
[----:B------:R-:W-:Y:S01]  /*1bca0*/  @!P1 IMAD.IADD R0, R0, 0x1, R3 ;  /* 0x0000000100009824 */ /* 0x000fe200078e0203 */
[----:B------:R-:W-:Y:S02]  /*1bcb0*/  @!P1 LEA R10, P0, R2, UR6, 0x2 ;  /* 0x00000006020a9c11 */ /* 0x000fe4000f8010ff */
[----:B------:R-:W-:Y:S01]  /*1bcc0*/  IADD3 R32, R24, 0x1, RZ ;  /* 0x0000000118207810 */ /* 0x000fe20007ffe0ff */
[----:B0-----:R-:W-:Y:S01]  /*1bcd0*/  IMAD.MOV.U32 R8, RZ, RZ, RZ ;  /* 0x000000ffff087224 */ /* 0x001fe200078e00ff */
[----:B------:R-:W-:Y:S02]  /*1bce0*/  @!P1 LEA.HI.X R11, R2, UR7, R0, 0x2, P0 ;  /* 0x00000007020b9c11 */ /* 0x000fe400080f1400 */
[----:B------:R-:W-:-:S03]  /*1bcf0*/  ISETP.NE.AND P0, PT, R32, 0x2, PT ;  /* 0x000000022000780c */ /* 0x000fc60003f05270 */
[----:B------:R0:W5:Y:S01]  /*1bd00*/  @!P1 LDG.E R8, desc[UR60][R10.64] ;  /* 0x0000003c0a089981 */ /* 0x000162000c1e1900 */
[----:B------:R-:W-:Y:S02]  /*1bd10*/  SEL R36, RZ, 0x1, P0 ;  /* 0x00000001ff247807 */ /* 0x000fe40000000000 */
[C---:B------:R-:W-:Y:S01]  /*1bd20*/  ISETP.GT.AND P1, PT, R33.reuse, RZ, PT ;  /* 0x000000ff2100720c */ /* 0x040fe20003f24270 */
[----:B------:R-:W-:Y:S01]  /*1bd30*/  VIADD R33, R33, 0xffffffff ;  /* 0xffffffff21217836 */ /* 0x000fe20000000000 */
[----:B------:R-:W-:Y:S02]  /*1bd40*/  SEL R32, R32, RZ, P0 ;  /* 0x000000ff20207207 */ /* 0x000fe40000000000 */
[----:B------:R-:W-:Y:S02]  /*1bd50*/  LOP3.LUT R36, R25, R36, RZ, 0x3c, !PT ;  /* 0x0000002419247212 */ /* 0x000fe400078e3cff */
[----:B--2---:R-:W-:Y:S01]  /*1bd60*/  SHF.R.S32.HI R29, RZ, 0x1f, R5 ;  /* 0x0000001fff1d7819 */ /* 0x004fe20000011405 */
[----:B0-----:R-:W-:Y:S06]  /*1bd70*/  @!P2 BRA `(.L_x_760) ;  /* 0x000000000004a947 */ /* 0x001fec0003800000 */
[----:B------:R-:W-:Y:S01]  /*1bd80*/  BPT.TRAP 0x1 ;  /* 0x000000040000795c */ /* 0x000fe20000300000 */
.L_x_760:
[----:B------:R-:W-:Y:S01]  /*1bd90*/  IMAD R0, R32, 0x8, R22 ;  /* 0x0000000820007824 */ /* 0x000fe200078e0216 */
[----:B------:R-:W-:Y:S01]  /*1bda0*/  SHF.L.U32 R30, R36, 0x1f, RZ ;  /* 0x0000001f241e7819 */ /* 0x000fe200000006ff */
[----:B------:R-:W-:Y:S01]  /*1bdb0*/  BSSY B0, `(.L_x_761) ;  /* 0x0000004000007945 */ /* 0x000fe20003800000 */
[----:B------:R-:W-:Y:S02]  /*1bdc0*/  SHF.R.S32.HI R28, RZ, 0x1f, R4 ;  /* 0x0000001fff1c7819 */ /* 0x000fe40000011404 */
[----:B------:R-:W0:Y:S02]  /*1bdd0*/  SYNCS.PHASECHK.TRANS64.TRYWAIT P0, [R0+URZ+0x22880], R30 ;  /* 0x0228801e000075a7 */ /* 0x000e24000800017f */
[----:B0-----:R-:W-:Y:S05]  /*1bde0*/  @!P0 BRA `(.L_x_762) ;  /* 0x0000007800048947 */ /* 0x001fea0003800000 */
.L_x_1000:
[----:B------:R-:W-:Y:S05]  /*1bdf0*/  BSYNC B0 ;  /* 0x0000000000007941 */ /* 0x000fea0003800000 */
.L_x_761:
[----:B------:R-:W2:Y:S01]  /*1be00*/  LDL R9, [R1] ;  /* 0x0000000001097983 */ /* 0x000ea20000100800 */
[----:B------:R-:W-:Y:S01]  /*1be10*/  ULDC.64 UR4, c[0x0][0x328] ;  /* 0x0000ca0000047ab9 */ /* 0x000fe20000000a00 */
[----:B------:R-:W-:Y:S02]  /*1be20*/  ULDC.64 UR6, c[0x0][0x338] ;  /* 0x0000ce0000067ab9 */ /* 0x000fe40000000a00 */
[----:B------:R-:W3:Y:S01]  /*1be30*/  LDL R12, [R1+0x14] ;  /* 0x00001400010c7983 */ /* 0x000ee20000100800 */
[----:B------:R-:W-:Y:S01]  /*1be40*/  IMAD R6, R28, UR4, RZ ;  /* 0x000000041c067c24 */ /* 0x000fe2000f8e02ff */
[----:B------:R-:W-:Y:S01]  /*1be50*/  ULDC.64 UR8, c[0x0][0x330] ;  /* 0x0000cc0000087ab9 */ /* 0x000fe20000000a00 */
[C---:B------:R-:W-:Y:S01]  /*1be60*/  IMAD.WIDE.U32 R2, R4.reuse, UR4, RZ ;  /* 0x0000000404027c25 */ /* 0x040fe2000f8e00ff */
[----:B------:R-:W-:Y:S01]  /*1be70*/  SHF.R.S32.HI R27, RZ, 0x1f, R7 ;  /* 0x0000001fff1b7819 */ /* 0x000fe20000011407 */
[----:B------:R-:W-:Y:S01]  /*1be80*/  ULDC.64 UR10, c[0x0][0x318] ;  /* 0x0000c600000a7ab9 */ /* 0x000fe20000000a00 */
[----:B-----5:R-:W-:Y:S01]  /*1be90*/  SHF.R.S32.HI R26, RZ, 0x1f, R8 ;  /* 0x0000001fff1a7819 */ /* 0x020fe20000011408 */
[----:B------:R-:W-:Y:S01]  /*1bea0*/  IMAD R6, R4, UR5, R6 ;  /* 0x0000000504067c24 */ /* 0x000fe2000f8e0206 */
[----:B------:R-:W1:Y:S03]  /*1beb0*/  LDC R11, c[0x0][0x2f4] ;  /* 0x0000bd00ff0b7b82 */ /* 0x000e660000000800 */
[----:B------:R-:W-:-:S02]  /*1bec0*/  IMAD.IADD R3, R3, 0x1, R6 ;  /* 0x0000000103037824 */ /* 0x000fc400078e0206 */
[----:B------:R-:W-:Y:S02]  /*1bed0*/  IMAD R6, R29, UR6, RZ ;  /* 0x000000061d067c24 */ /* 0x000fe4000f8e02ff */
[----:B------:R-:W-:-:S04]  /*1bee0*/  IMAD.WIDE.U32 R2, R5, UR6, R2 ;  /* 0x0000000605027c25 */ /* 0x000fc8000f8e0002 */
[----:B------:R-:W-:-:S04]  /*1bef0*/  IMAD R6, R5, UR7, R6 ;  /* 0x0000000705067c24 */ /* 0x000fc8000f8e0206 */
[----:B------:R-:W-:Y:S02]  /*1bf00*/  IMAD.IADD R3, R3, 0x1, R6 ;  /* 0x0000000103037824 */ /* 0x000fe400078e0206 */
[----:B------:R-:W-:Y:S02]  /*1bf10*/  IMAD R6, R27, UR4, RZ ;  /* 0x000000041b067c24 */ /* 0x000fe4000f8e02ff */
[----:B------:R-:W-:-:S04]  /*1bf20*/  IMAD.WIDE.U32 R2, R18, UR8, R2 ;  /* 0x0000000812027c25 */ /* 0x000fc8000f8e0002 */
[----:B------:R-:W-:Y:S01]  /*1bf30*/  IMAD R6, R7, UR5, R6 ;  /* 0x0000000507067c24 */ /* 0x000fe2000f8e0206 */
[----:B------:R-:W-:Y:S02]  /*1bf40*/  IADD3 R10, P0, R2, UR10, RZ ;  /* 0x0000000a020a7c10 */ /* 0x000fe4000ff1e0ff */
[----:B-1----:R-:W-:Y:S01]  /*1bf50*/  ISETP.GE.AND P2, PT, R31, R11, PT ;  /* 0x0000000b1f00720c */ /* 0x002fe20003f46270 */
[----:B--2---:R-:W-:-:S04]  /*1bf60*/  IMAD R17, R9, UR8, RZ ;  /* 0x0000000809117c24 */ /* 0x004fc8000f8e02ff */
[----:B------:R-:W-:-:S05]  /*1bf70*/  IMAD R17, R18, UR9, R17 ;  /* 0x0000000912117c24 */ /* 0x000fca000f8e0211 */
        /* <DEDUP_REMOVED lines=8> */
[----:B---3--:R-:W-:Y:S02]  /*1c000*/  IMAD R6, R32, 0x5000, R12 ;  /* 0x0000500020067824 */ /* 0x008fe400078e020c */
[----:B------:R-:W-:-:S03]  /*1c010*/  IMAD.WIDE.U32 R2, R18, UR8, R2 ;  /* 0x0000000812027c25 */ /* 0x000fc6000f8e0002 */
[----:B------:R-:W-:-:S04]  /*1c020*/  IADD3 R9, P0, R2, UR10, RZ ;  /* 0x0000000a02097c10 */ /* 0x000fc8000ff1e0ff */
[----:B------:R-:W-:Y:S01]  /*1c030*/  IADD3.X R17, R17, UR11, R3, P0, !PT ;  /* 0x0000000b11117c10 */ /* 0x000fe200087fe403 */
[----:B------:R-:W-:Y:S08]  /*1c040*/  BRA.DIV UR4, `(.L_x_763) ;  /* 0x0000007604807947 */ /* 0x000ff0000b800000 */
[----:B------:R-:W1:Y:S01]  /*1c050*/  SHFL.IDX PT, R2, R10, RZ, 0x181f ;  /* 0x00181fff0a027589 */ /* 0x000e6200000e0000 */
[----:B------:R-:W-:-:S03]  /*1c060*/  IMAD.IADD R6, R22, 0x1, R6 ;  /* 0x0000000116067824 */ /* 0x000fc600078e0206 */
[----:B------:R-:W2:Y:S04]  /*1c070*/  SHFL.IDX PT, R3, R20, RZ, 0x181f ;  /* 0x00181fff14037589 */ /* 0x000ea800000e0000 */
[----:B------:R-:W3:Y:S04]  /*1c080*/  SHFL.IDX PT, R11, R10, 0x1, 0x181f ;  /* 0x00381f000a0b7f89 */ /* 0x000ee800000e0000 */
[----:B------:R-:W4:Y:S04]  /*1c090*/  SHFL.IDX PT, R21, R20, 0x1, 0x181f ;  /* 0x00381f0014157f89 */ /* 0x000f2800000e0000 */
[----:B------:R-:W-:Y:S01]  /*1c0a0*/  SHFL.IDX PT, R12, R9, RZ, 0x181f ;  /* 0x00181fff090c7589 */ /* 0x000fe200000e0000 */
[----:B-1----:R-:W-:-:S05]  /*1c0b0*/  IADD3 R2, P0, R31, R2, RZ ;  /* 0x000000021f027210 */ /* 0x002fca0007f1e0ff */
[----:B--2---:R-:W-:-:S05]  /*1c0c0*/  IMAD.X R3, RZ, RZ, R3, P0 ;  /* 0x000000ffff037224 */ /* 0x004fca00000e0603 */
[----:B------:R3:W-:Y:S02]  /*1c0d0*/  LDGSTS.E.BYPASS.LTC128B.128 [R6+0xa400], desc[UR60][R2.64], !P2 ;  /* 0x0a40000002067fae */ /* 0x0007e4000d101d7c */
[C---:B---3--:R-:W-:Y:S02]  /*1c0e0*/  IADD3 R2, P0, R31.reuse, R11, RZ ;  /* 0x0000000b1f027210 */ /* 0x048fe40007f1e0ff */
[----:B------:R-:W-:Y:S03]  /*1c0f0*/  SHFL.IDX PT, R11, R10, 0x7, 0x181f ;  /* 0x00f81f000a0b7f89 */ /* 0x000fe600000e0000 */
[----:B----4-:R-:W-:Y:S02]  /*1c100*/  IMAD.X R3, RZ, RZ, R21, P0 ;  /* 0x000000ffff037224 */ /* 0x010fe400000e0615 */
[----:B------:R-:W-:Y:S04]  /*1c110*/  SHFL.IDX PT, R21, R20, 0x6, 0x181f ;  /* 0x00d81f0014157f89 */ /* 0x000fe800000e0000 */
[----:B------:R1:W-:Y:S04]  /*1c120*/  LDGSTS.E.BYPASS.LTC128B.128 [R6+0xac00], desc[UR60][R2.64], !P2 ;  /* 0x0ac0000002067fae */ /* 0x0003e8000d101d7c */
[----:B-1----:R-:W1:Y:S04]  /*1c130*/  SHFL.IDX PT, R2, R10, 0x2, 0x181f ;  /* 0x00581f000a027f89 */ /* 0x002e6800000e0000 */
[----:B------:R-:W2:Y:S01]  /*1c140*/  SHFL.IDX PT, R3, R20, 0x2, 0x181f ;  /* 0x00581f0014037f89 */ /* 0x000ea200000e0000 */
[----:B-1----:R-:W-:-:S04]  /*1c150*/  IADD3 R2, P0, R31, R2, RZ ;  /* 0x000000021f027210 */ /* 0x002fc80007f1e0ff */
[----:B--2---:R-:W-:-:S05]  /*1c160*/  IADD3.X R3, RZ, R3, RZ, P0, !PT ;  /* 0x00000003ff037210 */ /* 0x004fca00007fe4ff */
[----:B------:R1:W-:Y:S04]  /*1c170*/  LDGSTS.E.BYPASS.LTC128B.128 [R6+0xb400], desc[UR60][R2.64], !P2 ;  /* 0x0b40000002067fae */ /* 0x0003e8000d101d7c */
[----:B-1----:R-:W1:Y:S04]  /*1c180*/  SHFL.IDX PT, R2, R10, 0x3, 0x181f ;  /* 0x00781f000a027f89 */ /* 0x002e6800000e0000 */
[----:B------:R-:W2:Y:S01]  /*1c190*/  SHFL.IDX PT, R3, R20, 0x3, 0x181f ;  /* 0x00781f0014037f89 */ /* 0x000ea200000e0000 */
[----:B-1----:R-:W-:-:S05]  /*1c1a0*/  IADD3 R2, P0, R31, R2, RZ ;  /* 0x000000021f027210 */ /* 0x002fca0007f1e0ff */
[----:B--2---:R-:W-:-:S05]  /*1c1b0*/  IMAD.X R3, RZ, RZ, R3, P0 ;  /* 0x000000ffff037224 */ /* 0x004fca00000e0603 */
        /* <DEDUP_REMOVED lines=12> */
[----:B------:R-:W-:Y:S04]  /*1c280*/  SHFL.IDX PT, R10, R17, RZ, 0x181f ;  /* 0x00181fff110a7589 */ /* 0x000fe800000e0000 */
[----:B------:R-:W-:Y:S01]  /*1c290*/  SHFL.IDX PT, R17, R17, 0x1, 0x181f ;  /* 0x00381f0011117f89 */ /* 0x000fe200000e0000 */
[----:B-1----:R-:W-:-:S05]  /*1c2a0*/  IADD3 R2, P0, R31, R2, RZ ;  /* 0x000000021f027210 */ /* 0x002fca0007f1e0ff */
[----:B------:R-:W-:-:S05]  /*1c2b0*/  IMAD.X R3, RZ, RZ, R21, P0 ;  /* 0x000000ffff037224 */ /* 0x000fca00000e0615 */
[----:B------:R1:W-:Y:S04]  /*1c2c0*/  LDGSTS.E.BYPASS.LTC128B.128 [R6+0xd400], desc[UR60][R2.64], !P2 ;  /* 0x0d40000002067fae */ /* 0x0003e8000d101d7c */
[----:B-1----:R-:W1:Y:S01]  /*1c2d0*/  SHFL.IDX PT, R3, R20, 0x7, 0x181f ;  /* 0x00f81f0014037f89 */ /* 0x002e6200000e0000 */
[----:B------:R-:W-:-:S04]  /*1c2e0*/  IADD3 R2, P0, R31, R11, RZ ;  /* 0x0000000b1f027210 */ /* 0x000fc80007f1e0ff */
[----:B-1----:R-:W-:-:S05]  /*1c2f0*/  IADD3.X R3, RZ, R3, RZ, P0, !PT ;  /* 0x00000003ff037210 */ /* 0x002fca00007fe4ff */
[----:B------:R1:W-:Y:S02]  /*1c300*/  LDGSTS.E.BYPASS.LTC128B.128 [R6+0xdc00], desc[UR60][R2.64], !P2 ;  /* 0x0dc0000002067fae */ /* 0x0003e4000d101d7c */
[----:B-1----:R-:W-:-:S05]  /*1c310*/  IADD3 R2, P0, R31, R12, RZ ;  /* 0x0000000c1f027210 */ /* 0x002fca0007f1e0ff */
[----:B------:R-:W-:-:S05]  /*1c320*/  IMAD.X R3, RZ, RZ, R10, P0 ;  /* 0x000000ffff037224 */ /* 0x000fca00000e060a */
[----:B------:R1:W-:Y:S04]  /*1c330*/  LDGSTS.E.BYPASS.LTC128B.128 [R6+0xe400], desc[UR60][R2.64], !P2 ;  /* 0x0e40000002067fae */ /* 0x0003e8000d101d7c */
[----:B-1----:R1:W2:Y:S02]  /*1c340*/  SHFL.IDX PT, R2, R9, 0x1, 0x181f ;  /* 0x00381f0009027f89 */ /* 0x0022a400000e0000 */
.L_x_1022:
[----:B--2---:R-:W-:-:S05]  /*1c350*/  IADD3 R2, P0, R31, R2, RZ ;  /* 0x000000021f027210 */ /* 0x004fca0007f1e0ff */
[----:B------:R-:W-:Y:S01]  /*1c360*/  IMAD.X R3, RZ, RZ, R17, P0 ;  /* 0x000000ffff037224 */ /* 0x000fe200000e0611 */
[----:B------:R-:W-:-:S04]  /*1c370*/  PLOP3.LUT P0, PT, PT, PT, PT, 0x80, 0x0 ;  /* 0x000000000000781c */ /* 0x000fc80003f0f070 */
[----:B------:R-:W-:Y:S01]  /*1c380*/  @!PT LDS RZ, [RZ] ;  /* 0x00000000fffff984 */ /* 0x000fe20000000800 */
[----:B------:R-:W-:Y:S01]  /*1c390*/  @!PT LDS RZ, [RZ] ;  /* 0x00000000fffff984 */ /* 0x000fe20000000800 */
[----:B------:R-:W-:Y:S01]  /*1c3a0*/  @!PT LDS RZ, [RZ] ;  /* 0x00000000fffff984 */ /* 0x000fe20000000800 */
[----:B------:R2:W-:Y:S01]  /*1c3b0*/  LDGSTS.E.BYPASS.LTC128B.128 [R6+0xec00], desc[UR60][R2.64], !P2 ;  /* 0x0ec0000002067fae */ /* 0x0005e2000d101d7c */
[----:B------:R-:W-:-:S08]  /*1c3c0*/  NOP ;  /* 0x0000000000007918 */ /* 0x000fd00000000000 */
.L_x_764:
[----:B------:R-:W-:Y:S02]  /*1c3d0*/  PLOP3.LUT P2, PT, P2, P0, PT, 0xa2, 0x0 ;  /* 0x000000000000781c */ /* 0x000fe40001741472 */
[----:B------:R-:W-:-:S08]  /*1c3e0*/  @P0 R2UR P2, UR4, R0 ;  /* 0x00000000000402ca */ /* 0x000fd00000040000 */
[----:B------:R-:W-:-:S05]  /*1c3f0*/  @P0 PLOP3.LUT P0, PT, P2, PT, PT, 0x80, 0x0 ;  /* 0x000000000000081c */ /* 0x000fca000170f070 */
[----:B------:R-:W-:Y:S01]  /*1c400*/  @!P2 SYNCS.ARRIVE.TRANS64.RED.A0T1 RZ, [UR4+0x22870], RZ ;  /* 0x022870ffffffa9a7 */ /* 0x000fe20008200404 */
[----:B------:R-:W-:Y:S07]  /*1c410*/  @!P2 ARRIVES.LDGSTSBAR.64.TRANSCNT [UR4+0x22870] ;  /* 0x02287000ff00a9b0 */ /* 0x000fee0008000a84 */
[----:B------:R-:W-:Y:S05]  /*1c420*/  @P0 BRA.U.ANY `(.L_x_764) ;  /* 0xfffffffd00e80947 */ /* 0x000fea000393ffff */
[----:B------:R-:W-:Y:S01]  /*1c430*/  NOP ;  /* 0x0000000000007918 */ /* 0x000fe20000000000 */
[----:B--2---:R-:W2:Y:S02]  /*1c440*/  LDL R2, [R1+0x44] ;  /* 0x0000440001027983 */ /* 0x004ea40000100800 */
[----:B--2---:R-:W-:-:S13]  /*1c450*/  ISETP.NE.AND P3, PT, R2, 0x3, PT ;  /* 0x000000030200780c */ /* 0x004fda0003f65270 */
[----:B------:R-:W-:Y:S05]  /*1c460*/  @!P3 BRA `(.L_x_765) ;  /* 0x000000000004b947 */ /* 0x000fea0003800000 */
[----:B------:R-:W-:Y:S01]  /*1c470*/  BPT.TRAP 0x1 ;  /* 0x000000040000795c */ /* 0x000fe20000300000 */
.L_x_765:
[----:B------:R2:W-:Y:S01]  /*1c480*/  SYNCS.ARRIVE.TRANS64.A1T0 RZ, [R0+URZ+0x22870], RZ ;  /* 0x022870ff00ff79a7 */ /* 0x0005e2000810003f */
[----:B------:R-:W-:Y:S05]  /*1c490*/  @!P3 BRA `(.L_x_766) ;  /* 0x000000000004b947 */ /* 0x000fea0003800000 */
[----:B------:R-:W-:Y:S01]  /*1c4a0*/  BPT.TRAP 0x1 ;  /* 0x000000040000795c */ /* 0x000fe20000300000 */
.L_x_766:
[----:B------:R-:W3:Y:S01]  /*1c4b0*/  SYNCS.PHASECHK.TRANS64.TRYWAIT P0, [R0+URZ+0x22840], R30 ;  /* 0x0228401e000075a7 */ /* 0x000ee2000800017f */
[----:B------:R-:W-:Y:S04]  /*1c4c0*/  BSSY B0, `(.L_x_767) ;  /* 0x0000002000007945 */ /* 0x000fe80003800000 */
[----:B---3--:R-:W-:Y:S05]  /*1c4d0*/  @!P0 BRA `(.L_x_768) ;  /* 0x0000007c00188947 */ /* 0x008fea0003800000 */
.L_x_1023:
[----:B------:R-:W-:Y:S05]  /*1c4e0*/  BSYNC B0 ;  /* 0x0000000000007941 */ /* 0x000fea0003800000 */
.L_x_767:
[----:B------:R-:W4:Y:S01]  /*1c4f0*/  LDL R10, [R1] ;  /* 0x00000000010a7983 */ /* 0x000f220000100800 */
[----:B------:R-:W-:Y:S01]  /*1c500*/  ULDC.64 UR4, c[0x0][0x300] ;  /* 0x0000c00000047ab9 */ /* 0x000fe20000000a00 */
[----:B------:R-:W-:Y:S01]  /*1c510*/  ULDC.64 UR6, c[0x0][0x310] ;  /* 0x0000c40000067ab9 */ /* 0x000fe20000000a00 */
[----:B-1----:R-:W-:Y:S02]  /*1c520*/  IMAD R9, R28, UR4, RZ ;  /* 0x000000041c097c24 */ /* 0x002fe4000f8e02ff */
[----:B------:R-:W-:-:S04]  /*1c530*/  IMAD.WIDE.U32 R2, R4, UR4, RZ ;  /* 0x0000000404027c25 */ /* 0x000fc8000f8e00ff */
[----:B------:R-:W-:Y:S02]  /*1c540*/  IMAD R9, R4, UR5, R9 ;  /* 0x0000000504097c24 */ /* 0x000fe4000f8e0209 */
[----:B------:R-:W-:Y:S02]  /*1c550*/  IMAD R29, R29, UR6, RZ ;  /* 0x000000061d1d7c24 */ /* 0x000fe4000f8e02ff */
[----:B------:R-:W-:Y:S02]  /*1c560*/  IMAD.IADD R3, R3, 0x1, R9 ;  /* 0x0000000103037824 */ /* 0x000fe400078e0209 */
[----:B------:R-:W-:Y:S02]  /*1c570*/  IMAD R9, R27, UR4, RZ ;  /* 0x000000041b097c24 */ /* 0x000fe4000f8e02ff */
[----:B------:R-:W-:-:S04]  /*1c580*/  IMAD.WIDE.U32 R2, R5, UR6, R2 ;  /* 0x0000000605027c25 */ /* 0x000fc8000f8e0002 */
[----:B------:R-:W-:Y:S01]  /*1c590*/  IMAD R5, R5, UR7, R29 ;  /* 0x0000000705057c24 */ /* 0x000fe2000f8e021d */
[----:B------:R-:W-:Y:S01]  /*1c5a0*/  MOV R4, R2 ;  /* 0x0000000200047202 */ /* 0x000fe20000000f00 */
[----:B------:R-:W-:Y:S02]  /*1c5b0*/  IMAD R9, R7, UR5, R9 ;  /* 0x0000000507097c24 */ /* 0x000fe4000f8e0209 */
[----:B------:R-:W-:Y:S02]  /*1c5c0*/  IMAD.IADD R5, R3, 0x1, R5 ;  /* 0x0000000103057824 */ /* 0x000fe400078e0205 */
        /* <DEDUP_REMOVED lines=8> */
[----:B------:R-:W-:Y:S01]  /*1c650*/  IMAD.IADD R3, R3, 0x1, R7 ;  /* 0x0000000103037824 */ /* 0x000fe200078e0207 */
[----:B------:R-:W-:Y:S01]  /*1c660*/  IADD3 R4, P0, R4, UR6, RZ ;  /* 0x0000000604047c10 */ /* 0x000fe2000ff1e0ff */
[----:B------:R-:W-:-:S04]  /*1c670*/  IMAD.WIDE.U32 R2, R18, UR4, R2 ;  /* 0x0000000412027c25 */ /* 0x000fc8000f8e0002 */
[----:B----4-:R-:W-:Y:S01]  /*1c680*/  IMAD R8, R10, UR4, RZ ;  /* 0x000000040a087c24 */ /* 0x010fe2000f8e02ff */
[----:B------:R-:W-:Y:S01]  /*1c690*/  UMOV UR4, 0xffffffff ;  /* 0xffffffff00047882 */ /* 0x000fe20000000000 */
[----:B------:R-:W1:Y:S02]  /*1c6a0*/  LDC R10, c[0x0][0x2f4] ;  /* 0x0000bd00ff0a7b82 */ /* 0x000e640000000800 */
[----:B------:R-:W-:-:S05]  /*1c6b0*/  IMAD R8, R18, UR5, R8 ;  /* 0x0000000512087c24 */ /* 0x000fca000f8e0208 */
[----:B------:R-:W-:Y:S02]  /*1c6c0*/  IADD3.X R5, R8, UR7, R5, P0, !PT ;  /* 0x0000000708057c10 */ /* 0x000fe400087fe405 */
[----:B------:R-:W-:-:S04]  /*1c6d0*/  IADD3 R7, P0, R2, UR6, RZ ;  /* 0x0000000602077c10 */ /* 0x000fc8000ff1e0ff */
[----:B------:R-:W-:Y:S02]  /*1c6e0*/  IADD3.X R8, R8, UR7, R3, P0, !PT ;  /* 0x0000000708087c10 */ /* 0x000fe400087fe403 */
[----:B-1----:R-:W-:Y:S01]  /*1c6f0*/  ISETP.GE.AND P2, PT, R31, R10, PT ;  /* 0x0000000a1f00720c */ /* 0x002fe20003f46270 */
[----:B------:R-:W-:-:S12]  /*1c700*/  BRA.DIV UR4, `(.L_x_769) ;  /* 0x0000007a04a07947 */ /* 0x000fd8000b800000 */
[----:B------:R-:W1:Y:S04]  /*1c710*/  SHFL.IDX PT, R2, R4, RZ, 0x181f ;  /* 0x00181fff04027589 */ /* 0x000e6800000e0000 */
[----:B------:R-:W4:Y:S04]  /*1c720*/  SHFL.IDX PT, R3, R5, RZ, 0x181f ;  /* 0x00181fff05037589 */ /* 0x000f2800000e0000 */
[----:B------:R-:W5:Y:S04]  /*1c730*/  SHFL.IDX PT, R10, R4, 0x1, 0x181f ;  /* 0x00381f00040a7f89 */ /* 0x000f6800000e0000 */
[----:B------:R-:W0:Y:S01]  /*1c740*/  SHFL.IDX PT, R9, R5, 0x1, 0x181f ;  /* 0x00381f0005097f89 */ /* 0x000e2200000e0000 */
[----:B-1----:R-:W-:-:S05]  /*1c750*/  IADD3 R2, P0, R31, R2, RZ ;  /* 0x000000021f027210 */ /* 0x002fca0007f1e0ff */
[----:B----4-:R-:W-:-:S05]  /*1c760*/  IMAD.X R3, RZ, RZ, R3, P0 ;  /* 0x000000ffff037224 */ /* 0x010fca00000e0603 */
[----:B------:R5:W-:Y:S02]  /*1c770*/  LDGSTS.E.BYPASS.LTC128B.128 [R6+0x18400], desc[UR60][R2.64], !P2 ;  /* 0x1840000002067fae */ /* 0x000be4000d101d7c */
[C---:B-----5:R-:W-:Y:S02]  /*1c780*/  IADD3 R2, P0, R31.reuse, R10, RZ ;  /* 0x0000000a1f027210 */ /* 0x060fe40007f1e0ff */
[----:B------:R-:W-:Y:S03]  /*1c790*/  SHFL.IDX PT, R10, R4, 0x7, 0x181f ;  /* 0x00f81f00040a7f89 */ /* 0x000fe600000e0000 */
[----:B0-----:R-:W-:Y:S02]  /*1c7a0*/  IMAD.X R3, RZ, RZ, R9, P0 ;  /* 0x000000ffff037224 */ /* 0x001fe400000e0609 */
[----:B------:R-:W-:Y:S04]  /*1c7b0*/  SHFL.IDX PT, R9, R5, 0x6, 0x181f ;  /* 0x00d81f0005097f89 */ /* 0x000fe800000e0000 */
[----:B------:R0:W-:Y:S04]  /*1c7c0*/  LDGSTS.E.BYPASS.LTC128B.128 [R6+0x18c00], desc[UR60][R2.64], !P2 ;  /* 0x18c0000002067fae */ /* 0x0001e8000d101d7c */
[----:B0-----:R-:W0:Y:S04]  /*1c7d0*/  SHFL.IDX PT, R2, R4, 0x2, 0x181f ;  /* 0x00581f0004027f89 */ /* 0x001e2800000e0000 */
[----:B------:R-:W1:Y:S01]  /*1c7e0*/  SHFL.IDX PT, R3, R5, 0x2, 0x181f ;  /* 0x00581f0005037f89 */ /* 0x000e6200000e0000 */
[----:B0-----:R-:W-:-:S04]  /*1c7f0*/  IADD3 R2, P0, R31, R2, RZ ;  /* 0x000000021f027210 */ /* 0x001fc80007f1e0ff */
[----:B-1----:R-:W-:-:S05]  /*1c800*/  IADD3.X R3, RZ, R3, RZ, P0, !PT ;  /* 0x00000003ff037210 */ /* 0x002fca00007fe4ff */
        /* <DEDUP_REMOVED lines=17> */
[----:B------:R-:W-:Y:S04]  /*1c920*/  SHFL.IDX PT, R4, R8, RZ, 0x181f ;  /* 0x00181fff08047589 */ /* 0x000fe800000e0000 */
[----:B------:R-:W-:Y:S01]  /*1c930*/  SHFL.IDX PT, R8, R8, 0x1, 0x181f ;  /* 0x00381f0008087f89 */ /* 0x000fe200000e0000 */
[----:B0-----:R-:W-:-:S05]  /*1c940*/  IADD3 R2, P0, R31, R2, RZ ;  /* 0x000000021f027210 */ /* 0x001fca0007f1e0ff */
[----:B------:R-:W-:-:S05]  /*1c950*/  IMAD.X R3, RZ, RZ, R9, P0 ;  /* 0x000000ffff037224 */ /* 0x000fca00000e0609 */
[----:B------:R0:W-:Y:S04]  /*1c960*/  LDGSTS.E.BYPASS.LTC128B.128 [R6+0x1b400], desc[UR60][R2.64], !P2 ;  /* 0x1b40000002067fae */ /* 0x0001e8000d101d7c */
[----:B0-----:R-:W0:Y:S01]  /*1c970*/  SHFL.IDX PT, R3, R5, 0x7, 0x181f ;  /* 0x00f81f0005037f89 */ /* 0x001e2200000e0000 */
[----:B------:R-:W-:-:S03]  /*1c980*/  IADD3 R2, P0, R31, R10, RZ ;  /* 0x0000000a1f027210 */ /* 0x000fc60007f1e0ff */
[----:B------:R-:W1:Y:S01]  /*1c990*/  SHFL.IDX PT, R5, R7, RZ, 0x181f ;  /* 0x00181fff07057589 */ /* 0x000e6200000e0000 */
[----:B0-----:R-:W-:-:S05]  /*1c9a0*/  IADD3.X R3, RZ, R3, RZ, P0, !PT ;  /* 0x00000003ff037210 */ /* 0x001fca00007fe4ff */
[----:B------:R1:W-:Y:S02]  /*1c9b0*/  LDGSTS.E.BYPASS.LTC128B.128 [R6+0x1bc00], desc[UR60][R2.64], !P2 ;  /* 0x1bc0000002067fae */ /* 0x0003e4000d101d7c */
[----:B-1----:R-:W-:-:S05]  /*1c9c0*/  IADD3 R2, P0, R31, R5, RZ ;  /* 0x000000051f027210 */ /* 0x002fca0007f1e0ff */
[----:B------:R-:W-:-:S05]  /*1c9d0*/  IMAD.X R3, RZ, RZ, R4, P0 ;  /* 0x000000ffff037224 */ /* 0x000fca00000e0604 */
[----:B------:R0:W-:Y:S04]  /*1c9e0*/  LDGSTS.E.BYPASS.LTC128B.128 [R6+0x1c400], desc[UR60][R2.64], !P2 ;  /* 0x1c40000002067fae */ /* 0x0001e8000d101d7c */
[----:B0-----:R0:W1:Y:S02]  /*1c9f0*/  SHFL.IDX PT, R2, R7, 0x1, 0x181f ;  /* 0x00381f0007027f89 */ /* 0x00106400000e0000 */
.L_x_1045:
        /* <DEDUP_REMOVED lines=8> */
.L_x_770:
[----:B------:R-:W-:Y:S02]  /*1ca80*/  PLOP3.LUT P2, PT, P2, P0, PT, 0xa2, 0x0 ;  /* 0x000000000000781c */ /* 0x000fe40001741472 */
[----:B------:R-:W-:-:S08]  /*1ca90*/  @P0 R2UR P2, UR4, R0 ;  /* 0x00000000000402ca */ /* 0x000fd00000040000 */
[----:B------:R-:W-:-:S05]  /*1caa0*/  @P0 PLOP3.LUT P0, PT, P2, PT, PT, 0x80, 0x0 ;  /* 0x000000000000081c */ /* 0x000fca000170f070 */
[----:B------:R-:W-:Y:S01]  /*1cab0*/  @!P2 SYNCS.ARRIVE.TRANS64.RED.A0T1 RZ, [UR4+0x22830], RZ ;  /* 0x022830ffffffa9a7 */ /* 0x000fe20008200404 */
[----:B------:R-:W-:Y:S07]  /*1cac0*/  @!P2 ARRIVES.LDGSTSBAR.64.TRANSCNT [UR4+0x22830] ;  /* 0x02283000ff00a9b0 */ /* 0x000fee0008000a84 */
[----:B------:R-:W-:Y:S05]  /*1cad0*/  @P0 BRA.U.ANY `(.L_x_770) ;  /* 0xfffffffd00e80947 */ /* 0x000fea000393ffff */
[----:B------:R-:W-:Y:S01]  /*1cae0*/  NOP ;  /* 0x0000000000007918 */ /* 0x000fe20000000000 */
[----:B-1----:R-:W4:Y:S02]  /*1caf0*/  LDL R2, [R1+0x44] ;  /* 0x0000440001027983 */ /* 0x002f240000100800 */
[----:B----4-:R-:W-:-:S13]  /*1cb00*/  ISETP.NE.AND P3, PT, R2, 0x3, PT ;  /* 0x000000030200780c */ /* 0x010fda0003f65270 */
[----:B------:R-:W-:Y:S05]  /*1cb10*/  @!P3 BRA `(.L_x_771) ;  /* 0x000000000004b947 */ /* 0x000fea0003800000 */
[----:B------:R-:W-:Y:S01]  /*1cb20*/  BPT.TRAP 0x1 ;  /* 0x000000040000795c */ /* 0x000fe20000300000 */
.L_x_771:
[----:B------:R-:W4:Y:S01]  /*1cb30*/  LDL R2, [R1+0x38] ;  /* 0x0000380001027983 */ /* 0x000f220000100800 */
[----:B------:R1:W-:Y:S01]  /*1cb40*/  SYNCS.ARRIVE.TRANS64.A1T0 RZ, [R0+URZ+0x22830], RZ ;  /* 0x022830ff00ff79a7 */ /* 0x0003e2000810003f */
[----:B----4-:R-:W-:-:S13]  /*1cb50*/  ISETP.NE.AND P0, PT, R2, 0x3, PT ;  /* 0x000000030200780c */ /* 0x010fda0003f05270 */
[----:B-1----:R-:W-:Y:S05]  /*1cb60*/  @!P0 BRA `(.L_x_772) ;  /* 0x0000000000048947 */ /* 0x002fea0003800000 */
[----:B------:R-:W-:Y:S01]  /*1cb70*/  BPT.TRAP 0x1 ;  /* 0x000000040000795c */ /* 0x000fe20000300000 */
.L_x_772:
[----:B------:R-:W-:Y:S01]  /*1cb80*/  LOP3.LUT R3, R25, 0x1, RZ, 0x3c, !PT ;  /* 0x0000000119037812 */ /* 0x000fe200078e3cff */
[----:B--23--:R-:W-:Y:S01]  /*1cb90*/  IMAD R0, R24, 0x8, R22 ;  /* 0x0000000818007824 */ /* 0x00cfe200078e0216 */
[----:B------:R-:W-:Y:S02]  /*1cba0*/  BSSY B0, `(.L_x_773) ;  /* 0x0000004000007945 */ /* 0x000fe40003800000 */
[----:B------:R-:W-:-:S04]  /*1cbb0*/  SHF.L.U32 R3, R3, 0x1f, RZ ;  /* 0x0000001f03037819 */ /* 0x000fc800000006ff */
[----:B------:R-:W1:Y:S02]  /*1cbc0*/  SYNCS.PHASECHK.TRANS64.TRYWAIT P2, [R0+URZ+0x22870], R3 ;  /* 0x02287003000075a7 */ /* 0x000e64000804017f */
[----:B-1----:R-:W-:Y:S05]  /*1cbd0*/  @!P2 BRA `(.L_x_774) ;  /* 0x00000080001ca947 */ /* 0x002fea0003800000 */
.L_x_1046:
[----:B------:R-:W-:Y:S05]  /*1cbe0*/  BSYNC B0 ;  /* 0x0000000000007941 */ /* 0x000fea0003800000 */
.L_x_773:
[----:B------:R-:W2:Y:S02]  /*1cbf0*/  LDL R2, [R1+0x44] ;  /* 0x0000440001027983 */ /* 0x000ea40000100800 */
[----:B--2---:R-:W-:-:S13]  /*1cc00*/  ISETP.NE.AND P2, PT, R2, 0x3, PT ;  /* 0x000000030200780c */ /* 0x004fda0003f45270 */
[----:B------:R-:W-:Y:S05]  /*1cc10*/  @!P2 BRA `(.L_x_775) ;  /* 0x000000000004a947 */ /* 0x000fea0003800000 */
[----:B------:R-:W-:Y:S01]  /*1cc20*/  BPT.TRAP 0x1 ;  /* 0x000000040000795c */ /* 0x000fe20000300000 */
.L_x_775:
[----:B-1----:R-:W-:Y:S01]  /*1cc30*/  SHF.L.U32 R3, R25, 0x1f, RZ ;  /* 0x0000001f19037819 */ /* 0x002fe200000006ff */
[----:B------:R-:W-:-:S03]  /*1cc40*/  IMAD R12, R24, 0x5000, RZ ;  /* 0x00005000180c7824 */ /* 0x000fc600078e02ff */
[----:B------:R-:W1:Y:S02]  /*1cc50*/  SYNCS.PHASECHK.TRANS64.TRYWAIT P2, [R0+URZ+0x22860], R3 ;  /* 0x02286003000075a7 */ /* 0x000e64000804017f */
[----:B-1----:R-:W-:Y:S05]  /*1cc60*/  @!P2 BRA `(.L_x_776) ;  /* 0x00000080000ca947 */ /* 0x002fea0003800000 */
.L_x_1047:
[----:B------:R-:W1:Y:S04]  /*1cc70*/  LDL R2, [R1+0x1c] ;  /* 0x00001c0001027983 */ /* 0x000e680000100800 */
[----:B------:R-:W2:Y:S04]  /*1cc80*/  LDL R14, [R1+0x20] ;  /* 0x00002000010e7983 */ /* 0x000ea80000100800 */
[----:B------:R-:W3:Y:S01]  /*1cc90*/  LDL R13, [R1+0x18] ;  /* 0x00001800010d7983 */ /* 0x000ee20000100800 */
[----:B------:R-:W-:Y:S05]  /*1cca0*/  WARPSYNC.ALL ;  /* 0x0000000000007948 */ /* 0x000fea0003800000 */
[----:B------:R-:W4:Y:S01]  /*1ccb0*/  LDL R20, [R1+0x44] ;  /* 0x0000440001147983 */ /* 0x000f220000100800 */
[----:B-1----:R-:W-:-:S05]  /*1ccc0*/  LOP3.LUT R3, R12, R2, RZ, 0xfc, !PT ;  /* 0x000000020c037212 */ /* 0x002fca00078efcff */
[----:B------:R-:W-:Y:S01]  /*1ccd0*/  IMAD.IADD R2, R22, 0x1, R3 ;  /* 0x0000000116027824 */ /* 0x000fe200078e0203 */
[----:B---3--:R-:W-:-:S04]  /*1cce0*/  LOP3.LUT R17, R12, R13, RZ, 0xfc, !PT ;  /* 0x0000000d0c117212 */ /* 0x008fc800078efcff */
[----:B0-----:R-:W0:Y:S01]  /*1ccf0*/  LDSM.16.MT88.4 R4, [R2+0xa400] ;  /* 0x00a400000204783b */ /* 0x001e220000004200 */
[----:B--2---:R-:W-:Y:S02]  /*1cd00*/  IADD3 R3, R14, R2, RZ ;  /* 0x000000020e037210 */ /* 0x004fe40007ffe0ff */
[C-C-:B0-----:R-:W-:Y:S02]  /*1cd10*/  PRMT R8, R4.reuse, 0x6420, R5.reuse ;  /* 0x0000642004087816 */ /* 0x141fe40000000005 */
[----:B------:R-:W-:Y:S02]  /*1cd20*/  PRMT R9, R4, 0x7531, R5 ;  /* 0x0000753104097816 */ /* 0x000fe40000000005 */
[C-C-:B------:R-:W-:Y:S02]  /*1cd30*/  PRMT R10, R6.reuse, 0x6420, R7.reuse ;  /* 0x00006420060a7816 */ /* 0x140fe40000000007 */
[----:B------:R-:W-:Y:S02]  /*1cd40*/  PRMT R11, R6, 0x7531, R7 ;  /* 0x00007531060b7816 */ /* 0x000fe40000000007 */
[----:B------:R-:W0:Y:S01]  /*1cd50*/  LDSM.16.MT88.4 R4, [R3+0xa400] ;  /* 0x00a400000304783b */ /* 0x000e220000004200 */
[----:B------:R-:W-:-:S05]  /*1cd60*/  IMAD.IADD R17, R22, 0x1, R17 ;  /* 0x0000000116117824 */ /* 0x000fca00078e0211 */
[----:B------:R-:W-:Y:S01]  /*1cd70*/  STSM.16.M88.4 [R17+0x400], R8 ;  /* 0x0004000811007844 */ /* 0x000fe20000000200 */
[C-C-:B0-----:R-:W-:Y:S02]  /*1cd80*/  PRMT R12, R4.reuse, 0x6420, R5.reuse ;  /* 0x00006420040c7816 */ /* 0x141fe40000000005 */
        /* <DEDUP_REMOVED lines=42> */
[----:B----4-:R-:W-:Y:S02]  /*1d030*/  ISETP.NE.AND P2, PT, R20, 0x3, PT ;  /* 0x000000031400780c */ /* 0x010fe40003f45270 */
[----:B0-----:R-:W-:-:S02]  /*1d040*/  PRMT R12, R8, 0x6420, R9 ;  /* 0x00006420080c7816 */ /* 0x001fc40000000009 */
[----:B------:R-:W-:Y:S02]  /*1d050*/  PRMT R13, R8, 0x7531, R9 ;  /* 0x00007531080d7816 */ /* 0x000fe40000000009 */
[C-C-:B------:R-:W-:Y:S02]  /*1d060*/  PRMT R14, R10.reuse, 0x6420, R11.reuse ;  /* 0x000064200a0e7816 */ /* 0x140fe4000000000b */
[----:B------:R-:W-:Y:S02]  /*1d070*/  PRMT R15, R10, 0x7531, R11 ;  /* 0x000075310a0f7816 */ /* 0x000fe4000000000b */
[C-C-:B-1----:R-:W-:Y:S02]  /*1d080*/  PRMT R8, R4.reuse, 0x6420, R5.reuse ;  /* 0x0000642004087816 */ /* 0x142fe40000000005 */
[----:B------:R-:W-:Y:S02]  /*1d090*/  PRMT R9, R4, 0x7531, R5 ;  /* 0x0000753104097816 */ /* 0x000fe40000000005 */
[----:B------:R-:W-:-:S02]  /*1d0a0*/  PRMT R10, R6, 0x6420, R7 ;  /* 0x00006420060a7816 */ /* 0x000fc40000000007 */
[----:B------:R-:W-:Y:S01]  /*1d0b0*/  PRMT R11, R6, 0x7531, R7 ;  /* 0x00007531060b7816 */ /* 0x000fe20000000007 */
[----:B------:R0:W-:Y:S04]  /*1d0c0*/  STSM.16.M88.4 [R17+0x4400], R12 ;  /* 0x0044000c11007844 */ /* 0x0001e80000000200 */
        /* <DEDUP_REMOVED lines=9> */
.L_x_777:
[----:B-1----:R1:W-:Y:S01]  /*1d160*/  SYNCS.ARRIVE.TRANS64.A1T0 RZ, [R0+URZ+0x22850], RZ ;  /* 0x022850ff00ff79a7 */ /* 0x0023e2000810003f */
[----:B------:R-:W-:Y:S06]  /*1d170*/  BAR.SYNC.DEFER_BLOCKING 0x2, 0x80 ;  /* 0x0082000000007b1d */ /* 0x000fec0000010000 */
[----:B------:R-:W-:Y:S05]  /*1d180*/  @!P0 BRA `(.L_x_778) ;  /* 0x0000000000048947 */ /* 0x000fea0003800000 */
[----:B------:R-:W-:Y:S01]  /*1d190*/  BPT.TRAP 0x1 ;  /* 0x000000040000795c */ /* 0x000fe20000300000 */
.L_x_778:
[----:B------:R-:W2:Y:S01]  /*1d1a0*/  LDL R2, [R1+0xc] ;  /* 0x00000c0001027983 */ /* 0x000ea20000100800 */
[----:B-1----:R-:W-:Y:S02]  /*1d1b0*/  VIADD R0, R0, 0x22880 ;  /* 0x0002288000007836 */ /* 0x002fe40000000000 */
[----:B------:R-:W-:Y:S02]  /*1d1c0*/  IMAD.MOV.U32 R24, RZ, RZ, R32 ;  /* 0x000000ffff187224 */ /* 0x000fe400078e0020 */
[----:B------:R-:W-:Y:S01]  /*1d1d0*/  IMAD.MOV.U32 R25, RZ, RZ, R36 ;  /* 0x000000ffff197224 */ /* 0x000fe200078e0024 */
[----:B--2---:R-:W-:-:S04]  /*1d1e0*/  PRMT R0, R2, 0x654, R0 ;  /* 0x0000065402007816 */ /* 0x004fc80000000000 */
[----:B------:R1:W-:Y:S01]  /*1d1f0*/  SYNCS.ARRIVE.TRANS64.RED.A1T0 RZ, [R0+URZ], RZ ;  /* 0x000000ff00ff79a7 */ /* 0x0003e2000810043f */
[----:B------:R-:W-:Y:S05]  /*1d200*/  @P1 BRA `(.L_x_779) ;  /* 0xffffffe400e01947 */ /* 0x000fea000383ffff */
.L_x_759:
[----:B-1----:R-:W1:Y:S02]  /*1d210*/  S2R R0, SR_TID.X ;  /* 0x0000000000007919 */ /* 0x002e640000002100 */
[----:B-1----:R-:W-:Y:S02]  /*1d220*/  LOP3.LUT R2, R0, 0x7f, RZ, 0xc0, !PT ;  /* 0x0000007f00027812 */ /* 0x002fe400078ec0ff */
[----:B------:R-:W2:Y:S01]  /*1d230*/  LDL R0, [R1+0x38] ;  /* 0x0000380001007983 */ /* 0x000ea20000100800 */
[----:B------:R-:W-:Y:S01]  /*1d240*/  BSSY B0, `(.L_x_780) ;  /* 0x0000010000007945 */ /* 0x000fe20003800000 */
[----:B------:R-:W-:Y:S02]  /*1d250*/  ISETP.NE.AND P1, PT, R2, RZ, PT ;  /* 0x000000ff0200720c */ /* 0x000fe40003f25270 */
[----:B--2---:R-:W-:-:S11]  /*1d260*/  ISETP.NE.AND P0, PT, R0, 0x3, PT ;  /* 0x000000030000780c */ /* 0x004fd60003f05270 */
[----:B------:R-:W-:Y:S05]  /*1d270*/  @P1 BRA `(.L_x_781) ;  /* 0x0000000000301947 */ /* 0x000fea0003800000 */
[----:B------:R-:W1:Y:S01]  /*1d280*/  S2R R5, SR_LANEID ;  /* 0x0000000000057919 */ /* 0x000e620000000000 */
[----:B------:R-:W-:Y:S01]  /*1d290*/  VOTEU.ANY UR4, UPT, PT ;  /* 0x0000000000047886 */ /* 0x000fe200038e0100 */
[----:B0-----:R-:W0:Y:S01]  /*1d2a0*/  LDC.64 R2, c[0x0][0xc60] ;  /* 0x00031800ff027b82 */ /* 0x001e220000000a00 */
[----:B------:R-:W1:Y:S02]  /*1d2b0*/  FLO.U32 R0, UR4 ;  /* 0x0000000400007d00 */ /* 0x000e6400080e0000 */
[----:B-1----:R-:W-:-:S06]  /*1d2c0*/  ISETP.EQ.U32.AND P1, PT, R0, R5, PT ;  /* 0x000000050000720c */ /* 0x002fcc0003f22070 */
[----:B------:R-:W0:Y:S07]  /*1d2d0*/  POPC R5, UR4 ;  /* 0x0000000400057d09 */ /* 0x000e2e0008000000 */
[----:B0-----:R-:W2:Y:S01]  /*1d2e0*/  @P1 ATOMG.E.ADD.STRONG.GPU PT, R3, desc[UR60][R2.64], R5 ;  /* 0x00000005020319a8 */ /* 0x001ea200081ee1fc */
[----:B------:R-:W0:Y:S02]  /*1d2f0*/  S2R R4, SR_LTMASK ;  /* 0x0000000000047919 */ /* 0x000e240000003900 */
[----:B0-----:R-:W-:-:S04]  /*1d300*/  LOP3.LUT R4, R4, UR4, RZ, 0xc0, !PT ;  /* 0x0000000404047c12 */ /* 0x001fc8000f8ec0ff */
[----:B------:R-:W0:Y:S01]  /*1d310*/  POPC R7, R4 ;  /* 0x0000000400077309 */ /* 0x000e220000000000 */
[----:B--2---:R-:W0:Y:S02]  /*1d320*/  SHFL.IDX PT, R0, R3, R0, 0x1f ;  /* 0x00001f0003007589 */ /* 0x004e2400000e0000 */
[----:B0-----:R-:W-:-:S07]  /*1d330*/  IADD3 R16, R0, UR38, R7 ;  /* 0x0000002600107c10 */ /* 0x001fce000fffe007 */
.L_x_781:
[----:B------:R-:W-:Y:S05]  /*1d340*/  BSYNC B0 ;  /* 0x0000000000007941 */ /* 0x000fea0003800000 */
.L_x_780:
[----:B------:R-:W-:Y:S05]  /*1d350*/  @!P0 BRA `(.L_x_782) ;  /* 0x0000000000048947 */ /* 0x000fea0003800000 */
[----:B------:R-:W-:Y:S01]  /*1d360*/  BPT.TRAP 0x1 ;  /* 0x000000040000795c */ /* 0x000fe20000300000 */
.L_x_782:
[----:B------:R-:W-:Y:S01]  /*1d370*/  LOP3.LUT R0, R36, 0x1, RZ, 0x3c, !PT ;  /* 0x0000000124007812 */ /* 0x000fe200078e3cff */
[----:B------:R-:W-:Y:S01]  /*1d380*/  BSSY B0, `(.L_x_783) ;  /* 0x0000005000007945 */ /* 0x000fe20003800000 */
[----:B0-----:R-:W-:Y:S02]  /*1d390*/  LEA R17, R32, R22, 0x3 ;  /* 0x0000001620117211 */ /* 0x001fe400078e18ff */
[----:B------:R-:W-:-:S04]  /*1d3a0*/  SHF.L.U32 R0, R0, 0x1f, RZ ;  /* 0x0000001f00007819 */ /* 0x000fc800000006ff */
[----:B------:R-:W0:Y:S02]  /*1d3b0*/  SYNCS.PHASECHK.TRANS64.TRYWAIT P1, [R17+URZ+0x22870], R0 ;  /* 0x02287000110075a7 */ /* 0x000e24000802017f */
[----:B0-----:R-:W-:Y:S05]  /*1d3c0*/  @!P1 BRA `(.L_x_784) ;  /* 0x0000007800489947 */ /* 0x001fea0003800000 */
.L_x_1048:
[----:B------:R-:W-:Y:S05]  /*1d3d0*/  BSYNC B0 ;  /* 0x0000000000007941 */ /* 0x000fea0003800000 */
.L_x_783:
[----:B------:R-:W2:Y:S02]  /*1d3e0*/  LDL R2, [R1+0x44] ;  /* 0x0000440001027983 */ /* 0x000ea40000100800 */
[----:B--2---:R-:W-:-:S13]  /*1d3f0*/  ISETP.NE.AND P1, PT, R2, 0x3, PT ;  /* 0x000000030200780c */ /* 0x004fda0003f25270 */
[----:B------:R-:W-:Y:S05]  /*1d400*/  @!P1 BRA `(.L_x_785) ;  /* 0x0000000000049947 */ /* 0x000fea0003800000 */
[----:B------:R-:W-:Y:S01]  /*1d410*/  BPT.TRAP 0x1 ;  /* 0x000000040000795c */ /* 0x000fe20000300000 */
.L_x_785:
[----:B0-----:R-:W-:-:S04]  /*1d420*/  SHF.L.U32 R0, R36, 0x1f, RZ ;  /* 0x0000001f24007819 */ /* 0x001fc800000006ff */
[----:B------:R-:W0:Y:S02]  /*1d430*/  SYNCS.PHASECHK.TRANS64.TRYWAIT P1, [R17+URZ+0x22860], R0 ;  /* 0x02286000110075a7 */ /* 0x000e24000802017f */
[----:B0-----:R-:W-:Y:S05]  /*1d440*/  @!P1 BRA `(.L_x_786) ;  /* 0x00000078003c9947 */ /* 0x001fea0003800000 */
.L_x_1049:
[----:B------:R-:W2:Y:S04]  /*1d450*/  LDL R2, [R1+0x1c] ;  /* 0x00001c0001027983 */ /* 0x000ea80000100800 */
[----:B------:R-:W3:Y:S04]  /*1d460*/  LDL R13, [R1+0x20] ;  /* 0x00002000010d7983 */ /* 0x000ee80000100800 */
[----:B------:R-:W4:Y:S01]  /*1d470*/  LDL R12, [R1+0x18] ;  /* 0x00001800010c7983 */ /* 0x000f220000100800 */
[----:B0-----:R-:W-:Y:S01]  /*1d480*/  IMAD R0, R32, 0x5000, RZ ;  /* 0x0000500020007824 */ /* 0x001fe200078e02ff */
[----:B------:R-:W-:Y:S05]  /*1d490*/  WARPSYNC.ALL ;  /* 0x0000000000007948 */ /* 0x000fea0003800000 */
[----:B------:R-:W5:Y:S01]  /*1d4a0*/  LDL R18, [R1+0x44] ;  /* 0x0000440001127983 */ /* 0x000f620000100800 */
[----:B--2---:R-:W-:-:S05]  /*1d4b0*/  LOP3.LUT R3, R0, R2, RZ, 0xfc, !PT ;  /* 0x0000000200037212 */ /* 0x004fca00078efcff */
[----:B------:R-:W-:-:S04]  /*1d4c0*/  IMAD.IADD R2, R22, 0x1, R3 ;  /* 0x0000000116027824 */ /* 0x000fc800078e0203 */
[----:B---3--:R-:W-:Y:S01]  /*1d4d0*/  IMAD.IADD R3, R13, 0x1, R2 ;  /* 0x000000010d037824 */ /* 0x008fe200078e0202 */
[----:B------:R-:W0:Y:S01]  /*1d4e0*/  LDSM.16.MT88.4 R4, [R2+0xa400] ;  /* 0x00a400000204783b */ /* 0x000e220000004200 */
[----:B----4-:R-:W-:Y:S02]  /*1d4f0*/  LOP3.LUT R13, R0, R12, RZ, 0xfc, !PT ;  /* 0x0000000c000d7212 */ /* 0x010fe400078efcff */
[C-C-:B0-----:R-:W-:Y:S02]  /*1d500*/  PRMT R8, R4.reuse, 0x6420, R5.reuse ;  /* 0x0000642004087816 */ /* 0x141fe40000000005 */
[----:B------:R-:W-:Y:S02]  /*1d510*/  PRMT R9, R4, 0x7531, R5 ;  /* 0x0000753104097816 */ /* 0x000fe40000000005 */
[C-C-:B------:R-:W-:Y:S02]  /*1d520*/  PRMT R10, R6.reuse, 0x6420, R7.reuse ;  /* 0x00006420060a7816 */ /* 0x140fe40000000007 */
[----:B------:R-:W-:-:S02]  /*1d530*/  PRMT R11, R6, 0x7531, R7 ;  /* 0x00007531060b7816 */ /* 0x000fc40000000007 */
[----:B------:R-:W0:Y:S01]  /*1d540*/  LDSM.16.MT88.4 R4, [R3+0xa400] ;  /* 0x00a400000304783b */ /* 0x000e220000004200 */
[----:B------:R-:W-:-:S05]  /*1d550*/  IMAD.IADD R0, R22, 0x1, R13 ;  /* 0x0000000116007824 */ /* 0x000fca00078e020d */
[----:B------:R0:W-:Y:S02]  /*1d560*/  STSM.16.M88.4 [R0+0x400], R8 ;  /* 0x0004000800007844 */ /* 0x0001e40000000200 */
        /* <DEDUP_REMOVED lines=41> */
[----:B------:R-:W0:Y:S01]  /*1d800*/  LDSM.16.MT88.4 R4, [R2+0xe400] ;  /* 0x00e400000204783b */ /* 0x000e220000004200 */
[----:B-----5:R-:W-:Y:S02]  /*1d810*/  ISETP.NE.AND P1, PT, R18, 0x3, PT ;  /* 0x000000031200780c */ /* 0x020fe40003f25270 */
[C-C-:B0-----:R-:W-:Y:S02]  /*1d820*/  PRMT R12, R4.reuse, 0x6420, R5.reuse ;  /* 0x00006420040c7816 */ /* 0x141fe40000000005 */
[----:B------:R-:W-:Y:S02]  /*1d830*/  PRMT R13, R4, 0x7531, R5 ;  /* 0x00007531040d7816 */ /* 0x000fe40000000005 */
[----:B------:R-:W-:-:S02]  /*1d840*/  PRMT R14, R6, 0x6420, R7 ;  /* 0x00006420060e7816 */ /* 0x000fc40000000007 */
[----:B------:R-:W-:Y:S02]  /*1d850*/  PRMT R15, R6, 0x7531, R7 ;  /* 0x00007531060f7816 */ /* 0x000fe40000000007 */
[----:B------:R-:W0:Y:S04]  /*1d860*/  LDSM.16.MT88.4 R4, [R3+0xe400] ;  /* 0x00e400000304783b */ /* 0x000e280000004200 */
[----:B------:R1:W-:Y:S01]  /*1d870*/  STSM.16.M88.4 [R0+0x4400], R12 ;  /* 0x0044000c00007844 */ /* 0x0003e20000000200 */
[C-C-:B0-----:R-:W-:Y:S02]  /*1d880*/  PRMT R8, R4.reuse, 0x6420, R5.reuse ;  /* 0x0000642004087816 */ /* 0x141fe40000000005 */
[----:B------:R-:W-:Y:S02]  /*1d890*/  PRMT R9, R4, 0x7531, R5 ;  /* 0x0000753104097816 */ /* 0x000fe40000000005 */
[----:B------:R-:W-:-:S02]  /*1d8a0*/  PRMT R10, R6, 0x6420, R7 ;  /* 0x00006420060a7816 */ /* 0x000fc40000000007 */
[----:B------:R-:W-:-:S05]  /*1d8b0*/  PRMT R11, R6, 0x7531, R7 ;  /* 0x00007531060b7816 */ /* 0x000fca0000000007 */
[----:B------:R1:W-:Y:S01]  /*1d8c0*/  STSM.16.M88.4 [R0+0x4c00], R8 ;  /* 0x004c000800007844 */ /* 0x0003e20000000200 */
[----:B------:R-:W-:Y:S01]  /*1d8d0*/  @!PT LDS RZ, [RZ] ;  /* 0x00000000fffff984 */ /* 0x000fe20000000800 */
[----:B------:R-:W-:Y:S01]  /*1d8e0*/  @!PT LDS RZ, [RZ] ;  /* 0x00000000fffff984 */ /* 0x000fe20000000800 */
[----:B------:R-:W-:Y:S01]  /*1d8f0*/  @!PT LDS RZ, [RZ] ;  /* 0x00000000fffff984 */ /* 0x000fe20000000800 */
[----:B------:R-:W-:Y:S01]  /*1d900*/  @!PT LDS RZ, [RZ] ;  /* 0x00000000fffff984 */ /* 0x000fe20000000800 */
[----:B------:R0:W-:Y:S06]  /*1d910*/  MEMBAR.ALL.CTA ;  /* 0x0000000000007992 */ /* 0x0001ec0000008000 */
[----:B0-----:R-:W0:Y:S01]  /*1d920*/  FENCE.VIEW.ASYNC.S ;  /* 0x00000000000073c6 */ /* 0x001e220000000000 */
[----:B------:R-:W-:Y:S05]  /*1d930*/  @!P1 BRA `(.L_x_787) ;  /* 0x0000000000049947 */ /* 0x000fea0003800000 */
[----:B------:R-:W-:Y:S01]  /*1d940*/  BPT.TRAP 0x1 ;  /* 0x000000040000795c */ /* 0x000fe20000300000 */
.L_x_787:
[----:B0-----:R0:W-:Y:S01]  /*1d950*/  SYNCS.ARRIVE.TRANS64.A1T0 RZ, [R17+URZ+0x22850], RZ ;  /* 0x022850ff11ff79a7 */ /* 0x0011e2000810003f */
[----:B------:R-:W-:Y:S06]  /*1d960*/  BAR.SYNC.DEFER_BLOCKING 0x2, 0x80 ;  /* 0x0082000000007b1d */ /* 0x000fec0000010000 */
[----:B------:R-:W-:Y:S05]  /*1d970*/  @!P0 BRA `(.L_x_788) ;  /* 0x0000000000048947 */ /* 0x000fea0003800000 */
[----:B------:R-:W-:Y:S01]  /*1d980*/  BPT.TRAP 0x1 ;  /* 0x000000040000795c */ /* 0x000fe20000300000 */
.L_x_788:
[----:B-1----:R-:W2:Y:S01]  /*1d990*/  LDL R0, [R1+0xc] ;  /* 0x00000c0001007983 */ /* 0x002ea20000100800 */
[----:B0-----:R-:W-:Y:S01]  /*1d9a0*/  VIADD R17, R17, 0x22880 ;  /* 0x0002288011117836 */ /* 0x001fe20000000000 */
[----:B------:R-:W-:-:S04]  /*1d9b0*/  IADD3 R32, R32, 0x1, RZ ;  /* 0x0000000120207810 */ /* 0x000fc80007ffe0ff */
[----:B------:R-:W-:-:S04]  /*1d9c0*/  ISETP.NE.AND P0, PT, R32, 0x2, PT ;  /* 0x000000022000780c */ /* 0x000fc80003f05270 */
[----:B------:R-:W-:Y:S02]  /*1d9d0*/  SEL R3, RZ, 0x1, P0 ;  /* 0x00000001ff037807 */ /* 0x000fe40000000000 */
[----:B------:R-:W-:Y:S02]  /*1d9e0*/  SEL R32, R32, RZ, P0 ;  /* 0x000000ff20207207 */ /* 0x000fe40000000000 */
[----:B------:R-:W-:Y:S02]  /*1d9f0*/  LOP3.LUT R36, R36, R3, RZ, 0x3c, !PT ;  /* 0x0000000324247212 */ /* 0x000fe400078e3cff */
[----:B--2---:R-:W-:-:S04]  /*1da00*/  PRMT R17, R0, 0x654, R17 ;  /* 0x0000065400117816 */ /* 0x004fc80000000011 */
[----:B------:R0:W-:Y:S03]  /*1da10*/  SYNCS.ARRIVE.TRANS64.RED.A1T0 RZ, [R17+URZ], RZ ;  /* 0x000000ff11ff79a7 */ /* 0x0001e6000810043f */
.L_x_731:
[----:B------:R-:W-:-:S13]  /*1da20*/  LOP3.LUT P0, RZ, R23, 0x200, RZ, 0xc0, !PT ;  /* 0x0000020017ff7812 */ /* 0x000fda000780c0ff */
[----:B------:R-:W-:Y:S05]  /*1da30*/  @!P0 BRA `(.L_x_789) ;  /* 0x0000000000288947 */ /* 0x000fea0003800000 */
[----:B------:R-:W-:Y:S05]  /*1da40*/  WARPSYNC.ALL ;  /* 0x0000000000007948 */ /* 0x000fea0003800000 */
[----:B------:R-:W1:Y:S08]  /*1da50*/  S2UR UR4, SR_CgaCtaId ;  /* 0x00000000000479c3 */ /* 0x000e700000008800 */
[----:B------:R-:W-:Y:S01]  /*1da60*/  BAR.SYNC.DEFER_BLOCKING 0x5, 0x180 ;  /* 0x0146000000007b1d */ /* 0x000fe20000010000 */
[----:B------:R-:W-:Y:S01]  /*1da70*/  MOV R22, 0x400 ;  /* 0x0000040000167802 */ /* 0x000fe20000000f00 */
[----:B-1----:R-:W-:-:S05]  /*1da80*/  IMAD.U32 R0, RZ, RZ, UR4 ;  /* 0x00000004ff007e24 */ /* 0x002fca000f8e00ff */
[----:B------:R-:W-:Y:S01]  /*1da90*/  LEA R22, R0, R22, 0x18 ;  /* 0x0000001600167211 */ /* 0x000fe200078ec0ff */
[----:B------:R2:W-:Y:S04]  /*1daa0*/  STL [R1+0xc], R0 ;  /* 0x00000c0001007387 */ /* 0x0005e80000100800 */
[----:B0-----:R2:W3:Y:S01]  /*1dab0*/  LDS.128 R16, [R22+0x228d0] ;  /* 0x0228d00016107984 */ /* 0x0014e20000000c00 */
[----:B------:R-:W-:Y:S06]  /*1dac0*/  BAR.ARV 0x4, 0x180 ;  /* 0x0106000000007b1d */ /* 0x000fec0000002000 */
[----:B------:R-:W-:Y:S05]  /*1dad0*/  BRA `(.L_x_790) ;  /* 0x0000000800487947 */ /* 0x000fea0003800000 */
.L_x_789:
[----:B------:R-:W0:Y:S01]  /*1dae0*/  S2R R0, SR_TID.X ;  /* 0x0000000000007919 */ /* 0x000e220000002100 */
[----:B------:R-:W-:Y:S01]  /*1daf0*/  UMOV UR4, 0xffffffff ;  /* 0xffffffff00047882 */ /* 0x000fe20000000000 */
[----:B0-----:R-:W-:-:S04]  /*1db00*/  LOP3.LUT R8, R0, 0x1f, RZ, 0xc0, !PT ;  /* 0x0000001f00087812 */ /* 0x001fc800078ec0ff */
[----:B------:R-:W-:Y:S01]  /*1db10*/  ISETP.NE.AND P0, PT, R8, 0x1f, PT ;  /* 0x0000001f0800780c */ /* 0x000fe20003f05270 */
[----:B------:R-:W-:-:S12]  /*1db20*/  BRA.DIV UR4, `(.L_x_791) ;  /* 0x0000007204987947 */ /* 0x000fd8000b800000 */
[----:B------:R-:W-:Y:S01]  /*1db30*/  IMAD.IADD R5, R19, 0x1, R8 ;  /* 0x0000000113057824 */ /* 0x000fe200078e0208 */
[----:B------:R-:W-:-:S04]  /*1db40*/  ULDC UR4, c[0x0][0xc3c] ;  /* 0x00030f0000047ab9 */ /* 0x000fc80000000800 */
[----:B------:R-:W-:-:S13]  /*1db50*/  ISETP.GE.OR P1, PT, R5, UR4, !P0 ;  /* 0x0000000405007c0c */ /* 0x000fda000c726670 */
[----:B------:R-:W0:Y:S02]  /*1db60*/  @!P1 LDC.64 R2, c[0x0][0xc80] ;  /* 0x00032000ff029b82 */ /* 0x000e240000000a00 */
[----:B0-----:R-:W-:-:S06]  /*1db70*/  @!P1 IMAD.WIDE R2, R5, 0x4, R2 ;  /* 0x0000000405029825 */ /* 0x001fcc00078e0202 */
[----:B------:R-:W2:Y:S01]  /*1db80*/  @!P1 LDG.E R2, desc[UR60][R2.64] ;  /* 0x0000003c02029981 */ /* 0x000ea2000c1e1900 */
[----:B------:R-:W-:Y:S01]  /*1db90*/  IMAD.MOV.U32 R5, RZ, RZ, RZ ;  /* 0x000000ffff057224 */ /* 0x000fe200078e00ff */
[C---:B------:R-:W-:Y:S02]  /*1dba0*/  ISETP.GE.U32.AND P2, PT, R8.reuse, 0x2, PT ;  /* 0x000000020800780c */ /* 0x040fe40003f46070 */
[C---:B------:R-:W-:Y:S01]  /*1dbb0*/  ISETP.GE.U32.AND P3, PT, R8.reuse, 0x4, PT ;  /* 0x000000040800780c */ /* 0x040fe20003f66070 */
[----:B------:R-:W-:Y:S01]  /*1dbc0*/  SHFL.IDX PT, R0, R16, RZ, 0x1f ;  /* 0x00001fff10007589 */ /* 0x000fe200000e0000 */
[C---:B------:R-:W-:Y:S02]  /*1dbd0*/  ISETP.GE.U32.AND P4, PT, R8.reuse, 0x8, PT ;  /* 0x000000080800780c */ /* 0x040fe40003f86070 */
[C---:B------:R-:W-:Y:S01]  /*1dbe0*/  ISETP.GE.U32.AND P5, PT, R8.reuse, 0x10, PT ;  /* 0x000000100800780c */ /* 0x040fe20003fa6070 */
[----:B------:R-:W-:Y:S01]  /*1dbf0*/  SHFL.IDX PT, R4, R16, 0x1, 0x1f ;  /* 0x00201f0010047f89 */ /* 0x000fe200000e0000 */
[----:B--2---:R-:W-:Y:S01]  /*1dc00*/  @!P1 IMAD.MOV.U32 R5, RZ, RZ, R2 ;  /* 0x000000ffff059224 */ /* 0x004fe200078e0002 */
[----:B------:R-:W-:-:S04]  /*1dc10*/  ISETP.NE.AND P1, PT, R8, RZ, PT ;  /* 0x000000ff0800720c */ /* 0x000fc80003f25270 */
        /* <DEDUP_REMOVED lines=15> */
[----:B------:R0:W1:Y:S02]  /*1dd10*/  SHFL.IDX PT, R14, R2, 0x1f, 0x1f ;  /* 0x03e01f00020e7f89 */ /* 0x00006400000e0000 */
.L_x_1059:
[----:B------:R-:W-:Y:S02]  /*1dd20*/  ULDC UR4, c[0x0][0xc38] ;  /* 0x00030e0000047ab9 */ /* 0x000fe40000000800 */
[----:B------:R-:W-:-:S05]  /*1dd30*/  MOV R16, UR4 ;  /* 0x0000000400107c02 */ /* 0x000fca0008000f00 */
[----:B-1----:R-:W-:-:S04]  /*1dd40*/  IMAD R14, R14, R16, RZ ;  /* 0x000000100e0e7224 */ /* 0x002fc800078e02ff */
[----:B------:R-:W-:-:S05]  /*1dd50*/  IMAD.IADD R7, R4, 0x1, R14 ;  /* 0x0000000104077824 */ /* 0x000fca00078e020e */
[----:B------:R-:W-:-:S13]  /*1dd60*/  ISETP.GT.AND P6, PT, R7, R0, PT ;  /* 0x000000000700720c */ /* 0x000fda0003fc4270 */
[----:B------:R-:W-:Y:S05]  /*1dd70*/  @P6 BRA `(.L_x_792) ;  /* 0x00000000009c6947 */ /* 0x000fea0003800000 */
.L_x_797:
[----:B0-----:R-:W0:Y:S01]  /*1dd80*/  LDC R2, c[0x0][0xc3c] ;  /* 0x00030f00ff027b82 */ /* 0x001e220000000800 */
[----:B------:R-:W-:-:S05]  /*1dd90*/  VIADD R19, R19, 0x1f ;  /* 0x0000001f13137836 */ /* 0x000fca0000000000 */
[----:B0-----:R-:W-:-:S13]  /*1dda0*/  ISETP.GE.AND P6, PT, R19, R2, PT ;  /* 0x000000021300720c */ /* 0x001fda0003fc6270 */
[----:B------:R-:W-:Y:S05]  /*1ddb0*/  @P6 BRA `(.L_x_793) ;  /* 0x0000000400446947 */ /* 0x000fea0003800000 */
[----:B------:R-:W0:Y:S01]  /*1ddc0*/  S2R R3, SR_TID.X ;  /* 0x0000000000037919 */ /* 0x000e220000002100 */
[----:B------:R-:W-:Y:S01]  /*1ddd0*/  BSSY B0, `(.L_x_794) ;  /* 0x0000009000007945 */ /* 0x000fe20003800000 */
[----:B------:R-:W-:Y:S01]  /*1dde0*/  IMAD.MOV.U32 R5, RZ, RZ, RZ ;  /* 0x000000ffff057224 */ /* 0x000fe200078e00ff */
[----:B0-----:R-:W-:-:S05]  /*1ddf0*/  LOP3.LUT R3, R3, 0x1f, RZ, 0xc0, !PT ;  /* 0x0000001f03037812 */ /* 0x001fca00078ec0ff */
[----:B------:R-:W-:-:S05]  /*1de00*/  IMAD.IADD R9, R19, 0x1, R3 ;  /* 0x0000000113097824 */ /* 0x000fca00078e0203 */
[----:B------:R-:W-:-:S13]  /*1de10*/  ISETP.GE.OR P6, PT, R9, R2, !P0 ;  /* 0x000000020900720c */ /* 0x000fda00047c6670 */
[----:B------:R-:W-:Y:S05]  /*1de20*/  @P6 BRA `(.L_x_795) ;  /* 0x00000000000c6947 */ /* 0x000fea0003800000 */
[----:B------:R-:W0:Y:S02]  /*1de30*/  LDC.64 R2, c[0x0][0xc80] ;  /* 0x00032000ff027b82 */ /* 0x000e240000000a00 */
[----:B0-----:R-:W-:-:S05]  /*1de40*/  IMAD.WIDE R2, R9, 0x4, R2 ;  /* 0x0000000409027825 */ /* 0x001fca00078e0202 */
[----:B------:R0:W5:Y:S02]  /*1de50*/  LDG.E R5, desc[UR60][R2.64] ;  /* 0x0000003c02057981 */ /* 0x000164000c1e1900 */
.L_x_795:
[----:B------:R-:W-:Y:S05]  /*1de60*/  BSYNC B0 ;  /* 0x0000000000007941 */ /* 0x000fea0003800000 */
.L_x_794:
[----:B------:R-:W-:-:S03]  /*1de70*/  UMOV UR4, 0xffffffff ;  /* 0xffffffff00047882 */ /* 0x000fc60000000000 */
[----:B------:R-:W-:Y:S05]  /*1de80*/  BRA.DIV UR4, `(.L_x_796) ;  /* 0x0000007204e47947 */ /* 0x000fea000b800000 */
[----:B-----5:R-:W1:Y:S02]  /*1de90*/  SHFL.UP PT, R14, R5, 0x1, RZ ;  /* 0x04200000050e7989 */ /* 0x020e6400000e00ff */
[----:B-1----:R-:W-:-:S04]  /*1dea0*/  SEL R14, R14, RZ, P1 ;  /* 0x000000ff0e0e7207 */ /* 0x002fc80000800000 */
        /* <DEDUP_REMOVED lines=14> */
.L_x_1067:
[----:B------:R-:W-:Y:S02]  /*1df90*/  ULDC UR4, c[0x0][0xc38] ;  /* 0x00030e0000047ab9 */ /* 0x000fe40000000800 */
[----:B------:R-:W-:-:S05]  /*1dfa0*/  MOV R16, UR4 ;  /* 0x0000000400107c02 */ /* 0x000fca0008000f00 */
[----:B-1----:R-:W-:-:S04]  /*1dfb0*/  IMAD R14, R14, R16, RZ ;  /* 0x000000100e0e7224 */ /* 0x002fc800078e02ff */
[----:B------:R-:W-:-:S05]  /*1dfc0*/  IMAD.IADD R7, R14, 0x1, R7 ;  /* 0x000000010e077824 */ /* 0x000fca00078e0207 */
[----:B------:R-:W-:-:S13]  /*1dfd0*/  ISETP.GT.AND P6, PT, R7, R0, PT ;  /* 0x000000000700720c */ /* 0x000fda0003fc4270 */
[----:B------:R-:W-:Y:S05]  /*1dfe0*/  @!P6 BRA `(.L_x_797) ;  /* 0xfffffffc0064e947 */ /* 0x000fea000383ffff */
.L_x_792:
[----:B------:R-:W-:Y:S01]  /*1dff0*/  IMAD.IADD R7, R7, 0x1, -R14 ;  /* 0x0000000107077824 */ /* 0x000fe200078e0a0e */
[----:B------:R-:W-:-:S03]  /*1e000*/  UMOV UR4, 0xffffffff ;  /* 0xffffffff00047882 */ /* 0x000fc60000000000 */
[----:B------:R-:W-:-:S05]  /*1e010*/  IMAD R3, R2, R16, R7 ;  /* 0x0000001002037224 */ /* 0x000fca00078e0207 */
[----:B------:R-:W-:Y:S01]  /*1e020*/  ISETP.GT.AND P6, PT, R3, R0, PT ;  /* 0x000000000300720c */ /* 0x000fe20003fc4270 */
[----:B------:R-:W-:-:S12]  /*1e030*/  BRA.DIV UR4, `(.L_x_798) ;  /* 0x0000007604347947 */ /* 0x000fd8000b800000 */
[----:B------:R-:W-:-:S04]  /*1e040*/  VOTE.ANY R3, PT, !P6 ;  /* 0x0000000000037806 */ /* 0x000fc800070e0100 */
[----:B------:R-:W1:Y:S02]  /*1e050*/  POPC R4, R3 ;  /* 0x0000000300047309 */ /* 0x000e640000000000 */
[----:B-1----:R1:W2:Y:S02]  /*1e060*/  SHFL.IDX PT, R5, R5, R4, 0x1f ;  /* 0x00001f0405057589 */ /* 0x0022a400000e0000 */
.L_x_1071:
[----:B------:R-:W-:Y:S01]  /*1e070*/  ISETP.NE.AND P0, PT, R3, RZ, PT ;  /* 0x000000ff0300720c */ /* 0x000fe20003f05270 */
[----:B------:R-:W-:-:S12]  /*1e080*/  IMAD.MOV.U32 R14, RZ, RZ, RZ ;  /* 0x000000ffff0e7224 */ /* 0x000fd800078e00ff */
[----:B------:R-:W-:Y:S05]  /*1e090*/  @!P0 BRA `(.L_x_799) ;  /* 0x0000000000108947 */ /* 0x000fea0003800000 */
[----:B------:R-:W-:Y:S01]  /*1e0a0*/  UMOV UR4, 0xffffffff ;  /* 0xffffffff00047882 */ /* 0x000fe20000000000 */
[----:B------:R-:W-:Y:S02]  /*1e0b0*/  VIADD R12, R4, 0xffffffff ;  /* 0xffffffff040c7836 */ /* 0x000fe40000000000 */
[----:B------:R-:W-:Y:S05]  /*1e0c0*/  BRA.DIV UR4, `(.L_x_800) ;  /* 0x0000007604587947 */ /* 0x000fea000b800000 */
[----:B------:R3:W4:Y:S02]  /*1e0d0*/  SHFL.IDX PT, R14, R2, R12, 0x1f ;  /* 0x00001f0c020e7589 */ /* 0x00072400000e0000 */
.L_x_799:
[----:B--2---:R-:W-:Y:S01]  /*1e0e0*/  IABS R6, R5 ;  /* 0x0000000500067213 */ /* 0x004fe20000000000 */
[----:B----4-:R-:W-:Y:S01]  /*1e0f0*/  IMAD R16, R14, R16, R7 ;  /* 0x000000100e107224 */ /* 0x010fe200078e0207 */
[----:B------:R-:W-:Y:S02]  /*1e100*/  IADD3 R19, R4, R19, RZ ;  /* 0x0000001304137210 */ /* 0x000fe40007ffe0ff */
[----:B------:R-:W2:Y:S01]  /*1e110*/  I2F.RP R8, R6 ;  /* 0x0000000600087306 */ /* 0x000ea20000209400 */
[----:B------:R-:W-:-:S07]  /*1e120*/  IMAD.IADD R0, R0, 0x1, -R16 ;  /* 0x0000000100007824 */ /* 0x000fce00078e0a10 */
[----:B--2---:R-:W0:Y:S02]  /*1e130*/  MUFU.RCP R8, R8 ;  /* 0x0000000800087308 */ /* 0x004e240000001000 */
[----:B0--3--:R-:W-:-:S06]  /*1e140*/  IADD3 R2, R8, 0xffffffe, RZ ;  /* 0x0ffffffe08027810 */ /* 0x009fcc0007ffe0ff */
[----:B------:R0:W2:Y:S02]  /*1e150*/  F2I.FTZ.U32.TRUNC.NTZ R3, R2 ;  /* 0x0000000200037305 */ /* 0x0000a4000021f000 */
[----:B0-----:R-:W-:Y:S02]  /*1e160*/  IMAD.MOV.U32 R2, RZ, RZ, RZ ;  /* 0x000000ffff027224 */ /* 0x001fe400078e00ff */
[----:B--2---:R-:W-:-:S04]  /*1e170*/  IMAD.MOV R7, RZ, RZ, -R3 ;  /* 0x000000ffff077224 */ /* 0x004fc800078e0a03 */
[----:B------:R-:W-:-:S04]  /*1e180*/  IMAD R7, R7, R6, RZ ;  /* 0x0000000607077224 */ /* 0x000fc800078e02ff */
        /* <DEDUP_REMOVED lines=16> */
[--C-:B------:R-:W-:Y:S02]  /*1e290*/  IMAD.MOV R17, RZ, RZ, -R3.reuse ;  /* 0x000000ffff117224 */ /* 0x100fe400078e0a03 */
[----:B------:R-:W-:Y:S02]  /*1e2a0*/  IMAD.MOV.U32 R18, RZ, RZ, R3 ;  /* 0x000000ffff127224 */ /* 0x000fe400078e0003 */
[----:B------:R-:W-:Y:S01]  /*1e2b0*/  IMAD R17, R5, R17, R0 ;  /* 0x0000001105117224 */ /* 0x000fe200078e0200 */
[----:B------:R-:W-:Y:S06]  /*1e2c0*/  BRA `(.L_x_801) ;  /* 0x00000000001c7947 */ /* 0x000fec0003800000 */
.L_x_793:
[----:B------:R-:W-:Y:S01]  /*1e2d0*/  UMOV UR4, URZ ;  /* 0x0000003f00047c82 */ /* 0x000fe20008000000 */
[----:B------:R-:W-:Y:S01]  /*1e2e0*/  UMOV UR5, URZ ;  /* 0x0000003f00057c82 */ /* 0x000fe20008000000 */
[----:B------:R-:W-:Y:S01]  /*1e2f0*/  ULDC UR6, c[0x0][0xc3c] ;  /* 0x00030f0000067ab9 */ /* 0x000fe20000000800 */
[----:B------:R-:W-:Y:S01]  /*1e300*/  IMAD.MOV.U32 R16, RZ, RZ, R0 ;  /* 0x000000ffff107224 */ /* 0x000fe200078e0000 */
[----:B------:R-:W-:Y:S01]  /*1e310*/  MOV R19, UR6 ;  /* 0x0000000600137c02 */ /* 0x000fe20008000f00 */
[----:B------:R-:W-:Y:S02]  /*1e320*/  IMAD.U32 R17, RZ, RZ, UR4 ;  /* 0x00000004ff117e24 */ /* 0x000fe4000f8e00ff */
[----:B------:R-:W-:-:S07]  /*1e330*/  IMAD.U32 R18, RZ, RZ, UR5 ;  /* 0x00000005ff127e24 */ /* 0x000fce000f8e00ff */
.L_x_801:
[----:B------:R0:W2:Y:S01]  /*1e340*/  LDL R2, [R1+0xc] ;  /* 0x00000c0001027983 */ /* 0x0000a20000100800 */
[----:B------:R-:W3:Y:S01]  /*1e350*/  S2R R0, SR_TID.X ;  /* 0x0000000000007919 */ /* 0x000ee20000002100 */
[----:B------:R-:W-:Y:S05]  /*1e360*/  WARPSYNC.ALL ;  /* 0x0000000000007948 */ /* 0x000fea0003800000 */
[----:B---3--:R-:W-:Y:S01]  /*1e370*/  LOP3.LUT R0, R0, 0x1f, RZ, 0xc0, !PT ;  /* 0x0000001f00007812 */ /* 0x008fe200078ec0ff */
[----:B------:R-:W-:Y:S03]  /*1e380*/  BAR.SYNC.DEFER_BLOCKING 0x4, 0x180 ;  /* 0x0106000000007b1d */ /* 0x000fe60000010000 */
[----:B------:R-:W-:-:S13]  /*1e390*/  ISETP.NE.AND P0, PT, R0, RZ, PT ;  /* 0x000000ff0000720c */ /* 0x000fda0003f05270 */
[----:B------:R-:W-:Y:S01]  /*1e3a0*/  @!P0 MOV R0, 0x400 ;  /* 0x0000040000008802 */ /* 0x000fe20000000f00 */
[----:B--2---:R-:W2:Y:S03]  /*1e3b0*/  @!P0 S2R R2, SR_CgaCtaId ;  /* 0x0000000000028919 */ /* 0x004ea60000008800 */
[----:B--2---:R-:W-:Y:S01]  /*1e3c0*/  @!P0 LEA R22, R2, R0, 0x18 ;  /* 0x0000000002168211 */ /* 0x004fe200078ec0ff */
[----:B------:R0:W-:Y:S04]  /*1e3d0*/  @!P0 STL [R1+0xc], R2 ;  /* 0x00000c0201008387 */ /* 0x0001e80000100800 */
[----:B------:R0:W-:Y:S01]  /*1e3e0*/  @!P0 STS.128 [R22+0x228d0], R16 ;  /* 0x0228d01016008388 */ /* 0x0001e20000000c00 */
[----:B------:R-:W-:Y:S06]  /*1e3f0*/  BAR.ARV 0x5, 0x180 ;  /* 0x0146000000007b1d */ /* 0x000fec0000002000 */
.L_x_790:
[----:B------:R-:W-:Y:S02]  /*1e400*/  ULDC UR4, c[0x0][0xc3c] ;  /* 0x00030f0000047ab9 */ /* 0x000fe40000000800 */
[----:B---3--:R-:W-:-:S13]  /*1e410*/  ISETP.GE.AND P0, PT, R19, UR4, PT ;  /* 0x0000000413007c0c */ /* 0x008fda000bf06270 */
[----:B------:R-:W-:Y:S05]  /*1e420*/  @!P0 BRA `(.L_x_802) ;  /* 0xffffff9800008947 */ /* 0x000fea000383ffff */
[----:B------:R-:W-:Y:S05]  /*1e430*/  BSYNC B7 ;  /* 0x0000000000077941 */ /* 0x000fea0003800000 */
.L_x_694:
[----:B0-2---:R-:W2:Y:S01]  /*1e440*/  LDL.LU R0, [R1+0x40] ;  /* 0x0000400001007983 */ /* 0x005ea20000300800 */
[----:B------:R-:W-:Y:S01]  /*1e450*/  BSSY B0, `(.L_x_803) ;  /* 0x000000b000007945 */ /* 0x000fe20003800000 */
[----:B------:R-:W0:Y:S01]  /*1e460*/  S2R R5, SR_CgaCtaId ;  /* 0x0000000000057919 */ /* 0x000e220000008800 */
[----:B--2---:R-:W-:-:S05]  /*1e470*/  VIADD R0, R0, 0x1 ;  /* 0x0000000100007836 */ /* 0x004fca0000000000 */
        /* <DEDUP_REMOVED lines=8> */
.L_x_1074:
[----:B------:R-:W-:Y:S05]  /*1e500*/  BSYNC B0 ;  /* 0x0000000000007941 */ /* 0x000fea0003800000 */
.L_x_803:
[----:B------:R-:W-:-:S03]  /*1e510*/  UMOV UR4, 0xffffffff ;  /* 0xffffffff00047882 */ /* 0x000fc60000000000 */
[----:B------:R-:W-:Y:S05]  /*1e520*/  BRA.DIV UR4, `(.L_x_805) ;  /* 0x0000007204787947 */ /* 0x000fea000b800000 */
[----:B0-----:R-:W0:Y:S02]  /*1e530*/  S2R R0, SR_TID.X ;  /* 0x0000000000007919 */ /* 0x001e240000002100 */
[----:B0-----:R-:W-:-:S04]  /*1e540*/  SHF.R.U32.HI R0, RZ, 0x5, R0 ;  /* 0x00000005ff007819 */ /* 0x001fc80000011600 */
[----:B------:R-:W-:-:S05]  /*1e550*/  LOP3.LUT R0, R0, 0x3, RZ, 0xc0, !PT ;  /* 0x0000000300007812 */ /* 0x000fca00078ec0ff */
[----:B------:R0:W2:Y:S02]  /*1e560*/  SHFL.IDX PT, R14, R0, RZ, 0x1f ;  /* 0x00001fff000e7589 */ /* 0x0000a400000e0000 */
.L_x_1077:
[----:B--2---:R-:W-:-:S13]  /*1e570*/  ISETP.NE.AND P0, PT, R14, RZ, PT ;  /* 0x000000ff0e00720c */ /* 0x004fda0003f05270 */
[----:B------:R-:W-:Y:S05]  /*1e580*/  @P0 BRA `(.L_x_521) ;  /* 0x0000000000a80947 */ /* 0x000fea0003800000 */
[----:B------:R-:W-:-:S03]  /*1e590*/  UMOV UR4, 0xffffffff ;  /* 0xffffffff00047882 */ /* 0x000fc60000000000 */
[----:B------:R-:W-:Y:S05]  /*1e5a0*/  BRA.DIV UR4, `(.L_x_806) ;  /* 0x00000072048c7947 */ /* 0x000fea000b800000 */
[----:B------:R-:W-:-:S13]  /*1e5b0*/  ELECT P6, URZ, PT ;  /* 0x00000000003f782f */ /* 0x000fda00038c0000 */
.L_x_1080:
[----:B------:R-:W-:Y:S05]  /*1e5c0*/  @!P6 BRA `(.L_x_521) ;  /* 0x000000000098e947 */ /* 0x000fea0003800000 */
[----:B0-----:R-:W2:Y:S02]  /*1e5d0*/  LDL.LU R0, [R1+0x10] ;  /* 0x0000100001007983 */ /* 0x001ea40000300800 */
[----:B--2---:R-:W-:-:S04]  /*1e5e0*/  LOP3.LUT R0, R0, 0x2, RZ, 0xfc, !PT ;  /* 0x0000000200007812 */ /* 0x004fc800078efcff */
[----:B------:R-:W-:-:S13]  /*1e5f0*/  ISETP.NE.AND P0, PT, R0, 0x3, PT ;  /* 0x000000030000780c */ /* 0x000fda0003f05270 */
[----:B------:R-:W-:Y:S05]  /*1e600*/  @!P0 BRA `(.L_x_807) ;  /* 0x0000000000048947 */ /* 0x000fea0003800000 */
[----:B------:R-:W-:Y:S01]  /*1e610*/  BPT.TRAP 0x1 ;  /* 0x000000040000795c */ /* 0x000fe20000300000 */
.L_x_807:
[----:B------:R-:W-:Y:S01]  /*1e620*/  IMAD R5, R32, 0x8, R7 ;  /* 0x0000000820057824 */ /* 0x000fe200078e0207 */
[----:B------:R-:W-:Y:S01]  /*1e630*/  SHF.L.U32 R0, R36, 0x1f, RZ ;  /* 0x0000001f24007819 */ /* 0x000fe200000006ff */
[----:B------:R-:W-:-:S03]  /*1e640*/  VIADD R32, R32, 0x1 ;  /* 0x0000000120207836 */ /* 0x000fc60000000000 */
[----:B------:R-:W0:Y:S02]  /*1e650*/  SYNCS.PHASECHK.TRANS64.TRYWAIT P1, [R5+URZ+0x22840], R0 ;  /* 0x02284000050075a7 */ /* 0x000e24000802017f */
[----:B------:R-:W-:-:S04]  /*1e660*/  ISETP.NE.AND P2, PT, R32, 0x2, PT ;  /* 0x000000022000780c */ /* 0x000fc80003f45270 */
[----:B------:R-:W-:Y:S01]  /*1e670*/  SEL R3, RZ, 0x1, P2 ;  /* 0x00000001ff037807 */ /* 0x000fe20001000000 */
[----:B0-----:R-:W-:Y:S08]  /*1e680*/  @!P1 BRA `(.L_x_808) ;  /* 0x0000007000749947 */ /* 0x001ff00003800000 */
.L_x_1081:
[----:B------:R-:W-:Y:S02]  /*1e690*/  SEL R32, R32, RZ, P2 ;  /* 0x000000ff20207207 */ /* 0x000fe40001000000 */
[----:B------:R-:W-:Y:S01]  /*1e6a0*/  LOP3.LUT R2, R36, R3, RZ, 0x3c, !PT ;  /* 0x0000000324027212 */ /* 0x000fe200078e3cff */
[----:B------:R-:W-:Y:S06]  /*1e6b0*/  @!P0 BRA `(.L_x_809) ;  /* 0x0000000000048947 */ /* 0x000fec0003800000 */
[----:B------:R-:W-:Y:S01]  /*1e6c0*/  BPT.TRAP 0x1 ;  /* 0x000000040000795c */ /* 0x000fe20000300000 */
.L_x_809:
[----:B------:R-:W-:Y:S02]  /*1e6d0*/  LEA R3, R32, R7, 0x3 ;  /* 0x0000000720037211 */ /* 0x000fe400078e18ff */
[----:B------:R-:W-:-:S04]  /*1e6e0*/  SHF.L.U32 R2, R2, 0x1f, RZ ;  /* 0x0000001f02027819 */ /* 0x000fc800000006ff */
[----:B------:R-:W2:Y:S02]  /*1e6f0*/  SYNCS.PHASECHK.TRANS64.TRYWAIT P1, [R3+URZ+0x22840], R2 ;  /* 0x02284002030075a7 */ /* 0x000ea4000802017f */
[----:B--2---:R-:W-:Y:S05]  /*1e700*/  @!P1 BRA `(.L_x_810) ;  /* 0x0000007000689947 */ /* 0x004fea0003800000 */
.L_x_1082:
[----:B------:R-:W-:Y:S05]  /*1e710*/  @!P0 BRA `(.L_x_811) ;  /* 0x0000000000048947 */ /* 0x000fea0003800000 */
[----:B------:R-:W-:Y:S01]  /*1e720*/  BPT.TRAP 0x1 ;  /* 0x000000040000795c */ /* 0x000fe20000300000 */
.L_x_811:
[----:B------:R-:W3:Y:S02]  /*1e730*/  SYNCS.PHASECHK.TRANS64.TRYWAIT P1, [R5+URZ+0x22860], R0 ;  /* 0x02286000050075a7 */ /* 0x000ee4000802017f */
[----:B---3--:R-:W-:Y:S05]  /*1e740*/  @!P1 BRA `(.L_x_812) ;  /* 0x00000070006c9947 */ /* 0x008fea0003800000 */
.L_x_1083:
[----:B------:R-:W-:Y:S05]  /*1e750*/  @!P0 BRA `(.L_x_813) ;  /* 0x0000000000048947 */ /* 0x000fea0003800000 */
[----:B------:R-:W-:Y:S01]  /*1e760*/  BPT.TRAP 0x1 ;  /* 0x000000040000795c */ /* 0x000fe20000300000 */
.L_x_813:
[----:B------:R-:W4:Y:S02]  /*1e770*/  SYNCS.PHASECHK.TRANS64.TRYWAIT P1, [R3+URZ+0x22860], R2 ;  /* 0x02286002030075a7 */ /* 0x000f24000802017f */
[----:B----4-:R-:W-:Y:S05]  /*1e780*/  @!P1 BRA `(.L_x_814) ;  /* 0x0000007000709947 */ /* 0x010fea0003800000 */
.L_x_1084:
[----:B------:R-:W-:Y:S05]  /*1e790*/  @!P0 BRA `(.L_x_815) ;  /* 0x0000000000048947 */ /* 0x000fea0003800000 */
[----:B------:R-:W-:Y:S01]  /*1e7a0*/  BPT.TRAP 0x1 ;  /* 0x000000040000795c */ /* 0x000fe20000300000 */
.L_x_815:
[----:B------:R-:W5:Y:S02]  /*1e7b0*/  SYNCS.PHASECHK.TRANS64.TRYWAIT P1, [R5+URZ+0x22880], R0 ;  /* 0x02288000050075a7 */ /* 0x000f64000802017f */
[----:B-----5:R-:W-:Y:S05]  /*1e7c0*/  @!P1 BRA `(.L_x_816) ;  /* 0x0000007000749947 */ /* 0x020fea0003800000 */
.L_x_1085:
[----:B------:R-:W-:Y:S05]  /*1e7d0*/  @!P0 BRA `(.L_x_817) ;  /* 0x0000000000048947 */ /* 0x000fea0003800000 */
[----:B------:R-:W-:Y:S01]  /*1e7e0*/  BPT.TRAP 0x1 ;  /* 0x000000040000795c */ /* 0x000fe20000300000 */
.L_x_817:
[----:B------:R0:W0:Y:S02]  /*1e7f0*/  SYNCS.PHASECHK.TRANS64.TRYWAIT P0, [R3+URZ+0x22880], R2 ;  /* 0x02288002030075a7 */ /* 0x000024000800017f */
[----:B0-----:R-:W-:Y:S05]  /*1e800*/  @!P0 NANOSLEEP.SYNCS 0x989680 ;  /* 0x009896800000895d */ /* 0x001fea0003900000 */
[----:B------:R-:W0:Y:S02]  /*1e810*/  @!P0 SYNCS.PHASECHK.TRANS64 P0, [R3+URZ+0x22880], R2 ;  /* 0x02288002030085a7 */ /* 0x000e24000800007f */
[----:B0-----:R-:W-:Y:S05]  /*1e820*/  @!P0 BRA `(.L_x_817) ;  /* 0xfffffffc00f08947 */ /* 0x001fea000383ffff */
.L_x_521:
[----:B------:R-:W-:Y:S05]  /*1e830*/  BSYNC B8 ;  /* 0x0000000000087941 */ /* 0x000fea0003800000 */
.L_x_518:
[----:B------:R-:W-:Y:S05]  /*1e840*/  EXIT ;  /* 0x000000000000794d */ /* 0x000fea0003800000 */
.L_x_541:
[----:B---3--:R3:W4:Y:S02]  /*1e850*/  SYNCS.PHASECHK.TRANS64.TRYWAIT P6, [R88+URZ+0x22890], R100 ;  /* 0x02289064580075a7 */ /* 0x00872400080c017f */
[----:B----4-:R-:W-:Y:S05]  /*1e860*/  @!P6 NANOSLEEP.SYNCS 0x989680 ;  /* 0x009896800000e95d */ /* 0x010fea0003900000 */
[----:B------:R-:W4:Y:S02]  /*1e870*/  @!P6 SYNCS.PHASECHK.TRANS64 P6, [R88+URZ+0x22890], R100 ;  /* 0x022890645800e5a7 */ /* 0x000f2400080c007f */
[----:B----4-:R-:W-:Y:S05]  /*1e880*/  @!P6 BRA `(.L_x_541) ;  /* 0xfffffffc00f0e947 */ /* 0x010fea000383ffff */
[----:B------:R-:W-:Y:S05]  /*1e890*/  BRA `(.L_x_818) ;  /* 0xfffffe40003c7947 */ /* 0x000fea000383ffff */
.L_x_542:
[----:B------:R-:W-:Y:S01]  /*1e8a0*/  BSSY B1, `(.L_x_819) ;  /* 0x0000008000017945 */ /* 0x000fe20003800000 */
[----:B01----:R-:W-:Y:S02]  /*1e8b0*/  IMAD.MOV.U32 R13, RZ, RZ, R102 ;  /* 0x000000ffff0d7224 */ /* 0x003fe400078e0066 */
[----:B------:R-:W-:Y:S02]  /*1e8c0*/  IMAD.MOV.U32 R12, RZ, RZ, RZ ;  /* 0x000000ffff0c7224 */ /* 0x000fe400078e00ff */
[----:B------:R-:W-:Y:S02]  /*1e8d0*/  IMAD.MOV.U32 R11, RZ, RZ, 0x1c1f ;  /* 0x00001c1fff0b7424 */ /* 0x000fe400078e00ff */
[----:B------:R-:W-:-:S07]  /*1e8e0*/  IMAD.MOV.U32 R15, RZ, RZ, -0x1 ;  /* 0xffffffffff0f7424 */ /* 0x000fce00078e00ff */
[----:B--23--:R-:W-:Y:S05]  /*1e8f0*/  WARPSYNC.COLLECTIVE R15, `(.L_x_820) ;  /* 0x000000000f087348 */ /* 0x00cfea0003c00000 */
[----:B------:R0:W1:Y:S02]  /*1e900*/  SHFL.IDX P6, R14, R13, R12, R11 ;  /* 0x0000000c0d0e7389 */ /* 0x00006400000c000b */
[----:B0123--:R-:W-:Y:S01]  /*1e910*/  ENDCOLLECTIVE ;  /* 0x000000000000791b */ /* 0x00ffe20003800000 */
.L_x_820:
[----:B------:R-:W-:Y:S05]  /*1e920*/  BSYNC B1 ;  /* 0x0000000000017941 */ /* 0x000fea0003800000 */
.L_x_819:
[----:B------:R-:W-:Y:S01]  /*1e930*/  IMAD.MOV.U32 R13, RZ, RZ, R101 ;  /* 0x000000ffff0d7224 */ /* 0x000fe200078e0065 */
[----:B------:R-:W-:Y:S01]  /*1e940*/  MOV R103, R14 ;  /* 0x0000000e00677202 */ /* 0x000fe20000000f00 */
[----:B------:R-:W-:Y:S02]  /*1e950*/  IMAD.MOV.U32 R12, RZ, RZ, RZ ;  /* 0x000000ffff0c7224 */ /* 0x000fe400078e00ff */
[----:B------:R-:W-:Y:S02]  /*1e960*/  IMAD.MOV.U32 R11, RZ, RZ, 0x1c1f ;  /* 0x00001c1fff0b7424 */ /* 0x000fe400078e00ff */
[----:B------:R-:W-:-:S07]  /*1e970*/  IMAD.MOV.U32 R15, RZ, RZ, -0x1 ;  /* 0xffffffffff0f7424 */ /* 0x000fce00078e00ff */
[----:B------:R-:W-:Y:S05]  /*1e980*/  WARPSYNC.COLLECTIVE R15, `(.L_x_821) ;  /* 0x000000000f087348 */ /* 0x000fea0003c00000 */
[----:B------:R0:W1:Y:S02]  /*1e990*/  SHFL.IDX P6, R14, R13, R12, R11 ;  /* 0x0000000c0d0e7389 */ /* 0x00006400000c000b */
[----:B01----:R-:W-:Y:S01]  /*1e9a0*/  ENDCOLLECTIVE ;  /* 0x000000000000791b */ /* 0x003fe20003800000 */
.L_x_821:
[----:B------:R-:W-:Y:S05]  /*1e9b0*/  BRA `(.L_x_822) ;  /* 0xfffffe4000087947 */ /* 0x000fea000383ffff */
.L_x_551:
[----:B------:R-:W-:Y:S01]  /*1e9c0*/  BSSY B1, `(.L_x_823) ;  /* 0x0000008000017945 */ /* 0x000fe20003800000 */
[----:B01----:R-:W-:Y:S01]  /*1e9d0*/  MOV R13, R102 ;  /* 0x00000066000d7202 */ /* 0x003fe20000000f00 */
[----:B------:R-:W-:Y:S02]  /*1e9e0*/  IMAD.MOV.U32 R12, RZ, RZ, 0x1 ;  /* 0x00000001ff0c7424 */ /* 0x000fe400078e00ff */
[----:B------:R-:W-:Y:S02]  /*1e9f0*/  IMAD.MOV.U32 R11, RZ, RZ, 0x1c1f ;  /* 0x00001c1fff0b7424 */ /* 0x000fe400078e00ff */
[----:B------:R-:W-:-:S07]  /*1ea00*/  IMAD.MOV.U32 R15, RZ, RZ, -0x1 ;  /* 0xffffffffff0f7424 */ /* 0x000fce00078e00ff */
[----:B--234-:R-:W-:Y:S05]  /*1ea10*/  WARPSYNC.COLLECTIVE R15, `(.L_x_824) ;  /* 0x000000000f087348 */ /* 0x01cfea0003c00000 */
[----:B------:R0:W1:Y:S02]  /*1ea20*/  SHFL.IDX P6, R14, R13, R12, R11 ;  /* 0x0000000c0d0e7389 */ /* 0x00006400000c000b */
[----:B01234-:R-:W-:Y:S01]  /*1ea30*/  ENDCOLLECTIVE ;  /* 0x000000000000791b */ /* 0x01ffe20003800000 */
.L_x_824:
[----:B------:R-:W-:Y:S05]  /*1ea40*/  BSYNC B1 ;  /* 0x0000000000017941 */ /* 0x000fea0003800000 */
.L_x_823:
[----:B------:R-:W-:Y:S01]  /*1ea50*/  MOV R13, R101 ;  /* 0x00000065000d7202 */ /* 0x000fe20000000f00 */
[----:B------:R-:W-:Y:S02]  /*1ea60*/  IMAD.MOV.U32 R12, RZ, RZ, 0x1 ;  /* 0x00000001ff0c7424 */ /* 0x000fe400078e00ff */
[----:B------:R-:W-:Y:S02]  /*1ea70*/  IMAD.MOV.U32 R11, RZ, RZ, 0x1c1f ;  /* 0x00001c1fff0b7424 */ /* 0x000fe400078e00ff */
[----:B------:R-:W-:Y:S02]  /*1ea80*/  IMAD.MOV.U32 R15, RZ, RZ, -0x1 ;  /* 0xffffffffff0f7424 */ /* 0x000fe400078e00ff */
[----:B------:R-:W-:-:S07]  /*1ea90*/  IMAD.MOV.U32 R42, RZ, RZ, R14 ;  /* 0x000000ffff2a7224 */ /* 0x000fce00078e000e */
[----:B------:R-:W-:Y:S05]  /*1eaa0*/  WARPSYNC.COLLECTIVE R15, `(.L_x_825) ;  /* 0x000000000f087348 */ /* 0x000fea0003c00000 */
[----:B------:R0:W1:Y:S02]  /*1eab0*/  SHFL.IDX P6, R14, R13, R12, R11 ;  /* 0x0000000c0d0e7389 */ /* 0x00006400000c000b */
[----:B01----:R-:W-:Y:S01]  /*1eac0*/  ENDCOLLECTIVE ;  /* 0x000000000000791b */ /* 0x003fe20003800000 */
.L_x_825:
[----:B------:R-:W-:Y:S05]  /*1ead0*/  BRA `(.L_x_826) ;  /* 0xfffffe4c00707947 */ /* 0x000fea000383ffff */
.L_x_560:
[----:B------:R-:W-:Y:S01]  /*1eae0*/  BSSY B1, `(.L_x_827) ;  /* 0x0000008000017945 */ /* 0x000fe20003800000 */
[----:B-1----:R-:W-:Y:S01]  /*1eaf0*/  IMAD.MOV.U32 R13, RZ, RZ, R102 ;  /* 0x000000ffff0d7224 */ /* 0x002fe200078e0066 */
[----:B------:R-:W-:Y:S01]  /*1eb00*/  MOV R12, 0x2 ;  /* 0x00000002000c7802 */ /* 0x000fe20000000f00 */
[----:B0-----:R-:W-:Y:S02]  /*1eb10*/  IMAD.MOV.U32 R11, RZ, RZ, 0x1c1f ;  /* 0x00001c1fff0b7424 */ /* 0x001fe400078e00ff */
[----:B------:R-:W-:-:S07]  /*1eb20*/  IMAD.MOV.U32 R15, RZ, RZ, -0x1 ;  /* 0xffffffffff0f7424 */ /* 0x000fce00078e00ff */
[----:B--234-:R-:W-:Y:S05]  /*1eb30*/  WARPSYNC.COLLECTIVE R15, `(.L_x_828) ;  /* 0x000000000f087348 */ /* 0x01cfea0003c00000 */
[----:B------:R0:W1:Y:S02]  /*1eb40*/  SHFL.IDX P6, R14, R13, R12, R11 ;  /* 0x0000000c0d0e7389 */ /* 0x00006400000c000b */
[----:B01234-:R-:W-:Y:S01]  /*1eb50*/  ENDCOLLECTIVE ;  /* 0x000000000000791b */ /* 0x01ffe20003800000 */
.L_x_828:
[----:B------:R-:W-:Y:S05]  /*1eb60*/  BSYNC B1 ;  /* 0x0000000000017941 */ /* 0x000fea0003800000 */
.L_x_827:
[----:B------:R-:W-:Y:S01]  /*1eb70*/  IMAD.MOV.U32 R13, RZ, RZ, R101 ;  /* 0x000000ffff0d7224 */ /* 0x000fe200078e0065 */
[----:B------:R-:W-:Y:S01]  /*1eb80*/  MOV R12, 0x2 ;  /* 0x00000002000c7802 */ /* 0x000fe20000000f00 */
[----:B------:R-:W-:Y:S02]  /*1eb90*/  IMAD.MOV.U32 R11, RZ, RZ, 0x1c1f ;  /* 0x00001c1fff0b7424 */ /* 0x000fe400078e00ff */
[----:B------:R-:W-:Y:S02]  /*1eba0*/  IMAD.MOV.U32 R15, RZ, RZ, -0x1 ;  /* 0xffffffffff0f7424 */ /* 0x000fe400078e00ff */
[----:B------:R-:W-:-:S07]  /*1ebb0*/  IMAD.MOV.U32 R102, RZ, RZ, R14 ;  /* 0x000000ffff667224 */ /* 0x000fce00078e000e */
[----:B------:R-:W-:Y:S05]  /*1ebc0*/  WARPSYNC.COLLECTIVE R15, `(.L_x_829) ;  /* 0x000000000f087348 */ /* 0x000fea0003c00000 */
[----:B------:R0:W1:Y:S02]  /*1ebd0*/  SHFL.IDX P6, R14, R13, R12, R11 ;  /* 0x0000000c0d0e7389 */ /* 0x00006400000c000b */
[----:B01----:R-:W-:Y:S01]  /*1ebe0*/  ENDCOLLECTIVE ;  /* 0x000000000000791b */ /* 0x003fe20003800000 */
.L_x_829:
[----:B------:R-:W-:Y:S05]  /*1ebf0*/  BRA `(.L_x_830) ;  /* 0xfffffe5800dc7947 */ /* 0x000fea000383ffff */
.L_x_570:
[----:B-1----:R1:W2:Y:S02]  /*1ec00*/  SYNCS.PHASECHK.TRANS64.TRYWAIT P3, [R88+URZ+0x22890], R100 ;  /* 0x02289064580075a7 */ /* 0x0022a4000806017f */
[----:B--2---:R-:W-:Y:S05]  /*1ec10*/  @!P3 NANOSLEEP.SYNCS 0x989680 ;  /* 0x009896800000b95d */ /* 0x004fea0003900000 */
[----:B------:R-:W2:Y:S02]  /*1ec20*/  @!P3 SYNCS.PHASECHK.TRANS64 P3, [R88+URZ+0x22890], R100 ;  /* 0x022890645800b5a7 */ /* 0x000ea4000806007f */
[----:B--2---:R-:W-:Y:S05]  /*1ec30*/  @!P3 BRA `(.L_x_570) ;  /* 0xfffffffc00f0b947 */ /* 0x004fea000383ffff */
[----:B------:R-:W-:Y:S05]  /*1ec40*/  BRA `(.L_x_831) ;  /* 0xfffffe6c00887947 */ /* 0x000fea000383ffff */
.L_x_571:
[----:B------:R-:W-:Y:S01]  /*1ec50*/  BSSY B1, `(.L_x_832) ;  /* 0x0000008000017945 */ /* 0x000fe20003800000 */
[----:B------:R-:W-:Y:S01]  /*1ec60*/  IMAD.MOV.U32 R13, RZ, RZ, R102 ;  /* 0x000000ffff0d7224 */ /* 0x000fe200078e0066 */
[----:B------:R-:W-:Y:S01]  /*1ec70*/  MOV R11, 0x1c1f ;  /* 0x00001c1f000b7802 */ /* 0x000fe20000000f00 */
[----:B------:R-:W-:Y:S02]  /*1ec80*/  IMAD.MOV.U32 R12, RZ, RZ, RZ ;  /* 0x000000ffff0c7224 */ /* 0x000fe400078e00ff */
[----:B------:R-:W-:-:S07]  /*1ec90*/  IMAD.MOV.U32 R15, RZ, RZ, -0x1 ;  /* 0xffffffffff0f7424 */ /* 0x000fce00078e00ff */
[----:B-1----:R-:W-:Y:S05]  /*1eca0*/  WARPSYNC.COLLECTIVE R15, `(.L_x_833) ;  /* 0x000000000f087348 */ /* 0x002fea0003c00000 */
[----:B------:R0:W2:Y:S02]  /*1ecb0*/  SHFL.IDX P6, R14, R13, R12, R11 ;  /* 0x0000000c0d0e7389 */ /* 0x0000a400000c000b */
[----:B012---:R-:W-:Y:S01]  /*1ecc0*/  ENDCOLLECTIVE ;  /* 0x000000000000791b */ /* 0x007fe20003800000 */
.L_x_833:
[----:B------:R-:W-:Y:S05]  /*1ecd0*/  BSYNC B1 ;  /* 0x0000000000017941 */ /* 0x000fea0003800000 */
.L_x_832:
[----:B------:R-:W-:Y:S01]  /*1ece0*/  IMAD.MOV.U32 R13, RZ, RZ, R101 ;  /* 0x000000ffff0d7224 */ /* 0x000fe200078e0065 */
[----:B------:R-:W-:Y:S01]  /*1ecf0*/  MOV R11, 0x1c1f ;  /* 0x00001c1f000b7802 */ /* 0x000fe20000000f00 */
[----:B------:R-:W-:Y:S02]  /*1ed00*/  IMAD.MOV.U32 R12, RZ, RZ, RZ ;  /* 0x000000ffff0c7224 */ /* 0x000fe400078e00ff */
[----:B------:R-:W-:Y:S02]  /*1ed10*/  IMAD.MOV.U32 R15, RZ, RZ, -0x1 ;  /* 0xffffffffff0f7424 */ /* 0x000fe400078e00ff */
[----:B------:R-:W-:-:S07]  /*1ed20*/  IMAD.MOV.U32 R103, RZ, RZ, R14 ;  /* 0x000000ffff677224 */ /* 0x000fce00078e000e */
[----:B------:R-:W-:Y:S05]  /*1ed30*/  WARPSYNC.COLLECTIVE R15, `(.L_x_834) ;  /* 0x000000000f087348 */ /* 0x000fea0003c00000 */
[----:B------:R0:W1:Y:S02]  /*1ed40*/  SHFL.IDX P6, R14, R13, R12, R11 ;  /* 0x0000000c0d0e7389 */ /* 0x00006400000c000b */
[----:B01----:R-:W-:Y:S01]  /*1ed50*/  ENDCOLLECTIVE ;  /* 0x000000000000791b */ /* 0x003fe20003800000 */
.L_x_834:
[----:B------:R-:W-:Y:S01]  /*1ed60*/  IMAD.MOV.U32 R105, RZ, RZ, R14 ;  /* 0x000000ffff697224 */ /* 0x000fe200078e000e */
[----:B------:R-:W-:Y:S06]  /*1ed70*/  BRA `(.L_x_835) ;  /* 0xfffffe6c00547947 */ /* 0x000fec000383ffff */
.L_x_576:
[----:B------:R-:W-:Y:S01]  /*1ed80*/  BSSY B1, `(.L_x_836) ;  /* 0x0000008000017945 */ /* 0x000fe20003800000 */
[----:B----4-:R-:W-:Y:S01]  /*1ed90*/  IMAD.MOV.U32 R13, RZ, RZ, R102 ;  /* 0x000000ffff0d7224 */ /* 0x010fe200078e0066 */
[----:B------:R-:W-:Y:S01]  /*1eda0*/  MOV R11, 0x1c1f ;  /* 0x00001c1f000b7802 */ /* 0x000fe20000000f00 */
[----:B------:R-:W-:Y:S02]  /*1edb0*/  IMAD.MOV.U32 R12, RZ, RZ, 0x1 ;  /* 0x00000001ff0c7424 */ /* 0x000fe400078e00ff */
[----:B------:R-:W-:-:S07]  /*1edc0*/  IMAD.MOV.U32 R15, RZ, RZ, -0x1 ;  /* 0xffffffffff0f7424 */ /* 0x000fce00078e00ff */
[----:B0123--:R-:W-:Y:S05]  /*1edd0*/  WARPSYNC.COLLECTIVE R15, `(.L_x_837) ;  /* 0x000000000f087348 */ /* 0x00ffea0003c00000 */
[----:B------:R4:W0:Y:S02]  /*1ede0*/  SHFL.IDX P6, R14, R13, R12, R11 ;  /* 0x0000000c0d0e7389 */ /* 0x00082400000c000b */
[----:B01234-:R-:W-:Y:S01]  /*1edf0*/  ENDCOLLECTIVE ;  /* 0x000000000000791b */ /* 0x01ffe20003800000 */
.L_x_837:
[----:B------:R-:W-:Y:S05]  /*1ee00*/  BSYNC B1 ;  /* 0x0000000000017941 */ /* 0x000fea0003800000 */
.L_x_836:
        /* <DEDUP_REMOVED lines=8> */
.L_x_838:
[----:B------:R-:W-:Y:S05]  /*1ee90*/  BRA `(.L_x_839) ;  /* 0xfffffe7800c87947 */ /* 0x000fea000383ffff */
.L_x_581:
[----:B------:R-:W-:Y:S01]  /*1eea0*/  BSSY B1, `(.L_x_840) ;  /* 0x0000008000017945 */ /* 0x000fe20003800000 */
[----:B0-----:R-:W-:Y:S01]  /*1eeb0*/  IMAD.MOV.U32 R13, RZ, RZ, R102 ;  /* 0x000000ffff0d7224 */ /* 0x001fe200078e0066 */
[----:B------:R-:W-:Y:S01]  /*1eec0*/  MOV R15, 0xffffffff ;  /* 0xffffffff000f7802 */ /* 0x000fe20000000f00 */
[----:B------:R-:W-:Y:S02]  /*1eed0*/  IMAD.MOV.U32 R12, RZ, RZ, 0x2 ;  /* 0x00000002ff0c7424 */ /* 0x000fe400078e00ff */
[----:B------:R-:W-:-:S07]  /*1eee0*/  IMAD.MOV.U32 R11, RZ, RZ, 0x1c1f ;  /* 0x00001c1fff0b7424 */ /* 0x000fce00078e00ff */
[----:B-1234-:R-:W-:Y:S05]  /*1eef0*/  WARPSYNC.COLLECTIVE R15, `(.L_x_841) ;  /* 0x000000000f087348 */ /* 0x01efea0003c00000 */
[----:B------:R0:W0:Y:S02]  /*1ef00*/  SHFL.IDX P6, R14, R13, R12, R11 ;  /* 0x0000000c0d0e7389 */ /* 0x00002400000c000b */
[----:B01234-:R-:W-:Y:S01]  /*1ef10*/  ENDCOLLECTIVE ;  /* 0x000000000000791b */ /* 0x01ffe20003800000 */
.L_x_841:
[----:B------:R-:W-:Y:S05]  /*1ef20*/  BSYNC B1 ;  /* 0x0000000000017941 */ /* 0x000fea0003800000 */
.L_x_840:
[----:B------:R-:W-:Y:S01]  /*1ef30*/  IMAD.MOV.U32 R13, RZ, RZ, R101 ;  /* 0x000000ffff0d7224 */ /* 0x000fe200078e0065 */
[----:B------:R-:W-:Y:S01]  /*1ef40*/  MOV R15, 0xffffffff ;  /* 0xffffffff000f7802 */ /* 0x000fe20000000f00 */
[----:B------:R-:W-:Y:S02]  /*1ef50*/  IMAD.MOV.U32 R12, RZ, RZ, 0x2 ;  /* 0x00000002ff0c7424 */ /* 0x000fe400078e00ff */
[----:B------:R-:W-:Y:S02]  /*1ef60*/  IMAD.MOV.U32 R11, RZ, RZ, 0x1c1f ;  /* 0x00001c1fff0b7424 */ /* 0x000fe400078e00ff */
[----:B------:R-:W-:-:S07]  /*1ef70*/  IMAD.MOV.U32 R29, RZ, RZ, R14 ;  /* 0x000000ffff1d7224 */ /* 0x000fce00078e000e */
[----:B------:R-:W-:Y:S05]  /*1ef80*/  WARPSYNC.COLLECTIVE R15, `(.L_x_842) ;  /* 0x000000000f087348 */ /* 0x000fea0003c00000 */
[----:B------:R0:W1:Y:S02]  /*1ef90*/  SHFL.IDX P6, R14, R13, R12, R11 ;  /* 0x0000000c0d0e7389 */ /* 0x00006400000c000b */
[----:B01----:R-:W-:Y:S01]  /*1efa0*/  ENDCOLLECTIVE ;  /* 0x000000000000791b */ /* 0x003fe20003800000 */
.L_x_842:
[----:B------:R-:W-:Y:S05]  /*1efb0*/  BRA `(.L_x_843) ;  /* 0xfffffe8800547947 */ /* 0x000fea000383ffff */
.L_x_586:
[----:B0-----:R0:W1:Y:S02]  /*1efc0*/  SYNCS.PHASECHK.TRANS64.TRYWAIT P2, [R88+URZ+0x22890], R100 ;  /* 0x02289064580075a7 */ /* 0x001064000804017f */
[----:B-1----:R-:W-:Y:S05]  /*1efd0*/  @!P2 NANOSLEEP.SYNCS 0x989680 ;  /* 0x009896800000a95d */ /* 0x002fea0003900000 */
[----:B------:R-:W1:Y:S02]  /*1efe0*/  @!P2 SYNCS.PHASECHK.TRANS64 P2, [R88+URZ+0x22890], R100 ;  /* 0x022890645800a5a7 */ /* 0x000e64000804007f */
[----:B-1----:R-:W-:Y:S05]  /*1eff0*/  @!P2 BRA `(.L_x_586) ;  /* 0xfffffffc00f0a947 */ /* 0x002fea000383ffff */
[----:B------:R-:W-:Y:S05]  /*1f000*/  BRA `(.L_x_844) ;  /* 0xfffffe9800247947 */ /* 0x000fea000383ffff */
.L_x_587:
        /* <DEDUP_REMOVED lines=8> */
.L_x_846:
[----:B------:R-:W-:Y:S05]  /*1f090*/  BSYNC B1 ;  /* 0x0000000000017941 */ /* 0x000fea0003800000 */
.L_x_845:
        /* <DEDUP_REMOVED lines=8> */
.L_x_847:
[----:B------:R-:W-:Y:S05]  /*1f120*/  BRA `(.L_x_848) ;  /* 0xfffffe9800487947 */ /* 0x000fea000383ffff */
.L_x_590:
[----:B------:R-:W-:Y:S01]  /*1f130*/  BSSY B1, `(.L_x_849) ;  /* 0x0000008000017945 */ /* 0x000fe20003800000 */
[----:B------:R-:W-:Y:S01]  /*1f140*/  MOV R13, R9 ;  /* 0x00000009000d7202 */ /* 0x000fe20000000f00 */
[----:B------:R-:W-:Y:S02]  /*1f150*/  IMAD.MOV.U32 R12, RZ, RZ, 0x1 ;  /* 0x00000001ff0c7424 */ /* 0x000fe400078e00ff */
[----:B------:R-:W-:Y:S02]  /*1f160*/  IMAD.MOV.U32 R11, RZ, RZ, 0x1c1f ;  /* 0x00001c1fff0b7424 */ /* 0x000fe400078e00ff */
[----:B----4-:R-:W-:-:S07]  /*1f170*/  IMAD.MOV.U32 R15, RZ, RZ, -0x1 ;  /* 0xffffffffff0f7424 */ /* 0x010fce00078e00ff */
[----:B0123--:R-:W-:Y:S05]  /*1f180*/  WARPSYNC.COLLECTIVE R15, `(.L_x_850) ;  /* 0x000000000f087348 */ /* 0x00ffea0003c00000 */
[----:B---3--:R3:W4:Y:S02]  /*1f190*/  SHFL.IDX P6, R14, R13, R12, R11 ;  /* 0x0000000c0d0e7389 */ /* 0x00872400000c000b */
[----:B01234-:R-:W-:Y:S01]  /*1f1a0*/  ENDCOLLECTIVE ;  /* 0x000000000000791b */ /* 0x01ffe20003800000 */
.L_x_850:
[----:B------:R-:W-:Y:S05]  /*1f1b0*/  BSYNC B1 ;  /* 0x0000000000017941 */ /* 0x000fea0003800000 */
.L_x_849:
        /* <DEDUP_REMOVED lines=8> */
.L_x_851:
[----:B------:R-:W-:Y:S05]  /*1f240*/  BRA `(.L_x_852) ;  /* 0xfffffe9800487947 */ /* 0x000fea000383ffff */
.L_x_593:
[----:B------:R-:W-:Y:S01]  /*1f250*/  BSSY B1, `(.L_x_853) ;  /* 0x0000008000017945 */ /* 0x000fe20003800000 */
[----:B------:R-:W-:Y:S01]  /*1f260*/  IMAD.MOV.U32 R13, RZ, RZ, R9 ;  /* 0x000000ffff0d7224 */ /* 0x000fe200078e0009 */
[----:B------:R-:W-:Y:S01]  /*1f270*/  MOV R12, 0x2 ;  /* 0x00000002000c7802 */ /* 0x000fe20000000f00 */
[----:B------:R-:W-:Y:S02]  /*1f280*/  IMAD.MOV.U32 R11, RZ, RZ, 0x1c1f ;  /* 0x00001c1fff0b7424 */ /* 0x000fe400078e00ff */
[----:B---3--:R-:W-:-:S07]  /*1f290*/  IMAD.MOV.U32 R15, RZ, RZ, -0x1 ;  /* 0xffffffffff0f7424 */ /* 0x008fce00078e00ff */
[----:B012-4-:R-:W-:Y:S05]  /*1f2a0*/  WARPSYNC.COLLECTIVE R15, `(.L_x_854) ;  /* 0x000000000f087348 */ /* 0x017fea0003c00000 */
[----:B------:R3:W0:Y:S02]  /*1f2b0*/  SHFL.IDX P6, R14, R13, R12, R11 ;  /* 0x0000000c0d0e7389 */ /* 0x00062400000c000b */
[----:B01234-:R-:W-:Y:S01]  /*1f2c0*/  ENDCOLLECTIVE ;  /* 0x000000000000791b */ /* 0x01ffe20003800000 */
.L_x_854:
[----:B------:R-:W-:Y:S05]  /*1f2d0*/  BSYNC B1 ;  /* 0x0000000000017941 */ /* 0x000fea0003800000 */
.L_x_853:
        /* <DEDUP_REMOVED lines=8> */
.L_x_855:
[----:B------:R-:W-:Y:S05]  /*1f360*/  BRA `(.L_x_856) ;  /* 0xfffffe98004c7947 */ /* 0x000fea000383ffff */
.L_x_597:
[----:B0-----:R0:W4:Y:S02]  /*1f370*/  SYNCS.PHASECHK.TRANS64.TRYWAIT P3, [R88+URZ+0x228b0], R100 ;  /* 0x0228b064580075a7 */ /* 0x001124000806017f */
[----:B----4-:R-:W-:Y:S05]  /*1f380*/  @!P3 NANOSLEEP.SYNCS 0x989680 ;  /* 0x009896800000b95d */ /* 0x010fea0003900000 */
[----:B------:R-:W4:Y:S02]  /*1f390*/  @!P3 SYNCS.PHASECHK.TRANS64 P3, [R88+URZ+0x228b0], R100 ;  /* 0x0228b0645800b5a7 */ /* 0x000f24000806007f */
[----:B----4-:R-:W-:Y:S05]  /*1f3a0*/  @!P3 BRA `(.L_x_597) ;  /* 0xfffffffc00f0b947 */ /* 0x010fea000383ffff */
[----:B------:R-:W-:Y:S05]  /*1f3b0*/  BRA `(.L_x_857) ;  /* 0xfffffe9800c07947 */ /* 0x000fea000383ffff */
.L_x_607:
[----:B------:R-:W-:Y:S01]  /*1f3c0*/  BSSY B0, `(.L_x_858) ;  /* 0x0000008000007945 */ /* 0x000fe20003800000 */
[----:B------:R-:W-:Y:S01]  /*1f3d0*/  IMAD.MOV.U32 R13, RZ, RZ, R229 ;  /* 0x000000ffff0d7224 */ /* 0x000fe200078e00e5 */
[----:B------:R-:W-:Y:S01]  /*1f3e0*/  MOV R11, 0x1f ;  /* 0x0000001f000b7802 */ /* 0x000fe20000000f00 */
[----:B------:R-:W-:Y:S02]  /*1f3f0*/  IMAD.MOV.U32 R12, RZ, RZ, RZ ;  /* 0x000000ffff0c7224 */ /* 0x000fe400078e00ff */
[----:B------:R-:W-:-:S07]  /*1f400*/  IMAD.MOV.U32 R15, RZ, RZ, -0x1 ;  /* 0xffffffffff0f7424 */ /* 0x000fce00078e00ff */
[----:B-----5:R-:W-:Y:S05]  /*1f410*/  WARPSYNC.COLLECTIVE R15, `(.L_x_859) ;  /* 0x000000000f087348 */ /* 0x020fea0003c00000 */
[----:B------:R0:W1:Y:S02]  /*1f420*/  SHFL.IDX P6, R14, R13, R12, R11 ;  /* 0x0000000c0d0e7389 */ /* 0x00006400000c000b */
[----:B01---5:R-:W-:Y:S01]  /*1f430*/  ENDCOLLECTIVE ;  /* 0x000000000000791b */ /* 0x023fe20003800000 */
.L_x_859:
[----:B------:R-:W-:Y:S05]  /*1f440*/  BSYNC B0 ;  /* 0x0000000000007941 */ /* 0x000fea0003800000 */
.L_x_858:
[----:B------:R-:W-:Y:S01]  /*1f450*/  IMAD.MOV.U32 R168, RZ, RZ, R14 ;  /* 0x000000ffffa87224 */ /* 0x000fe200078e000e */
[----:B------:R-:W-:Y:S06]  /*1f460*/  BRA `(.L_x_860) ;  /* 0xfffffea400547947 */ /* 0x000fec000383ffff */
.L_x_619:
[----:B------:R-:W-:Y:S01]  /*1f470*/  BSSY B1, `(.L_x_861) ;  /* 0x0000008000017945 */ /* 0x000fe20003800000 */
[----:B------:R-:W-:Y:S01]  /*1f480*/  IMAD.MOV.U32 R13, RZ, RZ, R24 ;  /* 0x000000ffff0d7224 */ /* 0x000fe200078e0018 */
[----:B------:R-:W-:Y:S01]  /*1f490*/  MOV R11, 0x1c1f ;  /* 0x00001c1f000b7802 */ /* 0x000fe20000000f00 */
[----:B------:R-:W-:Y:S02]  /*1f4a0*/  IMAD.MOV.U32 R12, RZ, RZ, RZ ;  /* 0x000000ffff0c7224 */ /* 0x000fe400078e00ff */
[----:B------:R-:W-:-:S07]  /*1f4b0*/  IMAD.MOV.U32 R15, RZ, RZ, -0x1 ;  /* 0xffffffffff0f7424 */ /* 0x000fce00078e00ff */
[----:B0-----:R-:W-:Y:S05]  /*1f4c0*/  WARPSYNC.COLLECTIVE R15, `(.L_x_862) ;  /* 0x000000000f087348 */ /* 0x001fea0003c00000 */
[----:B------:R1:W2:Y:S02]  /*1f4d0*/  SHFL.IDX P6, R14, R13, R12, R11 ;  /* 0x0000000c0d0e7389 */ /* 0x0002a400000c000b */
[----:B012---:R-:W-:Y:S01]  /*1f4e0*/  ENDCOLLECTIVE ;  /* 0x000000000000791b */ /* 0x007fe20003800000 */
.L_x_862:
[----:B------:R-:W-:Y:S05]  /*1f4f0*/  BSYNC B1 ;  /* 0x0000000000017941 */ /* 0x000fea0003800000 */
.L_x_861:
        /* <DEDUP_REMOVED lines=8> */
.L_x_863:
[----:B------:R-:W-:Y:S02]  /*1f580*/  IMAD.MOV.U32 R13, RZ, RZ, R30 ;  /* 0x000000ffff0d7224 */ /* 0x000fe400078e001e */
[----:B------:R-:W-:-:S07]  /*1f590*/  IMAD.MOV.U32 R0, RZ, RZ, R14 ;  /* 0x000000ffff007224 */ /* 0x000fce00078e000e */
[----:B------:R-:W-:Y:S05]  /*1f5a0*/  WARPSYNC.COLLECTIVE R15, `(.L_x_864) ;  /* 0x000000000f087348 */ /* 0x000fea0003c00000 */
[----:B------:R0:W1:Y:S02]  /*1f5b0*/  SHFL.IDX P6, R14, R13, R12, R11 ;  /* 0x0000000c0d0e7389 */ /* 0x00006400000c000b */
[----:B01----:R-:W-:Y:S01]  /*1f5c0*/  ENDCOLLECTIVE ;  /* 0x000000000000791b */ /* 0x003fe20003800000 */
.L_x_864:
[----:B------:R-:W-:Y:S01]  /*1f5d0*/  MOV R13, R28 ;  /* 0x0000001c000d7202 */ /* 0x000fe20000000f00 */
[----:B------:R-:W-:-:S07]  /*1f5e0*/  IMAD.MOV.U32 R5, RZ, RZ, R14 ;  /* 0x000000ffff057224 */ /* 0x000fce00078e000e */
[----:B------:R-:W-:Y:S05]  /*1f5f0*/  WARPSYNC.COLLECTIVE R15, `(.L_x_865) ;  /* 0x000000000f087348 */ /* 0x000fea0003c00000 */
[----:B------:R0:W1:Y:S02]  /*1f600*/  SHFL.IDX P6, R14, R13, R12, R11 ;  /* 0x0000000c0d0e7389 */ /* 0x00006400000c000b */
[----:B01----:R-:W-:Y:S01]  /*1f610*/  ENDCOLLECTIVE ;  /* 0x000000000000791b */ /* 0x003fe20003800000 */
.L_x_865:
[----:B------:R-:W-:Y:S05]  /*1f620*/  BRA `(.L_x_866) ;  /* 0xfffffea800487947 */ /* 0x000fea000383ffff */
.L_x_623:
[----:B0-----:R0:W1:Y:S02]  /*1f630*/  SYNCS.PHASECHK.TRANS64.TRYWAIT P0, [R18+URZ+0x22800], R41 ;  /* 0x02280029120075a7 */ /* 0x001064000800017f */
[----:B-1----:R-:W-:Y:S05]  /*1f640*/  @!P0 NANOSLEEP.SYNCS 0x989680 ;  /* 0x009896800000895d */ /* 0x002fea0003900000 */
[----:B------:R-:W1:Y:S02]  /*1f650*/  @!P0 SYNCS.PHASECHK.TRANS64 P0, [R18+URZ+0x22800], R41 ;  /* 0x02280029120085a7 */ /* 0x000e64000800007f */
[----:B-1----:R-:W-:Y:S05]  /*1f660*/  @!P0 BRA `(.L_x_623) ;  /* 0xfffffffc00f08947 */ /* 0x002fea000383ffff */
[----:B------:R-:W-:Y:S05]  /*1f670*/  BRA `(.L_x_867) ;  /* 0xfffffeac00a87947 */ /* 0x000fea000383ffff */
.L_x_631:
        /* <DEDUP_REMOVED lines=8> */
.L_x_869:
[----:B------:R-:W-:Y:S05]  /*1f700*/  BSYNC B1 ;  /* 0x0000000000017941 */ /* 0x000fea0003800000 */
.L_x_868:
        /* <DEDUP_REMOVED lines=8> */
.L_x_870:
[----:B------:R-:W-:Y:S01]  /*1f790*/  IMAD.MOV.U32 R13, RZ, RZ, R30 ;  /* 0x000000ffff0d7224 */ /* 0x000fe200078e001e */
[----:B------:R-:W-:-:S07]  /*1f7a0*/  MOV R5, R14 ;  /* 0x0000000e00057202 */ /* 0x000fce0000000f00 */
[----:B------:R-:W-:Y:S05]  /*1f7b0*/  WARPSYNC.COLLECTIVE R15, `(.L_x_871) ;  /* 0x000000000f087348 */ /* 0x000fea0003c00000 */
[----:B------:R0:W1:Y:S02]  /*1f7c0*/  SHFL.IDX P6, R14, R13, R12, R11 ;  /* 0x0000000c0d0e7389 */ /* 0x00006400000c000b */
[----:B01----:R-:W-:Y:S01]  /*1f7d0*/  ENDCOLLECTIVE ;  /* 0x000000000000791b */ /* 0x003fe20003800000 */
.L_x_871:
[----:B------:R-:W-:Y:S02]  /*1f7e0*/  IMAD.MOV.U32 R13, RZ, RZ, R28 ;  /* 0x000000ffff0d7224 */ /* 0x000fe400078e001c */
[----:B------:R-:W-:-:S07]  /*1f7f0*/  IMAD.MOV.U32 R7, RZ, RZ, R14 ;  /* 0x000000ffff077224 */ /* 0x000fce00078e000e */
[----:B------:R-:W-:Y:S05]  /*1f800*/  WARPSYNC.COLLECTIVE R15, `(.L_x_872) ;  /* 0x000000000f087348 */ /* 0x000fea0003c00000 */
[----:B------:R0:W1:Y:S02]  /*1f810*/  SHFL.IDX P6, R14, R13, R12, R11 ;  /* 0x0000000c0d0e7389 */ /* 0x00006400000c000b */
[----:B01----:R-:W-:Y:S01]  /*1f820*/  ENDCOLLECTIVE ;  /* 0x000000000000791b */ /* 0x003fe20003800000 */
.L_x_872:
[----:B------:R-:W-:Y:S01]  /*1f830*/  IMAD.MOV.U32 R21, RZ, RZ, R14 ;  /* 0x000000ffff157224 */ /* 0x000fe200078e000e */
[----:B------:R-:W-:Y:S06]  /*1f840*/  BRA `(.L_x_873) ;  /* 0xfffffec400747947 */ /* 0x000fec000383ffff */
.L_x_635:
[----:B0-----:R0:W1:Y:S02]  /*1f850*/  SYNCS.PHASECHK.TRANS64.TRYWAIT P1, [R18+URZ+0x22800], R37 ;  /* 0x02280025120075a7 */ /* 0x001064000802017f */
[----:B-1----:R-:W-:Y:S05]  /*1f860*/  @!P1 NANOSLEEP.SYNCS 0x989680 ;  /* 0x009896800000995d */ /* 0x002fea0003900000 */
[----:B------:R-:W1:Y:S02]  /*1f870*/  @!P1 SYNCS.PHASECHK.TRANS64 P1, [R18+URZ+0x22800], R37 ;  /* 0x02280025120095a7 */ /* 0x000e64000802007f */
[----:B-1----:R-:W-:Y:S05]  /*1f880*/  @!P1 BRA `(.L_x_635) ;  /* 0xfffffffc00f09947 */ /* 0x002fea000383ffff */
[----:B------:R-:W-:Y:S05]  /*1f890*/  BRA `(.L_x_874) ;  /* 0xfffffec800907947 */ /* 0x000fea000383ffff */
.L_x_641:
[----:B--2---:R2:W3:Y:S02]  /*1f8a0*/  SYNCS.PHASECHK.TRANS64.TRYWAIT P1, [R3+URZ+0x22830], R4 ;  /* 0x02283004030075a7 */ /* 0x0044e4000802017f */
[----:B---3--:R-:W-:Y:S05]  /*1f8b0*/  @!P1 NANOSLEEP.SYNCS 0x989680 ;  /* 0x009896800000995d */ /* 0x008fea0003900000 */
[----:B------:R-:W3:Y:S02]  /*1f8c0*/  @!P1 SYNCS.PHASECHK.TRANS64 P1, [R3+URZ+0x22830], R4 ;  /* 0x02283004030095a7 */ /* 0x000ee4000802007f */
[----:B---3--:R-:W-:Y:S05]  /*1f8d0*/  @!P1 BRA `(.L_x_641) ;  /* 0xfffffffc00f09947 */ /* 0x008fea000383ffff */
[----:B------:R-:W-:Y:S05]  /*1f8e0*/  BRA `(.L_x_640) ;  /* 0xfffffee400047947 */ /* 0x000fea000383ffff */
.L_x_648:
[----:B-1----:R1:W2:Y:S02]  /*1f8f0*/  SYNCS.PHASECHK.TRANS64.TRYWAIT P2, [R13+URZ+0x22830], R12 ;  /* 0x0228300c0d0075a7 */ /* 0x0022a4000804017f */
[----:B--2---:R-:W-:Y:S05]  /*1f900*/  @!P2 NANOSLEEP.SYNCS 0x989680 ;  /* 0x009896800000a95d */ /* 0x004fea0003900000 */
[----:B------:R-:W2:Y:S02]  /*1f910*/  @!P2 SYNCS.PHASECHK.TRANS64 P2, [R13+URZ+0x22830], R12 ;  /* 0x0228300c0d00a5a7 */ /* 0x000ea4000804007f */
[----:B--2---:R-:W-:Y:S05]  /*1f920*/  @!P2 BRA `(.L_x_648) ;  /* 0xfffffffc00f0a947 */ /* 0x004fea000383ffff */
[----:B------:R-:W-:Y:S05]  /*1f930*/  BRA `(.L_x_647) ;  /* 0xffffff1400bc7947 */ /* 0x000fea000383ffff */
.L_x_652:
[----:B-1----:R1:W2:Y:S02]  /*1f940*/  SYNCS.PHASECHK.TRANS64.TRYWAIT P1, [R13+URZ+0x22850], R12 ;  /* 0x0228500c0d0075a7 */ /* 0x0022a4000802017f */
[----:B--2---:R-:W-:Y:S05]  /*1f950*/  @!P1 NANOSLEEP.SYNCS 0x989680 ;  /* 0x009896800000995d */ /* 0x004fea0003900000 */
[----:B------:R-:W2:Y:S02]  /*1f960*/  @!P1 SYNCS.PHASECHK.TRANS64 P1, [R13+URZ+0x22850], R12 ;  /* 0x0228500c0d0095a7 */ /* 0x000ea4000802007f */
[----:B--2---:R-:W-:Y:S05]  /*1f970*/  @!P1 BRA `(.L_x_652) ;  /* 0xfffffffc00f09947 */ /* 0x004fea000383ffff */
[----:B------:R-:W-:Y:S05]  /*1f980*/  BRA `(.L_x_649) ;  /* 0xffffff2000e47947 */ /* 0x000fea000383ffff */
.L_x_659:
[----:B-1----:R1:W2:Y:S02]  /*1f990*/  SYNCS.PHASECHK.TRANS64.TRYWAIT P1, [R11+URZ+0x22850], R0 ;  /* 0x022850000b0075a7 */ /* 0x0022a4000802017f */
[----:B--2---:R-:W-:Y:S05]  /*1f9a0*/  @!P1 NANOSLEEP.SYNCS 0x989680 ;  /* 0x009896800000995d */ /* 0x004fea0003900000 */
[----:B------:R-:W2:Y:S02]  /*1f9b0*/  @!P1 SYNCS.PHASECHK.TRANS64 P1, [R11+URZ+0x22850], R0 ;  /* 0x022850000b0095a7 */ /* 0x000ea4000802007f */
[----:B--2---:R-:W-:Y:S05]  /*1f9c0*/  @!P1 BRA `(.L_x_659) ;  /* 0xfffffffc00f09947 */ /* 0x004fea000383ffff */
[----:B------:R-:W-:Y:S05]  /*1f9d0*/  BRA `(.L_x_658) ;  /* 0xffffff4000f07947 */ /* 0x000fea000383ffff */
.L_x_663:
[----:B------:R-:W-:Y:S01]  /*1f9e0*/  MOV R12, R0 ;  /* 0x00000000000c7202 */ /* 0x000fe20000000f00 */
[----:B------:R-:W-:Y:S01]  /*1f9f0*/  IMAD.MOV.U32 R11, RZ, RZ, 0x1c1f ;  /* 0x00001c1fff0b7424 */ /* 0x000fe200078e00ff */
[----:B------:R-:W-:Y:S01]  /*1fa00*/  SEL R5, R97, R96, P0 ;  /* 0x0000006061057207 */ /* 0x000fe20000000000 */
[----:B------:R-:W-:Y:S01]  /*1fa10*/  IMAD.MOV.U32 R15, RZ, RZ, -0x1 ;  /* 0xffffffffff0f7424 */ /* 0x000fe200078e00ff */
[----:B------:R-:W-:Y:S02]  /*1fa20*/  SEL R7, R96, R97, P0 ;  /* 0x0000006160077207 */ /* 0x000fe40000000000 */
[----:B------:R-:W-:-:S07]  /*1fa30*/  SEL R9, R93, R92, P0 ;  /* 0x0000005c5d097207 */ /* 0x000fce0000000000 */
[----:B-1----:R-:W-:Y:S05]  /*1fa40*/  WARPSYNC.COLLECTIVE R15, `(.L_x_875) ;  /* 0x000000000f087348 */ /* 0x002fea0003c00000 */
[----:B------:R0:W2:Y:S02]  /*1fa50*/  SHFL.IDX P6, R14, R13, R12, R11 ;  /* 0x0000000c0d0e7389 */ /* 0x0000a400000c000b */
[----:B012---:R-:W-:Y:S01]  /*1fa60*/  ENDCOLLECTIVE ;  /* 0x000000000000791b */ /* 0x007fe20003800000 */
.L_x_875:
[----:B------:R-:W-:Y:S02]  /*1fa70*/  SEL R21, R92, R93, P0 ;  /* 0x0000005d5c157207 */ /* 0x000fe40000000000 */
[----:B------:R-:W-:Y:S02]  /*1fa80*/  SEL R25, R49, R48, P0 ;  /* 0x0000003031197207 */ /* 0x000fe40000000000 */
[----:B------:R-:W-:Y:S02]  /*1fa90*/  SEL R27, R48, R49, P0 ;  /* 0x00000031301b7207 */ /* 0x000fe40000000000 */
[----:B------:R-:W-:Y:S02]  /*1faa0*/  SEL R67, R30, R69, P0 ;  /* 0x000000451e437207 */ /* 0x000fe40000000000 */
[----:B------:R-:W-:Y:S02]  /*1fab0*/  SEL R69, R69, R30, P0 ;  /* 0x0000001e45457207 */ /* 0x000fe40000000000 */
[----:B------:R-:W-:-:S02]  /*1fac0*/  SEL R29, R41, R40, P0 ;  /* 0x00000028291d7207 */ /* 0x000fc40000000000 */
[----:B------:R-:W-:Y:S01]  /*1fad0*/  SEL R31, R40, R41, P0 ;  /* 0x00000029281f7207 */ /* 0x000fe20000000000 */
[----:B------:R-:W-:Y:S01]  /*1fae0*/  IMAD.MOV.U32 R13, RZ, RZ, R3 ;  /* 0x000000ffff0d7224 */ /* 0x000fe200078e0003 */
[----:B------:R-:W-:Y:S02]  /*1faf0*/  MOV R12, R2 ;  /* 0x00000002000c7202 */ /* 0x000fe40000000f00 */
[----:B------:R-:W-:Y:S02]  /*1fb00*/  SEL R45, R73, R68, P0 ;  /* 0x00000044492d7207 */ /* 0x000fe40000000000 */
[----:B------:R-:W-:Y:S02]  /*1fb10*/  SEL R47, R68, R73, P0 ;  /* 0x00000049442f7207 */ /* 0x000fe40000000000 */
[----:B------:R-:W-:Y:S02]  /*1fb20*/  SEL R71, R34, R75, P0 ;  /* 0x0000004b22477207 */ /* 0x000fe40000000000 */
[----:B------:R-:W-:Y:S01]  /*1fb30*/  SEL R73, R75, R34, P0 ;  /* 0x000000224b497207 */ /* 0x000fe20000000000 */
[----:B------:R-:W-:Y:S01]  /*1fb40*/  IMAD.MOV.U32 R6, RZ, RZ, R14 ;  /* 0x000000ffff067224 */ /* 0x000fe200078e000e */
[----:B------:R-:W-:-:S07]  /*1fb50*/  SEL R33, R35, R32, P0 ;  /* 0x0000002023217207 */ /* 0x000fce0000000000 */
[----:B------:R-:W-:Y:S05]  /*1fb60*/  WARPSYNC.COLLECTIVE R15, `(.L_x_876) ;  /* 0x000000000f087348 */ /* 0x000fea0003c00000 */
[----:B------:R0:W1:Y:S02]  /*1fb70*/  SHFL.IDX P6, R14, R13, R12, R11 ;  /* 0x0000000c0d0e7389 */ /* 0x00006400000c000b */
[----:B01----:R-:W-:Y:S01]  /*1fb80*/  ENDCOLLECTIVE ;  /* 0x000000000000791b */ /* 0x003fe20003800000 */
.L_x_876:
        /* <DEDUP_REMOVED lines=8> */
[----:B------:R-:W-:Y:S01]  /*1fc10*/  SEL R75, R77, R42, P0 ;  /* 0x0000002a4d4b7207 */ /* 0x000fe20000000000 */
[----:B------:R-:W-:Y:S01]  /*1fc20*/  IMAD.MOV.U32 R12, RZ, RZ, R0 ;  /* 0x000000ffff0c7224 */ /* 0x000fe200078e0000 */
        /* <DEDUP_REMOVED lines=9> */
.L_x_877:
[----:B------:R-:W-:Y:S02]  /*1fcc0*/  SEL R61, R61, R46, P0 ;  /* 0x0000002e3d3d7207 */ /* 0x000fe40000000000 */
[----:B------:R-:W-:Y:S02]  /*1fcd0*/  SEL R57, R52, R57, P0 ;  /* 0x0000003934397207 */ /* 0x000fe40000000000 */
[----:B------:R-:W-:Y:S02]  /*1fce0*/  SEL R4, R6, R3, P0 ;  /* 0x0000000306047207 */ /* 0x000fe40000000000 */
[----:B------:R-:W-:Y:S02]  /*1fcf0*/  SEL R6, R3, R6, P0 ;  /* 0x0000000603067207 */ /* 0x000fe40000000000 */
[----:B------:R-:W-:Y:S01]  /*1fd00*/  MOV R13, R7 ;  /* 0x00000007000d7202 */ /* 0x000fe20000000f00 */
[----:B------:R-:W-:Y:S02]  /*1fd10*/  IMAD.MOV.U32 R12, RZ, RZ, R2 ;  /* 0x000000ffff0c7224 */ /* 0x000fe400078e0002 */
[----:B------:R-:W-:-:S07]  /*1fd20*/  IMAD.MOV.U32 R10, RZ, RZ, R14 ;  /* 0x000000ffff0a7224 */ /* 0x000fce00078e000e */
[----:B------:R-:W-:Y:S05]  /*1fd30*/  WARPSYNC.COLLECTIVE R15, `(.L_x_878) ;  /* 0x000000000f087348 */ /* 0x000fea0003c00000 */
[----:B------:R0:W1:Y:S02]  /*1fd40*/  SHFL.IDX P6, R14, R13, R12, R11 ;  /* 0x0000000c0d0e7389 */ /* 0x00006400000c000b */
[----:B01----:R-:W-:Y:S01]  /*1fd50*/  ENDCOLLECTIVE ;  /* 0x000000000000791b */ /* 0x003fe20003800000 */
.L_x_878:
[----:B------:R-:W-:Y:S02]  /*1fd60*/  IMAD.MOV.U32 R13, RZ, RZ, R9 ;  /* 0x000000ffff0d7224 */ /* 0x000fe400078e0009 */
[----:B------:R-:W-:Y:S02]  /*1fd70*/  IMAD.MOV.U32 R12, RZ, RZ, R0 ;  /* 0x000000ffff0c7224 */ /* 0x000fe400078e0000 */
[----:B------:R-:W-:-:S07]  /*1fd80*/  IMAD.MOV.U32 R7, RZ, RZ, R14 ;  /* 0x000000ffff077224 */ /* 0x000fce00078e000e */
[----:B------:R-:W-:Y:S05]  /*1fd90*/  WARPSYNC.COLLECTIVE R15, `(.L_x_879) ;  /* 0x000000000f087348 */ /* 0x000fea0003c00000 */
[----:B------:R0:W1:Y:S02]  /*1fda0*/  SHFL.IDX P6, R14, R13, R12, R11 ;  /* 0x0000000c0d0e7389 */ /* 0x00006400000c000b */
[----:B01----:R-:W-:Y:S01]  /*1fdb0*/  ENDCOLLECTIVE ;  /* 0x000000000000791b */ /* 0x003fe20003800000 */
.L_x_879:
[----:B------:R-:W-:Y:S02]  /*1fdc0*/  SEL R8, R10, R7, P0 ;  /* 0x000000070a087207 */ /* 0x000fe40000000000 */
[----:B------:R-:W-:Y:S01]  /*1fdd0*/  SEL R10, R7, R10, P0 ;  /* 0x0000000a070a7207 */ /* 0x000fe20000000000 */
[----:B------:R-:W-:Y:S02]  /*1fde0*/  IMAD.MOV.U32 R13, RZ, RZ, R21 ;  /* 0x000000ffff0d7224 */ /* 0x000fe400078e0015 */
[----:B------:R-:W-:Y:S01]  /*1fdf0*/  IMAD.MOV.U32 R12, RZ, RZ, R2 ;  /* 0x000000ffff0c7224 */ /* 0x000fe200078e0002 */
[----:B------:R-:W-:-:S07]  /*1fe00*/  MOV R26, R14 ;  /* 0x0000000e001a7202 */ /* 0x000fce0000000f00 */
[----:B------:R-:W-:Y:S05]  /*1fe10*/  WARPSYNC.COLLECTIVE R15, `(.L_x_880) ;  /* 0x000000000f087348 */ /* 0x000fea0003c00000 */
[----:B------:R0:W1:Y:S02]  /*1fe20*/  SHFL.IDX P6, R14, R13, R12, R11 ;  /* 0x0000000c0d0e7389 */ /* 0x00006400000c000b */
[----:B01----:R-:W-:Y:S01]  /*1fe30*/  ENDCOLLECTIVE ;  /* 0x000000000000791b */ /* 0x003fe20003800000 */
.L_x_880:
[----:B------:R-:W-:Y:S01]  /*1fe40*/  IMAD.MOV.U32 R13, RZ, RZ, R25 ;  /* 0x000000ffff0d7224 */ /* 0x000fe200078e0019 */
[----:B------:R-:W-:Y:S01]  /*1fe50*/  MOV R12, R0 ;  /* 0x00000000000c7202 */ /* 0x000fe20000000f00 */
[----:B------:R-:W-:-:S07]  /*1fe60*/  IMAD.MOV.U32 R21, RZ, RZ, R14 ;  /* 0x000000ffff157224 */ /* 0x000fce00078e000e */
[----:B------:R-:W-:Y:S05]  /*1fe70*/  WARPSYNC.COLLECTIVE R15, `(.L_x_881) ;  /* 0x000000000f087348 */ /* 0x000fea0003c00000 */
[----:B------:R0:W1:Y:S02]  /*1fe80*/  SHFL.IDX P6, R14, R13, R12, R11 ;  /* 0x0000000c0d0e7389 */ /* 0x00006400000c000b */
[----:B01----:R-:W-:Y:S01]  /*1fe90*/  ENDCOLLECTIVE ;  /* 0x000000000000791b */ /* 0x003fe20003800000 */
.L_x_881:
[----:B------:R-:W-:Y:S02]  /*1fea0*/  SEL R24, R26, R21, P0 ;  /* 0x000000151a187207 */ /* 0x000fe40000000000 */
[----:B------:R-:W-:Y:S01]  /*1feb0*/  SEL R26, R21, R26, P0 ;  /* 0x0000001a151a7207 */ /* 0x000fe20000000000 */
[----:B------:R-:W-:Y:S02]  /*1fec0*/  IMAD.MOV.U32 R13, RZ, RZ, R27 ;  /* 0x000000ffff0d7224 */ /* 0x000fe400078e001b */
[----:B------:R-:W-:Y:S02]  /*1fed0*/  IMAD.MOV.U32 R12, RZ, RZ, R2 ;  /* 0x000000ffff0c7224 */ /* 0x000fe400078e0002 */
[----:B------:R-:W-:-:S07]  /*1fee0*/  IMAD.MOV.U32 R30, RZ, RZ, R14 ;  /* 0x000000ffff1e7224 */ /* 0x000fce00078e000e */
[----:B------:R-:W-:Y:S05]  /*1fef0*/  WARPSYNC.COLLECTIVE R15, `(.L_x_882) ;  /* 0x000000000f087348 */ /* 0x000fea0003c00000 */
[----:B------:R0:W1:Y:S02]  /*1ff00*/  SHFL.IDX P6, R14, R13, R12, R11 ;  /* 0x0000000c0d0e7389 */ /* 0x00006400000c000b */
[----:B01----:R-:W-:Y:S01]  /*1ff10*/  ENDCOLLECTIVE ;  /* 0x000000000000791b */ /* 0x003fe20003800000 */
.L_x_882:
[----:B------:R-:W-:Y:S01]  /*1ff20*/  MOV R13, R29 ;  /* 0x0000001d000d7202 */ /* 0x000fe20000000f00 */
[----:B------:R-:W-:Y:S02]  /*1ff30*/  IMAD.MOV.U32 R12, RZ, RZ, R0 ;  /* 0x000000ffff0c7224 */ /* 0x000fe400078e0000 */
[----:B------:R-:W-:-:S07]  /*1ff40*/  IMAD.MOV.U32 R27, RZ, RZ, R14 ;  /* 0x000000ffff1b7224 */ /* 0x000fce00078e000e */
[----:B------:R-:W-:Y:S05]  /*1ff50*/  WARPSYNC.COLLECTIVE R15, `(.L_x_883) ;  /* 0x000000000f087348 */ /* 0x000fea0003c00000 */
[----:B------:R0:W1:Y:S02]  /*1ff60*/  SHFL.IDX P6, R14, R13, R12, R11 ;  /* 0x0000000c0d0e7389 */ /* 0x00006400000c000b */
[----:B01----:R-:W-:Y:S01]  /*1ff70*/  ENDCOLLECTIVE ;  /* 0x000000000000791b */ /* 0x003fe20003800000 */
.L_x_883:
        /* <DEDUP_REMOVED lines=8> */
.L_x_884:
[----:B------:R-:W-:Y:S02]  /*20000*/  IMAD.MOV.U32 R13, RZ, RZ, R33 ;  /* 0x000000ffff0d7224 */ /* 0x000fe400078e0021 */
[----:B------:R-:W-:Y:S01]  /*20010*/  IMAD.MOV.U32 R12, RZ, RZ, R0 ;  /* 0x000000ffff0c7224 */ /* 0x000fe200078e0000 */
[----:B------:R-:W-:-:S07]  /*20020*/  MOV R31, R14 ;  /* 0x0000000e001f7202 */ /* 0x000fce0000000f00 */
[----:B------:R-:W-:Y:S05]  /*20030*/  WARPSYNC.COLLECTIVE R15, `(.L_x_885) ;  /* 0x000000000f087348 */ /* 0x000fea0003c00000 */
[----:B------:R0:W1:Y:S02]  /*20040*/  SHFL.IDX P6, R14, R13, R12, R11 ;  /* 0x0000000c0d0e7389 */ /* 0x00006400000c000b */
[----:B01----:R-:W-:Y:S01]  /*20050*/  ENDCOLLECTIVE ;  /* 0x000000000000791b */ /* 0x003fe20003800000 */
.L_x_885:
[----:B------:R-:W-:Y:S02]  /*20060*/  SEL R32, R34, R31, P0 ;  /* 0x0000001f22207207 */ /* 0x000fe40000000000 */
[----:B------:R-:W-:Y:S01]  /*20070*/  SEL R34, R31, R34, P0 ;  /* 0x000000221f227207 */ /* 0x000fe20000000000 */
[----:B------:R-:W-:Y:S01]  /*20080*/  IMAD.MOV.U32 R13, RZ, RZ, R35 ;  /* 0x000000ffff0d7224 */ /* 0x000fe200078e0023 */
[----:B------:R-:W-:Y:S01]  /*20090*/  MOV R12, R2 ;  /* 0x00000002000c7202 */ /* 0x000fe20000000f00 */
[----:B------:R-:W-:-:S07]  /*200a0*/  IMAD.MOV.U32 R38, RZ, RZ, R14 ;  /* 0x000000ffff267224 */ /* 0x000fce00078e000e */
[----:B------:R-:W-:Y:S05]  /*200b0*/  WARPSYNC.COLLECTIVE R15, `(.L_x_886) ;  /* 0x000000000f087348 */ /* 0x000fea0003c00000 */
[----:B------:R0:W1:Y:S02]  /*200c0*/  SHFL.IDX P6, R14, R13, R12, R11 ;  /* 0x0000000c0d0e7389 */ /* 0x00006400000c000b */
[----:B01----:R-:W-:Y:S01]  /*200d0*/  ENDCOLLECTIVE ;  /* 0x000000000000791b */ /* 0x003fe20003800000 */
.L_x_886:
[----:B------:R-:W-:Y:S02]  /*200e0*/  IMAD.MOV.U32 R13, RZ, RZ, R37 ;  /* 0x000000ffff0d7224 */ /* 0x000fe400078e0025 */
[----:B------:R-:W-:Y:S02]  /*200f0*/  IMAD.MOV.U32 R12, RZ, RZ, R0 ;  /* 0x000000ffff0c7224 */ /* 0x000fe400078e0000 */
[----:B------:R-:W-:-:S07]  /*20100*/  IMAD.MOV.U32 R35, RZ, RZ, R14 ;  /* 0x000000ffff237224 */ /* 0x000fce00078e000e */
[----:B------:R-:W-:Y:S05]  /*20110*/  WARPSYNC.COLLECTIVE R15, `(.L_x_887) ;  /* 0x000000000f087348 */ /* 0x000fea0003c00000 */
[----:B------:R0:W1:Y:S02]  /*20120*/  SHFL.IDX P6, R14, R13, R12, R11 ;  /* 0x0000000c0d0e7389 */ /* 0x00006400000c000b */
[----:B01----:R-:W-:Y:S01]  /*20130*/  ENDCOLLECTIVE ;  /* 0x000000000000791b */ /* 0x003fe20003800000 */
.L_x_887:
        /* <DEDUP_REMOVED lines=8> */
.L_x_888:
[----:B------:R-:W-:Y:S02]  /*201c0*/  IMAD.MOV.U32 R13, RZ, RZ, R41 ;  /* 0x000000ffff0d7224 */ /* 0x000fe400078e0029 */
[----:B------:R-:W-:Y:S02]  /*201d0*/  IMAD.MOV.U32 R12, RZ, RZ, R0 ;  /* 0x000000ffff0c7224 */ /* 0x000fe400078e0000 */
[----:B------:R-:W-:-:S07]  /*201e0*/  IMAD.MOV.U32 R20, RZ, RZ, R14 ;  /* 0x000000ffff147224 */ /* 0x000fce00078e000e */
[----:B------:R-:W-:Y:S05]  /*201f0*/  WARPSYNC.COLLECTIVE R15, `(.L_x_889) ;  /* 0x000000000f087348 */ /* 0x000fea0003c00000 */
[----:B------:R0:W1:Y:S02]  /*20200*/  SHFL.IDX P6, R14, R13, R12, R11 ;  /* 0x0000000c0d0e7389 */ /* 0x00006400000c000b */
[----:B01----:R-:W-:Y:S01]  /*20210*/  ENDCOLLECTIVE ;  /* 0x000000000000791b */ /* 0x003fe20003800000 */
.L_x_889:
[----:B------:R-:W-:Y:S02]  /*20220*/  IMAD.MOV.U32 R13, RZ, RZ, R43 ;  /* 0x000000ffff0d7224 */ /* 0x000fe400078e002b */
[----:B------:R-:W-:Y:S01]  /*20230*/  IMAD.MOV.U32 R12, RZ, RZ, R2 ;  /* 0x000000ffff0c7224 */ /* 0x000fe200078e0002 */
[----:B------:R-:W-:-:S07]  /*20240*/  MOV R42, R14 ;  /* 0x0000000e002a7202 */ /* 0x000fce0000000f00 */
[----:B------:R-:W-:Y:S05]  /*20250*/  WARPSYNC.COLLECTIVE R15, `(.L_x_890) ;  /* 0x000000000f087348 */ /* 0x000fea0003c00000 */
[----:B------:R0:W1:Y:S02]  /*20260*/  SHFL.IDX P6, R14, R13, R12, R11 ;  /* 0x0000000c0d0e7389 */ /* 0x00006400000c000b */
[----:B01----:R-:W-:Y:S01]  /*20270*/  ENDCOLLECTIVE ;  /* 0x000000000000791b */ /* 0x003fe20003800000 */
.L_x_890:
[----:B------:R-:W-:Y:S01]  /*20280*/  IMAD.MOV.U32 R13, RZ, RZ, R45 ;  /* 0x000000ffff0d7224 */ /* 0x000fe200078e002d */
[----:B------:R-:W-:Y:S01]  /*20290*/  MOV R12, R0 ;  /* 0x00000000000c7202 */ /* 0x000fe20000000f00 */
[----:B------:R-:W-:-:S07]  /*202a0*/  IMAD.MOV.U32 R43, RZ, RZ, R14 ;  /* 0x000000ffff2b7224 */ /* 0x000fce00078e000e */
[----:B------:R-:W-:Y:S05]  /*202b0*/  WARPSYNC.COLLECTIVE R15, `(.L_x_891) ;  /* 0x000000000f087348 */ /* 0x000fea0003c00000 */
[----:B------:R0:W1:Y:S02]  /*202c0*/  SHFL.IDX P6, R14, R13, R12, R11 ;  /* 0x0000000c0d0e7389 */ /* 0x00006400000c000b */
[----:B01----:R-:W-:Y:S01]  /*202d0*/  ENDCOLLECTIVE ;  /* 0x000000000000791b */ /* 0x003fe20003800000 */
.L_x_891:
[----:B------:R-:W-:Y:S02]  /*202e0*/  SEL R40, R42, R43, P0 ;  /* 0x0000002b2a287207 */ /* 0x000fe40000000000 */
[----:B------:R-:W-:Y:S01]  /*202f0*/  SEL R42, R43, R42, P0 ;  /* 0x0000002a2b2a7207 */ /* 0x000fe20000000000 */
[----:B------:R-:W-:Y:S02]  /*20300*/  IMAD.MOV.U32 R13, RZ, RZ, R47 ;  /* 0x000000ffff0d7224 */ /* 0x000fe400078e002f */
[----:B------:R-:W-:Y:S02]  /*20310*/  IMAD.MOV.U32 R12, RZ, RZ, R2 ;  /* 0x000000ffff0c7224 */ /* 0x000fe400078e0002 */
[----:B------:R-:W-:Y:S02]  /*20320*/  IMAD.MOV.U32 R47, RZ, RZ, RZ ;  /* 0x000000ffff2f7224 */ /* 0x000fe400078e00ff */
[----:B------:R-:W-:-:S07]  /*20330*/  IMAD.MOV.U32 R45, RZ, RZ, R14 ;  /* 0x000000ffff2d7224 */ /* 0x000fce00078e000e */
[----:B------:R-:W-:Y:S05]  /*20340*/  WARPSYNC.COLLECTIVE R15, `(.L_x_892) ;  /* 0x000000000f087348 */ /* 0x000fea0003c00000 */
[----:B------:R0:W1:Y:S02]  /*20350*/  SHFL.IDX P6, R14, R13, R12, R11 ;  /* 0x0000000c0d0e7389 */ /* 0x00006400000c000b */
[----:B01----:R-:W-:Y:S01]  /*20360*/  ENDCOLLECTIVE ;  /* 0x000000000000791b */ /* 0x003fe20003800000 */
.L_x_892:
[----:B------:R-:W-:Y:S01]  /*20370*/  MOV R13, R49 ;  /* 0x00000031000d7202 */ /* 0x000fe20000000f00 */
[----:B------:R-:W-:Y:S02]  /*20380*/  IMAD.MOV.U32 R12, RZ, RZ, R0 ;  /* 0x000000ffff0c7224 */ /* 0x000fe400078e0000 */
[----:B------:R-:W-:-:S07]  /*20390*/  IMAD.MOV.U32 R44, RZ, RZ, R14 ;  /* 0x000000ffff2c7224 */ /* 0x000fce00078e000e */
[----:B------:R-:W-:Y:S05]  /*203a0*/  WARPSYNC.COLLECTIVE R15, `(.L_x_893) ;  /* 0x000000000f087348 */ /* 0x000fea0003c00000 */
[----:B------:R0:W1:Y:S02]  /*203b0*/  SHFL.IDX P6, R14, R13, R12, R11 ;  /* 0x0000000c0d0e7389 */ /* 0x00006400000c000b */
[----:B01----:R-:W-:Y:S01]  /*203c0*/  ENDCOLLECTIVE ;  /* 0x000000000000791b */ /* 0x003fe20003800000 */
.L_x_893:
        /* <DEDUP_REMOVED lines=8> */
.L_x_894:
[----:B------:R-:W-:Y:S02]  /*20450*/  IMAD.MOV.U32 R13, RZ, RZ, R53 ;  /* 0x000000ffff0d7224 */ /* 0x000fe400078e0035 */
[----:B------:R-:W-:Y:S01]  /*20460*/  IMAD.MOV.U32 R12, RZ, RZ, R0 ;  /* 0x000000ffff0c7224 */ /* 0x000fe200078e0000 */
[----:B------:R-:W-:-:S07]  /*20470*/  MOV R46, R14 ;  /* 0x0000000e002e7202 */ /* 0x000fce0000000f00 */
[----:B------:R-:W-:Y:S05]  /*20480*/  WARPSYNC.COLLECTIVE R15, `(.L_x_895) ;  /* 0x000000000f087348 */ /* 0x000fea0003c00000 */
[----:B------:R0:W1:Y:S02]  /*20490*/  SHFL.IDX P6, R14, R13, R12, R11 ;  /* 0x0000000c0d0e7389 */ /* 0x00006400000c000b */
[----:B01----:R-:W-:Y:S01]  /*204a0*/  ENDCOLLECTIVE ;  /* 0x000000000000791b */ /* 0x003fe20003800000 */
.L_x_895:
[----:B------:R-:W-:Y:S01]  /*204b0*/  SEL R9, R49, R46, P0 ;  /* 0x0000002e31097207 */ /* 0x000fe20000000000 */
[----:B------:R-:W-:Y:S01]  /*204c0*/  IMAD.MOV.U32 R13, RZ, RZ, R57 ;  /* 0x000000ffff0d7224 */ /* 0x000fe200078e0039 */
[----:B------:R-:W-:Y:S01]  /*204d0*/  MOV R12, R2 ;  /* 0x00000002000c7202 */ /* 0x000fe20000000f00 */
[----:B------:R-:W-:-:S07]  /*204e0*/  IMAD.MOV.U32 R53, RZ, RZ, R14 ;  /* 0x000000ffff357224 */ /* 0x000fce00078e000e */
[----:B------:R-:W-:Y:S05]  /*204f0*/  WARPSYNC.COLLECTIVE R15, `(.L_x_896) ;  /* 0x000000000f087348 */ /* 0x000fea0003c00000 */
[----:B------:R0:W1:Y:S02]  /*20500*/  SHFL.IDX P6, R14, R13, R12, R11 ;  /* 0x0000000c0d0e7389 */ /* 0x00006400000c000b */
[----:B01----:R-:W-:Y:S01]  /*20510*/  ENDCOLLECTIVE ;  /* 0x000000000000791b */ /* 0x003fe20003800000 */
.L_x_896:
[----:B------:R-:W-:Y:S02]  /*20520*/  IMAD.MOV.U32 R13, RZ, RZ, R59 ;  /* 0x000000ffff0d7224 */ /* 0x000fe400078e003b */
[----:B------:R-:W-:Y:S02]  /*20530*/  IMAD.MOV.U32 R12, RZ, RZ, R0 ;  /* 0x000000ffff0c7224 */ /* 0x000fe400078e0000 */
[----:B------:R-:W-:-:S07]  /*20540*/  IMAD.MOV.U32 R48, RZ, RZ, R14 ;  /* 0x000000ffff307224 */ /* 0x000fce00078e000e */
[----:B------:R-:W-:Y:S05]  /*20550*/  WARPSYNC.COLLECTIVE R15, `(.L_x_897) ;  /* 0x000000000f087348 */ /* 0x000fea0003c00000 */
[----:B------:R0:W1:Y:S02]  /*20560*/  SHFL.IDX P6, R14, R13, R12, R11 ;  /* 0x0000000c0d0e7389 */ /* 0x00006400000c000b */
[----:B01----:R-:W-:Y:S01]  /*20570*/  ENDCOLLECTIVE ;  /* 0x000000000000791b */ /* 0x003fe20003800000 */
.L_x_897:
        /* <DEDUP_REMOVED lines=8> */
.L_x_898:
[----:B------:R-:W-:Y:S02]  /*20600*/  IMAD.MOV.U32 R13, RZ, RZ, R63 ;  /* 0x000000ffff0d7224 */ /* 0x000fe400078e003f */
[----:B------:R-:W-:Y:S02]  /*20610*/  IMAD.MOV.U32 R12, RZ, RZ, R0 ;  /* 0x000000ffff0c7224 */ /* 0x000fe400078e0000 */
[----:B------:R-:W-:-:S07]  /*20620*/  IMAD.MOV.U32 R50, RZ, RZ, R14 ;  /* 0x000000ffff327224 */ /* 0x000fce00078e000e */
[----:B------:R-:W-:Y:S05]  /*20630*/  WARPSYNC.COLLECTIVE R15, `(.L_x_899) ;  /* 0x000000000f087348 */ /* 0x000fea0003c00000 */
[----:B------:R0:W1:Y:S02]  /*20640*/  SHFL.IDX P6, R14, R13, R12, R11 ;  /* 0x0000000c0d0e7389 */ /* 0x00006400000c000b */
[----:B01----:R-:W-:Y:S01]  /*20650*/  ENDCOLLECTIVE ;  /* 0x000000000000791b */ /* 0x003fe20003800000 */
.L_x_899:
        /* <DEDUP_REMOVED lines=8> */
.L_x_900:
[----:B------:R-:W-:Y:S01]  /*206e0*/  IMAD.MOV.U32 R13, RZ, RZ, R67 ;  /* 0x000000ffff0d7224 */ /* 0x000fe200078e0043 */
[----:B------:R-:W-:Y:S01]  /*206f0*/  MOV R12, R0 ;  /* 0x00000000000c7202 */ /* 0x000fe20000000f00 */
[----:B------:R-:W-:-:S07]  /*20700*/  IMAD.MOV.U32 R52, RZ, RZ, R14 ;  /* 0x000000ffff347224 */ /* 0x000fce00078e000e */
[----:B------:R-:W-:Y:S05]  /*20710*/  WARPSYNC.COLLECTIVE R15, `(.L_x_901) ;  /* 0x000000000f087348 */ /* 0x000fea0003c00000 */
[----:B------:R0:W1:Y:S02]  /*20720*/  SHFL.IDX P6, R14, R13, R12, R11 ;  /* 0x0000000c0d0e7389 */ /* 0x00006400000c000b */
[----:B01----:R-:W-:Y:S01]  /*20730*/  ENDCOLLECTIVE ;  /* 0x000000000000791b */ /* 0x003fe20003800000 */
.L_x_901:
        /* <DEDUP_REMOVED lines=8> */
.L_x_902:
[----:B------:R-:W-:Y:S01]  /*207c0*/  MOV R13, R71 ;  /* 0x00000047000d7202 */ /* 0x000fe20000000f00 */
[----:B------:R-:W-:Y:S02]  /*207d0*/  IMAD.MOV.U32 R12, RZ, RZ, R0 ;  /* 0x000000ffff0c7224 */ /* 0x000fe400078e0000 */
[----:B------:R-:W-:-:S07]  /*207e0*/  IMAD.MOV.U32 R56, RZ, RZ, R14 ;  /* 0x000000ffff387224 */ /* 0x000fce00078e000e */
[----:B------:R-:W-:Y:S05]  /*207f0*/  WARPSYNC.COLLECTIVE R15, `(.L_x_903) ;  /* 0x000000000f087348 */ /* 0x000fea0003c00000 */
[----:B------:R0:W1:Y:S02]  /*20800*/  SHFL.IDX P6, R14, R13, R12, R11 ;  /* 0x0000000c0d0e7389 */ /* 0x00006400000c000b */
[----:B01----:R-:W-:Y:S01]  /*20810*/  ENDCOLLECTIVE ;  /* 0x000000000000791b */ /* 0x003fe20003800000 */
.L_x_903:
[----:B------:R-:W-:Y:S01]  /*20820*/  SEL R39, R56, R67, P0 ;  /* 0x0000004338277207 */ /* 0x000fe20000000000 */
[----:B------:R-:W-:Y:S02]  /*20830*/  IMAD.MOV.U32 R13, RZ, RZ, R73 ;  /* 0x000000ffff0d7224 */ /* 0x000fe400078e0049 */
[----:B------:R-:W-:Y:S02]  /*20840*/  IMAD.MOV.U32 R12, RZ, RZ, R2 ;  /* 0x000000ffff0c7224 */ /* 0x000fe400078e0002 */
[----:B------:R-:W-:-:S07]  /*20850*/  IMAD.MOV.U32 R71, RZ, RZ, R14 ;  /* 0x000000ffff477224 */ /* 0x000fce00078e000e */
[----:B------:R-:W-:Y:S05]  /*20860*/  WARPSYNC.COLLECTIVE R15, `(.L_x_904) ;  /* 0x000000000f087348 */ /* 0x000fea0003c00000 */
[----:B------:R0:W1:Y:S02]  /*20870*/  SHFL.IDX P6, R14, R13, R12, R11 ;  /* 0x0000000c0d0e7389 */ /* 0x00006400000c000b */
[----:B01----:R-:W-:Y:S01]  /*20880*/  ENDCOLLECTIVE ;  /* 0x000000000000791b */ /* 0x003fe20003800000 */
.L_x_904:
[----:B------:R-:W-:Y:S02]  /*20890*/  IMAD.MOV.U32 R13, RZ, RZ, R75 ;  /* 0x000000ffff0d7224 */ /* 0x000fe400078e004b */
[----:B------:R-:W-:Y:S01]  /*208a0*/  IMAD.MOV.U32 R12, RZ, RZ, R0 ;  /* 0x000000ffff0c7224 */ /* 0x000fe200078e0000 */
[----:B------:R-:W-:-:S07]  /*208b0*/  MOV R58, R14 ;  /* 0x0000000e003a7202 */ /* 0x000fce0000000f00 */
[----:B------:R-:W-:Y:S05]  /*208c0*/  WARPSYNC.COLLECTIVE R15, `(.L_x_905) ;  /* 0x000000000f087348 */ /* 0x000fea0003c00000 */
[----:B------:R0:W1:Y:S02]  /*208d0*/  SHFL.IDX P6, R14, R13, R12, R11 ;  /* 0x0000000c0d0e7389 */ /* 0x00006400000c000b */
[----:B01----:R-:W-:Y:S01]  /*208e0*/  ENDCOLLECTIVE ;  /* 0x000000000000791b */ /* 0x003fe20003800000 */
.L_x_905:
[----:B------:R-:W-:Y:S01]  /*208f0*/  IMAD.MOV.U32 R13, RZ, RZ, R77 ;  /* 0x000000ffff0d7224 */ /* 0x000fe200078e004d */
[----:B------:R-:W-:Y:S01]  /*20900*/  MOV R12, R2 ;  /* 0x00000002000c7202 */ /* 0x000fe20000000f00 */
[----:B------:R-:W-:-:S07]  /*20910*/  IMAD.MOV.U32 R75, RZ, RZ, R14 ;  /* 0x000000ffff4b7224 */ /* 0x000fce00078e000e */
[----:B------:R-:W-:Y:S05]  /*20920*/  WARPSYNC.COLLECTIVE R15, `(.L_x_906) ;  /* 0x000000000f087348 */ /* 0x000fea0003c00000 */
[----:B------:R0:W1:Y:S02]  /*20930*/  SHFL.IDX P6, R14, R13, R12, R11 ;  /* 0x0000000c0d0e7389 */ /* 0x00006400000c000b */
[----:B01----:R-:W-:Y:S01]  /*20940*/  ENDCOLLECTIVE ;  /* 0x000000000000791b */ /* 0x003fe20003800000 */
.L_x_906:
[----:B------:R-:W-:Y:S02]  /*20950*/  SEL R12, R37, R20, P0 ;  /* 0x00000014250c7207 */ /* 0x000fe40000000000 */
[----:B------:R-:W-:Y:S02]  /*20960*/  SEL R11, R46, R49, P0 ;  /* 0x000000312e0b7207 */ /* 0x000fe40000000000 */
[----:B------:R-:W-:Y:S02]  /*20970*/  SEL R13, R71, R58, P0 ;  /* 0x0000003a470d7207 */ /* 0x000fe40000000000 */
[----:B------:R-:W-:Y:S01]  /*20980*/  SEL R15, R58, R71, P0 ;  /* 0x000000473a0f7207 */ /* 0x000fe20000000000 */
[----:B------:R-:W-:Y:S01]  /*20990*/  IMAD.MOV.U32 R60, RZ, RZ, R14 ;  /* 0x000000ffff3c7224 */ /* 0x000fe200078e000e */
[----:B------:R-:W-:Y:S02]  /*209a0*/  SEL R14, R20, R37, P0 ;  /* 0x00000025140e7207 */ /* 0x000fe40000000000 */
[----:B------:R-:W-:Y:S01]  /*209b0*/  SEL R37, R67, R56, P0 ;  /* 0x0000003843257207 */ /* 0x000fe20000000000 */
[----:B------:R-:W-:Y:S06]  /*209c0*/  BRA `(.L_x_907) ;  /* 0xffffff4800947947 */ /* 0x000fec000383ffff */
.L_x_675:
[----:B------:R-:W-:Y:S01]  /*209d0*/  IMAD.MOV.U32 R13, RZ, RZ, R2 ;  /* 0x000000ffff0d7224 */ /* 0x000fe200078e0002 */
[----:B------:R-:W-:Y:S01]  /*209e0*/  MOV R11, 0x181f ;  /* 0x0000181f000b7802 */ /* 0x000fe20000000f00 */
[----:B------:R-:W-:Y:S02]  /*209f0*/  IMAD.MOV.U32 R12, RZ, RZ, RZ ;  /* 0x000000ffff0c7224 */ /* 0x000fe400078e00ff */
[----:B------:R-:W-:-:S07]  /*20a00*/  IMAD.MOV.U32 R15, RZ, RZ, -0x1 ;  /* 0xffffffffff0f7424 */ /* 0x000fce00078e00ff */
[----:B01----:R-:W-:Y:S05]  /*20a10*/  WARPSYNC.COLLECTIVE R15, `(.L_x_908) ;  /* 0x000000000f087348 */ /* 0x003fea0003c00000 */
[----:B------:R2:W3:Y:S02]  /*20a20*/  SHFL.IDX P6, R14, R13, R12, R11 ;  /* 0x0000000c0d0e7389 */ /* 0x0004e400000c000b */
[----:B0123--:R-:W-:Y:S01]  /*20a30*/  ENDCOLLECTIVE ;  /* 0x000000000000791b */ /* 0x00ffe20003800000 */
.L_x_908:
[----:B------:R-:W-:Y:S02]  /*20a40*/  IMAD.MOV.U32 R13, RZ, RZ, R0 ;  /* 0x000000ffff0d7224 */ /* 0x000fe400078e0000 */
[----:B------:R-:W-:-:S07]  /*20a50*/  IMAD.MOV.U32 R3, RZ, RZ, R14 ;  /* 0x000000ffff037224 */ /* 0x000fce00078e000e */
[----:B------:R-:W-:Y:S05]  /*20a60*/  WARPSYNC.COLLECTIVE R15, `(.L_x_909) ;  /* 0x000000000f087348 */ /* 0x000fea0003c00000 */
[----:B------:R0:W1:Y:S02]  /*20a70*/  SHFL.IDX P6, R14, R13, R12, R11 ;  /* 0x0000000c0d0e7389 */ /* 0x00006400000c000b */
[----:B01----:R-:W-:Y:S01]  /*20a80*/  ENDCOLLECTIVE ;  /* 0x000000000000791b */ /* 0x003fe20003800000 */
.L_x_909:
[----:B------:R-:W-:Y:S05]  /*20a90*/  BRA `(.L_x_910) ;  /* 0xffffff5c00fc7947 */ /* 0x000fea000383ffff */
.L_x_678:
[----:B------:R-:W-:Y:S01]  /*20aa0*/  BSSY B1, `(.L_x_911) ;  /* 0x0000008000017945 */ /* 0x000fe20003800000 */
[----:B------:R-:W-:Y:S01]  /*20ab0*/  IMAD.MOV.U32 R13, RZ, RZ, R2 ;  /* 0x000000ffff0d7224 */ /* 0x000fe200078e0002 */
[----:B------:R-:W-:Y:S01]  /*20ac0*/  MOV R12, 0x1 ;  /* 0x00000001000c7802 */ /* 0x000fe20000000f00 */
[----:B------:R-:W-:Y:S02]  /*20ad0*/  IMAD.MOV.U32 R11, RZ, RZ, 0x181f ;  /* 0x0000181fff0b7424 */ /* 0x000fe400078e00ff */
[----:B---3--:R-:W-:-:S07]  /*20ae0*/  IMAD.MOV.U32 R15, RZ, RZ, -0x1 ;  /* 0xffffffffff0f7424 */ /* 0x008fce00078e00ff */
[----:B012-4-:R-:W-:Y:S05]  /*20af0*/  WARPSYNC.COLLECTIVE R15, `(.L_x_912) ;  /* 0x000000000f087348 */ /* 0x017fea0003c00000 */
[----:B----4-:R3:W4:Y:S02]  /*20b00*/  SHFL.IDX P6, R14, R13, R12, R11 ;  /* 0x0000000c0d0e7389 */ /* 0x01072400000c000b */
[----:B01234-:R-:W-:Y:S01]  /*20b10*/  ENDCOLLECTIVE ;  /* 0x000000000000791b */ /* 0x01ffe20003800000 */
.L_x_912:
[----:B------:R-:W-:Y:S05]  /*20b20*/  BSYNC B1 ;  /* 0x0000000000017941 */ /* 0x000fea0003800000 */
.L_x_911:
        /* <DEDUP_REMOVED lines=8> */
.L_x_913:
[----:B------:R-:W-:Y:S05]  /*20bb0*/  BRA `(.L_x_914) ;  /* 0xffffff6000087947 */ /* 0x000fea000383ffff */
.L_x_681:
[----:B------:R-:W-:Y:S01]  /*20bc0*/  BSSY B1, `(.L_x_915) ;  /* 0x0000008000017945 */ /* 0x000fe20003800000 */
[----:B------:R-:W-:Y:S01]  /*20bd0*/  IMAD.MOV.U32 R13, RZ, RZ, R2 ;  /* 0x000000ffff0d7224 */ /* 0x000fe200078e0002 */
[----:B------:R-:W-:Y:S01]  /*20be0*/  MOV R11, 0x181f ;  /* 0x0000181f000b7802 */ /* 0x000fe20000000f00 */
[----:B------:R-:W-:Y:S02]  /*20bf0*/  IMAD.MOV.U32 R12, RZ, RZ, 0x2 ;  /* 0x00000002ff0c7424 */ /* 0x000fe400078e00ff */
[----:B0-----:R-:W-:-:S07]  /*20c00*/  IMAD.MOV.U32 R15, RZ, RZ, -0x1 ;  /* 0xffffffffff0f7424 */ /* 0x001fce00078e00ff */
[----:B-1234-:R-:W-:Y:S05]  /*20c10*/  WARPSYNC.COLLECTIVE R15, `(.L_x_916) ;  /* 0x000000000f087348 */ /* 0x01efea0003c00000 */
[----:B----4-:R0:W4:Y:S02]  /*20c20*/  SHFL.IDX P6, R14, R13, R12, R11 ;  /* 0x0000000c0d0e7389 */ /* 0x01012400000c000b */
[----:B01234-:R-:W-:Y:S01]  /*20c30*/  ENDCOLLECTIVE ;  /* 0x000000000000791b */ /* 0x01ffe20003800000 */
.L_x_916:
[----:B------:R-:W-:Y:S05]  /*20c40*/  BSYNC B1 ;  /* 0x0000000000017941 */ /* 0x000fea0003800000 */
.L_x_915:
        /* <DEDUP_REMOVED lines=8> */
.L_x_917:
[----:B------:R-:W-:Y:S05]  /*20cd0*/  BRA `(.L_x_918) ;  /* 0xffffff6000107947 */ /* 0x000fea000383ffff */
.L_x_684:
[----:B------:R-:W-:Y:S01]  /*20ce0*/  BSSY B1, `(.L_x_919) ;  /* 0x0000008000017945 */ /* 0x000fe20003800000 */
[----:B------:R-:W-:Y:S01]  /*20cf0*/  IMAD.MOV.U32 R13, RZ, RZ, R2 ;  /* 0x000000ffff0d7224 */ /* 0x000fe200078e0002 */
[----:B0-----:R-:W-:Y:S01]  /*20d00*/  MOV R15, 0xffffffff ;  /* 0xffffffff000f7802 */ /* 0x001fe20000000f00 */
[----:B------:R-:W-:Y:S02]  /*20d10*/  IMAD.MOV.U32 R12, RZ, RZ, 0x3 ;  /* 0x00000003ff0c7424 */ /* 0x000fe400078e00ff */
[----:B------:R-:W-:-:S07]  /*20d20*/  IMAD.MOV.U32 R11, RZ, RZ, 0x181f ;  /* 0x0000181fff0b7424 */ /* 0x000fce00078e00ff */
[----:B-1234-:R-:W-:Y:S05]  /*20d30*/  WARPSYNC.COLLECTIVE R15, `(.L_x_920) ;  /* 0x000000000f087348 */ /* 0x01efea0003c00000 */
[----:B------:R0:W0:Y:S02]  /*20d40*/  SHFL.IDX P6, R14, R13, R12, R11 ;  /* 0x0000000c0d0e7389 */ /* 0x00002400000c000b */
[----:B01234-:R-:W-:Y:S01]  /*20d50*/  ENDCOLLECTIVE ;  /* 0x000000000000791b */ /* 0x01ffe20003800000 */
.L_x_920:
[----:B------:R-:W-:Y:S05]  /*20d60*/  BSYNC B1 ;  /* 0x0000000000017941 */ /* 0x000fea0003800000 */
.L_x_919:
        /* <DEDUP_REMOVED lines=8> */
.L_x_921:
[----:B------:R-:W-:Y:S05]  /*20df0*/  BRA `(.L_x_922) ;  /* 0xffffff6000187947 */ /* 0x000fea000383ffff */
.L_x_700:
[----:B0-----:R-:W0:Y:S01]  /*20e00*/  S2R R8, SR_TID.X ;  /* 0x0000000000087919 */ /* 0x001e220000002100 */
[----:B------:R-:W-:Y:S01]  /*20e10*/  BSSY B1, `(.L_x_923) ;  /* 0x000000a000017945 */ /* 0x000fe20003800000 */
[----:B------:R-:W-:Y:S02]  /*20e20*/  IMAD.MOV.U32 R12, RZ, RZ, RZ ;  /* 0x000000ffff0c7224 */ /* 0x000fe400078e00ff */
[----:B------:R-:W-:Y:S02]  /*20e30*/  IMAD.MOV.U32 R11, RZ, RZ, 0x1f ;  /* 0x0000001fff0b7424 */ /* 0x000fe400078e00ff */
[----:B------:R-:W-:Y:S01]  /*20e40*/  IMAD.MOV.U32 R15, RZ, RZ, -0x1 ;  /* 0xffffffffff0f7424 */ /* 0x000fe200078e00ff */
[----:B0-----:R-:W-:-:S04]  /*20e50*/  SHF.R.U32.HI R8, RZ, 0x5, R8 ;  /* 0x00000005ff087819 */ /* 0x001fc80000011608 */
[----:B------:R-:W-:-:S05]  /*20e60*/  LOP3.LUT R8, R8, 0x3, RZ, 0xc0, !PT ;  /* 0x0000000308087812 */ /* 0x000fca00078ec0ff */
[----:B------:R-:W-:-:S07]  /*20e70*/  IMAD.MOV.U32 R13, RZ, RZ, R8 ;  /* 0x000000ffff0d7224 */ /* 0x000fce00078e0008 */
[----:B------:R-:W-:Y:S05]  /*20e80*/  WARPSYNC.COLLECTIVE R15, `(.L_x_924) ;  /* 0x000000000f087348 */ /* 0x000fea0003c00000 */
[----:B------:R0:W1:Y:S02]  /*20e90*/  SHFL.IDX P6, R14, R13, R12, R11 ;  /* 0x0000000c0d0e7389 */ /* 0x00006400000c000b */
[----:B01----:R-:W-:Y:S01]  /*20ea0*/  ENDCOLLECTIVE ;  /* 0x000000000000791b */ /* 0x003fe20003800000 */
.L_x_924:
[----:B------:R-:W-:Y:S05]  /*20eb0*/  BSYNC B1 ;  /* 0x0000000000017941 */ /* 0x000fea0003800000 */
.L_x_923:
[----:B------:R-:W-:Y:S05]  /*20ec0*/  BRA `(.L_x_925) ;  /* 0xffffff7000fc7947 */ /* 0x000fea000383ffff */
.L_x_702:
[----:B------:R-:W-:Y:S01]  /*20ed0*/  BSSY B1, `(.L_x_926) ;  /* 0x0000006000017945 */ /* 0x000fe20003800000 */
[----:B------:R-:W-:-:S07]  /*20ee0*/  MOV R15, 0xffffffff ;  /* 0xffffffff000f7802 */ /* 0x000fce0000000f00 */
[----:B01----:R-:W-:Y:S05]  /*20ef0*/  WARPSYNC.COLLECTIVE R15, `(.L_x_927) ;  /* 0x000000000f0c7348 */ /* 0x003fea0003c00000 */
[----:B------:R-:W-:Y:S02]  /*20f00*/  ELECT P6, UR62, PT ;  /* 0x00000000003e782f */ /* 0x000fe400038c0000 */
[----:B------:R-:W-:Y:S01]  /*20f10*/  MOV R14, UR62 ;  /* 0x0000003e000e7c02 */ /* 0x000fe20008000f00 */
[----:B01----:R-:W-:Y:S10]  /*20f20*/  ENDCOLLECTIVE ;  /* 0x000000000000791b */ /* 0x003ff40003800000 */
.L_x_927:
[----:B------:R-:W-:Y:S05]  /*20f30*/  BSYNC B1 ;  /* 0x0000000000017941 */ /* 0x000fea0003800000 */
.L_x_926:
[----:B------:R-:W-:Y:S05]  /*20f40*/  BRA `(.L_x_701) ;  /* 0xffffff7000f47947 */ /* 0x000fea000383ffff */
.L_x_704:
[----:B-1----:R1:W2:Y:S02]  /*20f50*/  SYNCS.PHASECHK.TRANS64.TRYWAIT P0, [R22+URZ+0x22820], R5 ;  /* 0x02282005160075a7 */ /* 0x0022a4000800017f */
[----:B--2---:R-:W-:Y:S05]  /*20f60*/  @!P0 NANOSLEEP.SYNCS 0x989680 ;  /* 0x009896800000895d */ /* 0x004fea0003900000 */
[----:B------:R-:W2:Y:S02]  /*20f70*/  @!P0 SYNCS.PHASECHK.TRANS64 P0, [R22+URZ+0x22820], R5 ;  /* 0x02282005160085a7 */ /* 0x000ea4000800007f */
[----:B--2---:R-:W-:Y:S05]  /*20f80*/  @!P0 BRA `(.L_x_704) ;  /* 0xfffffffc00f08947 */ /* 0x004fea000383ffff */
[----:B------:R-:W-:Y:S05]  /*20f90*/  BRA `(.L_x_928) ;  /* 0xffffff7400047947 */ /* 0x000fea000383ffff */
.L_x_708:
[----:B-1----:R1:W2:Y:S02]  /*20fa0*/  SYNCS.PHASECHK.TRANS64.TRYWAIT P0, [R5+URZ+0x228a0], R6 ;  /* 0x0228a006050075a7 */ /* 0x0022a4000800017f */
[----:B--2---:R-:W-:Y:S05]  /*20fb0*/  @!P0 NANOSLEEP.SYNCS 0x989680 ;  /* 0x009896800000895d */ /* 0x004fea0003900000 */
[----:B------:R-:W2:Y:S02]  /*20fc0*/  @!P0 SYNCS.PHASECHK.TRANS64 P0, [R5+URZ+0x228a0], R6 ;  /* 0x0228a006050085a7 */ /* 0x000ea4000800007f */
[----:B--2---:R-:W-:Y:S05]  /*20fd0*/  @!P0 BRA `(.L_x_708) ;  /* 0xfffffffc00f08947 */ /* 0x004fea000383ffff */
[----:B------:R-:W-:Y:S05]  /*20fe0*/  BRA `(.L_x_929) ;  /* 0xffffff74001c7947 */ /* 0x000fea000383ffff */
.L_x_713:
[----:B0-----:R0:W2:Y:S02]  /*20ff0*/  SYNCS.PHASECHK.TRANS64.TRYWAIT P0, [R5+URZ+0x228c0], R6 ;  /* 0x0228c006050075a7 */ /* 0x0010a4000800017f */
[----:B--2---:R-:W-:Y:S05]  /*21000*/  @!P0 NANOSLEEP.SYNCS 0x989680 ;  /* 0x009896800000895d */ /* 0x004fea0003900000 */
[----:B------:R-:W2:Y:S02]  /*21010*/  @!P0 SYNCS.PHASECHK.TRANS64 P0, [R5+URZ+0x228c0], R6 ;  /* 0x0228c006050085a7 */ /* 0x000ea4000800007f */
[----:B--2---:R-:W-:Y:S05]  /*21020*/  @!P0 BRA `(.L_x_713) ;  /* 0xfffffffc00f08947 */ /* 0x004fea000383ffff */
[----:B------:R-:W-:Y:S05]  /*21030*/  BRA `(.L_x_930) ;  /* 0xffffff7400987947 */ /* 0x000fea000383ffff */
.L_x_720:
[----:B-1----:R1:W2:Y:S02]  /*21040*/  SYNCS.PHASECHK.TRANS64.TRYWAIT P1, [R5+URZ+0x228a0], R6 ;  /* 0x0228a006050075a7 */ /* 0x0022a4000802017f */
[----:B--2---:R-:W-:Y:S05]  /*21050*/  @!P1 NANOSLEEP.SYNCS 0x989680 ;  /* 0x009896800000995d */ /* 0x004fea0003900000 */
[----:B------:R-:W2:Y:S02]  /*21060*/  @!P1 SYNCS.PHASECHK.TRANS64 P1, [R5+URZ+0x228a0], R6 ;  /* 0x0228a006050095a7 */ /* 0x000ea4000802007f */
[----:B--2---:R-:W-:Y:S05]  /*21070*/  @!P1 BRA `(.L_x_720) ;  /* 0xfffffffc00f09947 */ /* 0x004fea000383ffff */
[----:B------:R-:W-:Y:S05]  /*21080*/  BRA `(.L_x_931) ;  /* 0xffffff7800547947 */ /* 0x000fea000383ffff */
.L_x_725:
[----:B0-----:R0:W2:Y:S02]  /*21090*/  SYNCS.PHASECHK.TRANS64.TRYWAIT P1, [R5+URZ+0x228c0], R6 ;  /* 0x0228c006050075a7 */ /* 0x0010a4000802017f */
[----:B--2---:R-:W-:Y:S05]  /*210a0*/  @!P1 NANOSLEEP.SYNCS 0x989680 ;  /* 0x009896800000995d */ /* 0x004fea0003900000 */
[----:B------:R-:W2:Y:S02]  /*210b0*/  @!P1 SYNCS.PHASECHK.TRANS64 P1, [R5+URZ+0x228c0], R6 ;  /* 0x0228c006050095a7 */ /* 0x000ea4000802007f */
[----:B--2---:R-:W-:Y:S05]  /*210c0*/  @!P1 BRA `(.L_x_725) ;  /* 0xfffffffc00f09947 */ /* 0x004fea000383ffff */
[----:B------:R-:W-:Y:S05]  /*210d0*/  BRA `(.L_x_932) ;  /* 0xffffff7800cc7947 */ /* 0x000fea000383ffff */
.L_x_740:
[----:B------:R-:W0:Y:S01]  /*210e0*/  S2R R20, SR_TID.X ;  /* 0x0000000000147919 */ /* 0x000e220000002100 */
[----:B------:R-:W-:Y:S01]  /*210f0*/  BSSY B0, `(.L_x_933) ;  /* 0x0000009000007945 */ /* 0x000fe20003800000 */
[----:B------:R-:W-:Y:S02]  /*21100*/  IMAD.MOV.U32 R12, RZ, RZ, RZ ;  /* 0x000000ffff0c7224 */ /* 0x000fe400078e00ff */
[----:B------:R-:W-:Y:S02]  /*21110*/  IMAD.MOV.U32 R11, RZ, RZ, 0x1f ;  /* 0x0000001fff0b7424 */ /* 0x000fe400078e00ff */
[----:B------:R-:W-:Y:S01]  /*21120*/  IMAD.MOV.U32 R15, RZ, RZ, -0x1 ;  /* 0xffffffffff0f7424 */ /* 0x000fe200078e00ff */
[----:B0-----:R-:W-:-:S04]  /*21130*/  SHF.R.U32.HI R13, RZ, 0x5, R20 ;  /* 0x00000005ff0d7819 */ /* 0x001fc80000011614 */
[----:B------:R-:W-:-:S07]  /*21140*/  LOP3.LUT R13, R13, 0x3, RZ, 0xc0, !PT ;  /* 0x000000030d0d7812 */ /* 0x000fce00078ec0ff */
[----:B-----5:R-:W-:Y:S05]  /*21150*/  WARPSYNC.COLLECTIVE R15, `(.L_x_934) ;  /* 0x000000000f087348 */ /* 0x020fea0003c00000 */
[----:B------:R0:W1:Y:S02]  /*21160*/  SHFL.IDX P6, R14, R13, R12, R11 ;  /* 0x0000000c0d0e7389 */ /* 0x00006400000c000b */
[----:B01---5:R-:W-:Y:S01]  /*21170*/  ENDCOLLECTIVE ;  /* 0x000000000000791b */ /* 0x023fe20003800000 */
.L_x_934:
[----:B------:R-:W-:Y:S05]  /*21180*/  BSYNC B0 ;  /* 0x0000000000007941 */ /* 0x000fea0003800000 */
.L_x_933:
[----:B------:R-:W-:Y:S05]  /*21190*/  BRA `(.L_x_935) ;  /* 0xffffff8800247947 */ /* 0x000fea000383ffff */
.L_x_743:
[----:B0-----:R-:W2:Y:S02]  /*211a0*/  LDL R0, [R1+0x30] ;  /* 0x0000300001007983 */ /* 0x001ea40000100800 */
[----:B--2---:R0:W1:Y:S02]  /*211b0*/  SYNCS.PHASECHK.TRANS64.TRYWAIT P0, [R7+URZ+0x22880], R0 ;  /* 0x02288000070075a7 */ /* 0x004064000800017f */
[----:B-1----:R-:W-:Y:S05]  /*211c0*/  @!P0 NANOSLEEP.SYNCS 0x989680 ;  /* 0x009896800000895d */ /* 0x002fea0003900000 */
[----:B------:R-:W1:Y:S02]  /*211d0*/  @!P0 SYNCS.PHASECHK.TRANS64 P0, [R7+URZ+0x22880], R0 ;  /* 0x02288000070085a7 */ /* 0x000e64000800007f */
[----:B-1----:R-:W-:Y:S05]  /*211e0*/  @!P0 BRA `(.L_x_743) ;  /* 0xfffffffc00ec8947 */ /* 0x002fea000383ffff */
[----:B------:R-:W-:Y:S05]  /*211f0*/  BRA `(.L_x_936) ;  /* 0xffffff8800407947 */ /* 0x000fea000383ffff */
.L_x_744:
[----:B------:R-:W-:Y:S01]  /*21200*/  BSSY B0, `(.L_x_937) ;  /* 0x0000008000007945 */ /* 0x000fe20003800000 */
[----:B------:R-:W-:Y:S01]  /*21210*/  IMAD.MOV.U32 R13, RZ, RZ, R0 ;  /* 0x000000ffff0d7224 */ /* 0x000fe200078e0000 */
[----:B------:R-:W-:Y:S01]  /*21220*/  MOV R12, RZ ;  /* 0x000000ff000c7202 */ /* 0x000fe20000000f00 */
[----:B------:R-:W-:Y:S02]  /*21230*/  IMAD.MOV.U32 R11, RZ, RZ, 0x181f ;  /* 0x0000181fff0b7424 */ /* 0x000fe400078e00ff */
[----:B------:R-:W-:-:S07]  /*21240*/  IMAD.MOV.U32 R15, RZ, RZ, -0x1 ;  /* 0xffffffffff0f7424 */ /* 0x000fce00078e00ff */
[----:B------:R-:W-:Y:S05]  /*21250*/  WARPSYNC.COLLECTIVE R15, `(.L_x_938) ;  /* 0x000000000f087348 */ /* 0x000fea0003c00000 */
[----:B------:R0:W1:Y:S02]  /*21260*/  SHFL.IDX P6, R14, R13, R12, R11 ;  /* 0x0000000c0d0e7389 */ /* 0x00006400000c000b */
[----:B01----:R-:W-:Y:S01]  /*21270*/  ENDCOLLECTIVE ;  /* 0x000000000000791b */ /* 0x003fe20003800000 */
.L_x_938:
[----:B------:R-:W-:Y:S05]  /*21280*/  BSYNC B0 ;  /* 0x0000000000007941 */ /* 0x000fea0003800000 */
.L_x_937:
[----:B------:R-:W-:Y:S01]  /*21290*/  IMAD.MOV.U32 R13, RZ, RZ, R2 ;  /* 0x000000ffff0d7224 */ /* 0x000fe200078e0002 */
[----:B------:R-:W-:Y:S01]  /*212a0*/  MOV R12, RZ ;  /* 0x000000ff000c7202 */ /* 0x000fe20000000f00 */
[----:B------:R-:W-:Y:S01]  /*212b0*/  IMAD.MOV.U32 R11, RZ, RZ, 0x181f ;  /* 0x0000181fff0b7424 */ /* 0x000fe200078e00ff */
[C---:B------:R-:W-:Y:S01]  /*212c0*/  ISETP.GE.AND P2, PT, R6.reuse, 0x21, PT ;  /* 0x000000210600780c */ /* 0x040fe20003f46270 */
[----:B------:R-:W-:Y:S01]  /*212d0*/  IMAD.MOV.U32 R15, RZ, RZ, -0x1 ;  /* 0xffffffffff0f7424 */ /* 0x000fe200078e00ff */
[----:B------:R-:W-:Y:S01]  /*212e0*/  LOP3.LUT R23, R23, 0xffffffef, RZ, 0xc0, !PT ;  /* 0xffffffef17177812 */ /* 0x000fe200078ec0ff */
[----:B------:R-:W-:Y:S01]  /*212f0*/  IMAD.MOV.U32 R3, RZ, RZ, R14 ;  /* 0x000000ffff037224 */ /* 0x000fe200078e000e */
[----:B------:R-:W-:-:S13]  /*21300*/  ISETP.GE.AND P3, PT, R6, 0x91, PT ;  /* 0x000000910600780c */ /* 0x000fda0003f66270 */
[----:B------:R-:W-:Y:S05]  /*21310*/  WARPSYNC.COLLECTIVE R15, `(.L_x_939) ;  /* 0x000000000f087348 */ /* 0x000fea0003c00000 */
[----:B------:R0:W1:Y:S02]  /*21320*/  SHFL.IDX P6, R14, R13, R12, R11 ;  /* 0x0000000c0d0e7389 */ /* 0x00006400000c000b */
[----:B01----:R-:W-:Y:S01]  /*21330*/  ENDCOLLECTIVE ;  /* 0x000000000000791b */ /* 0x003fe20003800000 */
.L_x_939:
[C---:B------:R-:W-:Y:S02]  /*21340*/  ISETP.GE.AND P5, PT, R6.reuse, 0x31, PT ;  /* 0x000000310600780c */ /* 0x040fe40003fa6270 */
[----:B------:R-:W-:Y:S01]  /*21350*/  ISETP.GE.AND P4, PT, R6, 0x61, PT ;  /* 0x000000610600780c */ /* 0x000fe20003f86270 */
        /* <DEDUP_REMOVED lines=8> */
.L_x_940:
[----:B------:R-:W-:Y:S02]  /*213e0*/  IADD3 R3, R22, R21, RZ ;  /* 0x0000001516037210 */ /* 0x000fe40007ffe0ff */
        /* <DEDUP_REMOVED lines=10> */
.L_x_941:
        /* <DEDUP_REMOVED lines=8> */
.L_x_942:
[----:B------:R-:W-:Y:S02]  /*21510*/  ISETP.LT.OR P1, PT, R6, 0x11, P0 ;  /* 0x000000110600780c */ /* 0x000fe40000721670 */
[----:B------:R-:W-:-:S11]  /*21520*/  MOV R13, R2 ;  /* 0x00000002000d7202 */ /* 0x000fd60000000f00 */
        /* <DEDUP_REMOVED lines=8> */
.L_x_943:
        /* <DEDUP_REMOVED lines=8> */
.L_x_944:
[----:B------:R-:W-:Y:S01]  /*21630*/  ISETP.LT.OR P1, PT, R6, 0x21, P0 ;  /* 0x000000210600780c */ /* 0x000fe20000721670 */
[----:B------:R-:W-:-:S12]  /*21640*/  IMAD.MOV.U32 R13, RZ, RZ, R2 ;  /* 0x000000ffff0d7224 */ /* 0x000fd800078e0002 */
[----:B------:R-:W-:Y:S01]  /*21650*/  @!PT LDS RZ, [RZ] ;  /* 0x00000000fffff984 */ /* 0x000fe20000000800 */
[----:B------:R-:W-:Y:S01]  /*21660*/  @!PT LDS RZ, [RZ] ;  /* 0x00000000fffff984 */ /* 0x000fe20000000800 */
[----:B------:R-:W-:Y:S01]  /*21670*/  @!PT LDS RZ, [RZ] ;  /* 0x00000000fffff984 */ /* 0x000fe20000000800 */
[----:B------:R0:W-:Y:S01]  /*21680*/  LDGSTS.E.BYPASS.LTC128B.128 [R3+0xb400], desc[UR60][R26.64], !P1 ;  /* 0x0b4000001a037fae */ /* 0x0001e2000c901d7c */
[----:B------:R-:W-:-:S07]  /*21690*/  MOV R21, R14 ;  /* 0x0000000e00157202 */ /* 0x000fce0000000f00 */
[----:B0-----:R-:W-:Y:S05]  /*216a0*/  WARPSYNC.COLLECTIVE R15, `(.L_x_945) ;  /* 0x000000000f087348 */ /* 0x001fea0003c00000 */
[----:B------:R1:W2:Y:S02]  /*216b0*/  SHFL.IDX P6, R14, R13, R12, R11 ;  /* 0x0000000c0d0e7389 */ /* 0x0002a400000c000b */
[----:B012---:R-:W-:Y:S01]  /*216c0*/  ENDCOLLECTIVE ;  /* 0x000000000000791b */ /* 0x007fe20003800000 */
.L_x_945:
[----:B------:R-:W-:Y:S02]  /*216d0*/  IMAD.MOV.U32 R13, RZ, RZ, R0 ;  /* 0x000000ffff0d7224 */ /* 0x000fe400078e0000 */
[----:B------:R-:W-:-:S05]  /*216e0*/  IMAD.MOV.U32 R12, RZ, RZ, R14 ;  /* 0x000000ffff0c7224 */ /* 0x000fca00078e000e */
[----:B------:R-:W-:Y:S02]  /*216f0*/  IADD3 R26, P1, R31, R12, RZ ;  /* 0x0000000c1f1a7210 */ /* 0x000fe40007f3e0ff */
[----:B------:R-:W-:-:S03]  /*21700*/  MOV R12, 0x4 ;  /* 0x00000004000c7802 */ /* 0x000fc60000000f00 */
[----:B------:R-:W-:Y:S01]  /*21710*/  IMAD.X R27, RZ, RZ, R21, P1 ;  /* 0x000000ffff1b7224 */ /* 0x000fe200008e0615 */
[----:B------:R-:W-:-:S13]  /*21720*/  ISETP.LT.OR P1, PT, R6, 0x31, P0 ;  /* 0x000000310600780c */ /* 0x000fda0000721670 */
[----:B------:R-:W-:Y:S05]  /*21730*/  WARPSYNC.COLLECTIVE R15, `(.L_x_946) ;  /* 0x000000000f087348 */ /* 0x000fea0003c00000 */
[----:B------:R0:W1:Y:S02]  /*21740*/  SHFL.IDX P6, R14, R13, R12, R11 ;  /* 0x0000000c0d0e7389 */ /* 0x00006400000c000b */
[----:B01----:R-:W-:Y:S01]  /*21750*/  ENDCOLLECTIVE ;  /* 0x000000000000791b */ /* 0x003fe20003800000 */
.L_x_946:
        /* <DEDUP_REMOVED lines=9> */
.L_x_947:
[----:B------:R-:W-:Y:S01]  /*217f0*/  MOV R13, R0 ;  /* 0x00000000000d7202 */ /* 0x000fe20000000f00 */
[----:B------:R-:W-:-:S05]  /*21800*/  IMAD.MOV.U32 R12, RZ, RZ, R14 ;  /* 0x000000ffff0c7224 */ /* 0x000fca00078e000e */
[----:B------:R-:W-:Y:S01]  /*21810*/  IADD3 R26, P1, R31, R12, RZ ;  /* 0x0000000c1f1a7210 */ /* 0x000fe20007f3e0ff */
[----:B------:R-:W-:-:S04]  /*21820*/  IMAD.MOV.U32 R12, RZ, RZ, 0x5 ;  /* 0x00000005ff0c7424 */ /* 0x000fc800078e00ff */
[----:B------:R-:W-:-:S08]  /*21830*/  IMAD.X R27, RZ, RZ, R21, P1 ;  /* 0x000000ffff1b7224 */ /* 0x000fd000008e0615 */
[----:B------:R-:W-:Y:S05]  /*21840*/  WARPSYNC.COLLECTIVE R15, `(.L_x_948) ;  /* 0x000000000f087348 */ /* 0x000fea0003c00000 */
[----:B------:R0:W1:Y:S02]  /*21850*/  SHFL.IDX P6, R14, R13, R12, R11 ;  /* 0x0000000c0d0e7389 */ /* 0x00006400000c000b */
[----:B01----:R-:W-:Y:S01]  /*21860*/  ENDCOLLECTIVE ;  /* 0x000000000000791b */ /* 0x003fe20003800000 */
.L_x_948:
        /* <DEDUP_REMOVED lines=10> */
.L_x_949:
        /* <DEDUP_REMOVED lines=8> */
.L_x_950:
        /* <DEDUP_REMOVED lines=10> */
.L_x_951:
        /* <DEDUP_REMOVED lines=8> */
.L_x_952:
        /* <DEDUP_REMOVED lines=10> */
.L_x_953:
[----:B------:R-:W-:Y:S02]  /*21b50*/  IMAD.MOV.U32 R13, RZ, RZ, R10 ;  /* 0x000000ffff0d7224 */ /* 0x000fe400078e000a */
[----:B------:R-:W-:Y:S02]  /*21b60*/  IMAD.MOV.U32 R12, RZ, RZ, RZ ;  /* 0x000000ffff0c7224 */ /* 0x000fe400078e00ff */
[----:B------:R-:W-:-:S07]  /*21b70*/  IMAD.MOV.U32 R2, RZ, RZ, R14 ;  /* 0x000000ffff027224 */ /* 0x000fce00078e000e */
[----:B------:R-:W-:Y:S05]  /*21b80*/  WARPSYNC.COLLECTIVE R15, `(.L_x_954) ;  /* 0x000000000f087348 */ /* 0x000fea0003c00000 */
[----:B------:R0:W1:Y:S02]  /*21b90*/  SHFL.IDX P6, R14, R13, R12, R11 ;  /* 0x0000000c0d0e7389 */ /* 0x00006400000c000b */
[----:B01----:R-:W-:Y:S01]  /*21ba0*/  ENDCOLLECTIVE ;  /* 0x000000000000791b */ /* 0x003fe20003800000 */
.L_x_954:
        /* <DEDUP_REMOVED lines=12> */
.L_x_955:
        /* <DEDUP_REMOVED lines=9> */
.L_x_956:
[----:B------:R-:W-:Y:S01]  /*21d00*/  @!PT LDS RZ, [RZ] ;  /* 0x00000000fffff984 */ /* 0x000fe20000000800 */
[----:B------:R-:W-:Y:S01]  /*21d10*/  @!PT LDS RZ, [RZ] ;  /* 0x00000000fffff984 */ /* 0x000fe20000000800 */
[----:B------:R-:W-:Y:S01]  /*21d20*/  @!PT LDS RZ, [RZ] ;  /* 0x00000000fffff984 */ /* 0x000fe20000000800 */
[----:B------:R0:W-:Y:S01]  /*21d30*/  LDGSTS.E.BYPASS.LTC128B.128 [R3+0xe400], desc[UR60][R26.64], !P1 ;  /* 0x0e4000001a037fae */ /* 0x0001e2000c901d7c */
[----:B------:R-:W-:Y:S01]  /*21d40*/  ISETP.GE.AND P1, PT, R6, 0x11, PT ;  /* 0x000000110600780c */ /* 0x000fe20003f26270 */
[----:B------:R-:W-:Y:S02]  /*21d50*/  IMAD.MOV.U32 R13, RZ, RZ, R20 ;  /* 0x000000ffff0d7224 */ /* 0x000fe400078e0014 */
[----:B------:R-:W-:-:S10]  /*21d60*/  IMAD.MOV.U32 R0, RZ, RZ, R14 ;  /* 0x000000ffff007224 */ /* 0x000fd400078e000e */
[----:B0-----:R-:W-:-:S07]  /*21d70*/  @P1 LOP3.LUT R23, R23, 0x10, RZ, 0xfc, !PT ;  /* 0x0000001017171812 */ /* 0x001fce00078efcff */
[----:B------:R-:W-:Y:S05]  /*21d80*/  WARPSYNC.COLLECTIVE R15, `(.L_x_957) ;  /* 0x000000000f087348 */ /* 0x000fea0003c00000 */
[----:B------:R0:W1:Y:S02]  /*21d90*/  SHFL.IDX P6, R14, R13, R12, R11 ;  /* 0x0000000c0d0e7389 */ /* 0x00006400000c000b */
[----:B01----:R-:W-:Y:S01]  /*21da0*/  ENDCOLLECTIVE ;  /* 0x000000000000791b */ /* 0x003fe20003800000 */
.L_x_957:
        /* <DEDUP_REMOVED lines=8> */
[----:B------:R-:W-:Y:S01]  /*21e30*/  @P2 LOP3.LUT R23, R23, 0x80, RZ, 0xfc, !PT ;  /* 0x0000008017172812 */ /* 0x000fe200078efcff */
[----:B------:R-:W-:Y:S01]  /*21e40*/  IMAD.MOV.U32 R10, RZ, RZ, R14 ;  /* 0x000000ffff0a7224 */ /* 0x000fe200078e000e */
[----:B------:R-:W-:Y:S02]  /*21e50*/  ISETP.GE.AND P2, PT, R6, 0x81, PT ;  /* 0x000000810600780c */ /* 0x000fe40003f46270 */
[----:B------:R-:W-:-:S04]  /*21e60*/  LOP3.LUT R23, R23, 0xfffffeff, RZ, 0xc0, !PT ;  /* 0xfffffeff17177812 */ /* 0x000fc800078ec0ff */
[----:B------:R-:W-:Y:S01]  /*21e70*/  @P3 LOP3.LUT R23, R23, 0x100, RZ, 0xfc, !PT ;  /* 0x0000010017173812 */ /* 0x000fe200078efcff */
[----:B------:R-:W-:Y:S06]  /*21e80*/  BRA `(.L_x_958) ;  /* 0xffffff84001c7947 */ /* 0x000fec000383ffff */
.L_x_749:
[----:B--2---:R-:W2:Y:S02]  /*21e90*/  LDL R0, [R1+0x30] ;  /* 0x0000300001007983 */ /* 0x004ea40000100800 */
[----:B--2---:R2:W3:Y:S02]  /*21ea0*/  SYNCS.PHASECHK.TRANS64.TRYWAIT P0, [R7+URZ+0x22840], R0 ;  /* 0x02284000070075a7 */ /* 0x0044e4000800017f */
[----:B---3--:R-:W-:Y:S05]  /*21eb0*/  @!P0 NANOSLEEP.SYNCS 0x989680 ;  /* 0x009896800000895d */ /* 0x008fea0003900000 */
[----:B------:R-:W3:Y:S02]  /*21ec0*/  @!P0 SYNCS.PHASECHK.TRANS64 P0, [R7+URZ+0x22840], R0 ;  /* 0x02284000070085a7 */ /* 0x000ee4000800007f */
[----:B---3--:R-:W-:Y:S05]  /*21ed0*/  @!P0 BRA `(.L_x_749) ;  /* 0xfffffffc00ec8947 */ /* 0x008fea000383ffff */
[----:B------:R-:W-:Y:S05]  /*21ee0*/  BRA `(.L_x_959) ;  /* 0xffffff8400707947 */ /* 0x000fea000383ffff */
.L_x_750:
[----:B------:R-:W-:Y:S01]  /*21ef0*/  BSSY B0, `(.L_x_960) ;  /* 0x0000008000007945 */ /* 0x000fe20003800000 */
[----:B------:R-:W-:Y:S01]  /*21f00*/  IMAD.MOV.U32 R13, RZ, RZ, R6 ;  /* 0x000000ffff0d7224 */ /* 0x000fe200078e0006 */
[----:B------:R-:W-:Y:S01]  /*21f10*/  MOV R12, RZ ;  /* 0x000000ff000c7202 */ /* 0x000fe20000000f00 */
[----:B------:R-:W-:Y:S02]  /*21f20*/  IMAD.MOV.U32 R11, RZ, RZ, 0x181f ;  /* 0x0000181fff0b7424 */ /* 0x000fe400078e00ff */
[----:B------:R-:W-:-:S07]  /*21f30*/  IMAD.MOV.U32 R15, RZ, RZ, -0x1 ;  /* 0xffffffffff0f7424 */ /* 0x000fce00078e00ff */
[----:B-1----:R-:W-:Y:S05]  /*21f40*/  WARPSYNC.COLLECTIVE R15, `(.L_x_961) ;  /* 0x000000000f087348 */ /* 0x002fea0003c00000 */
[----:B------:R0:W2:Y:S02]  /*21f50*/  SHFL.IDX P6, R14, R13, R12, R11 ;  /* 0x0000000c0d0e7389 */ /* 0x0000a400000c000b */
[----:B012---:R-:W-:Y:S01]  /*21f60*/  ENDCOLLECTIVE ;  /* 0x000000000000791b */ /* 0x007fe20003800000 */
.L_x_961:
[----:B------:R-:W-:Y:S05]  /*21f70*/  BSYNC B0 ;  /* 0x0000000000007941 */ /* 0x000fea0003800000 */
.L_x_960:
[----:B------:R-:W-:Y:S01]  /*21f80*/  IMAD.MOV.U32 R13, RZ, RZ, R8 ;  /* 0x000000ffff0d7224 */ /* 0x000fe200078e0008 */
[----:B------:R-:W-:Y:S01]  /*21f90*/  MOV R12, RZ ;  /* 0x000000ff000c7202 */ /* 0x000fe20000000f00 */
[----:B------:R-:W-:Y:S02]  /*21fa0*/  IMAD.MOV.U32 R11, RZ, RZ, 0x181f ;  /* 0x0000181fff0b7424 */ /* 0x000fe400078e00ff */
[----:B------:R-:W-:Y:S02]  /*21fb0*/  IMAD.MOV.U32 R15, RZ, RZ, -0x1 ;  /* 0xffffffffff0f7424 */ /* 0x000fe400078e00ff */
[----:B------:R-:W-:-:S07]  /*21fc0*/  IMAD.MOV.U32 R4, RZ, RZ, R14 ;  /* 0x000000ffff047224 */ /* 0x000fce00078e000e */
[----:B------:R-:W-:Y:S05]  /*21fd0*/  WARPSYNC.COLLECTIVE R15, `(.L_x_962) ;  /* 0x000000000f087348 */ /* 0x000fea0003c00000 */
[----:B------:R0:W1:Y:S02]  /*21fe0*/  SHFL.IDX P6, R14, R13, R12, R11 ;  /* 0x0000000c0d0e7389 */ /* 0x00006400000c000b */
[----:B01----:R-:W-:Y:S01]  /*21ff0*/  ENDCOLLECTIVE ;  /* 0x000000000000791b */ /* 0x003fe20003800000 */
.L_x_962:
[----:B------:R-:W-:Y:S01]  /*22000*/  MOV R13, R6 ;  /* 0x00000006000d7202 */ /* 0x000fe20000000f00 */
[----:B------:R-:W-:Y:S01]  /*22010*/  IMAD.MOV.U32 R12, RZ, RZ, 0x1 ;  /* 0x00000001ff0c7424 */ /* 0x000fe200078e00ff */
[----:B------:R-:W-:Y:S01]  /*22020*/  LOP3.LUT P6, RZ, R23, 0x40, RZ, 0xc0, !PT ;  /* 0x0000004017ff7812 */ /* 0x000fe200078cc0ff */
[----:B------:R-:W-:-:S12]  /*22030*/  IMAD.MOV.U32 R5, RZ, RZ, R14 ;  /* 0x000000ffff057224 */ /* 0x000fd800078e000e */
[----:B------:R-:W-:-:S05]  /*22040*/  @P6 IADD3 R5, P0, R31, R5, RZ ;  /* 0x000000051f056210 */ /* 0x000fca0007f1e0ff */
[----:B------:R-:W-:-:S05]  /*22050*/  @P6 IMAD.X R4, RZ, RZ, R4, P0 ;  /* 0x000000ffff046224 */ /* 0x000fca00000e0604 */
[----:B------:R-:W-:-:S04]  /*22060*/  @P6 LOP3.LUT R5, R5, R4, RZ, 0x3c, !PT ;  /* 0x0000000405056212 */ /* 0x000fc800078e3cff */
[----:B------:R-:W-:-:S04]  /*22070*/  @P6 LOP3.LUT R4, R5, R4, RZ, 0x3c, !PT ;  /* 0x0000000405046212 */ /* 0x000fc800078e3cff */
[----:B------:R-:W-:-:S05]  /*22080*/  @P6 LOP3.LUT R5, R5, R4, RZ, 0x3c, !PT ;  /* 0x0000000405056212 */ /* 0x000fca00078e3cff */
[----:B------:R-:W-:Y:S01]  /*22090*/  @!PT LDS RZ, [RZ] ;  /* 0x00000000fffff984 */ /* 0x000fe20000000800 */
[----:B------:R-:W-:Y:S01]  /*220a0*/  @!PT LDS RZ, [RZ] ;  /* 0x00000000fffff984 */ /* 0x000fe20000000800 */
[----:B------:R-:W-:Y:S01]  /*220b0*/  @!PT LDS RZ, [RZ] ;  /* 0x00000000fffff984 */ /* 0x000fe20000000800 */
[----:B------:R0:W-:Y:S02]  /*220c0*/  @P6 LDGSTS.E.BYPASS.LTC128B.128 [R3+0x18400], desc[UR60][R4.64], !P3 ;  /* 0x1840000004036fae */ /* 0x0001e4000d901d7c */
[----:B0-----:R-:W-:Y:S05]  /*220d0*/  WARPSYNC.COLLECTIVE R15, `(.L_x_963) ;  /* 0x000000000f087348 */ /* 0x001fea0003c00000 */
[----:B------:R1:W2:Y:S02]  /*220e0*/  SHFL.IDX P6, R14, R13, R12, R11 ;  /* 0x0000000c0d0e7389 */ /* 0x0002a400000c000b */
[----:B012---:R-:W-:Y:S01]  /*220f0*/  ENDCOLLECTIVE ;  /* 0x000000000000791b */ /* 0x007fe20003800000 */
.L_x_963:
[----:B------:R-:W-:Y:S02]  /*22100*/  IMAD.MOV.U32 R13, RZ, RZ, R8 ;  /* 0x000000ffff0d7224 */ /* 0x000fe400078e0008 */
[----:B------:R-:W-:-:S07]  /*22110*/  IMAD.MOV.U32 R4, RZ, RZ, R14 ;  /* 0x000000ffff047224 */ /* 0x000fce00078e000e */
[----:B------:R-:W-:Y:S05]  /*22120*/  WARPSYNC.COLLECTIVE R15, `(.L_x_964) ;  /* 0x000000000f087348 */ /* 0x000fea0003c00000 */
[----:B------:R0:W1:Y:S02]  /*22130*/  SHFL.IDX P6, R14, R13, R12, R11 ;  /* 0x0000000c0d0e7389 */ /* 0x00006400000c000b */
[----:B01----:R-:W-:Y:S01]  /*22140*/  ENDCOLLECTIVE ;  /* 0x000000000000791b */ /* 0x003fe20003800000 */
.L_x_964:
[----:B------:R-:W-:Y:S02]  /*22150*/  IMAD.MOV.U32 R13, RZ, RZ, R6 ;  /* 0x000000ffff0d7224 */ /* 0x000fe400078e0006 */
[----:B------:R-:W-:Y:S01]  /*22160*/  IMAD.MOV.U32 R12, RZ, RZ, 0x2 ;  /* 0x00000002ff0c7424 */ /* 0x000fe200078e00ff */
[----:B------:R-:W-:Y:S01]  /*22170*/  LOP3.LUT P6, RZ, R23, 0x10, RZ, 0xc0, !PT ;  /* 0x0000001017ff7812 */ /* 0x000fe200078cc0ff */
[----:B------:R-:W-:-:S12]  /*22180*/  IMAD.MOV.U32 R5, RZ, RZ, R14 ;  /* 0x000000ffff057224 */ /* 0x000fd800078e000e */
[----:B------:R-:W-:-:S04]  /*22190*/  @P6 IADD3 R5, P0, R31, R5, RZ ;  /* 0x000000051f056210 */ /* 0x000fc80007f1e0ff */
[----:B------:R-:W-:-:S04]  /*221a0*/  @P6 IADD3.X R4, RZ, R4, RZ, P0, !PT ;  /* 0x00000004ff046210 */ /* 0x000fc800007fe4ff */
        /* <DEDUP_REMOVED lines=10> */
.L_x_965:
[----:B------:R-:W-:Y:S02]  /*22250*/  IMAD.MOV.U32 R13, RZ, RZ, R8 ;  /* 0x000000ffff0d7224 */ /* 0x000fe400078e0008 */
[----:B------:R-:W-:-:S07]  /*22260*/  IMAD.MOV.U32 R4, RZ, RZ, R14 ;  /* 0x000000ffff047224 */ /* 0x000fce00078e000e */
[----:B------:R-:W-:Y:S05]  /*22270*/  WARPSYNC.COLLECTIVE R15, `(.L_x_966) ;  /* 0x000000000f087348 */ /* 0x000fea0003c00000 */
[----:B------:R0:W1:Y:S02]  /*22280*/  SHFL.IDX P6, R14, R13, R12, R11 ;  /* 0x0000000c0d0e7389 */ /* 0x00006400000c000b */
[----:B01----:R-:W-:Y:S01]  /*22290*/  ENDCOLLECTIVE ;  /* 0x000000000000791b */ /* 0x003fe20003800000 */
.L_x_966:
[----:B------:R-:W-:Y:S02]  /*222a0*/  IMAD.MOV.U32 R13, RZ, RZ, R6 ;  /* 0x000000ffff0d7224 */ /* 0x000fe400078e0006 */
[----:B------:R-:W-:Y:S01]  /*222b0*/  IMAD.MOV.U32 R12, RZ, RZ, 0x3 ;  /* 0x00000003ff0c7424 */ /* 0x000fe200078e00ff */
[----:B------:R-:W-:Y:S02]  /*222c0*/  LOP3.LUT P6, RZ, R23, 0x8, RZ, 0xc0, !PT ;  /* 0x0000000817ff7812 */ /* 0x000fe400078cc0ff */
[----:B------:R-:W-:-:S11]  /*222d0*/  MOV R5, R14 ;  /* 0x0000000e00057202 */ /* 0x000fd60000000f00 */
        /* <DEDUP_REMOVED lines=12> */
.L_x_967:
[----:B------:R-:W-:Y:S01]  /*223a0*/  MOV R13, R8 ;  /* 0x00000008000d7202 */ /* 0x000fe20000000f00 */
[----:B------:R-:W-:-:S07]  /*223b0*/  IMAD.MOV.U32 R4, RZ, RZ, R14 ;  /* 0x000000ffff047224 */ /* 0x000fce00078e000e */
[----:B------:R-:W-:Y:S05]  /*223c0*/  WARPSYNC.COLLECTIVE R15, `(.L_x_968) ;  /* 0x000000000f087348 */ /* 0x000fea0003c00000 */
[----:B------:R0:W1:Y:S02]  /*223d0*/  SHFL.IDX P6, R14, R13, R12, R11 ;  /* 0x0000000c0d0e7389 */ /* 0x00006400000c000b */
[----:B01----:R-:W-:Y:S01]  /*223e0*/  ENDCOLLECTIVE ;  /* 0x000000000000791b */ /* 0x003fe20003800000 */
.L_x_968:
[----:B------:R-:W-:Y:S02]  /*223f0*/  IMAD.MOV.U32 R13, RZ, RZ, R6 ;  /* 0x000000ffff0d7224 */ /* 0x000fe400078e0006 */
[----:B------:R-:W-:Y:S02]  /*22400*/  IMAD.MOV.U32 R12, RZ, RZ, 0x4 ;  /* 0x00000004ff0c7424 */ /* 0x000fe400078e00ff */
[----:B------:R-:W-:-:S07]  /*22410*/  IMAD.MOV.U32 R5, RZ, RZ, R14 ;  /* 0x000000ffff057224 */ /* 0x000fce00078e000e */
[----:B------:R-:W-:Y:S05]  /*22420*/  WARPSYNC.COLLECTIVE R15, `(.L_x_969) ;  /* 0x000000000f087348 */ /* 0x000fea0003c00000 */
[----:B------:R0:W1:Y:S02]  /*22430*/  SHFL.IDX P6, R14, R13, R12, R11 ;  /* 0x0000000c0d0e7389 */ /* 0x00006400000c000b */
[----:B01----:R-:W-:Y:S01]  /*22440*/  ENDCOLLECTIVE ;  /* 0x000000000000791b */ /* 0x003fe20003800000 */
.L_x_969:
[----:B------:R-:W-:-:S05]  /*22450*/  @P5 IADD3 R5, P0, R31, R5, RZ ;  /* 0x000000051f055210 */ /* 0x000fca0007f1e0ff */
[----:B------:R-:W-:-:S05]  /*22460*/  @P5 IMAD.X R4, RZ, RZ, R4, P0 ;  /* 0x000000ffff045224 */ /* 0x000fca00000e0604 */
[----:B------:R-:W-:Y:S01]  /*22470*/  @P5 LOP3.LUT R5, R5, R4, RZ, 0x3c, !PT ;  /* 0x0000000405055212 */ /* 0x000fe200078e3cff */
[----:B------:R-:W-:-:S03]  /*22480*/  IMAD.MOV.U32 R13, RZ, RZ, R8 ;  /* 0x000000ffff0d7224 */ /* 0x000fc600078e0008 */
[----:B------:R-:W-:-:S04]  /*22490*/  @P5 LOP3.LUT R4, R5, R4, RZ, 0x3c, !PT ;  /* 0x0000000405045212 */ /* 0x000fc800078e3cff */
[----:B------:R-:W-:-:S05]  /*224a0*/  @P5 LOP3.LUT R5, R5, R4, RZ, 0x3c, !PT ;  /* 0x0000000405055212 */ /* 0x000fca00078e3cff */
[----:B------:R-:W-:Y:S01]  /*224b0*/  @!PT LDS RZ, [RZ] ;  /* 0x00000000fffff984 */ /* 0x000fe20000000800 */
[----:B------:R-:W-:Y:S01]  /*224c0*/  @!PT LDS RZ, [RZ] ;  /* 0x00000000fffff984 */ /* 0x000fe20000000800 */
[----:B------:R-:W-:Y:S01]  /*224d0*/  @!PT LDS RZ, [RZ] ;  /* 0x00000000fffff984 */ /* 0x000fe20000000800 */
[----:B------:R0:W-:Y:S01]  /*224e0*/  @P5 LDGSTS.E.BYPASS.LTC128B.128 [R3+0x19c00], desc[UR60][R4.64], !P3 ;  /* 0x19c0000004035fae */ /* 0x0001e2000d901d7c */
[----:B------:R-:W-:Y:S02]  /*224f0*/  LOP3.LUT P5, RZ, R23, 0x80, RZ, 0xc0, !PT ;  /* 0x0000008017ff7812 */ /* 0x000fe400078ac0ff */
[----:B0-----:R-:W-:-:S11]  /*22500*/  MOV R4, R14 ;  /* 0x0000000e00047202 */ /* 0x001fd60000000f00 */
[----:B------:R-:W-:Y:S05]  /*22510*/  WARPSYNC.COLLECTIVE R15, `(.L_x_970) ;  /* 0x000000000f087348 */ /* 0x000fea0003c00000 */
[----:B------:R0:W1:Y:S02]  /*22520*/  SHFL.IDX P6, R14, R13, R12, R11 ;  /* 0x0000000c0d0e7389 */ /* 0x00006400000c000b */
[----:B01----:R-:W-:Y:S01]  /*22530*/  ENDCOLLECTIVE ;  /* 0x000000000000791b */ /* 0x003fe20003800000 */
.L_x_970:
[----:B------:R-:W-:Y:S01]  /*22540*/  IMAD.MOV.U32 R13, RZ, RZ, R6 ;  /* 0x000000ffff0d7224 */ /* 0x000fe200078e0006 */
[----:B------:R-:W-:Y:S02]  /*22550*/  MOV R12, 0x5 ;  /* 0x00000005000c7802 */ /* 0x000fe40000000f00 */
        /* <DEDUP_REMOVED lines=14> */
.L_x_971:
[----:B------:R-:W-:Y:S02]  /*22640*/  IMAD.MOV.U32 R13, RZ, RZ, R8 ;  /* 0x000000ffff0d7224 */ /* 0x000fe400078e0008 */
[----:B------:R-:W-:-:S07]  /*22650*/  IMAD.MOV.U32 R4, RZ, RZ, R14 ;  /* 0x000000ffff047224 */ /* 0x000fce00078e000e */
[----:B------:R-:W-:Y:S05]  /*22660*/  WARPSYNC.COLLECTIVE R15, `(.L_x_972) ;  /* 0x000000000f087348 */ /* 0x000fea0003c00000 */
[----:B------:R0:W1:Y:S02]  /*22670*/  SHFL.IDX P6, R14, R13, R12, R11 ;  /* 0x0000000c0d0e7389 */ /* 0x00006400000c000b */
[----:B01----:R-:W-:Y:S01]  /*22680*/  ENDCOLLECTIVE ;  /* 0x000000000000791b */ /* 0x003fe20003800000 */
.L_x_972:
[----:B------:R-:W-:Y:S01]  /*22690*/  MOV R13, R6 ;  /* 0x00000006000d7202 */ /* 0x000fe20000000f00 */
[----:B------:R-:W-:Y:S02]  /*226a0*/  IMAD.MOV.U32 R12, RZ, RZ, 0x6 ;  /* 0x00000006ff0c7424 */ /* 0x000fe400078e00ff */
[----:B------:R-:W-:-:S07]  /*226b0*/  IMAD.MOV.U32 R5, RZ, RZ, R14 ;  /* 0x000000ffff057224 */ /* 0x000fce00078e000e */
[----:B------:R-:W-:Y:S05]  /*226c0*/  WARPSYNC.COLLECTIVE R15, `(.L_x_973) ;  /* 0x000000000f087348 */ /* 0x000fea0003c00000 */
[----:B------:R0:W1:Y:S02]  /*226d0*/  SHFL.IDX P6, R14, R13, R12, R11 ;  /* 0x0000000c0d0e7389 */ /* 0x00006400000c000b */
[----:B01----:R-:W-:Y:S01]  /*226e0*/  ENDCOLLECTIVE ;  /* 0x000000000000791b */ /* 0x003fe20003800000 */
.L_x_973:
        /* <DEDUP_REMOVED lines=9> */
[----:B------:R0:W-:Y:S02]  /*22780*/  @P5 LDGSTS.E.BYPASS.LTC128B.128 [R3+0x1ac00], desc[UR60][R4.64], !P3 ;  /* 0x1ac0000004035fae */ /* 0x0001e4000d901d7c */
[----:B0-----:R-:W-:-:S07]  /*22790*/  IMAD.MOV.U32 R4, RZ, RZ, R14 ;  /* 0x000000ffff047224 */ /* 0x001fce00078e000e */
[----:B------:R-:W-:Y:S05]  /*227a0*/  WARPSYNC.COLLECTIVE R15, `(.L_x_974) ;  /* 0x000000000f087348 */ /* 0x000fea0003c00000 */
[----:B------:R0:W1:Y:S02]  /*227b0*/  SHFL.IDX P6, R14, R13, R12, R11 ;  /* 0x0000000c0d0e7389 */ /* 0x00006400000c000b */
[----:B01----:R-:W-:Y:S01]  /*227c0*/  ENDCOLLECTIVE ;  /* 0x000000000000791b */ /* 0x003fe20003800000 */
.L_x_974:
[----:B------:R-:W-:Y:S02]  /*227d0*/  IMAD.MOV.U32 R13, RZ, RZ, R6 ;  /* 0x000000ffff0d7224 */ /* 0x000fe400078e0006 */
[----:B------:R-:W-:Y:S02]  /*227e0*/  IMAD.MOV.U32 R12, RZ, RZ, 0x7 ;  /* 0x00000007ff0c7424 */ /* 0x000fe400078e00ff */
[----:B------:R-:W-:-:S07]  /*227f0*/  IMAD.MOV.U32 R5, RZ, RZ, R14 ;  /* 0x000000ffff057224 */ /* 0x000fce00078e000e */
[----:B------:R-:W-:Y:S05]  /*22800*/  WARPSYNC.COLLECTIVE R15, `(.L_x_975) ;  /* 0x000000000f087348 */ /* 0x000fea0003c00000 */
[----:B------:R0:W1:Y:S02]  /*22810*/  SHFL.IDX P6, R14, R13, R12, R11 ;  /* 0x0000000c0d0e7389 */ /* 0x00006400000c000b */
[----:B01----:R-:W-:Y:S01]  /*22820*/  ENDCOLLECTIVE ;  /* 0x000000000000791b */ /* 0x003fe20003800000 */
.L_x_975:
[----:B------:R-:W-:-:S04]  /*22830*/  @P4 IADD3 R5, P0, R31, R5, RZ ;  /* 0x000000051f054210 */ /* 0x000fc80007f1e0ff */
[----:B------:R-:W-:-:S04]  /*22840*/  @P4 IADD3.X R4, RZ, R4, RZ, P0, !PT ;  /* 0x00000004ff044210 */ /* 0x000fc800007fe4ff */
[----:B------:R-:W-:Y:S01]  /*22850*/  @P4 LOP3.LUT R5, R5, R4, RZ, 0x3c, !PT ;  /* 0x0000000405054212 */ /* 0x000fe200078e3cff */
[----:B------:R-:W-:-:S03]  /*22860*/  IMAD.MOV.U32 R13, RZ, RZ, R8 ;  /* 0x000000ffff0d7224 */ /* 0x000fc600078e0008 */
[----:B------:R-:W-:-:S04]  /*22870*/  @P4 LOP3.LUT R4, R5, R4, RZ, 0x3c, !PT ;  /* 0x0000000405044212 */ /* 0x000fc800078e3cff */
[----:B------:R-:W-:Y:S01]  /*22880*/  @P4 LOP3.LUT R5, R5, R4, RZ, 0x3c, !PT ;  /* 0x0000000405054212 */ /* 0x000fe200078e3cff */
[----:B------:R-:W-:-:S04]  /*22890*/  IMAD.MOV.U32 R6, RZ, RZ, R14 ;  /* 0x000000ffff067224 */ /* 0x000fc800078e000e */
[----:B------:R-:W-:Y:S01]  /*228a0*/  @!PT LDS RZ, [RZ] ;  /* 0x00000000fffff984 */ /* 0x000fe20000000800 */
[----:B------:R-:W-:Y:S01]  /*228b0*/  @!PT LDS RZ, [RZ] ;  /* 0x00000000fffff984 */ /* 0x000fe20000000800 */
[----:B------:R-:W-:Y:S01]  /*228c0*/  @!PT LDS RZ, [RZ] ;  /* 0x00000000fffff984 */ /* 0x000fe20000000800 */
[----:B------:R0:W-:Y:S03]  /*228d0*/  @P4 LDGSTS.E.BYPASS.LTC128B.128 [R3+0x1b400], desc[UR60][R4.64], !P3 ;  /* 0x1b40000004034fae */ /* 0x0001e6000d901d7c */
[----:B0-----:R-:W-:Y:S05]  /*228e0*/  WARPSYNC.COLLECTIVE R15, `(.L_x_976) ;  /* 0x000000000f087348 */ /* 0x001fea0003c00000 */
[----:B------:R1:W2:Y:S02]  /*228f0*/  SHFL.IDX P6, R14, R13, R12, R11 ;  /* 0x0000000c0d0e7389 */ /* 0x0002a400000c000b */
[----:B012---:R-:W-:Y:S01]  /*22900*/  ENDCOLLECTIVE ;  /* 0x000000000000791b */ /* 0x007fe20003800000 */
.L_x_976:
[----:B------:R-:W-:Y:S02]  /*22910*/  IMAD.MOV.U32 R13, RZ, RZ, R2 ;  /* 0x000000ffff0d7224 */ /* 0x000fe400078e0002 */
[----:B------:R-:W-:Y:S01]  /*22920*/  IMAD.MOV.U32 R12, RZ, RZ, RZ ;  /* 0x000000ffff0c7224 */ /* 0x000fe200078e00ff */
[----:B------:R-:W-:-:S07]  /*22930*/  MOV R4, R14 ;  /* 0x0000000e00047202 */ /* 0x000fce0000000f00 */
[----:B------:R-:W-:Y:S05]  /*22940*/  WARPSYNC.COLLECTIVE R15, `(.L_x_977) ;  /* 0x000000000f087348 */ /* 0x000fea0003c00000 */
[----:B------:R0:W1:Y:S02]  /*22950*/  SHFL.IDX P6, R14, R13, R12, R11 ;  /* 0x0000000c0d0e7389 */ /* 0x00006400000c000b */
[----:B01----:R-:W-:Y:S01]  /*22960*/  ENDCOLLECTIVE ;  /* 0x000000000000791b */ /* 0x003fe20003800000 */
.L_x_977:
[----:B------:R-:W-:-:S05]  /*22970*/  @P1 IADD3 R4, P0, R31, R4, RZ ;  /* 0x000000041f041210 */ /* 0x000fca0007f1e0ff */
[----:B------:R-:W-:-:S05]  /*22980*/  @P1 IMAD.X R5, RZ, RZ, R6, P0 ;  /* 0x000000ffff051224 */ /* 0x000fca00000e0606 */
[----:B------:R-:W-:Y:S01]  /*22990*/  @!PT LDS RZ, [RZ] ;  /* 0x00000000fffff984 */ /* 0x000fe20000000800 */
[----:B------:R-:W-:Y:S01]  /*229a0*/  @!PT LDS RZ, [RZ] ;  /* 0x00000000fffff984 */ /* 0x000fe20000000800 */
[----:B------:R-:W-:Y:S01]  /*229b0*/  @!PT LDS RZ, [RZ] ;  /* 0x00000000fffff984 */ /* 0x000fe20000000800 */
[----:B------:R0:W-:Y:S01]  /*229c0*/  @P1 LDGSTS.E.BYPASS.LTC128B.128 [R3+0x1bc00], desc[UR60][R4.64], !P3 ;  /* 0x1bc0000004031fae */ /* 0x0001e2000d901d7c */
[----:B------:R-:W-:Y:S01]  /*229d0*/  MOV R13, R0 ;  /* 0x00000000000d7202 */ /* 0x000fe20000000f00 */
[----:B------:R-:W-:-:S07]  /*229e0*/  IMAD.MOV.U32 R6, RZ, RZ, R14 ;  /* 0x000000ffff067224 */ /* 0x000fce00078e000e */
[----:B0-----:R-:W-:Y:S05]  /*229f0*/  WARPSYNC.COLLECTIVE R15, `(.L_x_978) ;  /* 0x000000000f087348 */ /* 0x001fea0003c00000 */
[----:B------:R1:W2:Y:S02]  /*22a00*/  SHFL.IDX P6, R14, R13, R12, R11 ;  /* 0x0000000c0d0e7389 */ /* 0x0002a400000c000b */
[----:B012---:R-:W-:Y:S01]  /*22a10*/  ENDCOLLECTIVE ;  /* 0x000000000000791b */ /* 0x007fe20003800000 */
.L_x_978:
[----:B------:R-:W-:Y:S02]  /*22a20*/  IMAD.MOV.U32 R13, RZ, RZ, R2 ;  /* 0x000000ffff0d7224 */ /* 0x000fe400078e0002 */
[----:B------:R-:W-:Y:S02]  /*22a30*/  IMAD.MOV.U32 R12, RZ, RZ, 0x1 ;  /* 0x00000001ff0c7424 */ /* 0x000fe400078e00ff */
[----:B------:R-:W-:-:S07]  /*22a40*/  IMAD.MOV.U32 R8, RZ, RZ, R14 ;  /* 0x000000ffff087224 */ /* 0x000fce00078e000e */
[----:B------:R-:W-:Y:S05]  /*22a50*/  WARPSYNC.COLLECTIVE R15, `(.L_x_979) ;  /* 0x000000000f087348 */ /* 0x000fea0003c00000 */
[----:B------:R0:W1:Y:S02]  /*22a60*/  SHFL.IDX P6, R14, R13, R12, R11 ;  /* 0x0000000c0d0e7389 */ /* 0x00006400000c000b */
[----:B01----:R-:W-:Y:S01]  /*22a70*/  ENDCOLLECTIVE ;  /* 0x000000000000791b */ /* 0x003fe20003800000 */
.L_x_979:
[----:B------:R-:W-:-:S05]  /*22a80*/  @P2 IADD3 R4, P0, R31, R8, RZ ;  /* 0x000000081f042210 */ /* 0x000fca0007f1e0ff */
[----:B------:R-:W-:-:S05]  /*22a90*/  @P2 IMAD.X R5, RZ, RZ, R6, P0 ;  /* 0x000000ffff052224 */ /* 0x000fca00000e0606 */
[----:B------:R-:W-:Y:S01]  /*22aa0*/  @!PT LDS RZ, [RZ] ;  /* 0x00000000fffff984 */ /* 0x000fe20000000800 */
[----:B------:R-:W-:Y:S01]  /*22ab0*/  @!PT LDS RZ, [RZ] ;  /* 0x00000000fffff984 */ /* 0x000fe20000000800 */
[----:B------:R-:W-:Y:S01]  /*22ac0*/  @!PT LDS RZ, [RZ] ;  /* 0x00000000fffff984 */ /* 0x000fe20000000800 */
[----:B------:R0:W-:Y:S01]  /*22ad0*/  @P2 LDGSTS.E.BYPASS.LTC128B.128 [R3+0x1c400], desc[UR60][R4.64], !P3 ;  /* 0x1c40000004032fae */ /* 0x0001e2000d901d7c */
[----:B------:R-:W-:Y:S01]  /*22ae0*/  IMAD.MOV.U32 R13, RZ, RZ, R0 ;  /* 0x000000ffff0d7224 */ /* 0x000fe200078e0000 */
[----:B------:R-:W-:-:S07]  /*22af0*/  MOV R2, R14 ;  /* 0x0000000e00027202 */ /* 0x000fce0000000f00 */
[----:B0-----:R-:W-:Y:S05]  /*22b00*/  WARPSYNC.COLLECTIVE R15, `(.L_x_980) ;  /* 0x000000000f087348 */ /* 0x001fea0003c00000 */
[----:B------:R1:W2:Y:S02]  /*22b10*/  SHFL.IDX P6, R14, R13, R12, R11 ;  /* 0x0000000c0d0e7389 */ /* 0x0002a400000c000b */
[----:B012---:R-:W-:Y:S01]  /*22b20*/  ENDCOLLECTIVE ;  /* 0x000000000000791b */ /* 0x007fe20003800000 */
.L_x_980:
[----:B------:R-:W-:Y:S01]  /*22b30*/  IMAD.MOV.U32 R0, RZ, RZ, R14 ;  /* 0x000000ffff007224 */ /* 0x000fe200078e000e */
[----:B------:R-:W-:Y:S06]  /*22b40*/  BRA `(.L_x_981) ;  /* 0xffffff8000347947 */ /* 0x000fec000383ffff */
.L_x_755:
[----:B------:R-:W-:Y:S01]  /*22b50*/  IMAD.MOV.U32 R13, RZ, RZ, R4 ;  /* 0x000000ffff0d7224 */ /* 0x000fe200078e0004 */
[----:B------:R-:W-:Y:S01]  /*22b60*/  MOV R11, 0x181f ;  /* 0x0000181f000b7802 */ /* 0x000fe20000000f00 */
[----:B------:R-:W-:Y:S01]  /*22b70*/  IMAD.MOV.U32 R12, RZ, RZ, RZ ;  /* 0x000000ffff0c7224 */ /* 0x000fe200078e00ff */
[----:B------:R-:W-:Y:S01]  /*22b80*/  IADD3 R17, R20, R17, RZ ;  /* 0x0000001114117210 */ /* 0x000fe20007ffe0ff */
[----:B------:R-:W-:Y:S02]  /*22b90*/  IMAD.MOV.U32 R15, RZ, RZ, -0x1 ;  /* 0xffffffffff0f7424 */ /* 0x000fe400078e00ff */
[----:B-----5:R-:W-:-:S07]  /*22ba0*/  IMAD R5, R10, R7, RZ ;  /* 0x000000070a057224 */ /* 0x020fce00078e02ff */
[----:B------:R-:W-:Y:S05]  /*22bb0*/  WARPSYNC.COLLECTIVE R15, `(.L_x_982) ;  /* 0x000000000f087348 */ /* 0x000fea0003c00000 */
[----:B------:R0:W1:Y:S02]  /*22bc0*/  SHFL.IDX P6, R14, R13, R12, R11 ;  /* 0x0000000c0d0e7389 */ /* 0x00006400000c000b */
[----:B01----:R-:W-:Y:S01]  /*22bd0*/  ENDCOLLECTIVE ;  /* 0x000000000000791b */ /* 0x003fe20003800000 */
.L_x_982:
[----:B------:R-:W-:Y:S01]  /*22be0*/  ISETP.GE.AND P1, PT, R17, R5, PT ;  /* 0x000000051100720c */ /* 0x000fe20003f26270 */
[----:B------:R-:W-:Y:S02]  /*22bf0*/  IMAD.MOV.U32 R13, RZ, RZ, R0 ;  /* 0x000000ffff0d7224 */ /* 0x000fe400078e0000 */
[----:B------:R-:W-:-:S10]  /*22c00*/  IMAD.MOV.U32 R2, RZ, RZ, R14 ;  /* 0x000000ffff027224 */ /* 0x000fd400078e000e */
[----:B------:R-:W-:Y:S05]  /*22c10*/  WARPSYNC.COLLECTIVE R15, `(.L_x_983) ;  /* 0x000000000f087348 */ /* 0x000fea0003c00000 */
[----:B------:R0:W1:Y:S02]  /*22c20*/  SHFL.IDX P6, R14, R13, R12, R11 ;  /* 0x0000000c0d0e7389 */ /* 0x00006400000c000b */
[----:B01----:R-:W-:Y:S01]  /*22c30*/  ENDCOLLECTIVE ;  /* 0x000000000000791b */ /* 0x003fe20003800000 */
.L_x_983:
[----:B------:R-:W-:Y:S01]  /*22c40*/  MOV R13, R4 ;  /* 0x00000004000d7202 */ /* 0x000fe20000000f00 */
[----:B------:R-:W-:Y:S02]  /*22c50*/  IMAD.MOV.U32 R12, RZ, RZ, 0x1 ;  /* 0x00000001ff0c7424 */ /* 0x000fe400078e00ff */
[----:B------:R-:W-:-:S07]  /*22c60*/  IMAD.MOV.U32 R3, RZ, RZ, R14 ;  /* 0x000000ffff037224 */ /* 0x000fce00078e000e */
[----:B------:R-:W-:Y:S05]  /*22c70*/  WARPSYNC.COLLECTIVE R15, `(.L_x_984) ;  /* 0x000000000f087348 */ /* 0x000fea0003c00000 */
[----:B------:R0:W1:Y:S02]  /*22c80*/  SHFL.IDX P6, R14, R13, R12, R11 ;  /* 0x0000000c0d0e7389 */ /* 0x00006400000c000b */
[----:B01----:R-:W-:Y:S01]  /*22c90*/  ENDCOLLECTIVE ;  /* 0x000000000000791b */ /* 0x003fe20003800000 */
.L_x_984:
[----:B------:R-:W-:-:S05]  /*22ca0*/  @!P1 IADD3 R3, P3, R31, R3, RZ ;  /* 0x000000031f039210 */ /* 0x000fca0007f7e0ff */
[----:B------:R-:W-:Y:S02]  /*22cb0*/  @!P1 IMAD.X R8, RZ, RZ, R2, P3 ;  /* 0x000000ffff089224 */ /* 0x000fe400018e0602 */
[----:B------:R-:W-:Y:S02]  /*22cc0*/  @!P1 IMAD.MOV.U32 R2, RZ, RZ, R3 ;  /* 0x000000ffff029224 */ /* 0x000fe400078e0003 */
[----:B------:R-:W-:Y:S02]  /*22cd0*/  @!P1 IMAD.MOV.U32 R3, RZ, RZ, R8 ;  /* 0x000000ffff039224 */ /* 0x000fe400078e0008 */
[----:B------:R-:W-:-:S03]  /*22ce0*/  IMAD.MOV.U32 R13, RZ, RZ, R0 ;  /* 0x000000ffff0d7224 */ /* 0x000fc600078e0000 */
[----:B------:R-:W-:Y:S01]  /*22cf0*/  @!PT LDS RZ, [RZ] ;  /* 0x00000000fffff984 */ /* 0x000fe20000000800 */
[----:B------:R-:W-:Y:S01]  /*22d00*/  @!PT LDS RZ, [RZ] ;  /* 0x00000000fffff984 */ /* 0x000fe20000000800 */
[----:B------:R-:W-:Y:S01]  /*22d10*/  @!PT LDS RZ, [RZ] ;  /* 0x00000000fffff984 */ /* 0x000fe20000000800 */
[----:B------:R0:W-:Y:S02]  /*22d20*/  @!P1 LDGSTS.E.BYPASS.LTC128B.128 [R9+0x14400], desc[UR60][R2.64], !P0 ;  /* 0x1440000002099fae */ /* 0x0001e4000c101d7c */
[----:B0-----:R-:W-:-:S05]  /*22d30*/  VIADD R2, R17, 0x10 ;  /* 0x0000001011027836 */ /* 0x001fca0000000000 */
[----:B------:R-:W-:Y:S01]  /*22d40*/  ISETP.GE.AND P1, PT, R2, R5, PT ;  /* 0x000000050200720c */ /* 0x000fe20003f26270 */
[----:B------:R-:W-:-:S12]  /*22d50*/  IMAD.MOV.U32 R2, RZ, RZ, R14 ;  /* 0x000000ffff027224 */ /* 0x000fd800078e000e */
[----:B------:R-:W-:Y:S05]  /*22d60*/  WARPSYNC.COLLECTIVE R15, `(.L_x_985) ;  /* 0x000000000f087348 */ /* 0x000fea0003c00000 */
[----:B------:R0:W1:Y:S02]  /*22d70*/  SHFL.IDX P6, R14, R13, R12, R11 ;  /* 0x0000000c0d0e7389 */ /* 0x00006400000c000b */
[----:B01----:R-:W-:Y:S01]  /*22d80*/  ENDCOLLECTIVE ;  /* 0x000000000000791b */ /* 0x003fe20003800000 */
.L_x_985:
[----:B------:R-:W-:Y:S01]  /*22d90*/  IMAD.MOV.U32 R13, RZ, RZ, R4 ;  /* 0x000000ffff0d7224 */ /* 0x000fe200078e0004 */
[----:B------:R-:W-:Y:S01]  /*22da0*/  MOV R12, 0x2 ;  /* 0x00000002000c7802 */ /* 0x000fe20000000f00 */
[----:B------:R-:W-:-:S07]  /*22db0*/  IMAD.MOV.U32 R6, RZ, RZ, R14 ;  /* 0x000000ffff067224 */ /* 0x000fce00078e000e */
[----:B------:R-:W-:Y:S05]  /*22dc0*/  WARPSYNC.COLLECTIVE R15, `(.L_x_986) ;  /* 0x000000000f087348 */ /* 0x000fea0003c00000 */
[----:B------:R0:W1:Y:S02]  /*22dd0*/  SHFL.IDX P6, R14, R13, R12, R11 ;  /* 0x0000000c0d0e7389 */ /* 0x00006400000c000b */
[----:B01----:R-:W-:Y:S01]  /*22de0*/  ENDCOLLECTIVE ;  /* 0x000000000000791b */ /* 0x003fe20003800000 */
.L_x_986:
[----:B------:R-:W-:-:S04]  /*22df0*/  @!P1 IADD3 R6, P3, R31, R6, RZ ;  /* 0x000000061f069210 */ /* 0x000fc80007f7e0ff */
[----:B------:R-:W-:Y:S01]  /*22e00*/  @!P1 IADD3.X R7, RZ, R2, RZ, P3, !PT ;  /* 0x00000002ff079210 */ /* 0x000fe20001ffe4ff */
[----:B------:R-:W-:Y:S02]  /*22e10*/  @!P1 IMAD.MOV.U32 R2, RZ, RZ, R6 ;  /* 0x000000ffff029224 */ /* 0x000fe400078e0006 */
[----:B------:R-:W-:Y:S02]  /*22e20*/  VIADD R6, R17, 0x60 ;  /* 0x0000006011067836 */ /* 0x000fe40000000000 */
        /* <DEDUP_REMOVED lines=12> */
.L_x_987:
[----:B------:R-:W-:Y:S02]  /*22ef0*/  IMAD.MOV.U32 R13, RZ, RZ, R4 ;  /* 0x000000ffff0d7224 */ /* 0x000fe400078e0004 */
[----:B------:R-:W-:Y:S02]  /*22f00*/  IMAD.MOV.U32 R12, RZ, RZ, 0x3 ;  /* 0x00000003ff0c7424 */ /* 0x000fe400078e00ff */
[----:B------:R-:W-:-:S07]  /*22f10*/  IMAD.MOV.U32 R3, RZ, RZ, R14 ;  /* 0x000000ffff037224 */ /* 0x000fce00078e000e */
[----:B------:R-:W-:Y:S05]  /*22f20*/  WARPSYNC.COLLECTIVE R15, `(.L_x_988) ;  /* 0x000000000f087348 */ /* 0x000fea0003c00000 */
[----:B------:R0:W1:Y:S02]  /*22f30*/  SHFL.IDX P6, R14, R13, R12, R11 ;  /* 0x0000000c0d0e7389 */ /* 0x00006400000c000b */
[----:B01----:R-:W-:Y:S01]  /*22f40*/  ENDCOLLECTIVE ;  /* 0x000000000000791b */ /* 0x003fe20003800000 */
.L_x_988:
[----:B------:R-:W-:-:S05]  /*22f50*/  @!P1 IADD3 R3, P2, R31, R3, RZ ;  /* 0x000000031f039210 */ /* 0x000fca0007f5e0ff */
[----:B------:R-:W-:-:S05]  /*22f60*/  @!P1 IMAD.X R2, RZ, RZ, R2, P2 ;  /* 0x000000ffff029224 */ /* 0x000fca00010e0602 */
[----:B------:R-:W-:Y:S01]  /*22f70*/  @!P1 LOP3.LUT R3, R3, R2, RZ, 0x3c, !PT ;  /* 0x0000000203039212 */ /* 0x000fe200078e3cff */
[----:B------:R-:W-:-:S03]  /*22f80*/  IMAD.MOV.U32 R13, RZ, RZ, R0 ;  /* 0x000000ffff0d7224 */ /* 0x000fc600078e0000 */
[----:B------:R-:W-:-:S04]  /*22f90*/  @!P1 LOP3.LUT R2, R3, R2, RZ, 0x3c, !PT ;  /* 0x0000000203029212 */ /* 0x000fc800078e3cff */
[----:B------:R-:W-:-:S05]  /*22fa0*/  @!P1 LOP3.LUT R3, R3, R2, RZ, 0x3c, !PT ;  /* 0x0000000203039212 */ /* 0x000fca00078e3cff */
[----:B------:R-:W-:Y:S01]  /*22fb0*/  @!PT LDS RZ, [RZ] ;  /* 0x00000000fffff984 */ /* 0x000fe20000000800 */
[----:B------:R-:W-:Y:S01]  /*22fc0*/  @!PT LDS RZ, [RZ] ;  /* 0x00000000fffff984 */ /* 0x000fe20000000800 */
[----:B------:R-:W-:Y:S01]  /*22fd0*/  @!PT LDS RZ, [RZ] ;  /* 0x00000000fffff984 */ /* 0x000fe20000000800 */
[----:B------:R0:W-:Y:S02]  /*22fe0*/  @!P1 LDGSTS.E.BYPASS.LTC128B.128 [R9+0x15400], desc[UR60][R2.64], !P0 ;  /* 0x1540000002099fae */ /* 0x0001e4000c101d7c */
[----:B0-----:R-:W-:-:S04]  /*22ff0*/  IADD3 R2, R17, 0x30, RZ ;  /* 0x0000003011027810 */ /* 0x001fc80007ffe0ff */
[----:B------:R-:W-:Y:S01]  /*23000*/  ISETP.GE.AND P1, PT, R2, R5, PT ;  /* 0x000000050200720c */ /* 0x000fe20003f26270 */
[----:B------:R-:W-:-:S12]  /*23010*/  IMAD.MOV.U32 R2, RZ, RZ, R14 ;  /* 0x000000ffff027224 */ /* 0x000fd800078e000e */
[----:B------:R-:W-:Y:S05]  /*23020*/  WARPSYNC.COLLECTIVE R15, `(.L_x_989) ;  /* 0x000000000f087348 */ /* 0x000fea0003c00000 */
[----:B------:R0:W1:Y:S02]  /*23030*/  SHFL.IDX P6, R14, R13, R12, R11 ;  /* 0x0000000c0d0e7389 */ /* 0x00006400000c000b */
[----:B01----:R-:W-:Y:S01]  /*23040*/  ENDCOLLECTIVE ;  /* 0x000000000000791b */ /* 0x003fe20003800000 */
.L_x_989:
[----:B------:R-:W-:Y:S02]  /*23050*/  IMAD.MOV.U32 R13, RZ, RZ, R4 ;  /* 0x000000ffff0d7224 */ /* 0x000fe400078e0004 */
[----:B------:R-:W-:Y:S01]  /*23060*/  IMAD.MOV.U32 R12, RZ, RZ, 0x4 ;  /* 0x00000004ff0c7424 */ /* 0x000fe200078e00ff */
[----:B------:R-:W-:-:S07]  /*23070*/  MOV R3, R14 ;  /* 0x0000000e00037202 */ /* 0x000fce0000000f00 */
[----:B------:R-:W-:Y:S05]  /*23080*/  WARPSYNC.COLLECTIVE R15, `(.L_x_990) ;  /* 0x000000000f087348 */ /* 0x000fea0003c00000 */
[----:B------:R0:W1:Y:S02]  /*23090*/  SHFL.IDX P6, R14, R13, R12, R11 ;  /* 0x0000000c0d0e7389 */ /* 0x00006400000c000b */
[----:B01----:R-:W-:Y:S01]  /*230a0*/  ENDCOLLECTIVE ;  /* 0x000000000000791b */ /* 0x003fe20003800000 */
.L_x_990:
        /* <DEDUP_REMOVED lines=10> */
[----:B0-----:R-:W-:-:S05]  /*23150*/  VIADD R2, R17, 0x40 ;  /* 0x0000004011027836 */ /* 0x001fca0000000000 */
[----:B------:R-:W-:Y:S02]  /*23160*/  ISETP.GE.AND P1, PT, R2, R5, PT ;  /* 0x000000050200720c */ /* 0x000fe40003f26270 */
[----:B------:R-:W-:-:S11]  /*23170*/  MOV R2, R14 ;  /* 0x0000000e00027202 */ /* 0x000fd60000000f00 */
[----:B------:R-:W-:Y:S05]  /*23180*/  WARPSYNC.COLLECTIVE R15, `(.L_x_991) ;  /* 0x000000000f087348 */ /* 0x000fea0003c00000 */
[----:B------:R0:W1:Y:S02]  /*23190*/  SHFL.IDX P6, R14, R13, R12, R11 ;  /* 0x0000000c0d0e7389 */ /* 0x00006400000c000b */
[----:B01----:R-:W-:Y:S01]  /*231a0*/  ENDCOLLECTIVE ;  /* 0x000000000000791b */ /* 0x003fe20003800000 */
.L_x_991:
[----:B------:R-:W-:Y:S01]  /*231b0*/  MOV R13, R4 ;  /* 0x00000004000d7202 */ /* 0x000fe20000000f00 */
[----:B------:R-:W-:Y:S02]  /*231c0*/  IMAD.MOV.U32 R12, RZ, RZ, 0x5 ;  /* 0x00000005ff0c7424 */ /* 0x000fe400078e00ff */
[----:B------:R-:W-:-:S07]  /*231d0*/  IMAD.MOV.U32 R3, RZ, RZ, R14 ;  /* 0x000000ffff037224 */ /* 0x000fce00078e000e */
[----:B------:R-:W-:Y:S05]  /*231e0*/  WARPSYNC.COLLECTIVE R15, `(.L_x_992) ;  /* 0x000000000f087348 */ /* 0x000fea0003c00000 */
[----:B------:R0:W1:Y:S02]  /*231f0*/  SHFL.IDX P6, R14, R13, R12, R11 ;  /* 0x0000000c0d0e7389 */ /* 0x00006400000c000b */
[----:B01----:R-:W-:Y:S01]  /*23200*/  ENDCOLLECTIVE ;  /* 0x000000000000791b */ /* 0x003fe20003800000 */
.L_x_992:
        /* <DEDUP_REMOVED lines=16> */
.L_x_993:
[----:B------:R-:W-:Y:S02]  /*23310*/  IMAD.MOV.U32 R13, RZ, RZ, R4 ;  /* 0x000000ffff0d7224 */ /* 0x000fe400078e0004 */
[----:B------:R-:W-:Y:S01]  /*23320*/  IMAD.MOV.U32 R12, RZ, RZ, 0x6 ;  /* 0x00000006ff0c7424 */ /* 0x000fe200078e00ff */
[----:B------:R-:W-:-:S07]  /*23330*/  MOV R3, R14 ;  /* 0x0000000e00037202 */ /* 0x000fce0000000f00 */
[----:B------:R-:W-:Y:S05]  /*23340*/  WARPSYNC.COLLECTIVE R15, `(.L_x_994) ;  /* 0x000000000f087348 */ /* 0x000fea0003c00000 */
[----:B------:R0:W1:Y:S02]  /*23350*/  SHFL.IDX P6, R14, R13, R12, R11 ;  /* 0x0000000c0d0e7389 */ /* 0x00006400000c000b */
[----:B01----:R-:W-:Y:S01]  /*23360*/  ENDCOLLECTIVE ;  /* 0x000000000000791b */ /* 0x003fe20003800000 */
.L_x_994:
[----:B------:R-:W-:-:S05]  /*23370*/  @!P1 IADD3 R3, P2, R31, R3, RZ ;  /* 0x000000031f039210 */ /* 0x000fca0007f5e0ff */
[----:B------:R-:W-:Y:S01]  /*23380*/  @!P1 IMAD.X R2, RZ, RZ, R2, P2 ;  /* 0x000000ffff029224 */ /* 0x000fe200010e0602 */
[----:B------:R-:W-:-:S04]  /*23390*/  ISETP.GE.AND P2, PT, R6, R5, PT ;  /* 0x000000050600720c */ /* 0x000fc80003f46270 */
        /* <DEDUP_REMOVED lines=8> */
[----:B0-----:R-:W-:-:S07]  /*23420*/  MOV R2, R14 ;  /* 0x0000000e00027202 */ /* 0x001fce0000000f00 */
[----:B------:R-:W-:Y:S05]  /*23430*/  WARPSYNC.COLLECTIVE R15, `(.L_x_995) ;  /* 0x000000000f087348 */ /* 0x000fea0003c00000 */
[----:B------:R0:W1:Y:S02]  /*23440*/  SHFL.IDX P6, R14, R13, R12, R11 ;  /* 0x0000000c0d0e7389 */ /* 0x00006400000c000b */
[----:B01----:R-:W-:Y:S01]  /*23450*/  ENDCOLLECTIVE ;  /* 0x000000000000791b */ /* 0x003fe20003800000 */
.L_x_995:
[----:B------:R-:W-:Y:S02]  /*23460*/  IMAD.MOV.U32 R13, RZ, RZ, R4 ;  /* 0x000000ffff0d7224 */ /* 0x000fe400078e0004 */
[----:B------:R-:W-:Y:S02]  /*23470*/  IMAD.MOV.U32 R12, RZ, RZ, 0x7 ;  /* 0x00000007ff0c7424 */ /* 0x000fe400078e00ff */
[----:B------:R-:W-:-:S07]  /*23480*/  IMAD.MOV.U32 R3, RZ, RZ, R14 ;  /* 0x000000ffff037224 */ /* 0x000fce00078e000e */
[----:B------:R-:W-:Y:S05]  /*23490*/  WARPSYNC.COLLECTIVE R15, `(.L_x_996) ;  /* 0x000000000f087348 */ /* 0x000fea0003c00000 */
[----:B------:R0:W1:Y:S02]  /*234a0*/  SHFL.IDX P6, R14, R13, R12, R11 ;  /* 0x0000000c0d0e7389 */ /* 0x00006400000c000b */
[----:B01----:R-:W-:Y:S01]  /*234b0*/  ENDCOLLECTIVE ;  /* 0x000000000000791b */ /* 0x003fe20003800000 */
.L_x_996:
[----:B------:R-:W-:-:S04]  /*234c0*/  @!P2 IADD3 R3, P1, R31, R3, RZ ;  /* 0x000000031f03a210 */ /* 0x000fc80007f3e0ff */
[----:B------:R-:W-:-:S04]  /*234d0*/  @!P2 IADD3.X R2, RZ, R2, RZ, P1, !PT ;  /* 0x00000002ff02a210 */ /* 0x000fc80000ffe4ff */
[----:B------:R-:W-:Y:S02]  /*234e0*/  @!P2 LOP3.LUT R3, R3, R2, RZ, 0x3c, !PT ;  /* 0x000000020303a212 */ /* 0x000fe400078e3cff */
[----:B------:R-:W-:Y:S02]  /*234f0*/  MOV R13, R0 ;  /* 0x00000000000d7202 */ /* 0x000fe40000000f00 */
[----:B------:R-:W-:-:S04]  /*23500*/  @!P2 LOP3.LUT R2, R3, R2, RZ, 0x3c, !PT ;  /* 0x000000020302a212 */ /* 0x000fc800078e3cff */
[----:B------:R-:W-:Y:S01]  /*23510*/  @!P2 LOP3.LUT R3, R3, R2, RZ, 0x3c, !PT ;  /* 0x000000020303a212 */ /* 0x000fe200078e3cff */
[----:B------:R-:W-:-:S04]  /*23520*/  IMAD.MOV.U32 R4, RZ, RZ, R14 ;  /* 0x000000ffff047224 */ /* 0x000fc800078e000e */
[----:B------:R-:W-:Y:S01]  /*23530*/  @!PT LDS RZ, [RZ] ;  /* 0x00000000fffff984 */ /* 0x000fe20000000800 */
[----:B------:R-:W-:Y:S01]  /*23540*/  @!PT LDS RZ, [RZ] ;  /* 0x00000000fffff984 */ /* 0x000fe20000000800 */
[----:B------:R-:W-:Y:S01]  /*23550*/  @!PT LDS RZ, [RZ] ;  /* 0x00000000fffff984 */ /* 0x000fe20000000800 */
[----:B------:R0:W-:Y:S03]  /*23560*/  @!P2 LDGSTS.E.BYPASS.LTC128B.128 [R9+0x17400], desc[UR60][R2.64], !P0 ;  /* 0x174000000209afae */ /* 0x0001e6000c101d7c */
[----:B0-----:R-:W-:Y:S05]  /*23570*/  WARPSYNC.COLLECTIVE R15, `(.L_x_997) ;  /* 0x000000000f087348 */ /* 0x001fea0003c00000 */
[----:B------:R1:W2:Y:S02]  /*23580*/  SHFL.IDX P6, R14, R13, R12, R11 ;  /* 0x0000000c0d0e7389 */ /* 0x0002a400000c000b */
[----:B012---:R-:W-:Y:S01]  /*23590*/  ENDCOLLECTIVE ;  /* 0x000000000000791b */ /* 0x007fe20003800000 */
.L_x_997:
[----:B------:R-:W-:Y:S05]  /*235a0*/  BRA `(.L_x_998) ;  /* 0xffffff8000707947 */ /* 0x000fea000383ffff */
.L_x_758:
[----:B0-----:R0:W1:Y:S02]  /*235b0*/  SYNCS.PHASECHK.TRANS64.TRYWAIT P0, [R22+URZ+0x22820], R3 ;  /* 0x02282003160075a7 */ /* 0x001064000800017f */
[----:B-1----:R-:W-:Y:S05]  /*235c0*/  @!P0 NANOSLEEP.SYNCS 0x989680 ;  /* 0x009896800000895d */ /* 0x002fea0003900000 */
[----:B------:R-:W1:Y:S02]  /*235d0*/  @!P0 SYNCS.PHASECHK.TRANS64 P0, [R22+URZ+0x22820], R3 ;  /* 0x02282003160085a7 */ /* 0x000e64000800007f */
[----:B-1----:R-:W-:Y:S05]  /*235e0*/  @!P0 BRA `(.L_x_758) ;  /* 0xfffffffc00f08947 */ /* 0x002fea000383ffff */
[----:B------:R-:W-:Y:S05]  /*235f0*/  BRA `(.L_x_999) ;  /* 0xffffff8000d07947 */ /* 0x000fea000383ffff */
.L_x_762:
[----:B0-----:R0:W1:Y:S02]  /*23600*/  SYNCS.PHASECHK.TRANS64.TRYWAIT P0, [R0+URZ+0x22880], R30 ;  /* 0x0228801e000075a7 */ /* 0x001064000800017f */
[----:B-1----:R-:W-:Y:S05]  /*23610*/  @!P0 NANOSLEEP.SYNCS 0x989680 ;  /* 0x009896800000895d */ /* 0x002fea0003900000 */
[----:B------:R-:W1:Y:S02]  /*23620*/  @!P0 SYNCS.PHASECHK.TRANS64 P0, [R0+URZ+0x22880], R30 ;  /* 0x0228801e000085a7 */ /* 0x000e64000800007f */
[----:B-1----:R-:W-:Y:S05]  /*23630*/  @!P0 BRA `(.L_x_762) ;  /* 0xfffffffc00f08947 */ /* 0x002fea000383ffff */
[----:B------:R-:W-:Y:S05]  /*23640*/  BRA `(.L_x_1000) ;  /* 0xffffff8400e87947 */ /* 0x000fea000383ffff */
.L_x_763:
[----:B------:R-:W-:Y:S01]  /*23650*/  BSSY B0, `(.L_x_1001) ;  /* 0x0000008000007945 */ /* 0x000fe20003800000 */
[----:B------:R-:W-:Y:S01]  /*23660*/  IMAD.MOV.U32 R13, RZ, RZ, R20 ;  /* 0x000000ffff0d7224 */ /* 0x000fe200078e0014 */
[----:B------:R-:W-:Y:S01]  /*23670*/  MOV R15, 0xffffffff ;  /* 0xffffffff000f7802 */ /* 0x000fe20000000f00 */
[----:B------:R-:W-:Y:S02]  /*23680*/  IMAD.MOV.U32 R12, RZ, RZ, RZ ;  /* 0x000000ffff0c7224 */ /* 0x000fe400078e00ff */
[----:B------:R-:W-:-:S07]  /*23690*/  IMAD.MOV.U32 R11, RZ, RZ, 0x181f ;  /* 0x0000181fff0b7424 */ /* 0x000fce00078e00ff */
[----:B0-----:R-:W-:Y:S05]  /*236a0*/  WARPSYNC.COLLECTIVE R15, `(.L_x_1002) ;  /* 0x000000000f087348 */ /* 0x001fea0003c00000 */
[----:B------:R1:W2:Y:S02]  /*236b0*/  SHFL.IDX P6, R14, R13, R12, R11 ;  /* 0x0000000c0d0e7389 */ /* 0x0002a400000c000b */
[----:B012---:R-:W-:Y:S01]  /*236c0*/  ENDCOLLECTIVE ;  /* 0x000000000000791b */ /* 0x007fe20003800000 */
.L_x_1002:
[----:B------:R-:W-:Y:S05]  /*236d0*/  BSYNC B0 ;  /* 0x0000000000007941 */ /* 0x000fea0003800000 */
.L_x_1001:
[----:B------:R-:W-:Y:S01]  /*236e0*/  IMAD.MOV.U32 R13, RZ, RZ, R10 ;  /* 0x000000ffff0d7224 */ /* 0x000fe200078e000a */
[----:B------:R-:W-:Y:S01]  /*236f0*/  MOV R11, 0x181f ;  /* 0x0000181f000b7802 */ /* 0x000fe20000000f00 */
[----:B------:R-:W-:Y:S01]  /*23700*/  IMAD.MOV.U32 R12, RZ, RZ, RZ ;  /* 0x000000ffff0c7224 */ /* 0x000fe200078e00ff */
[----:B------:R-:W-:Y:S01]  /*23710*/  IADD3 R6, R22, R6, RZ ;  /* 0x0000000616067210 */ /* 0x000fe20007ffe0ff */
[----:B------:R-:W-:Y:S02]  /*23720*/  IMAD.MOV.U32 R15, RZ, RZ, -0x1 ;  /* 0xffffffffff0f7424 */ /* 0x000fe400078e00ff */
[----:B------:R-:W-:-:S07]  /*23730*/  IMAD.MOV.U32 R3, RZ, RZ, R14 ;  /* 0x000000ffff037224 */ /* 0x000fce00078e000e */
[----:B------:R-:W-:Y:S05]  /*23740*/  WARPSYNC.COLLECTIVE R15, `(.L_x_1003) ;  /* 0x000000000f087348 */ /* 0x000fea0003c00000 */
[----:B------:R0:W1:Y:S02]  /*23750*/  SHFL.IDX P6, R14, R13, R12, R11 ;  /* 0x0000000c0d0e7389 */ /* 0x00006400000c000b */
[----:B01----:R-:W-:Y:S01]  /*23760*/  ENDCOLLECTIVE ;  /* 0x000000000000791b */ /* 0x003fe20003800000 */
.L_x_1003:
[----:B------:R-:W-:Y:S02]  /*23770*/  IMAD.MOV.U32 R13, RZ, RZ, R20 ;  /* 0x000000ffff0d7224 */ /* 0x000fe400078e0014 */
[----:B------:R-:W-:Y:S02]  /*23780*/  IMAD.MOV.U32 R12, RZ, RZ, 0x1 ;  /* 0x00000001ff0c7424 */ /* 0x000fe400078e00ff */
[----:B------:R-:W-:-:S07]  /*23790*/  IMAD.MOV.U32 R2, RZ, RZ, R14 ;  /* 0x000000ffff027224 */ /* 0x000fce00078e000e */
[----:B------:R-:W-:Y:S05]  /*237a0*/  WARPSYNC.COLLECTIVE R15, `(.L_x_1004) ;  /* 0x000000000f087348 */ /* 0x000fea0003c00000 */
[----:B------:R0:W1:Y:S02]  /*237b0*/  SHFL.IDX P6, R14, R13, R12, R11 ;  /* 0x0000000c0d0e7389 */ /* 0x00006400000c000b */
[----:B01----:R-:W-:Y:S01]  /*237c0*/  ENDCOLLECTIVE ;  /* 0x000000000000791b */ /* 0x003fe20003800000 */
.L_x_1004:
        /* <DEDUP_REMOVED lines=11> */
.L_x_1005:
[----:B------:R-:W-:Y:S01]  /*23880*/  IMAD.MOV.U32 R13, RZ, RZ, R20 ;  /* 0x000000ffff0d7224 */ /* 0x000fe200078e0014 */
[----:B------:R-:W-:Y:S01]  /*23890*/  MOV R12, 0x2 ;  /* 0x00000002000c7802 */ /* 0x000fe20000000f00 */
[----:B------:R-:W-:-:S05]  /*238a0*/  IMAD.MOV.U32 R11, RZ, RZ, R14 ;  /* 0x000000ffff0b7224 */ /* 0x000fca00078e000e */
[----:B------:R-:W-:Y:S01]  /*238b0*/  IADD3 R2, P0, R31, R11, RZ ;  /* 0x0000000b1f027210 */ /* 0x000fe20007f1e0ff */
[----:B------:R-:W-:-:S04]  /*238c0*/  IMAD.MOV.U32 R11, RZ, RZ, 0x181f ;  /* 0x0000181fff0b7424 */ /* 0x000fc800078e00ff */
[----:B------:R-:W-:-:S08]  /*238d0*/  IMAD.X R3, RZ, RZ, R21, P0 ;  /* 0x000000ffff037224 */ /* 0x000fd000000e0615 */
[----:B------:R-:W-:Y:S05]  /*238e0*/  WARPSYNC.COLLECTIVE R15, `(.L_x_1006) ;  /* 0x000000000f087348 */ /* 0x000fea0003c00000 */
[----:B------:R0:W1:Y:S02]  /*238f0*/  SHFL.IDX P6, R14, R13, R12, R11 ;  /* 0x0000000c0d0e7389 */ /* 0x00006400000c000b */
[----:B01----:R-:W-:Y:S01]  /*23900*/  ENDCOLLECTIVE ;  /* 0x000000000000791b */ /* 0x003fe20003800000 */
.L_x_1006:
        /* <DEDUP_REMOVED lines=9> */
.L_x_1007:
[----:B------:R-:W-:Y:S02]  /*239a0*/  IMAD.MOV.U32 R13, RZ, RZ, R20 ;  /* 0x000000ffff0d7224 */ /* 0x000fe400078e0014 */
[----:B------:R-:W-:Y:S01]  /*239b0*/  IMAD.MOV.U32 R12, RZ, RZ, 0x3 ;  /* 0x00000003ff0c7424 */ /* 0x000fe200078e00ff */
[----:B------:R-:W-:-:S07]  /*239c0*/  MOV R2, R14 ;  /* 0x0000000e00027202 */ /* 0x000fce0000000f00 */
[----:B------:R-:W-:Y:S05]  /*239d0*/  WARPSYNC.COLLECTIVE R15, `(.L_x_1008) ;  /* 0x000000000f087348 */ /* 0x000fea0003c00000 */
[----:B------:R0:W1:Y:S02]  /*239e0*/  SHFL.IDX P6, R14, R13, R12, R11 ;  /* 0x0000000c0d0e7389 */ /* 0x00006400000c000b */
[----:B01----:R-:W-:Y:S01]  /*239f0*/  ENDCOLLECTIVE ;  /* 0x000000000000791b */ /* 0x003fe20003800000 */
.L_x_1008:
[----:B------:R-:W-:-:S05]  /*23a00*/  IADD3 R2, P0, R31, R2, RZ ;  /* 0x000000021f027210 */ /* 0x000fca0007f1e0ff */
[----:B------:R-:W-:-:S05]  /*23a10*/  IMAD.X R3, RZ, RZ, R3, P0 ;  /* 0x000000ffff037224 */ /* 0x000fca00000e0603 */
[----:B------:R-:W-:Y:S01]  /*23a20*/  @!PT LDS RZ, [RZ] ;  /* 0x00000000fffff984 */ /* 0x000fe20000000800 */
[----:B------:R-:W-:Y:S01]  /*23a30*/  @!PT LDS RZ, [RZ] ;  /* 0x00000000fffff984 */ /* 0x000fe20000000800 */
[----:B------:R-:W-:Y:S01]  /*23a40*/  @!PT LDS RZ, [RZ] ;  /* 0x00000000fffff984 */ /* 0x000fe20000000800 */
[----:B------:R0:W-:Y:S01]  /*23a50*/  LDGSTS.E.BYPASS.LTC128B.128 [R6+0xb400], desc[UR60][R2.64], !P2 ;  /* 0x0b40000002067fae */ /* 0x0001e2000d101d7c */
[----:B------:R-:W-:Y:S01]  /*23a60*/  IMAD.MOV.U32 R13, RZ, RZ, R10 ;  /* 0x000000ffff0d7224 */ /* 0x000fe200078e000a */
[----:B0-----:R-:W-:-:S07]  /*23a70*/  MOV R3, R14 ;  /* 0x0000000e00037202 */ /* 0x001fce0000000f00 */
[----:B------:R-:W-:Y:S05]  /*23a80*/  WARPSYNC.COLLECTIVE R15, `(.L_x_1009) ;  /* 0x000000000f087348 */ /* 0x000fea0003c00000 */
[----:B------:R0:W1:Y:S02]  /*23a90*/  SHFL.IDX P6, R14, R13, R12, R11 ;  /* 0x0000000c0d0e7389 */ /* 0x00006400000c000b */
[----:B01----:R-:W-:Y:S01]  /*23aa0*/  ENDCOLLECTIVE ;  /* 0x000000000000791b */ /* 0x003fe20003800000 */
.L_x_1009:
[----:B------:R-:W-:Y:S01]  /*23ab0*/  MOV R13, R20 ;  /* 0x00000014000d7202 */ /* 0x000fe20000000f00 */
[----:B------:R-:W-:Y:S02]  /*23ac0*/  IMAD.MOV.U32 R12, RZ, RZ, 0x4 ;  /* 0x00000004ff0c7424 */ /* 0x000fe400078e00ff */
[----:B------:R-:W-:-:S07]  /*23ad0*/  IMAD.MOV.U32 R2, RZ, RZ, R14 ;  /* 0x000000ffff027224 */ /* 0x000fce00078e000e */
[----:B------:R-:W-:Y:S05]  /*23ae0*/  WARPSYNC.COLLECTIVE R15, `(.L_x_1010) ;  /* 0x000000000f087348 */ /* 0x000fea0003c00000 */
[----:B------:R0:W1:Y:S02]  /*23af0*/  SHFL.IDX P6, R14, R13, R12, R11 ;  /* 0x0000000c0d0e7389 */ /* 0x00006400000c000b */
[----:B01----:R-:W-:Y:S01]  /*23b00*/  ENDCOLLECTIVE ;  /* 0x000000000000791b */ /* 0x003fe20003800000 */
.L_x_1010:
        /* <DEDUP_REMOVED lines=11> */
.L_x_1011:
[----:B------:R-:W-:Y:S02]  /*23bc0*/  IMAD.MOV.U32 R13, RZ, RZ, R20 ;  /* 0x000000ffff0d7224 */ /* 0x000fe400078e0014 */
[----:B------:R-:W-:Y:S01]  /*23bd0*/  IMAD.MOV.U32 R12, RZ, RZ, 0x5 ;  /* 0x00000005ff0c7424 */ /* 0x000fe200078e00ff */
[----:B------:R-:W-:-:S07]  /*23be0*/  MOV R2, R14 ;  /* 0x0000000e00027202 */ /* 0x000fce0000000f00 */
[----:B------:R-:W-:Y:S05]  /*23bf0*/  WARPSYNC.COLLECTIVE R15, `(.L_x_1012) ;  /* 0x000000000f087348 */ /* 0x000fea0003c00000 */
[----:B------:R0:W1:Y:S02]  /*23c00*/  SHFL.IDX P6, R14, R13, R12, R11 ;  /* 0x0000000c0d0e7389 */ /* 0x00006400000c000b */
[----:B01----:R-:W-:Y:S01]  /*23c10*/  ENDCOLLECTIVE ;  /* 0x000000000000791b */ /* 0x003fe20003800000 */
.L_x_1012:
        /* <DEDUP_REMOVED lines=11> */
.L_x_1013:
[----:B------:R-:W-:Y:S01]  /*23cd0*/  MOV R13, R20 ;  /* 0x00000014000d7202 */ /* 0x000fe20000000f00 */
[----:B------:R-:W-:Y:S02]  /*23ce0*/  IMAD.MOV.U32 R12, RZ, RZ, 0x6 ;  /* 0x00000006ff0c7424 */ /* 0x000fe400078e00ff */
[----:B------:R-:W-:-:S07]  /*23cf0*/  IMAD.MOV.U32 R2, RZ, RZ, R14 ;  /* 0x000000ffff027224 */ /* 0x000fce00078e000e */
[----:B------:R-:W-:Y:S05]  /*23d00*/  WARPSYNC.COLLECTIVE R15, `(.L_x_1014) ;  /* 0x000000000f087348 */ /* 0x000fea0003c00000 */
[----:B------:R0:W1:Y:S02]  /*23d10*/  SHFL.IDX P6, R14, R13, R12, R11 ;  /* 0x0000000c0d0e7389 */ /* 0x00006400000c000b */
[----:B01----:R-:W-:Y:S01]  /*23d20*/  ENDCOLLECTIVE ;  /* 0x000000000000791b */ /* 0x003fe20003800000 */
.L_x_1014:
        /* <DEDUP_REMOVED lines=11> */
.L_x_1015:
[----:B------:R-:W-:Y:S02]  /*23de0*/  IMAD.MOV.U32 R13, RZ, RZ, R20 ;  /* 0x000000ffff0d7224 */ /* 0x000fe400078e0014 */
[----:B------:R-:W-:Y:S01]  /*23df0*/  IMAD.MOV.U32 R12, RZ, RZ, 0x7 ;  /* 0x00000007ff0c7424 */ /* 0x000fe200078e00ff */
[----:B------:R-:W-:-:S07]  /*23e00*/  MOV R2, R14 ;  /* 0x0000000e00027202 */ /* 0x000fce0000000f00 */
[----:B------:R-:W-:Y:S05]  /*23e10*/  WARPSYNC.COLLECTIVE R15, `(.L_x_1016) ;  /* 0x000000000f087348 */ /* 0x000fea0003c00000 */
[----:B------:R0:W1:Y:S02]  /*23e20*/  SHFL.IDX P6, R14, R13, R12, R11 ;  /* 0x0000000c0d0e7389 */ /* 0x00006400000c000b */
[----:B01----:R-:W-:Y:S01]  /*23e30*/  ENDCOLLECTIVE ;  /* 0x000000000000791b */ /* 0x003fe20003800000 */
.L_x_1016:
        /* <DEDUP_REMOVED lines=11> */
.L_x_1017:
[----:B------:R-:W-:Y:S01]  /*23ef0*/  MOV R13, R17 ;  /* 0x00000011000d7202 */ /* 0x000fe20000000f00 */
        /* <DEDUP_REMOVED lines=8> */
.L_x_1018:
        /* <DEDUP_REMOVED lines=9> */
.L_x_1019:
[----:B------:R-:W-:Y:S02]  /*24010*/  IMAD.MOV.U32 R13, RZ, RZ, R17 ;  /* 0x000000ffff0d7224 */ /* 0x000fe400078e0011 */
[----:B------:R-:W-:-:S05]  /*24020*/  IMAD.MOV.U32 R12, RZ, RZ, R14 ;  /* 0x000000ffff0c7224 */ /* 0x000fca00078e000e */
[----:B------:R-:W-:Y:S02]  /*24030*/  IADD3 R2, P0, R31, R12, RZ ;  /* 0x0000000c1f027210 */ /* 0x000fe40007f1e0ff */
[----:B------:R-:W-:-:S03]  /*24040*/  MOV R12, 0x1 ;  /* 0x00000001000c7802 */ /* 0x000fc60000000f00 */
[----:B------:R-:W-:-:S08]  /*24050*/  IMAD.X R3, RZ, RZ, R10, P0 ;  /* 0x000000ffff037224 */ /* 0x000fd000000e060a */
[----:B------:R-:W-:Y:S05]  /*24060*/  WARPSYNC.COLLECTIVE R15, `(.L_x_1020) ;  /* 0x000000000f087348 */ /* 0x000fea0003c00000 */
[----:B------:R0:W1:Y:S02]  /*24070*/  SHFL.IDX P6, R14, R13, R12, R11 ;  /* 0x0000000c0d0e7389 */ /* 0x00006400000c000b */
[----:B01----:R-:W-:Y:S01]  /*24080*/  ENDCOLLECTIVE ;  /* 0x000000000000791b */ /* 0x003fe20003800000 */
.L_x_1020:
        /* <DEDUP_REMOVED lines=9> */
.L_x_1021:
[----:B------:R-:W-:Y:S01]  /*24120*/  IMAD.MOV.U32 R2, RZ, RZ, R14 ;  /* 0x000000ffff027224 */ /* 0x000fe200078e000e */
[----:B------:R-:W-:Y:S06]  /*24130*/  BRA `(.L_x_1022) ;  /* 0xffffff8000847947 */ /* 0x000fec000383ffff */
.L_x_768:
[----:B---3--:R3:W4:Y:S02]  /*24140*/  SYNCS.PHASECHK.TRANS64.TRYWAIT P0, [R0+URZ+0x22840], R30 ;  /* 0x0228401e000075a7 */ /* 0x008724000800017f */
[----:B----4-:R-:W-:Y:S05]  /*24150*/  @!P0 NANOSLEEP.SYNCS 0x989680 ;  /* 0x009896800000895d */ /* 0x010fea0003900000 */
[----:B------:R-:W4:Y:S02]  /*24160*/  @!P0 SYNCS.PHASECHK.TRANS64 P0, [R0+URZ+0x22840], R30 ;  /* 0x0228401e000085a7 */ /* 0x000f24000800007f */
[----:B----4-:R-:W-:Y:S05]  /*24170*/  @!P0 BRA `(.L_x_768) ;  /* 0xfffffffc00f08947 */ /* 0x010fea000383ffff */
[----:B------:R-:W-:Y:S05]  /*24180*/  BRA `(.L_x_1023) ;  /* 0xffffff8000d47947 */ /* 0x000fea000383ffff */
.L_x_769:
[----:B------:R-:W-:Y:S01]  /*24190*/  BSSY B0, `(.L_x_1024) ;  /* 0x0000008000007945 */ /* 0x000fe20003800000 */
[----:B------:R-:W-:Y:S01]  /*241a0*/  MOV R13, R5 ;  /* 0x00000005000d7202 */ /* 0x000fe20000000f00 */
[----:B------:R-:W-:Y:S02]  /*241b0*/  IMAD.MOV.U32 R12, RZ, RZ, RZ ;  /* 0x000000ffff0c7224 */ /* 0x000fe400078e00ff */
[----:B------:R-:W-:Y:S02]  /*241c0*/  IMAD.MOV.U32 R11, RZ, RZ, 0x181f ;  /* 0x0000181fff0b7424 */ /* 0x000fe400078e00ff */
[----:B------:R-:W-:-:S07]  /*241d0*/  IMAD.MOV.U32 R15, RZ, RZ, -0x1 ;  /* 0xffffffffff0f7424 */ /* 0x000fce00078e00ff */
[----:B0-23--:R-:W-:Y:S05]  /*241e0*/  WARPSYNC.COLLECTIVE R15, `(.L_x_1025) ;  /* 0x000000000f087348 */ /* 0x00dfea0003c00000 */
[----:B------:R1:W4:Y:S02]  /*241f0*/  SHFL.IDX P6, R14, R13, R12, R11 ;  /* 0x0000000c0d0e7389 */ /* 0x00032400000c000b */
[----:B01234-:R-:W-:Y:S01]  /*24200*/  ENDCOLLECTIVE ;  /* 0x000000000000791b */ /* 0x01ffe20003800000 */
.L_x_1025:
[----:B------:R-:W-:Y:S05]  /*24210*/  BSYNC B0 ;  /* 0x0000000000007941 */ /* 0x000fea0003800000 */
.L_x_1024:
[----:B------:R-:W-:Y:S01]  /*24220*/  IMAD.MOV.U32 R13, RZ, RZ, R4 ;  /* 0x000000ffff0d7224 */ /* 0x000fe200078e0004 */
[----:B------:R-:W-:Y:S01]  /*24230*/  MOV R15, 0xffffffff ;  /* 0xffffffff000f7802 */ /* 0x000fe20000000f00 */
[----:B------:R-:W-:Y:S01]  /*24240*/  IMAD.MOV.U32 R12, RZ, RZ, RZ ;  /* 0x000000ffff0c7224 */ /* 0x000fe200078e00ff */
[----:B------:R-:W-:Y:S01]  /*24250*/  MOV R3, R14 ;  /* 0x0000000e00037202 */ /* 0x000fe20000000f00 */
[----:B------:R-:W-:-:S07]  /*24260*/  IMAD.MOV.U32 R11, RZ, RZ, 0x181f ;  /* 0x0000181fff0b7424 */ /* 0x000fce00078e00ff */
[----:B------:R-:W-:Y:S05]  /*24270*/  WARPSYNC.COLLECTIVE R15, `(.L_x_1026) ;  /* 0x000000000f087348 */ /* 0x000fea0003c00000 */
[----:B------:R0:W1:Y:S02]  /*24280*/  SHFL.IDX P6, R14, R13, R12, R11 ;  /* 0x0000000c0d0e7389 */ /* 0x00006400000c000b */
[----:B01----:R-:W-:Y:S01]  /*24290*/  ENDCOLLECTIVE ;  /* 0x000000000000791b */ /* 0x003fe20003800000 */
.L_x_1026:
[----:B------:R-:W-:Y:S01]  /*242a0*/  IMAD.MOV.U32 R13, RZ, RZ, R5 ;  /* 0x000000ffff0d7224 */ /* 0x000fe200078e0005 */
[----:B------:R-:W-:Y:S01]  /*242b0*/  MOV R12, 0x1 ;  /* 0x00000001000c7802 */ /* 0x000fe20000000f00 */
[----:B------:R-:W-:-:S07]  /*242c0*/  IMAD.MOV.U32 R2, RZ, RZ, R14 ;  /* 0x000000ffff027224 */ /* 0x000fce00078e000e */
[----:B------:R-:W-:Y:S05]  /*242d0*/  WARPSYNC.COLLECTIVE R15, `(.L_x_1027) ;  /* 0x000000000f087348 */ /* 0x000fea0003c00000 */
[----:B------:R0:W1:Y:S02]  /*242e0*/  SHFL.IDX P6, R14, R13, R12, R11 ;  /* 0x0000000c0d0e7389 */ /* 0x00006400000c000b */
[----:B01----:R-:W-:Y:S01]  /*242f0*/  ENDCOLLECTIVE ;  /* 0x000000000000791b */ /* 0x003fe20003800000 */
.L_x_1027:
        /* <DEDUP_REMOVED lines=11> */
.L_x_1028:
[----:B------:R-:W-:Y:S02]  /*243b0*/  IMAD.MOV.U32 R13, RZ, RZ, R5 ;  /* 0x000000ffff0d7224 */ /* 0x000fe400078e0005 */
[----:B------:R-:W-:Y:S02]  /*243c0*/  IMAD.MOV.U32 R12, RZ, RZ, 0x2 ;  /* 0x00000002ff0c7424 */ /* 0x000fe400078e00ff */
[----:B------:R-:W-:-:S07]  /*243d0*/  IMAD.MOV.U32 R10, RZ, RZ, R14 ;  /* 0x000000ffff0a7224 */ /* 0x000fce00078e000e */
[----:B------:R-:W-:Y:S05]  /*243e0*/  WARPSYNC.COLLECTIVE R15, `(.L_x_1029) ;  /* 0x000000000f087348 */ /* 0x000fea0003c00000 */
[----:B------:R0:W1:Y:S02]  /*243f0*/  SHFL.IDX P6, R14, R13, R12, R11 ;  /* 0x0000000c0d0e7389 */ /* 0x00006400000c000b */
[----:B01----:R-:W-:Y:S01]  /*24400*/  ENDCOLLECTIVE ;  /* 0x000000000000791b */ /* 0x003fe20003800000 */
.L_x_1029:
[----:B------:R-:W-:-:S04]  /*24410*/  IADD3 R2, P0, R31, R10, RZ ;  /* 0x0000000a1f027210 */ /* 0x000fc80007f1e0ff */
[----:B------:R-:W-:-:S05]  /*24420*/  IADD3.X R3, RZ, R9, RZ, P0, !PT ;  /* 0x00000009ff037210 */ /* 0x000fca00007fe4ff */
        /* <DEDUP_REMOVED lines=9> */
.L_x_1030:
[----:B------:R-:W-:Y:S01]  /*244c0*/  IMAD.MOV.U32 R13, RZ, RZ, R5 ;  /* 0x000000ffff0d7224 */ /* 0x000fe200078e0005 */
[----:B------:R-:W-:Y:S01]  /*244d0*/  MOV R12, 0x3 ;  /* 0x00000003000c7802 */ /* 0x000fe20000000f00 */
[----:B------:R-:W-:-:S07]  /*244e0*/  IMAD.MOV.U32 R2, RZ, RZ, R14 ;  /* 0x000000ffff027224 */ /* 0x000fce00078e000e */
[----:B------:R-:W-:Y:S05]  /*244f0*/  WARPSYNC.COLLECTIVE R15, `(.L_x_1031) ;  /* 0x000000000f087348 */ /* 0x000fea0003c00000 */
[----:B------:R0:W1:Y:S02]  /*24500*/  SHFL.IDX P6, R14, R13, R12, R11 ;  /* 0x0000000c0d0e7389 */ /* 0x00006400000c000b */
[----:B01----:R-:W-:Y:S01]  /*24510*/  ENDCOLLECTIVE ;  /* 0x000000000000791b */ /* 0x003fe20003800000 */
.L_x_1031:
        /* <DEDUP_REMOVED lines=11> */
.L_x_1032:
[----:B------:R-:W-:Y:S02]  /*245d0*/  IMAD.MOV.U32 R13, RZ, RZ, R5 ;  /* 0x000000ffff0d7224 */ /* 0x000fe400078e0005 */
[----:B------:R-:W-:Y:S02]  /*245e0*/  IMAD.MOV.U32 R12, RZ, RZ, 0x4 ;  /* 0x00000004ff0c7424 */ /* 0x000fe400078e00ff */
[----:B------:R-:W-:-:S07]  /*245f0*/  IMAD.MOV.U32 R2, RZ, RZ, R14 ;  /* 0x000000ffff027224 */ /* 0x000fce00078e000e */
[----:B------:R-:W-:Y:S05]  /*24600*/  WARPSYNC.COLLECTIVE R15, `(.L_x_1033) ;  /* 0x000000000f087348 */ /* 0x000fea0003c00000 */
[----:B------:R0:W1:Y:S02]  /*24610*/  SHFL.IDX P6, R14, R13, R12, R11 ;  /* 0x0000000c0d0e7389 */ /* 0x00006400000c000b */
[----:B01----:R-:W-:Y:S01]  /*24620*/  ENDCOLLECTIVE ;  /* 0x000000000000791b */ /* 0x003fe20003800000 */
.L_x_1033:
        /* <DEDUP_REMOVED lines=11> */
.L_x_1034:
[----:B------:R-:W-:Y:S01]  /*246e0*/  IMAD.MOV.U32 R13, RZ, RZ, R5 ;  /* 0x000000ffff0d7224 */ /* 0x000fe200078e0005 */
[----:B------:R-:W-:Y:S01]  /*246f0*/  MOV R12, 0x5 ;  /* 0x00000005000c7802 */ /* 0x000fe20000000f00 */
[----:B------:R-:W-:-:S07]  /*24700*/  IMAD.MOV.U32 R2, RZ, RZ, R14 ;  /* 0x000000ffff027224 */ /* 0x000fce00078e000e */
[----:B------:R-:W-:Y:S05]  /*24710*/  WARPSYNC.COLLECTIVE R15, `(.L_x_1035) ;  /* 0x000000000f087348 */ /* 0x000fea0003c00000 */
[----:B------:R0:W1:Y:S02]  /*24720*/  SHFL.IDX P6, R14, R13, R12, R11 ;  /* 0x0000000c0d0e7389 */ /* 0x00006400000c000b */
[----:B01----:R-:W-:Y:S01]  /*24730*/  ENDCOLLECTIVE ;  /* 0x000000000000791b */ /* 0x003fe20003800000 */
.L_x_1035:
        /* <DEDUP_REMOVED lines=11> */
.L_x_1036:
[----:B------:R-:W-:Y:S02]  /*247f0*/  IMAD.MOV.U32 R13, RZ, RZ, R5 ;  /* 0x000000ffff0d7224 */ /* 0x000fe400078e0005 */
[----:B------:R-:W-:Y:S02]  /*24800*/  IMAD.MOV.U32 R12, RZ, RZ, 0x6 ;  /* 0x00000006ff0c7424 */ /* 0x000fe400078e00ff */
[----:B------:R-:W-:-:S07]  /*24810*/  IMAD.MOV.U32 R2, RZ, RZ, R14 ;  /* 0x000000ffff027224 */ /* 0x000fce00078e000e */
[----:B------:R-:W-:Y:S05]  /*24820*/  WARPSYNC.COLLECTIVE R15, `(.L_x_1037) ;  /* 0x000000000f087348 */ /* 0x000fea0003c00000 */
[----:B------:R0:W1:Y:S02]  /*24830*/  SHFL.IDX P6, R14, R13, R12, R11 ;  /* 0x0000000c0d0e7389 */ /* 0x00006400000c000b */
[----:B01----:R-:W-:Y:S01]  /*24840*/  ENDCOLLECTIVE ;  /* 0x000000000000791b */ /* 0x003fe20003800000 */
.L_x_1037:
[----:B------:R-:W-:-:S04]  /*24850*/  IADD3 R2, P0, R31, R2, RZ ;  /* 0x000000021f027210 */ /* 0x000fc80007f1e0ff */
[----:B------:R-:W-:-:S05]  /*24860*/  IADD3.X R3, RZ, R3, RZ, P0, !PT ;  /* 0x00000003ff037210 */ /* 0x000fca00007fe4ff */
        /* <DEDUP_REMOVED lines=9> */
.L_x_1038:
[----:B------:R-:W-:Y:S02]  /*24900*/  IMAD.MOV.U32 R13, RZ, RZ, R5 ;  /* 0x000000ffff0d7224 */ /* 0x000fe400078e0005 */
[----:B------:R-:W-:Y:S02]  /*24910*/  IMAD.MOV.U32 R12, RZ, RZ, 0x7 ;  /* 0x00000007ff0c7424 */ /* 0x000fe400078e00ff */
[----:B------:R-:W-:-:S07]  /*24920*/  IMAD.MOV.U32 R2, RZ, RZ, R14 ;  /* 0x000000ffff027224 */ /* 0x000fce00078e000e */
[----:B------:R-:W-:Y:S05]  /*24930*/  WARPSYNC.COLLECTIVE R15, `(.L_x_1039) ;  /* 0x000000000f087348 */ /* 0x000fea0003c00000 */
[----:B------:R0:W1:Y:S02]  /*24940*/  SHFL.IDX P6, R14, R13, R12, R11 ;  /* 0x0000000c0d0e7389 */ /* 0x00006400000c000b */
[----:B01----:R-:W-:Y:S01]  /*24950*/  ENDCOLLECTIVE ;  /* 0x000000000000791b */ /* 0x003fe20003800000 */
.L_x_1039:
[----:B------:R-:W-:Y:S01]  /*24960*/  IMAD.MOV.U32 R13, RZ, RZ, R4 ;  /* 0x000000ffff0d7224 */ /* 0x000fe200078e0004 */
[----:B------:R-:W-:-:S05]  /*24970*/  IADD3 R4, P0, R31, R2, RZ ;  /* 0x000000021f047210 */ /* 0x000fca0007f1e0ff */
[----:B------:R-:W-:Y:S01]  /*24980*/  IMAD.X R5, RZ, RZ, R9, P0 ;  /* 0x000000ffff057224 */ /* 0x000fe200000e0609 */
[----:B------:R-:W-:-:S04]  /*24990*/  MOV R3, R14 ;  /* 0x0000000e00037202 */ /* 0x000fc80000000f00 */
[----:B------:R-:W-:Y:S01]  /*249a0*/  @!PT LDS RZ, [RZ] ;  /* 0x00000000fffff984 */ /* 0x000fe20000000800 */
[----:B------:R-:W-:Y:S01]  /*249b0*/  @!PT LDS RZ, [RZ] ;  /* 0x00000000fffff984 */ /* 0x000fe20000000800 */
[----:B------:R-:W-:Y:S01]  /*249c0*/  @!PT LDS RZ, [RZ] ;  /* 0x00000000fffff984 */ /* 0x000fe20000000800 */
[----:B------:R0:W-:Y:S03]  /*249d0*/  LDGSTS.E.BYPASS.LTC128B.128 [R6+0x1b400], desc[UR60][R4.64], !P2 ;  /* 0x1b40000004067fae */ /* 0x0001e6000d101d7c */
[----:B0-----:R-:W-:Y:S05]  /*249e0*/  WARPSYNC.COLLECTIVE R15, `(.L_x_1040) ;  /* 0x000000000f087348 */ /* 0x001fea0003c00000 */
[----:B------:R1:W2:Y:S02]  /*249f0*/  SHFL.IDX P6, R14, R13, R12, R11 ;  /* 0x0000000c0d0e7389 */ /* 0x0002a400000c000b */
[----:B012---:R-:W-:Y:S01]  /*24a00*/  ENDCOLLECTIVE ;  /* 0x000000000000791b */ /* 0x007fe20003800000 */
.L_x_1040:
[----:B------:R-:W-:Y:S02]  /*24a10*/  IMAD.MOV.U32 R13, RZ, RZ, R8 ;  /* 0x000000ffff0d7224 */ /* 0x000fe400078e0008 */
[----:B------:R-:W-:Y:S02]  /*24a20*/  IMAD.MOV.U32 R12, RZ, RZ, RZ ;  /* 0x000000ffff0c7224 */ /* 0x000fe400078e00ff */
[----:B------:R-:W-:-:S07]  /*24a30*/  IMAD.MOV.U32 R10, RZ, RZ, R14 ;  /* 0x000000ffff0a7224 */ /* 0x000fce00078e000e */
[----:B------:R-:W-:Y:S05]  /*24a40*/  WARPSYNC.COLLECTIVE R15, `(.L_x_1041) ;  /* 0x000000000f087348 */ /* 0x000fea0003c00000 */
[----:B------:R0:W1:Y:S02]  /*24a50*/  SHFL.IDX P6, R14, R13, R12, R11 ;  /* 0x0000000c0d0e7389 */ /* 0x00006400000c000b */
[----:B01----:R-:W-:Y:S01]  /*24a60*/  ENDCOLLECTIVE ;  /* 0x000000000000791b */ /* 0x003fe20003800000 */
.L_x_1041:
        /* <DEDUP_REMOVED lines=11> */
.L_x_1042:
[----:B------:R-:W-:Y:S01]  /*24b20*/  IMAD.MOV.U32 R13, RZ, RZ, R8 ;  /* 0x000000ffff0d7224 */ /* 0x000fe200078e0008 */
[----:B------:R-:W-:Y:S01]  /*24b30*/  MOV R12, 0x1 ;  /* 0x00000001000c7802 */ /* 0x000fe20000000f00 */
[----:B------:R-:W-:-:S07]  /*24b40*/  IMAD.MOV.U32 R5, RZ, RZ, R14 ;  /* 0x000000ffff057224 */ /* 0x000fce00078e000e */
[----:B------:R-:W-:Y:S05]  /*24b50*/  WARPSYNC.COLLECTIVE R15, `(.L_x_1043) ;  /* 0x000000000f087348 */ /* 0x000fea0003c00000 */
[----:B------:R0:W1:Y:S02]  /*24b60*/  SHFL.IDX P6, R14, R13, R12, R11 ;  /* 0x0000000c0d0e7389 */ /* 0x00006400000c000b */
[----:B01----:R-:W-:Y:S01]  /*24b70*/  ENDCOLLECTIVE ;  /* 0x000000000000791b */ /* 0x003fe20003800000 */
.L_x_1043:
        /* <DEDUP_REMOVED lines=11> */
.L_x_1044:
[----:B------:R-:W-:Y:S01]  /*24c30*/  IMAD.MOV.U32 R2, RZ, RZ, R14 ;  /* 0x000000ffff027224 */ /* 0x000fe200078e000e */
[----:B------:R-:W-:Y:S06]  /*24c40*/  BRA `(.L_x_1045) ;  /* 0xffffff7c006c7947 */ /* 0x000fec000383ffff */
.L_x_774:
[----:B-1----:R1:W2:Y:S02]  /*24c50*/  SYNCS.PHASECHK.TRANS64.TRYWAIT P2, [R0+URZ+0x22870], R3 ;  /* 0x02287003000075a7 */ /* 0x0022a4000804017f */
[----:B--2---:R-:W-:Y:S05]  /*24c60*/  @!P2 NANOSLEEP.SYNCS 0x989680 ;  /* 0x009896800000a95d */ /* 0x004fea0003900000 */
[----:B------:R-:W2:Y:S02]  /*24c70*/  @!P2 SYNCS.PHASECHK.TRANS64 P2, [R0+URZ+0x22870], R3 ;  /* 0x022870030000a5a7 */ /* 0x000ea4000804007f */
[----:B--2---:R-:W-:Y:S05]  /*24c80*/  @!P2 BRA `(.L_x_774) ;  /* 0xfffffffc00f0a947 */ /* 0x004fea000383ffff */
[----:B------:R-:W-:Y:S05]  /*24c90*/  BRA `(.L_x_1046) ;  /* 0xffffff7c00d07947 */ /* 0x000fea000383ffff */
.L_x_776:
[----:B-1----:R1:W2:Y:S02]  /*24ca0*/  SYNCS.PHASECHK.TRANS64.TRYWAIT P2, [R0+URZ+0x22860], R3 ;  /* 0x02286003000075a7 */ /* 0x0022a4000804017f */
[----:B--2---:R-:W-:Y:S05]  /*24cb0*/  @!P2 NANOSLEEP.SYNCS 0x989680 ;  /* 0x009896800000a95d */ /* 0x004fea0003900000 */
[----:B------:R-:W2:Y:S02]  /*24cc0*/  @!P2 SYNCS.PHASECHK.TRANS64 P2, [R0+URZ+0x22860], R3 ;  /* 0x022860030000a5a7 */ /* 0x000ea4000804007f */
[----:B--2---:R-:W-:Y:S05]  /*24cd0*/  @!P2 BRA `(.L_x_776) ;  /* 0xfffffffc00f0a947 */ /* 0x004fea000383ffff */
[----:B------:R-:W-:Y:S05]  /*24ce0*/  BRA `(.L_x_1047) ;  /* 0xffffff7c00e07947 */ /* 0x000fea000383ffff */
.L_x_784:
[----:B0-----:R0:W1:Y:S02]  /*24cf0*/  SYNCS.PHASECHK.TRANS64.TRYWAIT P1, [R17+URZ+0x22870], R0 ;  /* 0x02287000110075a7 */ /* 0x001064000802017f */
[----:B-1----:R-:W-:Y:S05]  /*24d00*/  @!P1 NANOSLEEP.SYNCS 0x989680 ;  /* 0x009896800000995d */ /* 0x002fea0003900000 */
[----:B------:R-:W1:Y:S02]  /*24d10*/  @!P1 SYNCS.PHASECHK.TRANS64 P1, [R17+URZ+0x22870], R0 ;  /* 0x02287000110095a7 */ /* 0x000e64000802007f */
[----:B-1----:R-:W-:Y:S05]  /*24d20*/  @!P1 BRA `(.L_x_784) ;  /* 0xfffffffc00f09947 */ /* 0x002fea000383ffff */
[----:B------:R-:W-:Y:S05]  /*24d30*/  BRA `(.L_x_1048) ;  /* 0xffffff8400a47947 */ /* 0x000fea000383ffff */
.L_x_786:
[----:B0-----:R0:W1:Y:S02]  /*24d40*/  SYNCS.PHASECHK.TRANS64.TRYWAIT P1, [R17+URZ+0x22860], R0 ;  /* 0x02286000110075a7 */ /* 0x001064000802017f */
[----:B-1----:R-:W-:Y:S05]  /*24d50*/  @!P1 NANOSLEEP.SYNCS 0x989680 ;  /* 0x009896800000995d */ /* 0x002fea0003900000 */
[----:B------:R-:W1:Y:S02]  /*24d60*/  @!P1 SYNCS.PHASECHK.TRANS64 P1, [R17+URZ+0x22860], R0 ;  /* 0x02286000110095a7 */ /* 0x000e64000802007f */
[----:B-1----:R-:W-:Y:S05]  /*24d70*/  @!P1 BRA `(.L_x_786) ;  /* 0xfffffffc00f09947 */ /* 0x002fea000383ffff */
[----:B------:R-:W-:Y:S05]  /*24d80*/  BRA `(.L_x_1049) ;  /* 0xffffff8400b07947 */ /* 0x000fea000383ffff */
.L_x_791:
[----:B------:R-:W-:Y:S01]  /*24d90*/  BSSY B0, `(.L_x_1050) ;  /* 0x0000008000007945 */ /* 0x000fe20003800000 */
[----:B------:R-:W-:Y:S01]  /*24da0*/  MOV R13, R16 ;  /* 0x00000010000d7202 */ /* 0x000fe20000000f00 */
[----:B------:R-:W-:Y:S02]  /*24db0*/  IMAD.MOV.U32 R12, RZ, RZ, RZ ;  /* 0x000000ffff0c7224 */ /* 0x000fe400078e00ff */
[----:B------:R-:W-:Y:S02]  /*24dc0*/  IMAD.MOV.U32 R11, RZ, RZ, 0x1f ;  /* 0x0000001fff0b7424 */ /* 0x000fe400078e00ff */
[----:B------:R-:W-:-:S07]  /*24dd0*/  IMAD.MOV.U32 R15, RZ, RZ, -0x1 ;  /* 0xffffffffff0f7424 */ /* 0x000fce00078e00ff */
[----:B------:R-:W-:Y:S05]  /*24de0*/  WARPSYNC.COLLECTIVE R15, `(.L_x_1051) ;  /* 0x000000000f087348 */ /* 0x000fea0003c00000 */
[----:B------:R0:W1:Y:S02]  /*24df0*/  SHFL.IDX P6, R14, R13, R12, R11 ;  /* 0x0000000c0d0e7389 */ /* 0x00006400000c000b */
[----:B01----:R-:W-:Y:S01]  /*24e00*/  ENDCOLLECTIVE ;  /* 0x000000000000791b */ /* 0x003fe20003800000 */
.L_x_1051:
[----:B------:R-:W-:Y:S05]  /*24e10*/  BSYNC B0 ;  /* 0x0000000000007941 */ /* 0x000fea0003800000 */
.L_x_1050:
[----:B------:R-:W-:Y:S01]  /*24e20*/  IMAD.MOV.U32 R13, RZ, RZ, R16 ;  /* 0x000000ffff0d7224 */ /* 0x000fe200078e0010 */
[----:B------:R-:W-:Y:S01]  /*24e30*/  MOV R15, 0xffffffff ;  /* 0xffffffff000f7802 */ /* 0x000fe20000000f00 */
[----:B------:R-:W-:Y:S01]  /*24e40*/  IMAD.MOV.U32 R12, RZ, RZ, 0x1 ;  /* 0x00000001ff0c7424 */ /* 0x000fe200078e00ff */
[----:B------:R-:W-:Y:S01]  /*24e50*/  MOV R0, R14 ;  /* 0x0000000e00007202 */ /* 0x000fe20000000f00 */
[----:B------:R-:W-:Y:S02]  /*24e60*/  IMAD.MOV.U32 R11, RZ, RZ, 0x1f ;  /* 0x0000001fff0b7424 */ /* 0x000fe400078e00ff */
[----:B------:R-:W-:-:S07]  /*24e70*/  IMAD.IADD R5, R19, 0x1, R8 ;  /* 0x0000000113057824 */ /* 0x000fce00078e0208 */
[----:B------:R-:W-:Y:S05]  /*24e80*/  WARPSYNC.COLLECTIVE R15, `(.L_x_1052) ;  /* 0x000000000f087348 */ /* 0x000fea0003c00000 */
[----:B------:R0:W1:Y:S02]  /*24e90*/  SHFL.IDX P6, R14, R13, R12, R11 ;  /* 0x0000000c0d0e7389 */ /* 0x00006400000c000b */
[----:B01----:R-:W-:Y:S01]  /*24ea0*/  ENDCOLLECTIVE ;  /* 0x000000000000791b */ /* 0x003fe20003800000 */
.L_x_1052:
[----:B------:R-:W-:Y:S02]  /*24eb0*/  ULDC UR4, c[0x0][0xc3c] ;  /* 0x00030f0000047ab9 */ /* 0x000fe40000000800 */
[----:B------:R-:W-:-:S13]  /*24ec0*/  ISETP.GE.OR P1, PT, R5, UR4, !P0 ;  /* 0x0000000405007c0c */ /* 0x000fda000c726670 */
[----:B------:R-:W0:Y:S01]  /*24ed0*/  @!P1 LDC.64 R2, c[0x0][0xc80] ;  /* 0x00032000ff029b82 */ /* 0x000e220000000a00 */
[----:B------:R-:W-:Y:S02]  /*24ee0*/  IMAD.MOV.U32 R11, RZ, RZ, RZ ;  /* 0x000000ffff0b7224 */ /* 0x000fe400078e00ff */
[----:B------:R-:W-:Y:S02]  /*24ef0*/  IMAD.MOV.U32 R4, RZ, RZ, R14 ;  /* 0x000000ffff047224 */ /* 0x000fe400078e000e */
[----:B0-----:R-:W-:-:S06]  /*24f00*/  @!P1 IMAD.WIDE R2, R5, 0x4, R2 ;  /* 0x0000000405029825 */ /* 0x001fcc00078e0202 */
[----:B------:R-:W2:Y:S01]  /*24f10*/  @!P1 LDG.E R2, desc[UR60][R2.64] ;  /* 0x0000003c02029981 */ /* 0x000ea2000c1e1900 */
[----:B------:R-:W-:Y:S01]  /*24f20*/  IMAD.MOV.U32 R5, RZ, RZ, RZ ;  /* 0x000000ffff057224 */ /* 0x000fe200078e00ff */
[C---:B------:R-:W-:Y:S02]  /*24f30*/  ISETP.GE.U32.AND P2, PT, R8.reuse, 0x2, PT ;  /* 0x000000020800780c */ /* 0x040fe40003f46070 */
[C---:B------:R-:W-:Y:S02]  /*24f40*/  ISETP.GE.U32.AND P3, PT, R8.reuse, 0x4, PT ;  /* 0x000000040800780c */ /* 0x040fe40003f66070 */
[C---:B------:R-:W-:Y:S02]  /*24f50*/  ISETP.GE.U32.AND P4, PT, R8.reuse, 0x8, PT ;  /* 0x000000080800780c */ /* 0x040fe40003f86070 */
[----:B------:R-:W-:Y:S02]  /*24f60*/  ISETP.GE.U32.AND P5, PT, R8, 0x10, PT ;  /* 0x000000100800780c */ /* 0x000fe40003fa6070 */
[----:B--2---:R-:W-:-:S02]  /*24f70*/  @!P1 MOV R5, R2 ;  /* 0x0000000200059202 */ /* 0x004fc40000000f00 */
[----:B------:R-:W-:-:S03]  /*24f80*/  ISETP.NE.AND P1, PT, R8, RZ, PT ;  /* 0x000000ff0800720c */ /* 0x000fc60003f25270 */
[----:B------:R-:W-:-:S10]  /*24f90*/  IMAD.MOV.U32 R13, RZ, RZ, R5 ;  /* 0x000000ffff0d7224 */ /* 0x000fd400078e0005 */
[----:B------:R-:W-:Y:S05]  /*24fa0*/  WARPSYNC.COLLECTIVE R15, `(.L_x_1053) ;  /* 0x000000000f087348 */ /* 0x000fea0003c00000 */
[----:B------:R0:W1:Y:S02]  /*24fb0*/  SHFL.UP P6, R14, R13, R12, R11 ;  /* 0x0400000c0d0e7389 */ /* 0x00006400000c000b */
[----:B01----:R-:W-:Y:S01]  /*24fc0*/  ENDCOLLECTIVE ;  /* 0x000000000000791b */ /* 0x003fe20003800000 */
.L_x_1053:
[----:B------:R-:W-:Y:S01]  /*24fd0*/  IMAD.MOV.U32 R12, RZ, RZ, 0x2 ;  /* 0x00000002ff0c7424 */ /* 0x000fe200078e00ff */
[----:B------:R-:W-:-:S05]  /*24fe0*/  SEL R6, R14, RZ, P1 ;  /* 0x000000ff0e067207 */ /* 0x000fca0000800000 */
[----:B------:R-:W-:-:S05]  /*24ff0*/  IMAD.IADD R6, R5, 0x1, R6 ;  /* 0x0000000105067824 */ /* 0x000fca00078e0206 */
[----:B------:R-:W-:-:S07]  /*25000*/  MOV R13, R6 ;  /* 0x00000006000d7202 */ /* 0x000fce0000000f00 */
[----:B------:R-:W-:Y:S05]  /*25010*/  WARPSYNC.COLLECTIVE R15, `(.L_x_1054) ;  /* 0x000000000f087348 */ /* 0x000fea0003c00000 */
[----:B------:R0:W1:Y:S02]  /*25020*/  SHFL.UP P6, R14, R13, R12, R11 ;  /* 0x0400000c0d0e7389 */ /* 0x00006400000c000b */
[----:B01----:R-:W-:Y:S01]  /*25030*/  ENDCOLLECTIVE ;  /* 0x000000000000791b */ /* 0x003fe20003800000 */
.L_x_1054:
[----:B------:R-:W-:Y:S02]  /*25040*/  MOV R12, 0x4 ;  /* 0x00000004000c7802 */ /* 0x000fe40000000f00 */
[----:B------:R-:W-:-:S05]  /*25050*/  SEL R7, R14, RZ, P2 ;  /* 0x000000ff0e077207 */ /* 0x000fca0001000000 */
[----:B------:R-:W-:-:S04]  /*25060*/  IMAD.IADD R7, R6, 0x1, R7 ;  /* 0x0000000106077824 */ /* 0x000fc800078e0207 */
[----:B------:R-:W-:-:S07]  /*25070*/  IMAD.MOV.U32 R13, RZ, RZ, R7 ;  /* 0x000000ffff0d7224 */ /* 0x000fce00078e0007 */
[----:B------:R-:W-:Y:S05]  /*25080*/  WARPSYNC.COLLECTIVE R15, `(.L_x_1055) ;  /* 0x000000000f087348 */ /* 0x000fea0003c00000 */
[----:B------:R0:W1:Y:S02]  /*25090*/  SHFL.UP P6, R14, R13, R12, R11 ;  /* 0x0400000c0d0e7389 */ /* 0x00006400000c000b */
[----:B01----:R-:W-:Y:S01]  /*250a0*/  ENDCOLLECTIVE ;  /* 0x000000000000791b */ /* 0x003fe20003800000 */
.L_x_1055:
[----:B------:R-:W-:Y:S01]  /*250b0*/  IMAD.MOV.U32 R12, RZ, RZ, 0x8 ;  /* 0x00000008ff0c7424 */ /* 0x000fe200078e00ff */
[----:B------:R-:W-:-:S05]  /*250c0*/  SEL R2, R14, RZ, P3 ;  /* 0x000000ff0e027207 */ /* 0x000fca0001800000 */
[----:B------:R-:W-:-:S04]  /*250d0*/  IMAD.IADD R2, R7, 0x1, R2 ;  /* 0x0000000107027824 */ /* 0x000fc800078e0202 */
[----:B------:R-:W-:-:S07]  /*250e0*/  IMAD.MOV.U32 R13, RZ, RZ, R2 ;  /* 0x000000ffff0d7224 */ /* 0x000fce00078e0002 */
[----:B------:R-:W-:Y:S05]  /*250f0*/  WARPSYNC.COLLECTIVE R15, `(.L_x_1056) ;  /* 0x000000000f087348 */ /* 0x000fea0003c00000 */
[----:B------:R0:W1:Y:S02]  /*25100*/  SHFL.UP P6, R14, R13, R12, R11 ;  /* 0x0400000c0d0e7389 */ /* 0x00006400000c000b */
[----:B01----:R-:W-:Y:S01]  /*25110*/  ENDCOLLECTIVE ;  /* 0x000000000000791b */ /* 0x003fe20003800000 */
.L_x_1056:
[----:B------:R-:W-:Y:S01]  /*25120*/  IMAD.MOV.U32 R12, RZ, RZ, 0x10 ;  /* 0x00000010ff0c7424 */ /* 0x000fe200078e00ff */
[----:B------:R-:W-:-:S04]  /*25130*/  SEL R3, R14, RZ, P4 ;  /* 0x000000ff0e037207 */ /* 0x000fc80002000000 */
[----:B------:R-:W-:-:S05]  /*25140*/  IADD3 R3, R2, R3, RZ ;  /* 0x0000000302037210 */ /* 0x000fca0007ffe0ff */
[----:B------:R-:W-:-:S07]  /*25150*/  IMAD.MOV.U32 R13, RZ, RZ, R3 ;  /* 0x000000ffff0d7224 */ /* 0x000fce00078e0003 */
[----:B------:R-:W-:Y:S05]  /*25160*/  WARPSYNC.COLLECTIVE R15, `(.L_x_1057) ;  /* 0x000000000f087348 */ /* 0x000fea0003c00000 */
[----:B------:R0:W1:Y:S02]  /*25170*/  SHFL.UP P6, R14, R13, R12, R11 ;  /* 0x0400000c0d0e7389 */ /* 0x00006400000c000b */
[----:B01----:R-:W-:Y:S01]  /*25180*/  ENDCOLLECTIVE ;  /* 0x000000000000791b */ /* 0x003fe20003800000 */
.L_x_1057:
[----:B------:R-:W-:Y:S02]  /*25190*/  IMAD.MOV.U32 R12, RZ, RZ, 0x1f ;  /* 0x0000001fff0c7424 */ /* 0x000fe400078e00ff */
[----:B------:R-:W-:Y:S01]  /*251a0*/  IMAD.MOV.U32 R11, RZ, RZ, 0x1f ;  /* 0x0000001fff0b7424 */ /* 0x000fe200078e00ff */
[----:B------:R-:W-:-:S05]  /*251b0*/  SEL R2, R14, RZ, P5 ;  /* 0x000000ff0e027207 */ /* 0x000fca0002800000 */
[----:B------:R-:W-:-:S05]  /*251c0*/  IMAD.IADD R2, R3, 0x1, R2 ;  /* 0x0000000103027824 */ /* 0x000fca00078e0202 */
[----:B------:R-:W-:-:S07]  /*251d0*/  MOV R13, R2 ;  /* 0x00000002000d7202 */ /* 0x000fce0000000f00 */
[----:B------:R-:W-:Y:S05]  /*251e0*/  WARPSYNC.COLLECTIVE R15, `(.L_x_1058) ;  /* 0x000000000f087348 */ /* 0x000fea0003c00000 */
[----:B------:R0:W1:Y:S02]  /*251f0*/  SHFL.IDX P6, R14, R13, R12, R11 ;  /* 0x0000000c0d0e7389 */ /* 0x00006400000c000b */
[----:B01----:R-:W-:Y:S01]  /*25200*/  ENDCOLLECTIVE ;  /* 0x000000000000791b */ /* 0x003fe20003800000 */
.L_x_1058:
[----:B------:R-:W-:Y:S05]  /*25210*/  BRA `(.L_x_1059) ;  /* 0xffffff8800c07947 */ /* 0x000fea000383ffff */
.L_x_796:
[----:B------:R-:W-:Y:S01]  /*25220*/  BSSY B0, `(.L_x_1060) ;  /* 0x0000008000007945 */ /* 0x000fe20003800000 */
[----:B-----5:R-:W-:Y:S01]  /*25230*/  IMAD.MOV.U32 R13, RZ, RZ, R5 ;  /* 0x000000ffff0d7224 */ /* 0x020fe200078e0005 */
[----:B------:R-:W-:Y:S01]  /*25240*/  MOV R12, 0x1 ;  /* 0x00000001000c7802 */ /* 0x000fe20000000f00 */
[----:B------:R-:W-:Y:S02]  /*25250*/  IMAD.MOV.U32 R11, RZ, RZ, RZ ;  /* 0x000000ffff0b7224 */ /* 0x000fe400078e00ff */
[----:B------:R-:W-:-:S07]  /*25260*/  IMAD.MOV.U32 R15, RZ, RZ, -0x1 ;  /* 0xffffffffff0f7424 */ /* 0x000fce00078e00ff */
[----:B0-----:R-:W-:Y:S05]  /*25270*/  WARPSYNC.COLLECTIVE R15, `(.L_x_1061) ;  /* 0x000000000f087348 */ /* 0x001fea0003c00000 */
[----:B------:R1:W2:Y:S02]  /*25280*/  SHFL.UP P6, R14, R13, R12, R11 ;  /* 0x0400000c0d0e7389 */ /* 0x0002a400000c000b */
[----:B012---:R-:W-:Y:S01]  /*25290*/  ENDCOLLECTIVE ;  /* 0x000000000000791b */ /* 0x007fe20003800000 */
.L_x_1061:
[----:B------:R-:W-:Y:S05]  /*252a0*/  BSYNC B0 ;  /* 0x0000000000007941 */ /* 0x000fea0003800000 */
.L_x_1060:
[----:B------:R-:W-:Y:S01]  /*252b0*/  SEL R14, R14, RZ, P1 ;  /* 0x000000ff0e0e7207 */ /* 0x000fe20000800000 */
[----:B------:R-:W-:Y:S01]  /*252c0*/  IMAD.MOV.U32 R11, RZ, RZ, RZ ;  /* 0x000000ffff0b7224 */ /* 0x000fe200078e00ff */
[----:B------:R-:W-:Y:S01]  /*252d0*/  MOV R12, 0x2 ;  /* 0x00000002000c7802 */ /* 0x000fe20000000f00 */
[----:B------:R-:W-:Y:S02]  /*252e0*/  IMAD.MOV.U32 R15, RZ, RZ, -0x1 ;  /* 0xffffffffff0f7424 */ /* 0x000fe400078e00ff */
[----:B------:R-:W-:-:S07]  /*252f0*/  IMAD.IADD R13, R5, 0x1, R14 ;  /* 0x00000001050d7824 */ /* 0x000fce00078e020e */
[----:B------:R-:W-:Y:S05]  /*25300*/  WARPSYNC.COLLECTIVE R15, `(.L_x_1062) ;  /* 0x000000000f087348 */ /* 0x000fea0003c00000 */
[----:B------:R0:W1:Y:S02]  /*25310*/  SHFL.UP P6, R14, R13, R12, R11 ;  /* 0x0400000c0d0e7389 */ /* 0x00006400000c000b */
[----:B01----:R-:W-:Y:S01]  /*25320*/  ENDCOLLECTIVE ;  /* 0x000000000000791b */ /* 0x003fe20003800000 */
.L_x_1062:
[----:B------:R-:W-:Y:S01]  /*25330*/  IMAD.MOV.U32 R12, RZ, RZ, 0x4 ;  /* 0x00000004ff0c7424 */ /* 0x000fe200078e00ff */
[----:B------:R-:W-:-:S05]  /*25340*/  SEL R2, R14, RZ, P2 ;  /* 0x000000ff0e027207 */ /* 0x000fca0001000000 */
[----:B------:R-:W-:-:S05]  /*25350*/  IMAD.IADD R2, R13, 0x1, R2 ;  /* 0x000000010d027824 */ /* 0x000fca00078e0202 */
[----:B------:R-:W-:-:S07]  /*25360*/  MOV R13, R2 ;  /* 0x00000002000d7202 */ /* 0x000fce0000000f00 */
[----:B------:R-:W-:Y:S05]  /*25370*/  WARPSYNC.COLLECTIVE R15, `(.L_x_1063) ;  /* 0x000000000f087348 */ /* 0x000fea0003c00000 */
[----:B------:R0:W1:Y:S02]  /*25380*/  SHFL.UP P6, R14, R13, R12, R11 ;  /* 0x0400000c0d0e7389 */ /* 0x00006400000c000b */
[----:B01----:R-:W-:Y:S01]  /*25390*/  ENDCOLLECTIVE ;  /* 0x000000000000791b */ /* 0x003fe20003800000 */
.L_x_1063:
[----:B------:R-:W-:Y:S02]  /*253a0*/  MOV R12, 0x8 ;  /* 0x00000008000c7802 */ /* 0x000fe40000000f00 */
[----:B------:R-:W-:-:S05]  /*253b0*/  SEL R3, R14, RZ, P3 ;  /* 0x000000ff0e037207 */ /* 0x000fca0001800000 */
[----:B------:R-:W-:-:S04]  /*253c0*/  IMAD.IADD R3, R2, 0x1, R3 ;  /* 0x0000000102037824 */ /* 0x000fc800078e0203 */
[----:B------:R-:W-:-:S07]  /*253d0*/  IMAD.MOV.U32 R13, RZ, RZ, R3 ;  /* 0x000000ffff0d7224 */ /* 0x000fce00078e0003 */
[----:B------:R-:W-:Y:S05]  /*253e0*/  WARPSYNC.COLLECTIVE R15, `(.L_x_1064) ;  /* 0x000000000f087348 */ /* 0x000fea0003c00000 */
[----:B------:R0:W1:Y:S02]  /*253f0*/  SHFL.UP P6, R14, R13, R12, R11 ;  /* 0x0400000c0d0e7389 */ /* 0x00006400000c000b */
[----:B01----:R-:W-:Y:S01]  /*25400*/  ENDCOLLECTIVE ;  /* 0x000000000000791b */ /* 0x003fe20003800000 */
.L_x_1064:
[----:B------:R-:W-:Y:S01]  /*25410*/  IMAD.MOV.U32 R12, RZ, RZ, 0x10 ;  /* 0x00000010ff0c7424 */ /* 0x000fe200078e00ff */
[----:B------:R-:W-:-:S05]  /*25420*/  SEL R4, R14, RZ, P4 ;  /* 0x000000ff0e047207 */ /* 0x000fca0002000000 */
[----:B------:R-:W-:-:S04]  /*25430*/  IMAD.IADD R4, R3, 0x1, R4 ;  /* 0x0000000103047824 */ /* 0x000fc800078e0204 */
[----:B------:R-:W-:-:S07]  /*25440*/  IMAD.MOV.U32 R13, RZ, RZ, R4 ;  /* 0x000000ffff0d7224 */ /* 0x000fce00078e0004 */
[----:B------:R-:W-:Y:S05]  /*25450*/  WARPSYNC.COLLECTIVE R15, `(.L_x_1065) ;  /* 0x000000000f087348 */ /* 0x000fea0003c00000 */
[----:B------:R0:W1:Y:S02]  /*25460*/  SHFL.UP P6, R14, R13, R12, R11 ;  /* 0x0400000c0d0e7389 */ /* 0x00006400000c000b */
[----:B01----:R-:W-:Y:S01]  /*25470*/  ENDCOLLECTIVE ;  /* 0x000000000000791b */ /* 0x003fe20003800000 */
.L_x_1065:
[----:B------:R-:W-:Y:S02]  /*25480*/  IMAD.MOV.U32 R12, RZ, RZ, 0x1f ;  /* 0x0000001fff0c7424 */ /* 0x000fe400078e00ff */
[----:B------:R-:W-:Y:S01]  /*25490*/  IMAD.MOV.U32 R11, RZ, RZ, 0x1f ;  /* 0x0000001fff0b7424 */ /* 0x000fe200078e00ff */
[----:B------:R-:W-:-:S04]  /*254a0*/  SEL R3, R14, RZ, P5 ;  /* 0x000000ff0e037207 */ /* 0x000fc80002800000 */
[----:B------:R-:W-:-:S05]  /*254b0*/  IADD3 R2, R4, R3, RZ ;  /* 0x0000000304027210 */ /* 0x000fca0007ffe0ff */
[----:B------:R-:W-:-:S07]  /*254c0*/  IMAD.MOV.U32 R13, RZ, RZ, R2 ;  /* 0x000000ffff0d7224 */ /* 0x000fce00078e0002 */
[----:B------:R-:W-:Y:S05]  /*254d0*/  WARPSYNC.COLLECTIVE R15, `(.L_x_1066) ;  /* 0x000000000f087348 */ /* 0x000fea0003c00000 */
[----:B------:R0:W1:Y:S02]  /*254e0*/  SHFL.IDX P6, R14, R13, R12, R11 ;  /* 0x0000000c0d0e7389 */ /* 0x00006400000c000b */
[----:B01----:R-:W-:Y:S01]  /*254f0*/  ENDCOLLECTIVE ;  /* 0x000000000000791b */ /* 0x003fe20003800000 */
.L_x_1066:
[----:B------:R-:W-:Y:S05]  /*25500*/  BRA `(.L_x_1067) ;  /* 0xffffff8800a07947 */ /* 0x000fea000383ffff */
.L_x_798:
[----:B------:R-:W-:Y:S01]  /*25510*/  BSSY B0, `(.L_x_1068) ;  /* 0x0000006000007945 */ /* 0x000fe20003800000 */
[----:B------:R-:W-:Y:S02]  /*25520*/  PLOP3.LUT P6, PT, P6, PT, PT, 0x8, 0x0 ;  /* 0x000000000000781c */ /* 0x000fe400037ce170 */
[----:B------:R-:W-:-:S11]  /*25530*/  MOV R15, 0xffffffff ;  /* 0xffffffff000f7802 */ /* 0x000fd60000000f00 */
[----:B0-----:R-:W-:Y:S05]  /*25540*/  WARPSYNC.COLLECTIVE R15, `(.L_x_1069) ;  /* 0x000000000f087348 */ /* 0x001fea0003c00000 */
[----:B------:R-:W-:Y:S01]  /*25550*/  VOTE.ANY R14, PT, P6 ;  /* 0x00000000000e7806 */ /* 0x000fe200030e0100 */
[----:B0-----:R-:W-:Y:S06]  /*25560*/  ENDCOLLECTIVE ;  /* 0x000000000000791b */ /* 0x001fec0003800000 */
.L_x_1069:
[----:B------:R-:W-:Y:S05]  /*25570*/  BSYNC B0 ;  /* 0x0000000000007941 */ /* 0x000fea0003800000 */
.L_x_1068:
[----:B------:R-:W-:Y:S01]  /*25580*/  IMAD.MOV.U32 R3, RZ, RZ, R14 ;  /* 0x000000ffff037224 */ /* 0x000fe200078e000e */
[----:B------:R-:W-:Y:S01]  /*25590*/  MOV R11, 0x1f ;  /* 0x0000001f000b7802 */ /* 0x000fe20000000f00 */
[----:B------:R-:W-:Y:S02]  /*255a0*/  IMAD.MOV.U32 R13, RZ, RZ, R5 ;  /* 0x000000ffff0d7224 */ /* 0x000fe400078e0005 */
[----:B------:R-:W0:Y:S01]  /*255b0*/  POPC R4, R3 ;  /* 0x0000000300047309 */ /* 0x000e220000000000 */
[----:B------:R-:W-:Y:S02]  /*255c0*/  IMAD.MOV.U32 R15, RZ, RZ, -0x1 ;  /* 0xffffffffff0f7424 */ /* 0x000fe400078e00ff */
[----:B0-----:R-:W-:-:S07]  /*255d0*/  IMAD.MOV.U32 R12, RZ, RZ, R4 ;  /* 0x000000ffff0c7224 */ /* 0x001fce00078e0004 */
[----:B------:R-:W-:Y:S05]  /*255e0*/  WARPSYNC.COLLECTIVE R15, `(.L_x_1070) ;  /* 0x000000000f087348 */ /* 0x000fea0003c00000 */
[----:B------:R0:W1:Y:S02]  /*255f0*/  SHFL.IDX P6, R14, R13, R12, R11 ;  /* 0x0000000c0d0e7389 */ /* 0x00006400000c000b */
[----:B01----:R-:W-:Y:S01]  /*25600*/  ENDCOLLECTIVE ;  /* 0x000000000000791b */ /* 0x003fe20003800000 */
.L_x_1070:
[----:B------:R-:W-:Y:S01]  /*25610*/  IMAD.MOV.U32 R5, RZ, RZ, R14 ;  /* 0x000000ffff057224 */ /* 0x000fe200078e000e */
[----:B------:R-:W-:Y:S06]  /*25620*/  BRA `(.L_x_1071) ;  /* 0xffffff8800907947 */ /* 0x000fec000383ffff */
.L_x_800:
[----:B------:R-:W-:Y:S01]  /*25630*/  BSSY B0, `(.L_x_1072) ;  /* 0x0000007000007945 */ /* 0x000fe20003800000 */
[----:B------:R-:W-:Y:S01]  /*25640*/  IMAD.MOV.U32 R13, RZ, RZ, R2 ;  /* 0x000000ffff0d7224 */ /* 0x000fe200078e0002 */
[----:B------:R-:W-:Y:S01]  /*25650*/  MOV R11, 0x1f ;  /* 0x0000001f000b7802 */ /* 0x000fe20000000f00 */
[----:B------:R-:W-:-:S07]  /*25660*/  IMAD.MOV.U32 R15, RZ, RZ, -0x1 ;  /* 0xffffffffff0f7424 */ /* 0x000fce00078e00ff */
[----:B012---:R-:W-:Y:S05]  /*25670*/  WARPSYNC.COLLECTIVE R15, `(.L_x_1073) ;  /* 0x000000000f087348 */ /* 0x007fea0003c00000 */
[----:B------:R3:W4:Y:S02]  /*25680*/  SHFL.IDX P6, R14, R13, R12, R11 ;  /* 0x0000000c0d0e7389 */ /* 0x00072400000c000b */
[----:B01234-:R-:W-:Y:S01]  /*25690*/  ENDCOLLECTIVE ;  /* 0x000000000000791b */ /* 0x01ffe20003800000 */
.L_x_1073:
[----:B------:R-:W-:Y:S05]  /*256a0*/  BSYNC B0 ;  /* 0x0000000000007941 */ /* 0x000fea0003800000 */
.L_x_1072:
[----:B------:R-:W-:Y:S05]  /*256b0*/  BRA `(.L_x_799) ;  /* 0xffffff8800887947 */ /* 0x000fea000383ffff */
.L_x_804:
[----:B0-----:R0:W2:Y:S02]  /*256c0*/  SYNCS.PHASECHK.TRANS64.TRYWAIT P0, [R7+URZ+0x22820], R0 ;  /* 0x02282000070075a7 */ /* 0x0010a4000800017f */
[----:B--2---:R-:W-:Y:S05]  /*256d0*/  @!P0 NANOSLEEP.SYNCS 0x989680 ;  /* 0x009896800000895d */ /* 0x004fea0003900000 */
[----:B------:R-:W2:Y:S02]  /*256e0*/  @!P0 SYNCS.PHASECHK.TRANS64 P0, [R7+URZ+0x22820], R0 ;  /* 0x02282000070085a7 */ /* 0x000ea4000800007f */
[----:B--2---:R-:W-:Y:S05]  /*256f0*/  @!P0 BRA `(.L_x_804) ;  /* 0xfffffffc00f08947 */ /* 0x004fea000383ffff */
[----:B------:R-:W-:Y:S05]  /*25700*/  BRA `(.L_x_1074) ;  /* 0xffffff8c007c7947 */ /* 0x000fea000383ffff */
.L_x_805:
[----:B------:R-:W2:Y:S01]  /*25710*/  S2R R2, SR_TID.X ;  /* 0x0000000000027919 */ /* 0x000ea20000002100 */
[----:B------:R-:W-:Y:S01]  /*25720*/  BSSY B0, `(.L_x_1075) ;  /* 0x000000a000007945 */ /* 0x000fe20003800000 */
[----:B------:R-:W-:Y:S01]  /*25730*/  IMAD.MOV.U32 R12, RZ, RZ, RZ ;  /* 0x000000ffff0c7224 */ /* 0x000fe200078e00ff */
[----:B------:R-:W-:Y:S01]  /*25740*/  MOV R11, 0x1f ;  /* 0x0000001f000b7802 */ /* 0x000fe20000000f00 */
[----:B------:R-:W-:Y:S01]  /*25750*/  IMAD.MOV.U32 R15, RZ, RZ, -0x1 ;  /* 0xffffffffff0f7424 */ /* 0x000fe200078e00ff */
[----:B--2---:R-:W-:-:S04]  /*25760*/  SHF.R.U32.HI R2, RZ, 0x5, R2 ;  /* 0x00000005ff027819 */ /* 0x004fc80000011602 */
[----:B------:R-:W-:-:S05]  /*25770*/  LOP3.LUT R2, R2, 0x3, RZ, 0xc0, !PT ;  /* 0x0000000302027812 */ /* 0x000fca00078ec0ff */
[----:B------:R-:W-:-:S07]  /*25780*/  IMAD.MOV.U32 R13, RZ, RZ, R2 ;  /* 0x000000ffff0d7224 */ /* 0x000fce00078e0002 */
[----:B01----:R-:W-:Y:S05]  /*25790*/  WARPSYNC.COLLECTIVE R15, `(.L_x_1076) ;  /* 0x000000000f087348 */ /* 0x003fea0003c00000 */
[----:B------:R2:W3:Y:S02]  /*257a0*/  SHFL.IDX P6, R14, R13, R12, R11 ;  /* 0x0000000c0d0e7389 */ /* 0x0004e400000c000b */
[----:B0123--:R-:W-:Y:S01]  /*257b0*/  ENDCOLLECTIVE ;  /* 0x000000000000791b */ /* 0x00ffe20003800000 */
.L_x_1076:
[----:B------:R-:W-:Y:S05]  /*257c0*/  BSYNC B0 ;  /* 0x0000000000007941 */ /* 0x000fea0003800000 */
.L_x_1075:
[----:B------:R-:W-:Y:S05]  /*257d0*/  BRA `(.L_x_1077) ;  /* 0xffffff8c00647947 */ /* 0x000fea000383ffff */
.L_x_806:
[----:B------:R-:W-:Y:S01]  /*257e0*/  BSSY B0, `(.L_x_1078) ;  /* 0x0000006000007945 */ /* 0x000fe20003800000 */
[----:B------:R-:W-:-:S07]  /*257f0*/  IMAD.MOV.U32 R15, RZ, RZ, -0x1 ;  /* 0xffffffffff0f7424 */ /* 0x000fce00078e00ff */
[----:B01----:R-:W-:Y:S05]  /*25800*/  WARPSYNC.COLLECTIVE R15, `(.L_x_1079) ;  /* 0x000000000f0c7348 */ /* 0x003fea0003c00000 */
[----:B------:R-:W-:Y:S02]  /*25810*/  ELECT P6, UR62, PT ;  /* 0x00000000003e782f */ /* 0x000fe400038c0000 */
[----:B------:R-:W-:Y:S01]  /*25820*/  MOV R14, UR62 ;  /* 0x0000003e000e7c02 */ /* 0x000fe20008000f00 */
[----:B01----:R-:W-:Y:S10]  /*25830*/  ENDCOLLECTIVE ;  /* 0x000000000000791b */ /* 0x003ff40003800000 */
.L_x_1079:
[----:B------:R-:W-:Y:S05]  /*25840*/  BSYNC B0 ;  /* 0x0000000000007941 */ /* 0x000fea0003800000 */
.L_x_1078:
[----:B------:R-:W-:Y:S05]  /*25850*/  BRA `(.L_x_1080) ;  /* 0xffffff8c00587947 */ /* 0x000fea000383ffff */
.L_x_808:
[----:B0-----:R0:W2:Y:S02]  /*25860*/  SYNCS.PHASECHK.TRANS64.TRYWAIT P1, [R5+URZ+0x22840], R0 ;  /* 0x02284000050075a7 */ /* 0x0010a4000802017f */
[----:B--2---:R-:W-:Y:S05]  /*25870*/  @!P1 NANOSLEEP.SYNCS 0x989680 ;  /* 0x009896800000995d */ /* 0x004fea0003900000 */
[----:B------:R-:W2:Y:S02]  /*25880*/  @!P1 SYNCS.PHASECHK.TRANS64 P1, [R5+URZ+0x22840], R0 ;  /* 0x02284000050095a7 */ /* 0x000ea4000802007f */
[----:B--2---:R-:W-:Y:S05]  /*25890*/  @!P1 BRA `(.L_x_808) ;  /* 0xfffffffc00f09947 */ /* 0x004fea000383ffff */
[----:B------:R-:W-:Y:S05]  /*258a0*/  BRA `(.L_x_1081) ;  /* 0xffffff8c00787947 */ /* 0x000fea000383ffff */
.L_x_810:
[----:B--2---:R2:W3:Y:S02]  /*258b0*/  SYNCS.PHASECHK.TRANS64.TRYWAIT P1, [R3+URZ+0x22840], R2 ;  /* 0x02284002030075a7 */ /* 0x0044e4000802017f */
[----:B---3--:R-:W-:Y:S05]  /*258c0*/  @!P1 NANOSLEEP.SYNCS 0x989680 ;  /* 0x009896800000995d */ /* 0x008fea0003900000 */
[----:B------:R-:W3:Y:S02]  /*258d0*/  @!P1 SYNCS.PHASECHK.TRANS64 P1, [R3+URZ+0x22840], R2 ;  /* 0x02284002030095a7 */ /* 0x000ee4000802007f */
[----:B---3--:R-:W-:Y:S05]  /*258e0*/  @!P1 BRA `(.L_x_810) ;  /* 0xfffffffc00f09947 */ /* 0x008fea000383ffff */
[----:B------:R-:W-:Y:S05]  /*258f0*/  BRA `(.L_x_1082) ;  /* 0xffffff8c00847947 */ /* 0x000fea000383ffff */
.L_x_812:
[----:B---3--:R3:W4:Y:S02]  /*25900*/  SYNCS.PHASECHK.TRANS64.TRYWAIT P1, [R5+URZ+0x22860], R0 ;  /* 0x02286000050075a7 */ /* 0x008724000802017f */
[----:B----4-:R-:W-:Y:S05]  /*25910*/  @!P1 NANOSLEEP.SYNCS 0x989680 ;  /* 0x009896800000995d */ /* 0x010fea0003900000 */
[----:B------:R-:W4:Y:S02]  /*25920*/  @!P1 SYNCS.PHASECHK.TRANS64 P1, [R5+URZ+0x22860], R0 ;  /* 0x02286000050095a7 */ /* 0x000f24000802007f */
[----:B----4-:R-:W-:Y:S05]  /*25930*/  @!P1 BRA `(.L_x_812) ;  /* 0xfffffffc00f09947 */ /* 0x010fea000383ffff */
[----:B------:R-:W-:Y:S05]  /*25940*/  BRA `(.L_x_1083) ;  /* 0xffffff8c00807947 */ /* 0x000fea000383ffff */
.L_x_814:
[----:B----4-:R4:W0:Y:S02]  /*25950*/  SYNCS.PHASECHK.TRANS64.TRYWAIT P1, [R3+URZ+0x22860], R2 ;  /* 0x02286002030075a7 */ /* 0x010824000802017f */
[----:B0-----:R-:W-:Y:S05]  /*25960*/  @!P1 NANOSLEEP.SYNCS 0x989680 ;  /* 0x009896800000995d */ /* 0x001fea0003900000 */
[----:B------:R-:W0:Y:S02]  /*25970*/  @!P1 SYNCS.PHASECHK.TRANS64 P1, [R3+URZ+0x22860], R2 ;  /* 0x02286002030095a7 */ /* 0x000e24000802007f */
[----:B0-----:R-:W-:Y:S05]  /*25980*/  @!P1 BRA `(.L_x_814) ;  /* 0xfffffffc00f09947 */ /* 0x001fea000383ffff */
[----:B------:R-:W-:Y:S05]  /*25990*/  BRA `(.L_x_1084) ;  /* 0xffffff8c007c7947 */ /* 0x000fea000383ffff */
.L_x_816:
[----:B------:R0:W0:Y:S02]  /*259a0*/  SYNCS.PHASECHK.TRANS64.TRYWAIT P1, [R5+URZ+0x22880], R0 ;  /* 0x02288000050075a7 */ /* 0x000024000802017f */
[----:B0-----:R-:W-:Y:S05]  /*259b0*/  @!P1 NANOSLEEP.SYNCS 0x989680 ;  /* 0x009896800000995d */ /* 0x001fea0003900000 */
[----:B------:R-:W0:Y:S02]  /*259c0*/  @!P1 SYNCS.PHASECHK.TRANS64 P1, [R5+URZ+0x22880], R0 ;  /* 0x02288000050095a7 */ /* 0x000e24000802007f */
[----:B0-----:R-:W-:Y:S05]  /*259d0*/  @!P1 BRA `(.L_x_816) ;  /* 0xfffffffc00f09947 */ /* 0x001fea000383ffff */
[----:B------:R-:W-:Y:S05]  /*259e0*/  BRA `(.L_x_1085) ;  /* 0xffffff8c00787947 */ /* 0x000fea000383ffff */
.L_x_1086:
        /* <DEDUP_REMOVED lines=9> */
.L_x_3624:


//--------------------- .text._ZN7cutlass13device_kernelIN5flash11enable_sm90INS1_16FlashAttnFwdSm90INS1_25CollectiveMainloopFwdSm90ILi2EN4cute5tupleIJNS5_1CILi1EEES8_S8_EEENS6_IJNS7_ILi128EEENS7_ILi160EEESA_EEELi128ENS_12float_e4m3_tEfNS_4arch4Sm90ELb0ELb1ELb0ELb0ELb1ELb0ELb0ELb1ELb1ELb1ELb0ELb0EEENS1_21CollectiveEpilogueFwdINS6_IJSA_SA_SB_EEES9_NS_10bfloat16_tESF_Li256ELb0ELb1ELb0ELb1EEENS1_30DynamicPersistentTileSchedulerILi256ELi128ELb0ELb1ELb1EEEEEEEEEvNT_6ParamsE --------------------------
	.section	.text._ZN7cutlass13device_kernelIN5flash11enable_sm90INS1_16FlashAttnFwdSm90INS1_25CollectiveMainloopFwdSm90ILi2EN4cute5tupleIJNS5_1CILi1EEES8_S8_EEENS6_IJNS7_ILi128EEENS7_ILi160EEESA_EEELi128ENS_12float_e4m3_tEfNS_4arch4Sm90ELb0ELb1ELb0ELb0ELb1ELb0ELb0ELb1ELb1ELb1ELb0ELb0EEENS1_21CollectiveEpilogueFwdINS6_IJSA_SA_SB_EEES9_NS_10bfloat16_tESF_Li256ELb0ELb1ELb0ELb1EEENS1_30DynamicPersistentTileSchedulerILi256ELi128ELb0ELb1ELb1EEEEEEEEEvNT_6ParamsE,"ax",@progbits
	.align	128
.text._ZN7cutlass13device_kernelIN5flash11enable_sm90INS1_16FlashAttnFwdSm90INS1_25CollectiveMainloopFwdSm90ILi2EN4cute5tupleIJNS5_1CILi1EEES8_S8_EEENS6_IJNS7_ILi128EEENS7_ILi160EEESA_EEELi128ENS_12float_e4m3_tEfNS_4arch4Sm90ELb0ELb1ELb0ELb0ELb1ELb0ELb0ELb1ELb1ELb1ELb0ELb0EEENS1_21CollectiveEpilogueFwdINS6_IJSA_SA_SB_EEES9_NS_10bfloat16_tESF_Li256ELb0ELb1ELb0ELb1EEENS1_30DynamicPersistentTileSchedulerILi256ELi128ELb0ELb1ELb1EEEEEEEEEvNT_6ParamsE:
        .type           _ZN7cutlass13device_kernelIN5flash11enable_sm90INS1_16FlashAttnFwdSm90INS1_25CollectiveMainloopFwdSm90ILi2EN4cute5tupleIJNS5_1CILi1EEES8_S8_EEENS6_IJNS7_ILi128EEENS7_ILi160EEESA_EEELi128ENS_12float_e4m3_tEfNS_4arch4Sm90ELb0ELb1ELb0ELb0ELb1ELb0ELb0ELb1ELb1ELb1ELb0ELb0EEENS1_21CollectiveEpilogueFwdINS6_IJSA_SA_SB_EEES9_NS_10bfloat16_tESF_Li256ELb0ELb1ELb0ELb1EEENS1_30DynamicPersistentTileSchedulerILi256ELi128ELb0ELb1ELb1EEEEEEEEEvNT_6ParamsE,@function
        .size           _ZN7cutlass13device_kernelIN5flash11enable_sm90INS1_16FlashAttnFwdSm90INS1_25CollectiveMainloopFwdSm90ILi2EN4cute5tupleIJNS5_1CILi1EEES8_S8_EEENS6_IJNS7_ILi128EEENS7_ILi160EEESA_EEELi128ENS_12float_e4m3_tEfNS_4arch4Sm90ELb0ELb1ELb0ELb0ELb1ELb0ELb0ELb1ELb1ELb1ELb0ELb0EEENS1_21CollectiveEpilogueFwdINS6_IJSA_SA_SB_EEES9_NS_10bfloat16_tESF_Li256ELb0ELb1ELb0ELb1EEENS1_30DynamicPersistentTileSchedulerILi256ELi128ELb0ELb1ELb1EEEEEEEEEvNT_6ParamsE,(.L_x_3625 - _ZN7cutlass13device_kernelIN5flash11enable_sm90INS1_16FlashAttnFwdSm90INS1_25CollectiveMainloopFwdSm90ILi2EN4cute5tupleIJNS5_1CILi1EEES8_S8_EEENS6_IJNS7_ILi128EEENS7_ILi160EEESA_EEELi128ENS_12float_e4m3_tEfNS_4arch4Sm90ELb0ELb1ELb0ELb0ELb1ELb0ELb0ELb1ELb1ELb1ELb0ELb0EEENS1_21CollectiveEpilogueFwdINS6_IJSA_SA_SB_EEES9_NS_10bfloat16_tESF_Li256ELb0ELb1ELb0ELb1EEENS1_30DynamicPersistentTileSchedulerILi256ELi128ELb0ELb1ELb1EEEEEEEEEvNT_6ParamsE)
        .other          _ZN7cutlass13device_kernelIN5flash11enable_sm90INS1_16FlashAttnFwdSm90INS1_25CollectiveMainloopFwdSm90ILi2EN4cute5tupleIJNS5_1CILi1EEES8_S8_EEENS6_IJNS7_ILi128EEENS7_ILi160EEESA_EEELi128ENS_12float_e4m3_tEfNS_4arch4Sm90ELb0ELb1ELb0ELb0ELb1ELb0ELb0ELb1ELb1ELb1ELb0ELb0EEENS1_21CollectiveEpilogueFwdINS6_IJSA_SA_SB_EEES9_NS_10bfloat16_tESF_Li256ELb0ELb1ELb0ELb1EEENS1_30DynamicPersistentTileSchedulerILi256ELi128ELb0ELb1ELb1EEEEEEEEEvNT_6ParamsE,@"STO_CUDA_ENTRY STV_DEFAULT"
_ZN7cutlass13device_kernelIN5flash11enable_sm90INS1_16FlashAttnFwdSm90INS1_25CollectiveMainloopFwdSm90ILi2EN4cute5tupleIJNS5_1CILi1EEES8_S8_EEENS6_IJNS7_ILi128EEENS7_ILi160EEESA_EEELi128ENS_12float_e4m3_tEfNS_4arch4Sm90ELb0ELb1ELb0ELb0ELb1ELb0ELb0ELb1ELb1ELb1ELb0ELb0EEENS1_21CollectiveEpilogueFwdINS6_IJSA_SA_SB_EEES9_NS_10bfloat16_tESF_Li256ELb0ELb1ELb0ELb1EEENS1_30DynamicPersistentTileSchedulerILi256ELi128ELb0ELb1ELb1EEEEEEEEEvNT_6ParamsE:
        /* <DEDUP_REMOVED lines=9> */
[----:B------:R-:W1:Y:S01]  /*0090*/  SHFL.IDX PT, R3, R3, RZ, 0x1f ;  /* 0x00001fff03037589 */ /* 0x000e6200000e0000 */
        /* <DEDUP_REMOVED lines=14> */
[----:B------:R0:W2:Y:S06]  /*0180*/  @!UP0 SYNCS.EXCH.64 URZ, [UR8+0x22800], UR4 ;  /* 0x02280004083f85b2 */ /* 0x0000ac0008000100 */
[----:B------:R0:W3:Y:S02]  /*0190*/  @!UP1 SYNCS.EXCH.64 URZ, [UR8+0x22820], UR6 ;  /* 0x02282006083f95b2 */ /* 0x0000e40008000100 */
[----:B01----:R-:W-:Y:S05]  /*01a0*/  @P1 BRA `(.L_x_1087) ;  /* 0x0000000000481947 */ /* 0x003fea0003800000 */
        /* <DEDUP_REMOVED lines=14> */
[----:B------:R0:W4:Y:S01]  /*0290*/  SYNCS.EXCH.64 URZ, [UR8+0x22840], UR6 ;  /* 0x02284006083f75b2 */ /* 0x0001220008000100 */
[----:B------:R0:W0:Y:S01]  /*02a0*/  SYNCS.EXCH.64 URZ, [UR8+0x22838], UR4 ;  /* 0x02283804083f75b2 */ /* 0x0000220008000100 */
[----:B------:R0:W0:Y:S01]  /*02b0*/  SYNCS.EXCH.64 URZ, [UR8+0x22848], UR6 ;  /* 0x02284806083f75b2 */ /* 0x0000220008000100 */
[----:B------:R-:W-:Y:S01]  /*02c0*/  NOP ;  /* 0x0000000000007918 */ /* 0x000fe20000000000 */
.L_x_1087:
        /* <DEDUP_REMOVED lines=22> */
.L_x_1088:
        /* <DEDUP_REMOVED lines=18> */
.L_x_1089:
        /* <DEDUP_REMOVED lines=22> */
.L_x_1090:
[----:B------:R-:W5:Y:S01]  /*06b0*/  SHFL.IDX PT, R2, R0, RZ, 0x1f ;  /* 0x00001fff00027589 */ /* 0x000f6200000e0000 */
[----:B------:R-:W0:Y:S01]  /*06c0*/  S2UR UR10, SR_CgaCtaId ;  /* 0x00000000000a79c3 */ /* 0x000e220000008800 */
[----:B------:R-:W-:Y:S01]  /*06d0*/  R2UR UR9, R3 ;  /* 0x00000000030972ca */ /* 0x000fe200000e0000 */
[----:B------:R-:W-:Y:S01]  /*06e0*/  NOP ;  /* 0x0000000000007918 */ /* 0x000fe20000000000 */
        /* <DEDUP_REMOVED lines=20> */
.L_x_1091:
[----:B------:R-:W-:Y:S01]  /*0830*/  IMAD.U32 R2, RZ, RZ, UR10 ;  /* 0x0000000aff027e24 */ /* 0x000fe2000f8e00ff */
[----:B------:R-:W-:Y:S01]  /*0840*/  UISETP.NE.AND UP0, UPT, UR9, URZ, UPT ;  /* 0x0000003f0900728c */ /* 0x000fe2000bf05270 */
[----:B------:R-:W-:Y:S01]  /*0850*/  NOP ;  /* 0x0000000000007918 */ /* 0x000fe20000000000 */
[----:B------:R-:W-:Y:S01]  /*0860*/  UMOV UR36, 0x1 ;  /* 0x0000000100247882 */ /* 0x000fe20000000000 */
[----:B------:R-:W-:Y:S01]  /*0870*/  ULDC.64 UR50, c[0x0][0x208] ;  /* 0x0000820000327ab9 */ /* 0x000fe20000000a00 */
[----:B------:R0:W-:Y:S01]  /*0880*/  STL [R1+0x4], R2 ;  /* 0x0000040201007387 */ /* 0x0001e20000100800 */
[----:B------:R-:W-:Y:S01]  /*0890*/  USEL UR36, UR36, 0x2, !UP0 ;  /* 0x0000000224247887 */ /* 0x000fe2000c000000 */
[----:B01234-:R-:W-:Y:S01]  /*08a0*/  BAR.SYNC.DEFER_BLOCKING 0x0 ;  /* 0x0000000000007b1d */ /* 0x01ffe20000010000 */
[----:B------:R-:W-:-:S13]  /*08b0*/  PLOP3.LUT P0, PT, PT, PT, UP0, 0x80, 0x0 ;  /* 0x000000000000781c */ /* 0x000fda0003f0f008 */
[----:B------:R-:W-:Y:S05]  /*08c0*/  @!P0 BRA `(.L_x_1092) ;  /* 0x00000138008c8947 */ /* 0x000fea0003800000 */
.L_x_1093:
[----:B------:R-:W-:-:S08]  /*08d0*/  NOP ;  /* 0x0000000000007918 */ /* 0x000fd00000000000 */
[----:B------:R-:W0:Y:S02]  /*08e0*/  USETMAXREG.TRY_ALLOC.CTAPOOL UP0, 0xe8 ;  /* 0x000000e8000079c8 */ /* 0x000e240008000600 */
[----:B0-----:R-:W-:-:S13]  /*08f0*/  PLOP3.LUT P0, PT, PT, PT, UP0, 0x80, 0x0 ;  /* 0x000000000000781c */ /* 0x001fda0003f0f008 */
[----:B------:R-:W-:Y:S05]  /*0900*/  @!P0 BRA `(.L_x_1093) ;  /* 0xfffffffc00f08947 */ /* 0x000fea000383ffff */
[----:B------:R-:W0:Y:S01]  /*0910*/  S2R R2, SR_TID.X ;  /* 0x0000000000027919 */ /* 0x000e220000002100 */
[----:B------:R-:W1:Y:S08]  /*0920*/  S2UR UR4, SR_CTAID.X ;  /* 0x00000000000479c3 */ /* 0x000e700000002500 */
[----:B------:R-:W-:Y:S08]  /*0930*/  BAR.ARV 0x4, 0x180 ;  /* 0x0106000000007b1d */ /* 0x000ff00000002000 */
        /* <DEDUP_REMOVED lines=9> */
[----:B------:R-:W-:Y:S01]  /*09d0*/  UMOV UR47, URZ ;  /* 0x0000003f002f7c82 */ /* 0x000fe20008000000 */
[----:B------:R-:W-:Y:S02]  /*09e0*/  UMOV UR46, URZ ;  /* 0x0000003f002e7c82 */ /* 0x000fe40008000000 */
[----:B------:R-:W-:Y:S01]  /*09f0*/  SHF.R.S32.HI R0, RZ, 0x1f, R197 ;  /* 0x0000001fff007819 */ /* 0x000fe200000114c5 */
[----:B------:R-:W-:-:S03]  /*0a00*/  UMOV UR45, URZ ;  /* 0x0000003f002d7c82 */ /* 0x000fc60008000000 */
[CC--:B------:R-:W-:Y:S02]  /*0a10*/  LEA.HI R3, R0.reuse, R197.reuse, RZ, 0x7 ;  /* 0x000000c500037211 */ /* 0x0c0fe400078f38ff */
[CC--:B------:R-:W-:Y:S02]  /*0a20*/  LEA.HI R4, R0.reuse, R197.reuse, RZ, 0x5 ;  /* 0x000000c500047211 */ /* 0x0c0fe400078f28ff */
[----:B------:R-:W-:Y:S02]  /*0a30*/  LOP3.LUT R190, R3, 0xffffff80, RZ, 0xc0, !PT ;  /* 0xffffff8003be7812 */ /* 0x000fe400078ec0ff */
[----:B------:R-:W-:Y:S01]  /*0a40*/  LEA.HI R2, R0, R197, RZ, 0x4 ;  /* 0x000000c500027211 */ /* 0x000fe200078f20ff */
[----:B------:R-:W-:Y:S01]  /*0a50*/  IMAD.SHL.U32 R6, R4, 0x20, RZ ;  /* 0x0000002004067824 */ /* 0x000fe200078e00ff */
[----:B------:R-:W-:Y:S01]  /*0a60*/  SHF.R.S32.HI R192, RZ, 0x7, R3 ;  /* 0x00000007ffc07819 */ /* 0x000fe20000011403 */
        /* <DEDUP_REMOVED lines=11> */
[-C--:B------:R-:W-:Y:S02]  /*0b20*/  LEA.HI R4, R0, R197.reuse, RZ, 0x2 ;  /* 0x000000c500047211 */ /* 0x080fe400078f10ff */
[----:B------:R-:W-:Y:S02]  /*0b30*/  LOP3.LUT R2, R2, 0x1ffffffe, RZ, 0xc0, !PT ;  /* 0x1ffffffe02027812 */ /* 0x000fe400078ec0ff */
[----:B------:R-:W-:Y:S02]  /*0b40*/  LEA.HI R11, R11, R6, RZ, 0x3 ;  /* 0x000000060b0b7211 */ /* 0x000fe400078f18ff */
[----:B------:R-:W-:Y:S01]  /*0b50*/  LOP3.LUT R4, R4, 0xfffffffc, RZ, 0xc0, !PT ;  /* 0xfffffffc04047812 */ /* 0x000fe200078ec0ff */
[----:B------:R-:W-:Y:S01]  /*0b60*/  IMAD.IADD R2, R5, 0x1, -R2 ;  /* 0x0000000105027824 */ /* 0x000fe200078e0a02 */
[----:B------:R-:W-:-:S02]  /*0b70*/  LEA.HI R0, R0, R197, RZ, 0x3 ;  /* 0x000000c500007211 */ /* 0x000fc400078f18ff */
[----:B------:R-:W-:Y:S01]  /*0b80*/  LOP3.LUT R11, R11, 0xfffffff8, RZ, 0xc0, !PT ;  /* 0xfffffff80b0b7812 */ /* 0x000fe200078ec0ff */
[----:B------:R-:W-:Y:S01]  /*0b90*/  IMAD.IADD R4, R197, 0x1, -R4 ;  /* 0x00000001c5047824 */ /* 0x000fe200078e0a04 */
[----:B------:R-:W-:Y:S01]  /*0ba0*/  LEA.HI R9, R9, R190, RZ, 0x5 ;  /* 0x000000be09097211 */ /* 0x000fe200078f28ff */
[----:B------:R-:W-:Y:S01]  /*0bb0*/  IMAD R194, R2, 0x8, R7 ;  /* 0x0000000802c27824 */ /* 0x000fe200078e0207 */
[----:B------:R-:W-:Y:S01]  /*0bc0*/  LEA.HI R3, R3, R192, RZ, 0x1 ;  /* 0x000000c003037211 */ /* 0x000fe200078f08ff */
[----:B------:R-:W-:Y:S01]  /*0bd0*/  IMAD.IADD R6, R6, 0x1, -R11 ;  /* 0x0000000106067824 */ /* 0x000fe200078e0a0b */
[----:B------:R-:W-:Y:S02]  /*0be0*/  LOP3.LUT R188, R0, 0xfffffff8, RZ, 0xc0, !PT ;  /* 0xfffffff800bc7812 */ /* 0x000fe400078ec0ff */
[----:B------:R-:W-:Y:S02]  /*0bf0*/  SHF.R.S32.HI R9, RZ, 0x5, R9 ;  /* 0x00000005ff097819 */ /* 0x000fe40000011409 */
[----:B------:R-:W-:Y:S01]  /*0c00*/  LOP3.LUT R3, R3, 0x3fffffe, RZ, 0xc0, !PT ;  /* 0x03fffffe03037812 */ /* 0x000fe200078ec0ff */
[----:B------:R-:W-:Y:S01]  /*0c10*/  IMAD.IADD R188, R197, 0x1, -R188 ;  /* 0x00000001c5bc7824 */ /* 0x000fe200078e0abc */
[----:B------:R-:W-:Y:S01]  /*0c20*/  LEA.HI R2, R4, R4, RZ, 0x1 ;  /* 0x0000000404027211 */ /* 0x000fe200078f08ff */
[----:B------:R-:W-:Y:S01]  /*0c30*/  IMAD R6, R9, 0x10, R6 ;  /* 0x0000001009067824 */ /* 0x000fe200078e0206 */
[----:B------:R-:W-:Y:S01]  /*0c40*/  SHF.R.S32.HI R189, RZ, 0x3, R0 ;  /* 0x00000003ffbd7819 */ /* 0x000fe20000011400 */
[----:B------:R-:W-:Y:S01]  /*0c50*/  IMAD.IADD R3, R192, 0x1, -R3 ;  /* 0x00000001c0037824 */ /* 0x000fe200078e0a03 */
[----:B------:R-:W-:Y:S01]  /*0c60*/  LOP3.LUT R5, R2, 0x1ffffffe, RZ, 0xc0, !PT ;  /* 0x1ffffffe02057812 */ /* 0x000fe200078ec0ff */
[----:B------:R-:W-:-:S02]  /*0c70*/  IMAD.SHL.U32 R22, R188, 0x8, RZ ;  /* 0x00000008bc167824 */ /* 0x000fc400078e00ff */
[----:B------:R-:W-:Y:S01]  /*0c80*/  IMAD R193, R3, 0x40, R6 ;  /* 0x0000004003c17824 */ /* 0x000fe200078e0206 */
[----:B------:R-:W-:Y:S01]  /*0c90*/  LOP3.LUT R3, R8, 0x7ffffffc, RZ, 0xc0, !PT ;  /* 0x7ffffffc08037812 */ /* 0x000fe200078ec0ff */
[----:B------:R-:W-:Y:S01]  /*0ca0*/  VIADD R23, R22, 0x40 ;  /* 0x0000004016177836 */ /* 0x000fe20000000000 */
[----:B------:R-:W-:Y:S01]  /*0cb0*/  SHF.R.S32.HI R196, RZ, 0x1f, R22 ;  /* 0x0000001fffc47819 */ /* 0x000fe20000011416 */
[----:B------:R-:W-:Y:S02]  /*0cc0*/  IMAD.IADD R4, R4, 0x1, -R5 ;  /* 0x0000000104047824 */ /* 0x000fe400078e0a05 */
[----:B------:R-:W-:Y:S01]  /*0cd0*/  IMAD.IADD R18, R190, 0x1, -R3 ;  /* 0x00000001be127824 */ /* 0x000fe200078e0a03 */
[----:B------:R-:W-:Y:S01]  /*0ce0*/  SHF.R.S32.HI R195, RZ, 0x1f, R23 ;  /* 0x0000001fffc37819 */ /* 0x000fe20000011417 */
[----:B------:R-:W-:-:S07]  /*0cf0*/  IMAD R19, R4, 0x8, R193 ;  /* 0x0000000804137824 */ /* 0x000fce00078e02c1 */
.L_x_1198:
[----:B------:R-:W-:Y:S01]  /*0d00*/  ULDC UR5, c[0x0][0xc60] ;  /* 0x0003180000057ab9 */ /* 0x000fe20000000800 */
[----:B------:R-:W-:Y:S01]  /*0d10*/  UMOV UR9, UR4 ;  /* 0x0000000400097c82 */ /* 0x000fe20008000000 */
[----:B------:R-:W-:-:S11]  /*0d20*/  UISETP.NE.AND UP0, UPT, UR5, 0x1, UPT ;  /* 0x000000010500788c */ /* 0x000fd6000bf05270 */
[----:B------:R-:W-:Y:S01]  /*0d30*/  @UP0 ULDC UR6, c[0x0][0xc64] ;  /* 0x0003190000060ab9 */ /* 0x000fe20000000800 */
[----:B------:R-:W-:Y:S01]  /*0d40*/  @UP0 ULDC UR8, c[0x0][0xc68] ;  /* 0x00031a0000080ab9 */ /* 0x000fe20000000800 */
[----:B------:R-:W-:-:S04]  /*0d50*/  UIMAD.WIDE.U32 UR6, UR4, UR6, URZ ;  /* 0x00000006040672a5 */ /* 0x000fc8000f8e003f */
[----:B------:R-:W-:-:S03]  /*0d60*/  @UP0 USHF.R.U32.HI UR9, URZ, UR8, UR7 ;  /* 0x000000083f090299 */ /* 0x000fc60008011607 */
[----:B------:R-:W-:Y:S02]  /*0d70*/  ULDC UR6, c[0x0][0xc78] ;  /* 0x00031e0000067ab9 */ /* 0x000fe40000000800 */
[----:B------:R-:W-:Y:S02]  /*0d80*/  UISETP.GE.AND UP0, UPT, UR9, UR6, UPT ;  /* 0x000000060900728c */ /* 0x000fe4000bf06270 */
[----:B------:R-:W-:-:S04]  /*0d90*/  UIADD3 UR6, -UR9, URZ, URZ ;  /* 0x0000003f09067290 */ /* 0x000fc8000fffe13f */
[----:B------:R-:W-:Y:S01]  /*0da0*/  PLOP3.LUT P0, PT, PT, PT, UP0, 0x80, 0x0 ;  /* 0x000000000000781c */ /* 0x000fe20003f0f008 */
[----:B------:R-:W-:-:S12]  /*0db0*/  UIMAD UR7, UR5, UR6, UR4 ;  /* 0x00000006050772a4 */ /* 0x000fd8000f8e0204 */
[----:B012345:R-:W-:Y:S05]  /*0dc0*/  @!P0 BRA `(.L_x_1094) ;  /* 0x0000000000208947 */ /* 0x03ffea0003800000 */
[----:B------:R-:W-:Y:S01]  /*0dd0*/  ULDC UR6, c[0x0][0xc6c] ;  /* 0x00031b0000067ab9 */ /* 0x000fe20000000800 */
[----:B------:R-:W-:Y:S01]  /*0de0*/  UMOV UR8, UR7 ;  /* 0x0000000700087c82 */ /* 0x000fe20008000000 */
[----:B------:R-:W-:-:S11]  /*0df0*/  UISETP.NE.AND UP0, UPT, UR6, 0x1, UPT ;  /* 0x000000010600788c */ /* 0x000fd6000bf05270 */
[----:B------:R-:W-:Y:S02]  /*0e00*/  @UP0 ULDC.64 UR10, c[0x0][0xc70] ;  /* 0x00031c00000a0ab9 */ /* 0x000fe40000000a00 */
[----:B------:R-:W-:-:S04]  /*0e10*/  UIMAD.WIDE.U32 UR4, UR7, UR10, URZ ;  /* 0x0000000a070472a5 */ /* 0x000fc8000f8e003f */
[----:B------:R-:W-:-:S04]  /*0e20*/  @UP0 USHF.R.U32.HI UR8, URZ, UR11, UR5 ;  /* 0x0000000b3f080299 */ /* 0x000fc80008011605 */
[----:B------:R-:W-:Y:S01]  /*0e30*/  UIMAD UR4, UR8, UR6, URZ ;  /* 0x00000006080472a4 */ /* 0x000fe2000f8e023f */
[----:B------:R-:W-:Y:S11]  /*0e40*/  BRA `(.L_x_1095) ;  /* 0x00000000001c7947 */ /* 0x000ff60003800000 */
.L_x_1094:
[----:B------:R-:W-:Y:S01]  /*0e50*/  ULDC UR6, c[0x0][0xc54] ;  /* 0x0003150000067ab9 */ /* 0x000fe20000000800 */
[----:B------:R-:W-:Y:S01]  /*0e60*/  UMOV UR8, UR7 ;  /* 0x0000000700087c82 */ /* 0x000fe20008000000 */
[----:B------:R-:W-:-:S11]  /*0e70*/  UISETP.NE.AND UP0, UPT, UR6, 0x1, UPT ;  /* 0x000000010600788c */ /* 0x000fd6000bf05270 */
[----:B------:R-:W-:Y:S02]  /*0e80*/  @UP0 ULDC.64 UR10, c[0x0][0xc58] ;  /* 0x00031600000a0ab9 */ /* 0x000fe40000000a00 */
[----:B------:R-:W-:-:S04]  /*0e90*/  UIMAD.WIDE.U32 UR4, UR7, UR10, URZ ;  /* 0x0000000a070472a5 */ /* 0x000fc8000f8e003f */
[----:B------:R-:W-:-:S04]  /*0ea0*/  @UP0 USHF.R.U32.HI UR8, URZ, UR11, UR5 ;  /* 0x0000000b3f080299 */ /* 0x000fc80008011605 */
[----:B------:R-:W-:-:S12]  /*0eb0*/  UIMAD UR4, UR8, UR6, URZ ;  /* 0x00000006080472a4 */ /* 0x000fd8000f8e023f */
.L_x_1095:
[----:B------:R-:W-:Y:S01]  /*0ec0*/  ULDC UR37, c[0x0][0xc48] ;  /* 0x0003120000257ab9 */ /* 0x000fe20000000800 */
[----:B------:R-:W-:Y:S01]  /*0ed0*/  UIADD3 UR6, UR7, -UR4, URZ ;  /* 0x8000000407067290 */ /* 0x000fe2000fffe03f */
[----:B------:R-:W-:Y:S01]  /*0ee0*/  IMAD.MOV.U32 R3, RZ, RZ, 0x3f800000 ;  /* 0x3f800000ff037424 */ /* 0x000fe200078e00ff */
[----:B------:R-:W-:Y:S01]  /*0ef0*/  UISETP.NE.AND UP2, UPT, UR37, 0x1, UPT ;  /* 0x000000012500788c */ /* 0x000fe2000bf45270 */
[----:B------:R-:W-:Y:S01]  /*0f00*/  IMAD.MOV.U32 R0, RZ, RZ, 0x3f800000 ;  /* 0x3f800000ff007424 */ /* 0x000fe200078e00ff */
[----:B------:R-:W-:Y:S01]  /*0f10*/  ULDC.64 UR4, c[0x0][0x990] ;  /* 0x0002640000047ab9 */ /* 0x000fe20000000a00 */
[----:B------:R-:W-:Y:S01]  /*0f20*/  ULDC UR18, c[0x0][0xc54] ;  /* 0x0003150000127ab9 */ /* 0x000fe20000000800 */
[----:B------:R-:W-:Y:S01]  /*0f30*/  UISETP.NE.U32.AND UP0, UPT, UR4, URZ, UPT ;  /* 0x0000003f0400728c */ /* 0x000fe2000bf05070 */
[----:B------:R-:W0:Y:S01]  /*0f40*/  LDC R191, c[0x0][0x448] ;  /* 0x00011200ffbf7b82 */ /* 0x000e220000000800 */
[----:B------:R-:W-:Y:S02]  /*0f50*/  UIMAD UR18, UR9, UR18, UR6 ;  /* 0x00000012091272a4 */ /* 0x000fe4000f8e0206 */
[----:B------:R-:W-:Y:S01]  /*0f60*/  UISETP.NE.AND.EX UP0, UPT, UR5, URZ, UPT, UP0 ;  /* 0x0000003f0500728c */ /* 0x000fe2000bf05300 */
[----:B------:R-:W-:-:S02]  /*0f70*/  ULDC.64 UR6, c[0x0][0x998] ;  /* 0x0002660000067ab9 */ /* 0x000fc40000000a00 */
[----:B------:R-:W-:Y:S01]  /*0f80*/  @UP2 ULDC UR10, c[0x0][0xc4c] ;  /* 0x00031300000a2ab9 */ /* 0x000fe20000000800 */
[----:B------:R-:W-:Y:S01]  /*0f90*/  UISETP.NE.U32.AND UP1, UPT, UR6, URZ, UPT ;  /* 0x0000003f0600728c */ /* 0x000fe2000bf25070 */
[----:B------:R-:W1:Y:S01]  /*0fa0*/  LDC.64 R12, c[0x0][0x9e0] ;  /* 0x00027800ff0c7b82 */ /* 0x000e620000000a00 */
[----:B------:R-:W-:Y:S01]  /*0fb0*/  UIMAD.WIDE.U32 UR10, UR18, UR10, URZ ;  /* 0x0000000a120a72a5 */ /* 0x000fe2000f8e003f */
[----:B------:R-:W-:Y:S01]  /*0fc0*/  PLOP3.LUT P0, PT, PT, PT, UP0, 0x80, 0x0 ;  /* 0x000000000000781c */ /* 0x000fe20003f0f008 */
[----:B------:R-:W-:Y:S01]  /*0fd0*/  @UP2 ULDC UR9, c[0x0][0xc50] ;  /* 0x0003140000092ab9 */ /* 0x000fe20000000800 */
[----:B------:R-:W-:Y:S01]  /*0fe0*/  UISETP.NE.AND.EX UP1, UPT, UR7, URZ, UPT, UP1 ;  /* 0x0000003f0700728c */ /* 0x000fe2000bf25310 */
[----:B------:R-:W-:Y:S01]  /*0ff0*/  UMOV UR44, UR18 ;  /* 0x00000012002c7c82 */ /* 0x000fe20008000000 */
[----:B------:R-:W-:Y:S02]  /*1000*/  @UP2 USHF.R.U32.HI UR44, URZ, UR9, UR11 ;  /* 0x000000093f2c2299 */ /* 0x000fe4000801160b */
[----:B------:R-:W2:Y:S01]  /*1010*/  LDC R105, c[0x0][0x288] ;  /* 0x0000a200ff697b82 */ /* 0x000ea20000000800 */
[----:B------:R-:W-:Y:S01]  /*1020*/  @UP0 ULDC.64 UR10, c[0x0][0x9a8] ;  /* 0x00026a00000a0ab9 */ /* 0x000fe20000000a00 */
[----:B------:R-:W-:Y:S01]  /*1030*/  @UP0 USHF.R.S32.HI UR9, URZ, 0x1f, UR44 ;  /* 0x0000001f3f090899 */ /* 0x000fe2000801142c */
[----:B------:R-:W-:Y:S01]  /*1040*/  PLOP3.LUT P1, PT, PT, PT, UP1, 0x80, 0x0 ;  /* 0x000000000000781c */ /* 0x000fe20003f2f018 */
[----:B------:R-:W-:-:S02]  /*1050*/  @UP0 UIMAD.WIDE.U32 UR12, UR44, UR10, URZ ;  /* 0x0000000a2c0c02a5 */ /* 0x000fc4000f8e003f */
[----:B------:R-:W-:Y:S02]  /*1060*/  @UP0 UIMAD UR9, UR9, UR10, URZ ;  /* 0x0000000a090902a4 */ /* 0x000fe4000f8e023f */
[----:B------:R-:W3:Y:S01]  /*1070*/  LDC R8, c[0x0][0x424] ;  /* 0x00010900ff087b82 */ /* 0x000ee20000000800 */
[----:B------:R-:W-:Y:S02]  /*1080*/  @UP1 USHF.R.S32.HI UR10, URZ, 0x1f, UR44 ;  /* 0x0000001f3f0a1899 */ /* 0x000fe4000801142c */
[----:B------:R-:W-:Y:S01]  /*1090*/  UIADD3 UR15, -UR44, URZ, URZ ;  /* 0x0000003f2c0f7290 */ /* 0x000fe2000fffe13f */
[----:B------:R-:W-:Y:S01]  /*10a0*/  @UP1 ULDC.64 UR16, c[0x0][0x9b8] ;  /* 0x00026e0000101ab9 */ /* 0x000fe20000000a00 */
[----:B------:R-:W-:Y:S02]  /*10b0*/  @UP0 UIMAD UR14, UR44, UR11, UR9 ;  /* 0x0000000b2c0e02a4 */ /* 0x000fe4000f8e0209 */
[----:B------:R-:W-:Y:S01]  /*10c0*/  @UP1 UIMAD UR9, UR10, UR16, URZ ;  /* 0x000000100a0912a4 */ /* 0x000fe2000f8e023f */
[----:B------:R-:W4:Y:S01]  /*10d0*/  LDC R9, c[0x0][0x2f0] ;  /* 0x0000bc00ff097b82 */ /* 0x000f220000000800 */
[----:B------:R-:W-:-:S02]  /*10e0*/  UIMAD UR37, UR37, UR15, UR18 ;  /* 0x0000000f252572a4 */ /* 0x000fc4000f8e0212 */
[----:B------:R-:W-:Y:S02]  /*10f0*/  @UP1 UIMAD UR15, UR44, UR17, UR9 ;  /* 0x000000112c0f12a4 */ /* 0x000fe4000f8e0209 */
[----:B------:R-:W-:Y:S02]  /*1100*/  @UP0 USHF.R.S32.HI UR9, URZ, 0x1f, UR37 ;  /* 0x0000001f3f090899 */ /* 0x000fe40008011425 */
[----:B------:R-:W-:Y:S02]  /*1110*/  @UP1 UIMAD.WIDE.U32 UR10, UR44, UR16, URZ ;  /* 0x000000102c0a12a5 */ /* 0x000fe4000f8e003f */
[----:B------:R-:W-:Y:S01]  /*1120*/  @UP1 USHF.R.S32.HI UR20, URZ, 0x1f, UR37 ;  /* 0x0000001f3f141899 */ /* 0x000fe20008011425 */
[----:B------:R-:W-:Y:S01]  /*1130*/  @UP0 ULDC.64 UR16, c[0x0][0x9b0] ;  /* 0x00026c0000100ab9 */ /* 0x000fe20000000a00 */
[----:B------:R-:W-:Y:S01]  /*1140*/  @UP1 ULDC.64 UR18, c[0x0][0x9c0] ;  /* 0x0002700000121ab9 */ /* 0x000fe20000000a00 */
[----:B------:R-:W-:Y:S02]  /*1150*/  @UP0 UIADD3 UR13, UR13, UR14, URZ ;  /* 0x0000000e0d0d0290 */ /* 0x000fe4000fffe03f */
[----:B------:R-:W-:-:S02]  /*1160*/  @UP0 UIMAD UR9, UR9, UR16, URZ ;  /* 0x00000010090902a4 */ /* 0x000fc4000f8e023f */
[----:B------:R-:W-:Y:S02]  /*1170*/  @UP1 UIADD3 UR11, UR11, UR15, URZ ;  /* 0x0000000f0b0b1290 */ /* 0x000fe4000fffe03f */
[----:B------:R-:W-:Y:S02]  /*1180*/  @UP1 UIMAD UR14, UR20, UR18, URZ ;  /* 0x00000012140e12a4 */ /* 0x000fe4000f8e023f */
        /* <DEDUP_REMOVED lines=9> */
[----:B------:R-:W-:Y:S01]  /*1220*/  IMAD.U32 R4, RZ, RZ, UR4 ;  /* 0x00000004ff047e24 */ /* 0x000fe2000f8e00ff */
[----:B------:R-:W-:-:S02]  /*1230*/  @UP1 ULEA.HI.X UR7, UR10, UR7, UR9, 0x2, UP3 ;  /* 0x000000070a071291 */ /* 0x000fc400098f1409 */
[----:B------:R-:W-:Y:S01]  /*1240*/  IMAD.U32 R6, RZ, RZ, UR6 ;  /* 0x00000006ff067e24 */ /* 0x000fe2000f8e00ff */
[----:B0-----:R-:W-:Y:S01]  /*1250*/  ISETP.NE.AND P3, PT, R191, 0x1, PT ;  /* 0x00000001bf00780c */ /* 0x001fe20003f65270 */
[----:B------:R-:W-:Y:S01]  /*1260*/  IMAD.U32 R5, RZ, RZ, UR5 ;  /* 0x00000005ff057e24 */ /* 0x000fe2000f8e00ff */
[----:B------:R-:W-:Y:S01]  /*1270*/  ULOP3.LUT UR8, UR8, 0x1ffffff, URZ, 0x3c, !UPT ;  /* 0x01ffffff08087892 */ /* 0x000fe2000f8e3c3f */
[----:B------:R-:W-:Y:S01]  /*1280*/  IMAD.U32 R7, RZ, RZ, UR7 ;  /* 0x00000007ff077e24 */ /* 0x000fe2000f8e00ff */
[----:B------:R-:W-:Y:S01]  /*1290*/  ULDC UR4, c[0x0][0xc3c] ;  /* 0x00030f0000047ab9 */ /* 0x000fe20000000800 */
[----:B------:R-:W-:Y:S01]  /*12a0*/  ULDC.64 UR6, c[0x0][0x418] ;  /* 0x0001060000067ab9 */ /* 0x000fe20000000a00 */
[----:B------:R2:W5:Y:S01]  /*12b0*/  @P0 LDG.E R3, desc[UR50][R4.64] ;  /* 0x0000003204030981 */ /* 0x000562000c1e1900 */
[----:B------:R-:W-:-:S03]  /*12c0*/  ULDC UR5, c[0x0][0x988] ;  /* 0x0002620000057ab9 */ /* 0x000fc60000000800 */
[----:B------:R-:W5:Y:S01]  /*12d0*/  @P1 LDG.E R0, desc[UR50][R6.64] ;  /* 0x0000003206001981 */ /* 0x000f62000c1e1900 */
[----:B------:R-:W-:Y:S01]  /*12e0*/  UIADD3 UR4, UR8, UR4, URZ ;  /* 0x0000000408047290 */ /* 0x000fe2000fffe03f */
[----:B------:R-:W-:Y:S01]  /*12f0*/  ISETP.NE.U32.AND P0, PT, RZ, UR6, PT ;  /* 0x00000006ff007c0c */ /* 0x000fe2000bf05070 */
[----:B------:R-:W0:Y:S01]  /*1300*/  @P3 LDC R10, c[0x0][0x44c] ;  /* 0x00011300ff0a3b82 */ /* 0x000e220000000800 */
[----:B-1----:R-:W-:Y:S01]  /*1310*/  ISETP.GE.AND P2, PT, R13, 0x1, PT ;  /* 0x000000010d00780c */ /* 0x002fe20003f46270 */
[----:B------:R-:W-:Y:S01]  /*1320*/  USHF.L.U32 UR38, UR4, 0x7, URZ ;  /* 0x0000000704267899 */ /* 0x000fe2000800063f */
[----:B------:R-:W-:Y:S02]  /*1330*/  ISETP.NE.AND.EX P0, PT, RZ, UR7, PT, P0 ;  /* 0x00000007ff007c0c */ /* 0x000fe4000bf05300 */
[----:B--2---:R-:W-:Y:S01]  /*1340*/  IADD3 R5, -R105, 0x1, RZ ;  /* 0x0000000169057810 */ /* 0x004fe20007ffe1ff */
[----:B------:R-:W-:Y:S01]  /*1350*/  UIADD3 UR4, UR38, 0x7f, URZ ;  /* 0x0000007f26047890 */ /* 0x000fe2000fffe03f */
[----:B------:R-:W-:Y:S01]  /*1360*/  LOP3.LUT R2, R2, 0xffffffef, RZ, 0xc0, !PT ;  /* 0xffffffef02027812 */ /* 0x000fe200078ec0ff */
[----:B------:R-:W1:Y:S03]  /*1370*/  @P3 LDC R11, c[0x0][0x450] ;  /* 0x00011400ff0b3b82 */ /* 0x000e660000000800 */
[----:B------:R-:W-:-:S04]  /*1380*/  @P3 LOP3.LUT R2, R2, 0x10, RZ, 0xfc, !PT ;  /* 0x0000001002023812 */ /* 0x000fc800078efcff */
[----:B------:R-:W-:-:S04]  /*1390*/  LOP3.LUT R2, R2, 0xfffffff7, RZ, 0xc0, !PT ;  /* 0xfffffff702027812 */ /* 0x000fc800078ec0ff */
[----:B------:R-:W-:Y:S01]  /*13a0*/  @P2 LOP3.LUT R2, R2, 0x8, RZ, 0xfc, !PT ;  /* 0x0000000802022812 */ /* 0x000fe200078efcff */
[----:B0-----:R-:W-:-:S04]  /*13b0*/  @P3 IMAD.HI.U32 R4, R10, UR4, RZ ;  /* 0x000000040a043c27 */ /* 0x001fc8000f8e00ff */
[----:B-----5:R-:W-:Y:S01]  /*13c0*/  FMUL.FTZ R0, R3, R0 ;  /* 0x0000000003007220 */ /* 0x020fe20000410000 */
[----:B------:R-:W-:Y:S01]  /*13d0*/  IMAD.U32 R3, RZ, RZ, UR4 ;  /* 0x00000004ff037e24 */ /* 0x000fe2000f8e00ff */
[----:B-1----:R-:W-:Y:S02]  /*13e0*/  @P3 SHF.R.U32.HI R3, RZ, R11, R4 ;  /* 0x0000000bff033219 */ /* 0x002fe40000011604 */
[----:B------:R-:W-:Y:S01]  /*13f0*/  FMUL.FTZ R6, R0, UR5 ;  /* 0x0000000500067c20 */ /* 0x000fe20008410000 */
[----:B---3--:R-:W-:-:S04]  /*1400*/  SEL R0, R8, 0x1, P0 ;  /* 0x0000000108007807 */ /* 0x008fc80000000000 */
[----:B------:R-:W-:Y:S01]  /*1410*/  R2UR UR39, R6 ;  /* 0x00000000062772ca */ /* 0x000fe200000e0000 */
[CC--:B----4-:R-:W-:Y:S02]  /*1420*/  IMAD R6, R0.reuse, R9.reuse, R5 ;  /* 0x0000000900067224 */ /* 0x0d0fe400078e0205 */
[----:B------:R-:W-:Y:S02]  /*1430*/  IMAD R17, R0, R9, RZ ;  /* 0x0000000900117224 */ /* 0x000fe400078e02ff */
[----:B------:R-:W-:-:S04]  /*1440*/  IMAD.IADD R5, R6, 0x1, R3 ;  /* 0x0000000106057824 */ /* 0x000fc800078e0203 */
[----:B------:R-:W-:Y:S01]  /*1450*/  IMAD.IADD R3, R5, 0x1, R12 ;  /* 0x0000000105037824 */ /* 0x000fe200078e020c */
[----:B------:R-:W-:Y:S06]  /*1460*/  @!P2 BRA `(.L_x_1096) ;  /* 0x000000000040a947 */ /* 0x000fec0003800000 */
[C---:B------:R-:W-:Y:S01]  /*1470*/  ISETP.GT.AND P0, PT, R5.reuse, RZ, PT ;  /* 0x000000ff0500720c */ /* 0x040fe20003f04270 */
[----:B------:R-:W-:-:S12]  /*1480*/  VIADD R4, R5, 0xffffffff ;  /* 0xffffffff05047836 */ /* 0x000fd80000000000 */
[----:B------:R-:W-:Y:S05]  /*1490*/  @P0 BRA `(.L_x_1097) ;  /* 0x00000000001c0947 */ /* 0x000fea0003800000 */
[----:B------:R-:W-:Y:S01]  /*14a0*/  ISETP.NE.AND P0, PT, R13, 0x1, PT ;  /* 0x000000010d00780c */ /* 0x000fe20003f05270 */
[----:B------:R-:W-:-:S12]  /*14b0*/  IMAD.MOV R5, RZ, RZ, -R5 ;  /* 0x000000ffff057224 */ /* 0x000fd800078e0a05 */
[----:B------:R-:W0:Y:S02]  /*14c0*/  @P0 LDC.64 R6, c[0x0][0x9e8] ;  /* 0x00027a00ff060b82 */ /* 0x000e240000000a00 */
[----:B0-----:R-:W-:-:S05]  /*14d0*/  @P0 IMAD.HI.U32 R4, R5, R6, RZ ;  /* 0x0000000605040227 */ /* 0x001fca00078e00ff */
[----:B------:R-:W-:-:S04]  /*14e0*/  @P0 SHF.R.U32.HI R5, RZ, R7, R4 ;  /* 0x00000007ff050219 */ /* 0x000fc80000011604 */
[----:B------:R-:W-:Y:S01]  /*14f0*/  LOP3.LUT R4, RZ, R5, RZ, 0x33, !PT ;  /* 0x00000005ff047212 */ /* 0x000fe200078e33ff */
[----:B------:R-:W-:Y:S06]  /*1500*/  BRA `(.L_x_1098) ;  /* 0x0000000000107947 */ /* 0x000fec0003800000 */
.L_x_1097:
[----:B------:R-:W-:-:S13]  /*1510*/  ISETP.NE.AND P0, PT, R13, 0x1, PT ;  /* 0x000000010d00780c */ /* 0x000fda0003f05270 */
[----:B------:R-:W0:Y:S02]  /*1520*/  @P0 LDC.64 R6, c[0x0][0x9e8] ;  /* 0x00027a00ff060b82 */ /* 0x000e240000000a00 */
[----:B0-----:R-:W-:-:S05]  /*1530*/  @P0 IMAD.HI.U32 R6, R4, R6, RZ ;  /* 0x0000000604060227 */ /* 0x001fca00078e00ff */
[----:B------:R-:W-:-:S07]  /*1540*/  @P0 SHF.R.U32.HI R4, RZ, R7, R6 ;  /* 0x00000007ff040219 */ /* 0x000fce0000011606 */
.L_x_1098:
[----:B------:R-:W-:-:S05]  /*1550*/  IMAD R4, R4, R13, R13 ;  /* 0x0000000d04047224 */ /* 0x000fca00078e020d */
[----:B------:R-:W-:-:S07]  /*1560*/  VIMNMX R3, R3, R4, PT ;  /* 0x0000000403037248 */ /* 0x000fce0003fe0100 */
.L_x_1096:
[----:B------:R-:W0:Y:S01]  /*1570*/  @P3 LDC R5, c[0x0][0x44c] ;  /* 0x00011300ff053b82 */ /* 0x000e220000000800 */
[----:B------:R-:W-:Y:S01]  /*1580*/  IMAD.U32 R4, RZ, RZ, UR38 ;  /* 0x00000026ff047e24 */ /* 0x000fe2000f8e00ff */
[----:B------:R-:W-:Y:S01]  /*1590*/  ULDC UR4, c[0x0][0x9dc] ;  /* 0x0002770000047ab9 */ /* 0x000fe20000000800 */
[CC--:B------:R-:W-:Y:S02]  /*15a0*/  IMAD R105, R0.reuse, R9.reuse, -R105 ;  /* 0x0000000900697224 */ /* 0x0c0fe400078e0a69 */
[----:B------:R-:W-:Y:S02]  /*15b0*/  VIADD R3, R3, 0x9f ;  /* 0x0000009f03037836 */ /* 0x000fe40000000000 */
[----:B------:R-:W-:Y:S01]  /*15c0*/  IMAD R0, R0, R9, 0x9f ;  /* 0x0000009f00007424 */ /* 0x000fe200078e0209 */
[----:B------:R-:W1:Y:S03]  /*15d0*/  @P3 LDC R6, c[0x0][0x450] ;  /* 0x00011400ff063b82 */ /* 0x000e660000000800 */
[----:B------:R-:W-:-:S04]  /*15e0*/  IMAD.HI R0, R0, 0x66666667, RZ ;  /* 0x6666666700007827 */ /* 0x000fc800078e02ff */
[----:B0-----:R-:W-:-:S05]  /*15f0*/  @P3 IMAD.HI.U32 R5, R5, UR38, RZ ;  /* 0x0000002605053c27 */ /* 0x001fca000f8e00ff */
[----:B-1----:R-:W-:-:S05]  /*1600*/  @P3 SHF.R.U32.HI R4, RZ, R6, R5 ;  /* 0x00000006ff043219 */ /* 0x002fca0000011605 */
[----:B------:R-:W-:Y:S02]  /*1610*/  IMAD.IADD R6, R105, 0x1, R4 ;  /* 0x0000000169067824 */ /* 0x000fe400078e0204 */
[----:B------:R-:W-:Y:S01]  /*1620*/  IMAD.HI R4, R3, 0x66666667, RZ ;  /* 0x6666666703047827 */ /* 0x000fe200078e02ff */
[----:B------:R-:W-:-:S03]  /*1630*/  SHF.R.U32.HI R3, RZ, 0x1f, R0 ;  /* 0x0000001fff037819 */ /* 0x000fc60000011600 */
[----:B------:R-:W-:Y:S01]  /*1640*/  VIADD R7, R6, -UR4 ;  /* 0x8000000406077c36 */ /* 0x000fe20008000000 */
[----:B------:R-:W-:Y:S02]  /*1650*/  SHF.R.U32.HI R5, RZ, 0x1f, R4 ;  /* 0x0000001fff057819 */ /* 0x000fe40000011604 */
[----:B------:R-:W-:Y:S02]  /*1660*/  LEA.HI.SX32 R3, R0, R3, 0x1a ;  /* 0x0000000300037211 */ /* 0x000fe400078fd2ff */
[----:B------:R-:W-:Y:S02]  /*1670*/  LEA.HI.SX32 R104, R4, R5, 0x1a ;  /* 0x0000000504687211 */ /* 0x000fe400078fd2ff */
[----:B------:R-:W-:Y:S02]  /*1680*/  R2UR UR4, R7 ;  /* 0x00000000070472ca */ /* 0x000fe400000e0000 */
[----:B------:R-:W-:Y:S01]  /*1690*/  VIMNMX R104, R3, R104, PT ;  /* 0x0000006803687248 */ /* 0x000fe20003fe0100 */
[----:B------:R-:W-:-:S12]  /*16a0*/  @!P2 BRA `(.L_x_1099) ;  /* 0x000000000044a947 */ /* 0x000fd80003800000 */
[----:B------:R-:W-:-:S13]  /*16b0*/  ISETP.GT.AND P0, PT, R6, -0x1, PT ;  /* 0xffffffff0600780c */ /* 0x000fda0003f04270 */
[----:B------:R-:W-:Y:S05]  /*16c0*/  @P0 BRA `(.L_x_1100) ;  /* 0x00000000001c0947 */ /* 0x000fea0003800000 */
[----:B------:R-:W-:Y:S02]  /*16d0*/  ISETP.NE.AND P0, PT, R13, 0x1, PT ;  /* 0x000000010d00780c */ /* 0x000fe40003f05270 */
[----:B------:R-:W-:-:S11]  /*16e0*/  LOP3.LUT R3, RZ, R6, RZ, 0x33, !PT ;  /* 0x00000006ff037212 */ /* 0x000fd600078e33ff */
[----:B------:R-:W0:Y:S02]  /*16f0*/  @P0 LDC.64 R4, c[0x0][0x9e8] ;  /* 0x00027a00ff040b82 */ /* 0x000e240000000a00 */
[----:B0-----:R-:W-:-:S05]  /*1700*/  @P0 IMAD.HI.U32 R0, R3, R4, RZ ;  /* 0x0000000403000227 */ /* 0x001fca00078e00ff */
[----:B------:R-:W-:-:S04]  /*1710*/  @P0 SHF.R.U32.HI R3, RZ, R5, R0 ;  /* 0x00000005ff030219 */ /* 0x000fc80000011600 */
[----:B------:R-:W-:Y:S01]  /*1720*/  LOP3.LUT R6, RZ, R3, RZ, 0x33, !PT ;  /* 0x00000003ff067212 */ /* 0x000fe200078e33ff */
[----:B------:R-:W-:Y:S06]  /*1730*/  BRA `(.L_x_1101) ;  /* 0x0000000000107947 */ /* 0x000fec0003800000 */
.L_x_1100:
[----:B------:R-:W-:-:S13]  /*1740*/  ISETP.NE.AND P0, PT, R13, 0x1, PT ;  /* 0x000000010d00780c */ /* 0x000fda0003f05270 */
[----:B------:R-:W0:Y:S02]  /*1750*/  @P0 LDC.64 R4, c[0x0][0x9e8] ;  /* 0x00027a00ff040b82 */ /* 0x000e240000000a00 */
[----:B0-----:R-:W-:-:S05]  /*1760*/  @P0 IMAD.HI.U32 R0, R6, R4, RZ ;  /* 0x0000000406000227 */ /* 0x001fca00078e00ff */
[----:B------:R-:W-:-:S07]  /*1770*/  @P0 SHF.R.U32.HI R6, RZ, R5, R0 ;  /* 0x00000005ff060219 */ /* 0x000fce0000011600 */
.L_x_1101:
[----:B------:R-:W-:-:S05]  /*1780*/  IMAD R6, R6, R13, RZ ;  /* 0x0000000d06067224 */ /* 0x000fca00078e02ff */
[----:B------:R-:W-:-:S13]  /*1790*/  R2UR UR5, R6 ;  /* 0x00000000060572ca */ /* 0x000fda00000e0000 */
[----:B------:R-:W-:-:S04]  /*17a0*/  UISETP.LT.AND UP0, UPT, UR4, UR5, UPT ;  /* 0x000000050400728c */ /* 0x000fc8000bf01270 */
[----:B------:R-:W-:-:S12]  /*17b0*/  USEL UR4, UR4, UR5, !UP0 ;  /* 0x0000000504047287 */ /* 0x000fd8000c000000 */
.L_x_1099:
[----:B------:R-:W-:Y:S01]  /*17c0*/  UIMAD.WIDE UR4, UR4, 0x66666667, URZ ;  /* 0x66666667040478a5 */ /* 0x000fe2000f8e023f */
[----:B------:R-:W-:Y:S01]  /*17d0*/  PLOP3.LUT P0, PT, PT, PT, PT, 0x80, 0x0 ;  /* 0x000000000000781c */ /* 0x000fe20003f0f070 */
[----:B------:R-:W-:Y:S01]  /*17e0*/  IMAD.MOV.U32 R0, RZ, RZ, RZ ;  /* 0x000000ffff007224 */ /* 0x000fe200078e00ff */
[----:B------:R-:W-:Y:S01]  /*17f0*/  CS2R R86, SRZ ;  /* 0x0000000000567805 */ /* 0x000fe2000001ff00 */
[----:B------:R-:W-:Y:S01]  /*1800*/  USHF.R.U32.HI UR4, URZ, 0x1f, UR5 ;  /* 0x0000001f3f047899 */ /* 0x000fe20008011605 */
[----:B------:R-:W-:Y:S01]  /*1810*/  IMAD.MOV.U32 R3, RZ, RZ, RZ ;  /* 0x000000ffff037224 */ /* 0x000fe200078e00ff */
[----:B------:R-:W-:Y:S02]  /*1820*/  CS2R R8, SRZ ;  /* 0x0000000000087805 */ /* 0x000fe4000001ff00 */
[----:B------:R-:W-:Y:S01]  /*1830*/  CS2R R84, SRZ ;  /* 0x0000000000547805 */ /* 0x000fe2000001ff00 */
[----:B------:R-:W-:Y:S01]  /*1840*/  ULEA.HI.SX32 UR4, UR5, UR4, 0x1a ;  /* 0x0000000405047291 */ /* 0x000fe2000f8fd23f */
[----:B------:R-:W-:Y:S01]  /*1850*/  CS2R R10, SRZ ;  /* 0x00000000000a7805 */ /* 0x000fe2000001ff00 */
[----:B------:R-:W-:Y:S01]  /*1860*/  IMAD.MOV.U32 R5, RZ, RZ, RZ ;  /* 0x000000ffff057224 */ /* 0x000fe200078e00ff */
[----:B------:R-:W-:Y:S01]  /*1870*/  CS2R R78, SRZ ;  /* 0x00000000004e7805 */ /* 0x000fe2000001ff00 */
[----:B------:R-:W-:Y:S01]  /*1880*/  UISETP.LT.AND UP0, UPT, URZ, UR4, UPT ;  /* 0x000000043f00728c */ /* 0x000fe2000bf01270 */
[----:B------:R-:W-:-:S02]  /*1890*/  CS2R R12, SRZ ;  /* 0x00000000000c7805 */ /* 0x000fc4000001ff00 */
[----:B------:R-:W-:Y:S02]  /*18a0*/  CS2R R76, SRZ ;  /* 0x00000000004c7805 */ /* 0x000fe4000001ff00 */
[----:B------:R-:W-:Y:S01]  /*18b0*/  CS2R R14, SRZ ;  /* 0x00000000000e7805 */ /* 0x000fe2000001ff00 */
[----:B------:R-:W-:Y:S01]  /*18c0*/  USEL UR40, URZ, UR4, !UP0 ;  /* 0x000000043f287287 */ /* 0x000fe2000c000000 */
[----:B------:R-:W-:Y:S02]  /*18d0*/  CS2R R70, SRZ ;  /* 0x0000000000467805 */ /* 0x000fe4000001ff00 */
[----:B------:R-:W-:Y:S02]  /*18e0*/  CS2R R20, SRZ ;  /* 0x0000000000147805 */ /* 0x000fe4000001ff00 */
[----:B------:R-:W-:Y:S02]  /*18f0*/  CS2R R68, SRZ ;  /* 0x0000000000447805 */ /* 0x000fe4000001ff00 */
[----:B------:R-:W-:-:S02]  /*1900*/  CS2R R24, SRZ ;  /* 0x0000000000187805 */ /* 0x000fc4000001ff00 */
[----:B------:R-:W-:Y:S02]  /*1910*/  CS2R R62, SRZ ;  /* 0x00000000003e7805 */ /* 0x000fe4000001ff00 */
[----:B------:R-:W-:Y:S02]  /*1920*/  ISETP.GT.AND P1, PT, R104, UR40, PT ;  /* 0x0000002868007c0c */ /* 0x000fe4000bf24270 */
[----:B------:R-:W-:Y:S02]  /*1930*/  CS2R R26, SRZ ;  /* 0x00000000001a7805 */ /* 0x000fe4000001ff00 */
[----:B------:R-:W-:Y:S02]  /*1940*/  CS2R R60, SRZ ;  /* 0x00000000003c7805 */ /* 0x000fe4000001ff00 */
[----:B------:R-:W-:Y:S02]  /*1950*/  CS2R R28, SRZ ;  /* 0x00000000001c7805 */ /* 0x000fe4000001ff00 */
[----:B------:R-:W-:-:S02]  /*1960*/  CS2R R54, SRZ ;  /* 0x0000000000367805 */ /* 0x000fc4000001ff00 */
[----:B------:R-:W-:Y:S02]  /*1970*/  CS2R R30, SRZ ;  /* 0x00000000001e7805 */ /* 0x000fe4000001ff00 */
[----:B------:R-:W-:Y:S02]  /*1980*/  CS2R R52, SRZ ;  /* 0x0000000000347805 */ /* 0x000fe4000001ff00 */
[----:B------:R-:W-:Y:S02]  /*1990*/  CS2R R32, SRZ ;  /* 0x0000000000207805 */ /* 0x000fe4000001ff00 */
[----:B------:R-:W-:Y:S01]  /*19a0*/  CS2R R46, SRZ ;  /* 0x00000000002e7805 */ /* 0x000fe2000001ff00 */
[----:B------:R-:W-:Y:S01]  /*19b0*/  IMAD.MOV.U32 R34, RZ, RZ, RZ ;  /* 0x000000ffff227224 */ /* 0x000fe200078e00ff */
        /* <DEDUP_REMOVED lines=10> */
[----:B------:R-:W-:Y:S06]  /*1a60*/  @!P1 BRA `(.L_x_1102) ;  /* 0x0000010400449947 */ /* 0x000fec0003800000 */
        /* <DEDUP_REMOVED lines=31> */
.L_x_1103:
        /* <DEDUP_REMOVED lines=9> */
.L_x_1288:
[----:B------:R-:W-:Y:S05]  /*1cf0*/  @!P0 BRA `(.L_x_1105) ;  /* 0x0000000000048947 */ /* 0x000fea0003800000 */
[----:B------:R-:W-:Y:S01]  /*1d00*/  BPT.TRAP 0x1 ;  /* 0x000000040000795c */ /* 0x000fe20000300000 */
.L_x_1105:
[----:B0-----:R-:W-:Y:S02]  /*1d10*/  IMAD.U32 R3, RZ, RZ, UR45 ;  /* 0x0000002dff037e24 */ /* 0x001fe4000f8e00ff */
[----:B------:R-:W-:-:S03]  /*1d20*/  IMAD.U32 R0, RZ, RZ, UR46 ;  /* 0x0000002eff007e24 */ /* 0x000fc6000f8e00ff */
[----:B------:R-:W-:Y:S02]  /*1d30*/  LEA R3, R3, UR43, 0x3 ;  /* 0x0000002b03037c11 */ /* 0x000fe4000f8e18ff */
[----:B------:R-:W-:-:S04]  /*1d40*/  SHF.L.U32 R0, R0, 0x1f, RZ ;  /* 0x0000001f00007819 */ /* 0x000fc800000006ff */
[----:B------:R0:W1:Y:S01]  /*1d50*/  SYNCS.PHASECHK.TRANS64.TRYWAIT P1, [R3+URZ+0x22830], R0 ;  /* 0x02283000030075a7 */ /* 0x000062000802017f */
[----:B------:R-:W-:Y:S05]  /*1d60*/  @!P0 BRA `(.L_x_1106) ;  /* 0x0000000000048947 */ /* 0x000fea0003800000 */
[----:B------:R-:W-:Y:S01]  /*1d70*/  BPT.TRAP 0x1 ;  /* 0x000000040000795c */ /* 0x000fe20000300000 */
.L_x_1106:
[----:B-1----:R-:W-:Y:S05]  /*1d80*/  @P1 BRA `(.L_x_1107) ;  /* 0x0000000000081947 */ /* 0x002fea0003800000 */
[----:B------:R-:W1:Y:S02]  /*1d90*/  SYNCS.PHASECHK.TRANS64.TRYWAIT P1, [R3+URZ+0x22830], R0 ;  /* 0x02283000030075a7 */ /* 0x000e64000802017f */
[----:B-1----:R-:W-:Y:S05]  /*1da0*/  @!P1 BRA `(.L_x_1108) ;  /* 0x0000018000589947 */ /* 0x002fea0003800000 */
.L_x_1107:
[----:B------:R-:W-:-:S04]  /*1db0*/  UIADD3 UR4, UR43, 0x18400, URZ ;  /* 0x000184002b047890 */ /* 0x000fc8000fffe03f */
[----:B------:R-:W-:-:S04]  /*1dc0*/  USHF.R.U32.HI UR4, URZ, 0x4, UR4 ;  /* 0x000000043f047899 */ /* 0x000fc80008011604 */
[----:B------:R-:W-:-:S06]  /*1dd0*/  ULOP3.LUT UR4, UR4, 0x3fff, URZ, 0xc0, !UPT ;  /* 0x00003fff04047892 */ /* 0x000fcc000f8ec03f */
[----:B------:R-:W-:Y:S01]  /*1de0*/  IMAD.U32 R4, RZ, RZ, UR4 ;  /* 0x00000004ff047e24 */ /* 0x000fe2000f8e00ff */
        /* <DEDUP_REMOVED lines=131> */
.L_x_1109:
[----:B------:R-:W-:Y:S01]  /*2620*/  ISETP.NE.AND P2, PT, R191, 0x1, PT ;  /* 0x00000001bf00780c */ /* 0x000fe20003f45270 */
[----:B------:R-:W-:Y:S01]  /*2630*/  VIADD R6, R19, UR38 ;  /* 0x0000002613067c36 */ /* 0x000fe20008000000 */
[----:B------:R-:W-:Y:S01]  /*2640*/  R2UR UR6, R3 ;  /* 0x00000000030672ca */ /* 0x000fe200000e0000 */
[----:B------:R-:W-:Y:S01]  /*2650*/  ULDC UR29, c[0x0][0x9dc] ;  /* 0x00027700001d7ab9 */ /* 0x000fe20000000800 */
[----:B------:R-:W-:Y:S01]  /*2660*/  LOP3.LUT P1, RZ, R2, 0x8, RZ, 0xc0, !PT ;  /* 0x0000000802ff7812 */ /* 0x000fe2000782c0ff */
[----:B------:R-:W-:-:S08]  /*2670*/  ULDC UR7, c[0x0][0x9e0] ;  /* 0x0002780000077ab9 */ /* 0x000fd00000000800 */
[----:B------:R-:W0:Y:S02]  /*2680*/  @P2 LDC R5, c[0x0][0x44c] ;  /* 0x00011300ff052b82 */ /* 0x000e240000000800 */
[----:B------:R-:W-:-:S04]  /*2690*/  UIADD3 UR6, UR6, 0x22840, URZ ;  /* 0x0002284006067890 */ /* 0x000fc8000fffe03f */
[----:B------:R-:W-:Y:S02]  /*26a0*/  UPRMT UR6, UR41, 0x654, UR6 ;  /* 0x0000065429067896 */ /* 0x000fe40008000006 */
[----:B------:R-:W2:Y:S07]  /*26b0*/  @P2 LDC R7, c[0x0][0x450] ;  /* 0x00011400ff072b82 */ /* 0x000eae0000000800 */
[----:B------:R-:W-:Y:S01]  /*26c0*/  SYNCS.ARRIVE.TRANS64.RED.A1T0 RZ, [UR6], RZ ;  /* 0x000000ffffff79a7 */ /* 0x000fe20008100406 */
[----:B------:R-:W-:Y:S01]  /*26d0*/  ULOP3.LUT UR6, URZ, UR29, URZ, 0x33, !UPT ;  /* 0x0000001d3f067292 */ /* 0x000fe2000f8e333f */
[----:B01----:R-:W-:-:S02]  /*26e0*/  @P2 IMAD.HI.U32 R0, R6, R5, RZ ;  /* 0x0000000506002227 */ /* 0x003fc400078e00ff */
[----:B------:R-:W0:Y:S03]  /*26f0*/  LDC R5, c[0x0][0x288] ;  /* 0x0000a200ff057b82 */ /* 0x000e260000000800 */
[----:B--2---:R-:W-:Y:S01]  /*2700*/  @P2 SHF.R.U32.HI R6, RZ, R7, R0 ;  /* 0x00000007ff062219 */ /* 0x004fe20000011600 */
[----:B------:R-:W-:Y:S02]  /*2710*/  IMAD.MOV.U32 R7, RZ, RZ, -0xa0 ;  /* 0xffffff60ff077424 */ /* 0x000fe400078e00ff */
[C---:B------:R-:W-:Y:S02]  /*2720*/  IMAD R0, R104.reuse, -0xa0, R17 ;  /* 0xffffff6068007824 */ /* 0x040fe400078e0211 */
[----:B------:R-:W1:Y:S01]  /*2730*/  SHFL.IDX PT, R20, R6, RZ, 0x1c1f ;  /* 0x001c1fff06147589 */ /* 0x000e6200000e0000 */
[----:B------:R-:W-:Y:S02]  /*2740*/  IMAD R7, R104, R7, 0xa1 ;  /* 0x000000a168077424 */ /* 0x000fe400078e0207 */
[----:B------:R-:W-:-:S02]  /*2750*/  VIADD R3, R0, 0xa0 ;  /* 0x000000a000037836 */ /* 0x000fc40000000000 */
[C---:B------:R-:W-:Y:S02]  /*2760*/  IMAD R8, R18.reuse, -0x2, R7 ;  /* 0xfffffffe12087824 */ /* 0x040fe400078e0207 */
[----:B------:R-:W-:Y:S02]  /*2770*/  IMAD R9, R18, -0x2, R3 ;  /* 0xfffffffe12097824 */ /* 0x000fe400078e0203 */
[----:B------:R-:W-:Y:S02]  /*2780*/  VIADD R12, R7, 0xffffffff ;  /* 0xffffffff070c7836 */ /* 0x000fe40000000000 */
[C---:B------:R-:W-:Y:S01]  /*2790*/  VIADD R14, R8.reuse, 0xffffffff ;  /* 0xffffffff080e7836 */ /* 0x040fe20000000000 */
[----:B0-----:R-:W-:-:S05]  /*27a0*/  IADD3 R0, R8, -R5, R17 ;  /* 0x8000000508007210 */ /* 0x001fca0007ffe011 */
[C---:B------:R-:W-:Y:S02]  /*27b0*/  VIADD R10, R0.reuse, UR7 ;  /* 0x00000007000a7c36 */ /* 0x040fe40008000000 */
[----:B------:R-:W-:-:S03]  /*27c0*/  VIADD R11, R0, UR6 ;  /* 0x00000006000b7c36 */ /* 0x000fc60008000000 */
[----:B-1----:R-:W-:Y:S01]  /*27d0*/  VIADDMNMX R0, R20, R10, R9, PT ;  /* 0x0000000a14007246 */ /* 0x002fe20003800109 */
[----:B------:R-:W-:Y:S01]  /*27e0*/  IMAD.IADD R3, R11, 0x1, R20 ;  /* 0x000000010b037824 */ /* 0x000fe200078e0214 */
[----:B------:R-:W-:Y:S06]  /*27f0*/  @!P1 BRA `(.L_x_1110) ;  /* 0x00000000005c9947 */ /* 0x000fec0003800000 */
[----:B------:R-:W-:Y:S01]  /*2800*/  IADD3 R7, R17, -R5, R20 ;  /* 0x8000000511077210 */ /* 0x000fe20007ffe014 */
[----:B------:R-:W-:Y:S03]  /*2810*/  BSSY B0, `(.L_x_1111) ;  /* 0x0000012000007945 */ /* 0x000fe60003800000 */
[----:B------:R-:W-:-:S13]  /*2820*/  ISETP.GT.AND P1, PT, R7, -0x1, PT ;  /* 0xffffffff0700780c */ /* 0x000fda0003f24270 */
[----:B------:R-:W-:Y:S05]  /*2830*/  @P1 BRA `(.L_x_1112) ;  /* 0x0000000000241947 */ /* 0x000fea0003800000 */
[----:B------:R-:W-:Y:S01]  /*2840*/  ULDC UR6, c[0x0][0x9e4] ;  /* 0x0002790000067ab9 */ /* 0x000fe20000000800 */
[----:B------:R-:W-:Y:S01]  /*2850*/  LOP3.LUT R7, RZ, R7, RZ, 0x33, !PT ;  /* 0x00000007ff077212 */ /* 0x000fe200078e33ff */
[----:B------:R-:W-:-:S05]  /*2860*/  IMAD.U32 R13, RZ, RZ, UR6 ;  /* 0x00000006ff0d7e24 */ /* 0x000fca000f8e00ff */
[----:B------:R-:W-:-:S13]  /*2870*/  ISETP.NE.AND P1, PT, R13, 0x1, PT ;  /* 0x000000010d00780c */ /* 0x000fda0003f25270 */
[----:B------:R-:W0:Y:S02]  /*2880*/  @P1 LDC.64 R20, c[0x0][0x9e8] ;  /* 0x00027a00ff141b82 */ /* 0x000e240000000a00 */
[----:B0-----:R-:W-:-:S05]  /*2890*/  @P1 IMAD.HI.U32 R8, R7, R20, RZ ;  /* 0x0000001407081227 */ /* 0x001fca00078e00ff */
[----:B------:R-:W-:-:S04]  /*28a0*/  @P1 SHF.R.U32.HI R7, RZ, R21, R8 ;  /* 0x00000015ff071219 */ /* 0x000fc80000011608 */
[----:B------:R-:W-:Y:S01]  /*28b0*/  LOP3.LUT R7, RZ, R7, RZ, 0x33, !PT ;  /* 0x00000007ff077212 */ /* 0x000fe200078e33ff */
[----:B------:R-:W-:Y:S06]  /*28c0*/  BRA `(.L_x_1113) ;  /* 0x0000000000187947 */ /* 0x000fec0003800000 */
.L_x_1112:
[----:B------:R-:W-:Y:S02]  /*28d0*/  ULDC UR6, c[0x0][0x9e4] ;  /* 0x0002790000067ab9 */ /* 0x000fe40000000800 */
[----:B------:R-:W-:-:S05]  /*28e0*/  IMAD.U32 R13, RZ, RZ, UR6 ;  /* 0x00000006ff0d7e24 */ /* 0x000fca000f8e00ff */
[----:B------:R-:W-:-:S13]  /*28f0*/  ISETP.NE.AND P1, PT, R13, 0x1, PT ;  /* 0x000000010d00780c */ /* 0x000fda0003f25270 */
[----:B------:R-:W0:Y:S02]  /*2900*/  @P1 LDC.64 R20, c[0x0][0x9e8] ;  /* 0x00027a00ff141b82 */ /* 0x000e240000000a00 */
[----:B0-----:R-:W-:-:S05]  /*2910*/  @P1 IMAD.HI.U32 R8, R7, R20, RZ ;  /* 0x0000001407081227 */ /* 0x001fca00078e00ff */
[----:B------:R-:W-:-:S07]  /*2920*/  @P1 SHF.R.U32.HI R7, RZ, R21, R8 ;  /* 0x00000015ff071219 */ /* 0x000fce0000011608 */
.L_x_1113:
[----:B------:R-:W-:Y:S05]  /*2930*/  BSYNC B0 ;  /* 0x0000000000007941 */ /* 0x000fea0003800000 */
.L_x_1111:
[----:B------:R-:W-:-:S05]  /*2940*/  IMAD R7, R7, R13, R14 ;  /* 0x0000000d07077224 */ /* 0x000fca00078e020e */
[----:B------:R-:W-:Y:S02]  /*2950*/  VIADDMNMX R0, R7, R13, R0, PT ;  /* 0x0000000d07007246 */ /* 0x000fe40003800100 */
[----:B------:R-:W-:-:S07]  /*2960*/  VIMNMX R3, R3, R7, !PT ;  /* 0x0000000703037248 */ /* 0x000fce0007fe0100 */
.L_x_1110:
[C---:B------:R-:W-:Y:S01]  /*2970*/  ISETP.GE.AND P1, PT, R12.reuse, 0x9, PT ;  /* 0x000000090c00780c */ /* 0x040fe20003f26270 */
[----:B------:R-:W0:Y:S01]  /*2980*/  SHFL.IDX PT, R6, R6, 0x1, 0x1c1f ;  /* 0x003c1f0006067f89 */ /* 0x000e2200000e0000 */
[----:B------:R-:W-:Y:S02]  /*2990*/  ISETP.GE.AND P2, PT, R12, 0x2, PT ;  /* 0x000000020c00780c */ /* 0x000fe40003f46270 */
[----:B------:R-:W-:Y:S02]  /*29a0*/  P2R R20, PR, RZ, 0x2 ;  /* 0x00000002ff147803 */ /* 0x000fe40000000000 */
[----:B------:R-:W-:Y:S02]  /*29b0*/  ISETP.GT.AND P1, PT, R3, 0x8, !P1 ;  /* 0x000000080300780c */ /* 0x000fe40004f24270 */
[----:B------:R-:W-:Y:S02]  /*29c0*/  P2R R15, PR, RZ, 0x4 ;  /* 0x00000004ff0f7803 */ /* 0x000fe40000000000 */
[----:B------:R-:W-:-:S02]  /*29d0*/  ISETP.LT.OR P1, PT, R0, 0x9, P1 ;  /* 0x000000090000780c */ /* 0x000fc40000f21670 */
[C---:B------:R-:W-:Y:S02]  /*29e0*/  ISETP.GT.AND P2, PT, R3.reuse, 0x1, !P2 ;  /* 0x000000010300780c */ /* 0x040fe40005744270 */
[----:B------:R-:W-:Y:S02]  /*29f0*/  ISETP.GE.AND P3, PT, R12, 0xa, PT ;  /* 0x0000000a0c00780c */ /* 0x000fe40003f66270 */
[----:B------:R-:W-:Y:S02]  /*2a00*/  FSEL R92, R92, -INF , !P1 ;  /* 0xff8000005c5c7808 */ /* 0x000fe40004800000 */
[----:B------:R-:W-:Y:S02]  /*2a10*/  ISETP.LT.OR P2, PT, R0, 0x2, P2 ;  /* 0x000000020000780c */ /* 0x000fe40001741670 */
[----:B------:R-:W-:Y:S02]  /*2a20*/  ISETP.GT.AND P1, PT, R3, 0x9, !P3 ;  /* 0x000000090300780c */ /* 0x000fe40005f24270 */
[----:B------:R-:W-:-:S02]  /*2a30*/  FSEL R89, R89, -INF , !P2 ;  /* 0xff80000059597808 */ /* 0x000fc40005000000 */
[----:B------:R-:W-:Y:S02]  /*2a40*/  ISETP.LT.OR P1, PT, R0, 0xa, P1 ;  /* 0x0000000a0000780c */ /* 0x000fe40000f21670 */
[----:B------:R-:W-:Y:S02]  /*2a50*/  ISETP.GE.AND P2, PT, R12, 0x11, PT ;  /* 0x000000110c00780c */ /* 0x000fe40003f46270 */
[----:B------:R-:W-:Y:S02]  /*2a60*/  FSEL R93, R93, -INF , !P1 ;  /* 0xff8000005d5d7808 */ /* 0x000fe40004800000 */
[----:B------:R-:W-:Y:S02]  /*2a70*/  ISETP.GT.AND P1, PT, R3, 0x10, !P2 ;  /* 0x000000100300780c */ /* 0x000fe40005724270 */
[----:B------:R-:W-:Y:S02]  /*2a80*/  P2R R106, PR, RZ, 0x4 ;  /* 0x00000004ff6a7803 */ /* 0x000fe40000000000 */
[----:B------:R-:W-:-:S02]  /*2a90*/  ISETP.LT.OR P1, PT, R0, 0x11, P1 ;  /* 0x000000110000780c */ /* 0x000fc40000f21670 */
[----:B------:R-:W-:Y:S02]  /*2aa0*/  ISETP.GE.AND P2, PT, R12, 0x12, PT ;  /* 0x000000120c00780c */ /* 0x000fe40003f46270 */
[----:B------:R-:W-:Y:S02]  /*2ab0*/  FSEL R96, R96, -INF , !P1 ;  /* 0xff80000060607808 */ /* 0x000fe40004800000 */
[----:B------:R-:W-:Y:S02]  /*2ac0*/  ISETP.GT.AND P1, PT, R3, 0x11, !P2 ;  /* 0x000000110300780c */ /* 0x000fe40005724270 */
[----:B------:R-:W-:Y:S02]  /*2ad0*/  P2R R107, PR, RZ, 0x4 ;  /* 0x00000004ff6b7803 */ /* 0x000fe40000000000 */
[----:B------:R-:W-:Y:S02]  /*2ae0*/  ISETP.LT.OR P1, PT, R0, 0x12, P1 ;  /* 0x000000120000780c */ /* 0x000fe40000f21670 */
[----:B------:R-:W-:-:S02]  /*2af0*/  ISETP.GE.AND P2, PT, R12, 0x19, PT ;  /* 0x000000190c00780c */ /* 0x000fc40003f46270 */
[----:B------:R-:W-:Y:S02]  /*2b00*/  FSEL R97, R97, -INF , !P1 ;  /* 0xff80000061617808 */ /* 0x000fe40004800000 */
[----:B------:R-:W-:Y:S02]  /*2b10*/  ISETP.GT.AND P1, PT, R3, 0x18, !P2 ;  /* 0x000000180300780c */ /* 0x000fe40005724270 */
[----:B------:R-:W-:Y:S02]  /*2b20*/  P2R R108, PR, RZ, 0x4 ;  /* 0x00000004ff6c7803 */ /* 0x000fe40000000000 */
[----:B------:R-:W-:Y:S02]  /*2b30*/  ISETP.LT.OR P1, PT, R0, 0x19, P1 ;  /* 0x000000190000780c */ /* 0x000fe40000f21670 */
[----:B------:R-:W-:Y:S02]  /*2b40*/  ISETP.GE.AND P2, PT, R12, 0x1a, PT ;  /* 0x0000001a0c00780c */ /* 0x000fe40003f46270 */
[----:B------:R-:W-:-:S02]  /*2b50*/  FSEL R100, R100, -INF , !P1 ;  /* 0xff80000064647808 */ /* 0x000fc40004800000 */
[----:B------:R-:W-:Y:S02]  /*2b60*/  ISETP.GT.AND P1, PT, R3, 0x19, !P2 ;  /* 0x000000190300780c */ /* 0x000fe40005724270 */
[----:B------:R-:W-:Y:S02]  /*2b70*/  P2R R109, PR, RZ, 0x4 ;  /* 0x00000004ff6d7803 */ /* 0x000fe40000000000 */
[----:B------:R-:W-:Y:S02]  /*2b80*/  ISETP.LT.OR P1, PT, R0, 0x1a, P1 ;  /* 0x0000001a0000780c */ /* 0x000fe40000f21670 */
[----:B------:R-:W-:Y:S02]  /*2b90*/  P2R R21, PR, RZ, 0x8 ;  /* 0x00000008ff157803 */ /* 0x000fe40000000000 */
[----:B------:R-:W-:Y:S02]  /*2ba0*/  FSEL R101, R101, -INF , !P1 ;  /* 0xff80000065657808 */ /* 0x000fe40004800000 */
[----:B------:R-:W-:-:S02]  /*2bb0*/  ISETP.GE.AND P1, PT, R12, 0x21, PT ;  /* 0x000000210c00780c */ /* 0x000fc40003f26270 */
[----:B------:R-:W-:Y:S02]  /*2bc0*/  ISETP.GE.AND P3, PT, R12, 0x22, PT ;  /* 0x000000220c00780c */ /* 0x000fe40003f66270 */
[----:B------:R-:W-:Y:S02]  /*2bd0*/  ISETP.GT.AND P2, PT, R3, 0x20, !P1 ;  /* 0x000000200300780c */ /* 0x000fe40004f44270 */
[----:B------:R-:W-:Y:S02]  /*2be0*/  P2R R110, PR, RZ, 0x8 ;  /* 0x00000008ff6e7803 */ /* 0x000fe40000000000 */
[----:B------:R-:W-:Y:S02]  /*2bf0*/  ISETP.LT.OR P2, PT, R0, 0x21, P2 ;  /* 0x000000210000780c */ /* 0x000fe40001741670 */
[----:B------:R-:W-:Y:S02]  /*2c00*/  ISETP.GE.AND P4, PT, R12, 0x2a, PT ;  /* 0x0000002a0c00780c */ /* 0x000fe40003f86270 */
[----:B------:R-:W-:-:S02]  /*2c10*/  FSEL R72, R72, -INF , !P2 ;  /* 0xff80000048487808 */ /* 0x000fc40005000000 */
[----:B------:R-:W-:Y:S02]  /*2c20*/  ISETP.GT.AND P2, PT, R3, 0x21, !P3 ;  /* 0x000000210300780c */ /* 0x000fe40005f44270 */
[----:B------:R-:W-:Y:S02]  /*2c30*/  P2R R111, PR, RZ, 0x10 ;  /* 0x00000010ff6f7803 */ /* 0x000fe40000000000 */
[----:B------:R-:W-:-:S04]  /*2c40*/  ISETP.LT.OR P2, PT, R0, 0x22, P2 ;  /* 0x000000220000780c */ /* 0x000fc80001741670 */
[----:B------:R-:W-:Y:S02]  /*2c50*/  FSEL R73, R73, -INF , !P2 ;  /* 0xff80000049497808 */ /* 0x000fe40005000000 */
[----:B------:R-:W-:-:S04]  /*2c60*/  ISETP.GE.AND P2, PT, R12, 0x29, PT ;  /* 0x000000290c00780c */ /* 0x000fc80003f46270 */
[----:B------:R-:W-:-:S04]  /*2c70*/  ISETP.GT.AND P3, PT, R3, 0x28, !P2 ;  /* 0x000000280300780c */ /* 0x000fc80005764270 */
[----:B------:R-:W-:-:S04]  /*2c80*/  ISETP.LT.OR P3, PT, R0, 0x29, P3 ;  /* 0x000000290000780c */ /* 0x000fc80001f61670 */
[----:B------:R-:W-:Y:S02]  /*2c90*/  FSEL R76, R76, -INF , !P3 ;  /* 0xff8000004c4c7808 */ /* 0x000fe40005800000 */
[----:B------:R-:W-:Y:S02]  /*2ca0*/  ISETP.GT.AND P3, PT, R3, 0x29, !P4 ;  /* 0x000000290300780c */ /* 0x000fe40006764270 */
[----:B------:R-:W-:Y:S02]  /*2cb0*/  ISETP.GE.AND P4, PT, R12, 0x31, PT ;  /* 0x000000310c00780c */ /* 0x000fe40003f86270 */
[----:B------:R-:W-:Y:S02]  /*2cc0*/  ISETP.LT.OR P3, PT, R0, 0x2a, P3 ;  /* 0x0000002a0000780c */ /* 0x000fe40001f61670 */
[----:B------:R-:W-:Y:S02]  /*2cd0*/  P2R R112, PR, RZ, 0x10 ;  /* 0x00000010ff707803 */ /* 0x000fe40000000000 */
[----:B------:R-:W-:-:S02]  /*2ce0*/  FSEL R77, R77, -INF , !P3 ;  /* 0xff8000004d4d7808 */ /* 0x000fc40005800000 */
[C---:B------:R-:W-:Y:S02]  /*2cf0*/  ISETP.GT.AND P3, PT, R3.reuse, 0x30, !P4 ;  /* 0x000000300300780c */ /* 0x040fe40006764270 */
[----:B------:R-:W-:Y:S02]  /*2d00*/  ISETP.GE.AND P4, PT, R12, 0x32, PT ;  /* 0x000000320c00780c */ /* 0x000fe40003f86270 */
[----:B------:R-:W-:Y:S02]  /*2d10*/  ISETP.LT.OR P3, PT, R0, 0x31, P3 ;  /* 0x000000310000780c */ /* 0x000fe40001f61670 */
[----:B------:R-:W-:Y:S02]  /*2d20*/  P2R R113, PR, RZ, 0x10 ;  /* 0x00000010ff717803 */ /* 0x000fe40000000000 */
[----:B------:R-:W-:Y:S02]  /*2d30*/  FSEL R80, R80, -INF , !P3 ;  /* 0xff80000050507808 */ /* 0x000fe40005800000 */
[----:B------:R-:W-:-:S02]  /*2d40*/  ISETP.GT.AND P3, PT, R3, 0x31, !P4 ;  /* 0x000000310300780c */ /* 0x000fc40006764270 */
[----:B------:R-:W-:Y:S02]  /*2d50*/  ISETP.GE.AND P4, PT, R12, 0x39, PT ;  /* 0x000000390c00780c */ /* 0x000fe40003f86270 */
[----:B------:R-:W-:Y:S02]  /*2d60*/  ISETP.LT.OR P3, PT, R0, 0x32, P3 ;  /* 0x000000320000780c */ /* 0x000fe40001f61670 */
[----:B------:R-:W-:Y:S02]  /*2d70*/  P2R R114, PR, RZ, 0x10 ;  /* 0x00000010ff727803 */ /* 0x000fe40000000000 */
[----:B------:R-:W-:Y:S02]  /*2d80*/  FSEL R81, R81, -INF , !P3 ;  /* 0xff80000051517808 */ /* 0x000fe40005800000 */
[----:B------:R-:W-:Y:S02]  /*2d90*/  ISETP.GT.AND P3, PT, R3, 0x38, !P4 ;  /* 0x000000380300780c */ /* 0x000fe40006764270 */
[----:B------:R-:W-:-:S02]  /*2da0*/  ISETP.GE.AND P4, PT, R12, 0x3a, PT ;  /* 0x0000003a0c00780c */ /* 0x000fc40003f86270 */
[----:B------:R-:W-:Y:S02]  /*2db0*/  ISETP.LT.OR P3, PT, R0, 0x39, P3 ;  /* 0x000000390000780c */ /* 0x000fe40001f61670 */
[----:B------:R-:W-:Y:S02]  /*2dc0*/  P2R R115, PR, RZ, 0x10 ;  /* 0x00000010ff737803 */ /* 0x000fe40000000000 */
[----:B------:R-:W-:Y:S02]  /*2dd0*/  FSEL R84, R84, -INF , !P3 ;  /* 0xff80000054547808 */ /* 0x000fe40005800000 */
[----:B------:R-:W-:Y:S02]  /*2de0*/  ISETP.GT.AND P3, PT, R3, 0x39, !P4 ;  /* 0x000000390300780c */ /* 0x000fe40006764270 */
[----:B------:R-:W-:Y:S02]  /*2df0*/  ISETP.GE.AND P4, PT, R12, 0x41, PT ;  /* 0x000000410c00780c */ /* 0x000fe40003f86270 */
[----:B------:R-:W-:-:S02]  /*2e00*/  ISETP.LT.OR P3, PT, R0, 0x3a, P3 ;  /* 0x0000003a0000780c */ /* 0x000fc40001f61670 */
[----:B------:R-:W-:Y:S02]  /*2e10*/  P2R R116, PR, RZ, 0x10 ;  /* 0x00000010ff747803 */ /* 0x000fe40000000000 */
[----:B------:R-:W-:Y:S02]  /*2e20*/  FSEL R85, R85, -INF , !P3 ;  /* 0xff80000055557808 */ /* 0x000fe40005800000 */
[----:B------:R-:W-:Y:S02]  /*2e30*/  ISETP.GT.AND P3, PT, R3, 0x40, !P4 ;  /* 0x000000400300780c */ /* 0x000fe40006764270 */
[----:B------:R-:W-:Y:S02]  /*2e40*/  ISETP.GE.AND P4, PT, R12, 0x42, PT ;  /* 0x000000420c00780c */ /* 0x000fe40003f86270 */
[----:B------:R-:W-:Y:S02]  /*2e50*/  ISETP.LT.OR P3, PT, R0, 0x41, P3 ;  /* 0x000000410000780c */ /* 0x000fe40001f61670 */
[----:B------:R-:W-:-:S02]  /*2e60*/  P2R R117, PR, RZ, 0x10 ;  /* 0x00000010ff757803 */ /* 0x000fc40000000000 */
        /* <DEDUP_REMOVED lines=96> */
[----:B------:R-:W-:-:S04]  /*3470*/  ISETP.GT.AND P3, PT, R3, 0x90, !P4 ;  /* 0x000000900300780c */ /* 0x000fc80006764270 */
[----:B------:R-:W-:-:S04]  /*3480*/  ISETP.LT.OR P3, PT, R0, 0x91, P3 ;  /* 0x000000910000780c */ /* 0x000fc80001f61670 */
[----:B------:R-:W-:Y:S02]  /*3490*/  FSEL R32, R32, -INF , !P3 ;  /* 0xff80000020207808 */ /* 0x000fe40005800000 */
[----:B------:R-:W-:-:S04]  /*34a0*/  ISETP.GE.AND P3, PT, R12, 0x92, PT ;  /* 0x000000920c00780c */ /* 0x000fc80003f66270 */
        /* <DEDUP_REMOVED lines=8> */
[----:B------:R-:W-:-:S04]  /*3530*/  ISETP.GT.AND P6, PT, R3, RZ, !P5 ;  /* 0x000000ff0300720c */ /* 0x000fc80006fc4270 */
[----:B------:R-:W-:-:S04]  /*3540*/  ISETP.LT.OR P6, PT, R0, 0x1, P6 ;  /* 0x000000010000780c */ /* 0x000fc800037c1670 */
[----:B------:R-:W-:Y:S02]  /*3550*/  FSEL R7, R88, -INF , !P6 ;  /* 0xff80000058077808 */ /* 0x000fe40007000000 */
[----:B------:R-:W-:-:S04]  /*3560*/  ISETP.GE.AND P6, PT, R12, 0x9a, PT ;  /* 0x0000009a0c00780c */ /* 0x000fc80003fc6270 */
[----:B------:R-:W-:Y:S02]  /*3570*/  P2R R12, PR, RZ, 0x40 ;  /* 0x00000040ff0c7803 */ /* 0x000fe40000000000 */
[----:B------:R-:W-:Y:S01]  /*3580*/  ISETP.GT.AND P6, PT, R3, 0x99, !P6 ;  /* 0x000000990300780c */ /* 0x000fe200077c4270 */
[----:B0-----:R-:W-:-:S03]  /*3590*/  IMAD.IADD R3, R11, 0x1, R6 ;  /* 0x000000010b037824 */ /* 0x001fc600078e0206 */
[----:B------:R-:W-:Y:S02]  /*35a0*/  ISETP.LT.OR P6, PT, R0, 0x9a, P6 ;  /* 0x0000009a0000780c */ /* 0x000fe400037c1670 */
[----:B------:R-:W-:Y:S02]  /*35b0*/  VIADDMNMX R0, R6, R10, R9, PT ;  /* 0x0000000a06007246 */ /* 0x000fe40003800109 */
[----:B------:R-:W-:Y:S02]  /*35c0*/  FSEL R37, R37, -INF , !P6 ;  /* 0xff80000025257808 */ /* 0x000fe40007000000 */
[----:B------:R-:W-:-:S13]  /*35d0*/  LOP3.LUT P6, RZ, R2, 0x8, RZ, 0xc0, !PT ;  /* 0x0000000802ff7812 */ /* 0x000fda00078cc0ff */
[----:B------:R-:W-:Y:S05]  /*35e0*/  @!P6 BRA `(.L_x_1114) ;  /* 0x00000000005ce947 */ /* 0x000fea0003800000 */
        /* <DEDUP_REMOVED lines=13> */
.L_x_1116:
[----:B------:R-:W-:Y:S02]  /*36c0*/  ULDC UR6, c[0x0][0x9e4] ;  /* 0x0002790000067ab9 */ /* 0x000fe40000000800 */
[----:B------:R-:W-:-:S05]  /*36d0*/  IMAD.U32 R6, RZ, RZ, UR6 ;  /* 0x00000006ff067e24 */ /* 0x000fca000f8e00ff */
[----:B------:R-:W-:-:S13]  /*36e0*/  ISETP.NE.AND P6, PT, R6, 0x1, PT ;  /* 0x000000010600780c */ /* 0x000fda0003fc5270 */
[----:B------:R-:W0:Y:S02]  /*36f0*/  @P6 LDC.64 R8, c[0x0][0x9e8] ;  /* 0x00027a00ff086b82 */ /* 0x000e240000000a00 */
[----:B0-----:R-:W-:-:S05]  /*3700*/  @P6 IMAD.HI.U32 R8, R11, R8, RZ ;  /* 0x000000080b086227 */ /* 0x001fca00078e00ff */
[----:B------:R-:W-:-:S07]  /*3710*/  @P6 SHF.R.U32.HI R11, RZ, R9, R8 ;  /* 0x00000009ff0b6219 */ /* 0x000fce0000011608 */
.L_x_1117:
[----:B------:R-:W-:Y:S05]  /*3720*/  BSYNC B0 ;  /* 0x0000000000007941 */ /* 0x000fea0003800000 */
.L_x_1115:
[----:B------:R-:W-:-:S05]  /*3730*/  IMAD R11, R11, R6, R14 ;  /* 0x000000060b0b7224 */ /* 0x000fca00078e020e */
[----:B------:R-:W-:Y:S02]  /*3740*/  VIADDMNMX R0, R11, R6, R0, PT ;  /* 0x000000060b007246 */ /* 0x000fe40003800100 */
[----:B------:R-:W-:-:S07]  /*3750*/  VIMNMX R3, R3, R11, !PT ;  /* 0x0000000b03037248 */ /* 0x000fce0007fe0100 */
.L_x_1114:
[C---:B------:R-:W-:Y:S01]  /*3760*/  ISETP.GT.AND P1, PT, R3.reuse, 0x20, !P1 ;  /* 0x000000200300780c */ /* 0x040fe20004f24270 */
[----:B------:R-:W-:Y:S01]  /*3770*/  IMAD.U32 R11, RZ, RZ, UR39 ;  /* 0x00000027ff0b7e24 */ /* 0x000fe2000f8e00ff */
[----:B------:R-:W-:Y:S02]  /*3780*/  ISETP.NE.AND P6, PT, R110, RZ, PT ;  /* 0x000000ff6e00720c */ /* 0x000fe40003fc5270 */
[----:B------:R-:W-:Y:S02]  /*3790*/  ISETP.LT.OR P1, PT, R0, 0x21, P1 ;  /* 0x000000210000780c */ /* 0x000fe40000f21670 */
[C---:B------:R-:W-:Y:S02]  /*37a0*/  ISETP.GT.AND P2, PT, R3.reuse, 0x28, !P2 ;  /* 0x000000280300780c */ /* 0x040fe40005744270 */
[----:B------:R-:W-:Y:S02]  /*37b0*/  FSEL R74, R74, -INF , !P1 ;  /* 0xff8000004a4a7808 */ /* 0x000fe40004800000 */
[----:B------:R-:W-:-:S02]  /*37c0*/  ISETP.GT.AND P1, PT, R3, 0x21, !P6 ;  /* 0x000000210300780c */ /* 0x000fc40007724270 */
[C---:B------:R-:W-:Y:S02]  /*37d0*/  ISETP.LT.OR P2, PT, R0.reuse, 0x29, P2 ;  /* 0x000000290000780c */ /* 0x040fe40001741670 */
[----:B------:R-:W-:Y:S02]  /*37e0*/  ISETP.LT.OR P1, PT, R0, 0x22, P1 ;  /* 0x000000220000780c */ /* 0x000fe40000f21670 */
[----:B------:R-:W-:Y:S02]  /*37f0*/  FSEL R78, R78, -INF , !P2 ;  /* 0xff8000004e4e7808 */ /* 0x000fe40005000000 */
[----:B------:R-:W-:Y:S02]  /*3800*/  FSEL R75, R75, -INF , !P1 ;  /* 0xff8000004b4b7808 */ /* 0x000fe40004800000 */
[----:B------:R-:W-:Y:S02]  /*3810*/  ISETP.NE.AND P1, PT, R111, RZ, PT ;  /* 0x000000ff6f00720c */ /* 0x000fe40003f25270 */
[----:B------:R-:W-:-:S02]  /*3820*/  ISETP.NE.AND P2, PT, R119, RZ, PT ;  /* 0x000000ff7700720c */ /* 0x000fc40003f45270 */
[----:B------:R-:W-:Y:S02]  /*3830*/  ISETP.GT.AND P1, PT, R3, 0x29, !P1 ;  /* 0x000000290300780c */ /* 0x000fe40004f24270 */
[----:B------:R-:W-:Y:S02]  /*3840*/  ISETP.NE.AND P6, PT, R120, RZ, PT ;  /* 0x000000ff7800720c */ /* 0x000fe40003fc5270 */
[----:B------:R-:W-:Y:S02]  /*3850*/  ISETP.LT.OR P1, PT, R0, 0x2a, P1 ;  /* 0x0000002a0000780c */ /* 0x000fe40000f21670 */
[----:B------:R-:W-:Y:S02]  /*3860*/  FMNMX.FTZ R9, R7, R89, !PT ;  /* 0x0000005907097209 */ /* 0x000fe40007810000 */
[----:B------:R-:W-:Y:S02]  /*3870*/  FSEL R79, R79, -INF , !P1 ;  /* 0xff8000004f4f7808 */ /* 0x000fe40004800000 */
[----:B------:R-:W-:-:S02]  /*3880*/  ISETP.NE.AND P1, PT, R112, RZ, PT ;  /* 0x000000ff7000720c */ /* 0x000fc40003f25270 */
[----:B------:R-:W-:Y:S02]  /*3890*/  FMNMX.FTZ R6, R92, R9, !PT ;  /* 0x000000095c067209 */ /* 0x000fe40007810000 */
[----:B------:R-:W-:Y:S02]  /*38a0*/  ISETP.GT.AND P1, PT, R3, 0x30, !P1 ;  /* 0x000000300300780c */ /* 0x000fe40004f24270 */
[----:B------:R-:W-:Y:S02]  /*38b0*/  FMNMX.FTZ R9, R93, R6, !PT ;  /* 0x000000065d097209 */ /* 0x000fe40007810000 */
[----:B------:R-:W-:Y:S02]  /*38c0*/  ISETP.LT.OR P1, PT, R0, 0x31, P1 ;  /* 0x000000310000780c */ /* 0x000fe40000f21670 */
[----:B------:R-:W-:Y:S02]  /*38d0*/  FMNMX.FTZ R6, R96, R9, !PT ;  /* 0x0000000960067209 */ /* 0x000fe40007810000 */
[----:B------:R-:W-:-:S02]  /*38e0*/  FSEL R82, R82, -INF , !P1 ;  /* 0xff80000052527808 */ /* 0x000fc40004800000 */
[----:B------:R-:W-:Y:S02]  /*38f0*/  ISETP.NE.AND P1, PT, R113, RZ, PT ;  /* 0x000000ff7100720c */ /* 0x000fe40003f25270 */
[----:B------:R-:W-:Y:S02]  /*3900*/  FMNMX.FTZ R9, R97, R6, !PT ;  /* 0x0000000661097209 */ /* 0x000fe40007810000 */
[----:B------:R-:W-:Y:S02]  /*3910*/  ISETP.GT.AND P1, PT, R3, 0x31, !P1 ;  /* 0x000000310300780c */ /* 0x000fe40004f24270 */
[----:B------:R-:W-:Y:S02]  /*3920*/  FMNMX.FTZ R6, R100, R9, !PT ;  /* 0x0000000964067209 */ /* 0x000fe40007810000 */
[----:B------:R-:W-:Y:S02]  /*3930*/  ISETP.LT.OR P1, PT, R0, 0x32, P1 ;  /* 0x000000320000780c */ /* 0x000fe40000f21670 */
[----:B------:R-:W-:-:S02]  /*3940*/  FMNMX.FTZ R9, R101, R6, !PT ;  /* 0x0000000665097209 */ /* 0x000fc40007810000 */
[----:B------:R-:W-:Y:S02]  /*3950*/  FSEL R83, R83, -INF , !P1 ;  /* 0xff80000053537808 */ /* 0x000fe40004800000 */
[----:B------:R-:W-:Y:S02]  /*3960*/  ISETP.NE.AND P1, PT, R114, RZ, PT ;  /* 0x000000ff7200720c */ /* 0x000fe40003f25270 */
[----:B------:R-:W-:Y:S02]  /*3970*/  FMNMX.FTZ R6, R72, R9, !PT ;  /* 0x0000000948067209 */ /* 0x000fe40007810000 */
[----:B------:R-:W-:Y:S02]  /*3980*/  ISETP.GT.AND P1, PT, R3, 0x38, !P1 ;  /* 0x000000380300780c */ /* 0x000fe40004f24270 */
[----:B------:R-:W-:Y:S02]  /*3990*/  FMNMX.FTZ R9, R73, R6, !PT ;  /* 0x0000000649097209 */ /* 0x000fe40007810000 */
[----:B------:R-:W-:-:S02]  /*39a0*/  ISETP.LT.OR P1, PT, R0, 0x39, P1 ;  /* 0x000000390000780c */ /* 0x000fc40000f21670 */
[----:B------:R-:W-:Y:S02]  /*39b0*/  FMNMX.FTZ R6, R76, R9, !PT ;  /* 0x000000094c067209 */ /* 0x000fe40007810000 */
[----:B------:R-:W-:Y:S02]  /*39c0*/  FSEL R86, R86, -INF , !P1 ;  /* 0xff80000056567808 */ /* 0x000fe40004800000 */
[----:B------:R-:W-:Y:S02]  /*39d0*/  ISETP.NE.AND P1, PT, R115, RZ, PT ;  /* 0x000000ff7300720c */ /* 0x000fe40003f25270 */
[----:B------:R-:W-:Y:S02]  /*39e0*/  FMNMX.FTZ R9, R77, R6, !PT ;  /* 0x000000064d097209 */ /* 0x000fe40007810000 */
[----:B------:R-:W-:Y:S02]  /*39f0*/  ISETP.GT.AND P1, PT, R3, 0x39, !P1 ;  /* 0x000000390300780c */ /* 0x000fe40004f24270 */
[----:B------:R-:W-:-:S02]  /*3a00*/  FMNMX.FTZ R6, R80, R9, !PT ;  /* 0x0000000950067209 */ /* 0x000fc40007810000 */
[----:B------:R-:W-:Y:S02]  /*3a10*/  ISETP.LT.OR P1, PT, R0, 0x3a, P1 ;  /* 0x0000003a0000780c */ /* 0x000fe40000f21670 */
[----:B------:R-:W-:Y:S02]  /*3a20*/  FMNMX.FTZ R9, R81, R6, !PT ;  /* 0x0000000651097209 */ /* 0x000fe40007810000 */
[----:B------:R-:W-:Y:S02]  /*3a30*/  FSEL R87, R87, -INF , !P1 ;  /* 0xff80000057577808 */ /* 0x000fe40004800000 */
[----:B------:R-:W-:Y:S02]  /*3a40*/  ISETP.NE.AND P1, PT, R116, RZ, PT ;  /* 0x000000ff7400720c */ /* 0x000fe40003f25270 */
[----:B------:R-:W-:Y:S02]  /*3a50*/  FMNMX.FTZ R6, R84, R9, !PT ;  /* 0x0000000954067209 */ /* 0x000fe40007810000 */
[----:B------:R-:W-:-:S02]  /*3a60*/  ISETP.GT.AND P1, PT, R3, 0x40, !P1 ;  /* 0x000000400300780c */ /* 0x000fc40004f24270 */
[----:B------:R-:W-:Y:S02]  /*3a70*/  FMNMX.FTZ R9, R85, R6, !PT ;  /* 0x0000000655097209 */ /* 0x000fe40007810000 */
[----:B------:R-:W-:Y:S02]  /*3a80*/  ISETP.LT.OR P1, PT, R0, 0x41, P1 ;  /* 0x000000410000780c */ /* 0x000fe40000f21670 */
[----:B------:R-:W-:Y:S02]  /*3a90*/  FMNMX.FTZ R6, R56, R9, !PT ;  /* 0x0000000938067209 */ /* 0x000fe40007810000 */
[----:B------:R-:W-:Y:S02]  /*3aa0*/  FSEL R58, R58, -INF , !P1 ;  /* 0xff8000003a3a7808 */ /* 0x000fe40004800000 */
[----:B------:R-:W-:Y:S02]  /*3ab0*/  ISETP.NE.AND P1, PT, R117, RZ, PT ;  /* 0x000000ff7500720c */ /* 0x000fe40003f25270 */
[----:B------:R-:W-:-:S02]  /*3ac0*/  FMNMX.FTZ R9, R57, R6, !PT ;  /* 0x0000000639097209 */ /* 0x000fc40007810000 */
[----:B------:R-:W-:Y:S02]  /*3ad0*/  ISETP.GT.AND P1, PT, R3, 0x41, !P1 ;  /* 0x000000410300780c */ /* 0x000fe40004f24270 */
[----:B------:R-:W-:Y:S02]  /*3ae0*/  FMNMX.FTZ R6, R60, R9, !PT ;  /* 0x000000093c067209 */ /* 0x000fe40007810000 */
        /* <DEDUP_REMOVED lines=10> */
[----:B------:R-:W-:Y:S02]  /*3b90*/  ISETP.GT.AND P1, PT, R3, 0x49, !P2 ;  /* 0x000000490300780c */ /* 0x000fe40005724270 */
[----:B------:R-:W-:Y:S02]  /*3ba0*/  ISETP.NE.AND P2, PT, R130, RZ, PT ;  /* 0x000000ff8200720c */ /* 0x000fe40003f45270 */
[----:B------:R-:W-:Y:S02]  /*3bb0*/  ISETP.LT.OR P1, PT, R0, 0x4a, P1 ;  /* 0x0000004a0000780c */ /* 0x000fe40000f21670 */
[----:B------:R-:W-:Y:S02]  /*3bc0*/  FMNMX.FTZ R9, R69, R6, !PT ;  /* 0x0000000645097209 */ /* 0x000fe40007810000 */
[----:B------:R-:W-:Y:S02]  /*3bd0*/  FSEL R63, R63, -INF , !P1 ;  /* 0xff8000003f3f7808 */ /* 0x000fe40004800000 */
[----:B------:R-:W-:-:S02]  /*3be0*/  ISETP.GT.AND P1, PT, R3, 0x50, !P6 ;  /* 0x000000500300780c */ /* 0x000fc40007724270 */
[----:B------:R-:W-:Y:S02]  /*3bf0*/  ISETP.NE.AND P6, PT, R131, RZ, PT ;  /* 0x000000ff8300720c */ /* 0x000fe40003fc5270 */
        /* <DEDUP_REMOVED lines=38> */
[----:B------:R-:W-:Y:S01]  /*3e60*/  ISETP.NE.AND P1, PT, R126, RZ, PT ;  /* 0x000000ff7e00720c */ /* 0x000fe20003f25270 */
[----:B------:R-:W0:Y:S01]  /*3e70*/  SHFL.BFLY PT, R9, R8, 0x2, 0x1f ;  /* 0x0c401f0008097f89 */ /* 0x000e2200000e0000 */
[C---:B------:R-:W-:Y:S02]  /*3e80*/  ISETP.GT.AND P5, PT, R3.reuse, RZ, !P5 ;  /* 0x000000ff0300720c */ /* 0x040fe40006fa4270 */
[----:B------:R-:W-:-:S02]  /*3e90*/  ISETP.GT.AND P1, PT, R3, 0x68, !P1 ;  /* 0x000000680300780c */ /* 0x000fc40004f24270 */
[C---:B------:R-:W-:Y:S02]  /*3ea0*/  ISETP.LT.OR P5, PT, R0.reuse, 0x1, P5 ;  /* 0x000000010000780c */ /* 0x040fe40002fa1670 */
[----:B------:R-:W-:Y:S02]  /*3eb0*/  ISETP.LT.OR P1, PT, R0, 0x69, P1 ;  /* 0x000000690000780c */ /* 0x000fe40000f21670 */
[----:B------:R-:W-:Y:S02]  /*3ec0*/  FSEL R90, R90, -INF , !P5 ;  /* 0xff8000005a5a7808 */ /* 0x000fe40006800000 */
[----:B------:R-:W-:Y:S02]  /*3ed0*/  FSEL R46, R46, -INF , !P1 ;  /* 0xff8000002e2e7808 */ /* 0x000fe40004800000 */
[----:B------:R-:W-:Y:S02]  /*3ee0*/  ISETP.NE.AND P1, PT, R127, RZ, PT ;  /* 0x000000ff7f00720c */ /* 0x000fe40003f25270 */
[----:B------:R-:W-:-:S02]  /*3ef0*/  ISETP.GT.AND P3, PT, R3, 0x91, !P3 ;  /* 0x000000910300780c */ /* 0x000fc40005f64270 */
[C---:B------:R-:W-:Y:S02]  /*3f00*/  ISETP.GT.AND P1, PT, R3.reuse, 0x69, !P1 ;  /* 0x000000690300780c */ /* 0x040fe40004f24270 */
[----:B------:R-:W-:Y:S02]  /*3f10*/  ISETP.GT.AND P4, PT, R3, 0x98, !P4 ;  /* 0x000000980300780c */ /* 0x000fe40006784270 */
[C---:B------:R-:W-:Y:S02]  /*3f20*/  ISETP.LT.OR P1, PT, R0.reuse, 0x6a, P1 ;  /* 0x0000006a0000780c */ /* 0x040fe40000f21670 */
[----:B------:R-:W-:Y:S02]  /*3f30*/  ISETP.LT.OR P3, PT, R0, 0x92, P3 ;  /* 0x000000920000780c */ /* 0x000fe40001f61670 */
[----:B------:R-:W-:Y:S02]  /*3f40*/  FSEL R47, R47, -INF , !P1 ;  /* 0xff8000002f2f7808 */ /* 0x000fe40004800000 */
[----:B------:R-:W-:-:S02]  /*3f50*/  ISETP.NE.AND P1, PT, R128, RZ, PT ;  /* 0x000000ff8000720c */ /* 0x000fc40003f25270 */
[----:B0-----:R-:W-:Y:S02]  /*3f60*/  FMNMX.FTZ R9, R8, R9, !PT ;  /* 0x0000000908097209 */ /* 0x001fe40007810000 */
[----:B------:R-:W-:Y:S02]  /*3f70*/  ISETP.GT.AND P1, PT, R3, 0x70, !P1 ;  /* 0x000000700300780c */ /* 0x000fe40004f24270 */
[C---:B------:R-:W-:Y:S01]  /*3f80*/  ISETP.LT.OR P4, PT, R0.reuse, 0x99, P4 ;  /* 0x000000990000780c */ /* 0x040fe20002781670 */
[----:B------:R-:W0:Y:S01]  /*3f90*/  SHFL.BFLY PT, R6, R9, 0x1, 0x1f ;  /* 0x0c201f0009067f89 */ /* 0x000e2200000e0000 */
[----:B------:R-:W-:Y:S02]  /*3fa0*/  ISETP.LT.OR P1, PT, R0, 0x71, P1 ;  /* 0x000000710000780c */ /* 0x000fe40000f21670 */
[----:B------:R-:W-:Y:S02]  /*3fb0*/  FSEL R35, R35, -INF , !P3 ;  /* 0xff80000023237808 */ /* 0x000fe40005800000 */
[----:B------:R-:W-:-:S02]  /*3fc0*/  FSEL R50, R50, -INF , !P1 ;  /* 0xff80000032327808 */ /* 0x000fc40004800000 */
[----:B------:R-:W-:Y:S02]  /*3fd0*/  ISETP.NE.AND P1, PT, R129, RZ, PT ;  /* 0x000000ff8100720c */ /* 0x000fe40003f25270 */
[----:B------:R-:W-:Y:S02]  /*3fe0*/  FSEL R38, R38, -INF , !P4 ;  /* 0xff80000026267808 */ /* 0x000fe40006000000 */
[----:B------:R-:W-:-:S04]  /*3ff0*/  ISETP.GT.AND P1, PT, R3, 0x71, !P1 ;  /* 0x000000710300780c */ /* 0x000fc80004f24270 */
[----:B------:R-:W-:-:S04]  /*4000*/  ISETP.LT.OR P1, PT, R0, 0x72, P1 ;  /* 0x000000720000780c */ /* 0x000fc80000f21670 */
[----:B------:R-:W-:Y:S02]  /*4010*/  FSEL R51, R51, -INF , !P1 ;  /* 0xff80000033337808 */ /* 0x000fe40004800000 */
[----:B------:R-:W-:Y:S02]  /*4020*/  ISETP.GT.AND P1, PT, R3, 0x78, !P2 ;  /* 0x000000780300780c */ /* 0x000fe40005724270 */
[----:B------:R-:W-:Y:S02]  /*4030*/  ISETP.NE.AND P2, PT, R133, RZ, PT ;  /* 0x000000ff8500720c */ /* 0x000fe40003f45270 */
[----:B------:R-:W-:Y:S02]  /*4040*/  ISETP.LT.OR P1, PT, R0, 0x79, P1 ;  /* 0x000000790000780c */ /* 0x000fe40000f21670 */
[----:B0-----:R-:W-:Y:S02]  /*4050*/  FMNMX.FTZ R6, R9, R6, !PT ;  /* 0x0000000609067209 */ /* 0x001fe40007810000 */
[----:B------:R-:W-:-:S02]  /*4060*/  FSEL R54, R54, -INF , !P1 ;  /* 0xff80000036367808 */ /* 0x000fc40004800000 */
[----:B------:R-:W-:Y:S02]  /*4070*/  ISETP.GT.AND P1, PT, R3, 0x79, !P6 ;  /* 0x000000790300780c */ /* 0x000fe40007724270 */
[----:B------:R-:W-:Y:S02]  /*4080*/  ISETP.NE.AND P6, PT, R134, RZ, PT ;  /* 0x000000ff8600720c */ /* 0x000fe40003fc5270 */
[----:B------:R-:W-:-:S04]  /*4090*/  ISETP.LT.OR P1, PT, R0, 0x7a, P1 ;  /* 0x0000007a0000780c */ /* 0x000fc80000f21670 */
[----:B------:R-:W-:Y:S02]  /*40a0*/  FSEL R55, R55, -INF , !P1 ;  /* 0xff80000037377808 */ /* 0x000fe40004800000 */
[----:B------:R-:W-:-:S04]  /*40b0*/  ISETP.NE.AND P1, PT, R15, RZ, PT ;  /* 0x000000ff0f00720c */ /* 0x000fc80003f25270 */
[----:B------:R-:W-:-:S04]  /*40c0*/  ISETP.GT.AND P1, PT, R3, 0x1, !P1 ;  /* 0x000000010300780c */ /* 0x000fc80004f24270 */
[----:B------:R-:W-:-:S04]  /*40d0*/  ISETP.LT.OR P1, PT, R0, 0x2, P1 ;  /* 0x000000020000780c */ /* 0x000fc80000f21670 */
[----:B------:R-:W-:Y:S02]  /*40e0*/  FSEL R91, R91, -INF , !P1 ;  /* 0xff8000005b5b7808 */ /* 0x000fe40004800000 */
[----:B------:R-:W-:Y:S01]  /*40f0*/  ISETP.NE.AND P1, PT, R20, RZ, PT ;  /* 0x000000ff1400720c */ /* 0x000fe20003f25270 */
[----:B------:R-:W-:-:S01]  /*4100*/  FFMA.FTZ R20, R6, R11, -8 ;  /* 0xc100000006147423 */ /* 0x000fc2000001000b */
[----:B------:R-:W-:Y:S02]  /*4110*/  FMNMX.FTZ R15, R90, R91, !PT ;  /* 0x0000005b5a0f7209 */ /* 0x000fe40007810000 */
[----:B------:R-:W-:-:S04]  /*4120*/  ISETP.GT.AND P1, PT, R3, 0x8, !P1 ;  /* 0x000000080300780c */ /* 0x000fc80004f24270 */
[----:B------:R-:W-:-:S04]  /*4130*/  ISETP.LT.OR P1, PT, R0, 0x9, P1 ;  /* 0x000000090000780c */ /* 0x000fc80000f21670 */
[----:B------:R-:W-:Y:S02]  /*4140*/  FSEL R94, R94, -INF , !P1 ;  /* 0xff8000005e5e7808 */ /* 0x000fe40004800000 */
[----:B------:R-:W-:Y:S02]  /*4150*/  ISETP.NE.AND P1, PT, R21, RZ, PT ;  /* 0x000000ff1500720c */ /* 0x000fe40003f25270 */
        /* <DEDUP_REMOVED lines=24> */
[----:B------:R-:W-:-:S04]  /*42e0*/  ISETP.NE.AND P1, PT, R132, RZ, PT ;  /* 0x000000ff8400720c */ /* 0x000fc80003f25270 */
[----:B------:R-:W-:-:S04]  /*42f0*/  ISETP.GT.AND P1, PT, R3, 0x80, !P1 ;  /* 0x000000800300780c */ /* 0x000fc80004f24270 */
[----:B------:R-:W-:-:S04]  /*4300*/  ISETP.LT.OR P1, PT, R0, 0x81, P1 ;  /* 0x000000810000780c */ /* 0x000fc80000f21670 */
[----:B------:R-:W-:Y:S02]  /*4310*/  FSEL R26, R26, -INF , !P1 ;  /* 0xff8000001a1a7808 */ /* 0x000fe40004800000 */
[----:B------:R-:W-:Y:S02]  /*4320*/  ISETP.GT.AND P1, PT, R3, 0x81, !P2 ;  /* 0x000000810300780c */ /* 0x000fe40005724270 */
[----:B------:R-:W-:Y:S02]  /*4330*/  ISETP.NE.AND P2, PT, R13, RZ, PT ;  /* 0x000000ff0d00720c */ /* 0x000fe40003f45270 */
[----:B------:R-:W-:-:S04]  /*4340*/  ISETP.LT.OR P1, PT, R0, 0x82, P1 ;  /* 0x000000820000780c */ /* 0x000fc80000f21670 */
[----:B------:R-:W-:Y:S02]  /*4350*/  FSEL R27, R27, -INF , !P1 ;  /* 0xff8000001b1b7808 */ /* 0x000fe40004800000 */
[----:B------:R-:W-:Y:S02]  /*4360*/  ISETP.GT.AND P1, PT, R3, 0x88, !P6 ;  /* 0x000000880300780c */ /* 0x000fe40007724270 */
[----:B------:R-:W-:Y:S02]  /*4370*/  ISETP.NE.AND P6, PT, R135, RZ, PT ;  /* 0x000000ff8700720c */ /* 0x000fe40003fc5270 */
[----:B------:R-:W-:-:S04]  /*4380*/  ISETP.LT.OR P1, PT, R0, 0x89, P1 ;  /* 0x000000890000780c */ /* 0x000fc80000f21670 */
[----:B------:R-:W-:Y:S02]  /*4390*/  FSEL R30, R30, -INF , !P1 ;  /* 0xff8000001e1e7808 */ /* 0x000fe40004800000 */
[----:B------:R-:W-:-:S04]  /*43a0*/  FSETP.NEU.FTZ.AND P1, PT, R6, -INF , PT ;  /* 0xff8000000600780b */ /* 0x000fc80003f3d000 */
[----:B------:R-:W-:Y:S02]  /*43b0*/  FSEL R20, R20, RZ, P1 ;  /* 0x000000ff14147208 */ /* 0x000fe40000800000 */
[----:B------:R-:W-:Y:S02]  /*43c0*/  ISETP.GT.AND P1, PT, R3, 0x89, !P6 ;  /* 0x000000890300780c */ /* 0x000fe40007724270 */
[----:B------:R-:W-:Y:S01]  /*43d0*/  ISETP.NE.AND P6, PT, R12, RZ, PT ;  /* 0x000000ff0c00720c */ /* 0x000fe20003fc5270 */
[----:B------:R-:W-:-:S01]  /*43e0*/  FFMA.FTZ R8, R89, UR39, -R20 ;  /* 0x0000002759087c23 */ /* 0x000fc20008010814 */
[--C-:B------:R-:W-:Y:S01]  /*43f0*/  FFMA.FTZ R89, R72, UR39, -R20.reuse ;  /* 0x0000002748597c23 */ /* 0x100fe20008010814 */
[----:B------:R-:W-:-:S01]  /*4400*/  FFMA.FTZ R72, R73, UR39, -R20 ;  /* 0x0000002749487c23 */ /* 0x000fc20008010814 */
[----:B------:R-:W-:Y:S01]  /*4410*/  FMNMX.FTZ R73, R103, R10, !PT ;  /* 0x0000000a67497209 */ /* 0x000fe20007810000 */
[----:B------:R-:W-:-:S01]  /*4420*/  FFMA.FTZ R9, R92, UR39, -R20 ;  /* 0x000000275c097c23 */ /* 0x000fc20008010814 */
[--C-:B------:R-:W-:Y:S01]  /*4430*/  FFMA.FTZ R92, R76, UR39, -R20.reuse ;  /* 0x000000274c5c7c23 */ /* 0x100fe20008010814 */
[----:B------:R-:W-:-:S01]  /*4440*/  FFMA.FTZ R76, R77, UR39, -R20 ;  /* 0x000000274d4c7c23 */ /* 0x000fc20008010814 */
[----:B------:R-:W-:Y:S01]  /*4450*/  FMNMX.FTZ R10, R74, R73, !PT ;  /* 0x000000494a0a7209 */ /* 0x000fe20007810000 */
[----:B------:R0:W-:Y:S01]  /*4460*/  MUFU.EX2 R15, R89 ;  /* 0x00000059000f7308 */ /* 0x0001e20000000800 */
[----:B------:R-:W-:Y:S01]  /*4470*/  ISETP.LT.OR P1, PT, R0, 0x8a, P1 ;  /* 0x0000008a0000780c */ /* 0x000fe20000f21670 */
[--C-:B------:R-:W-:Y:S01]  /*4480*/  FFMA.FTZ R7, R7, UR39, -R20.reuse ;  /* 0x0000002707077c23 */ /* 0x100fe20008010814 */
[----:B------:R-:W-:Y:S01]  /*4490*/  FMNMX.FTZ R73, R75, R10, !PT ;  /* 0x0000000a4b497209 */ /* 0x000fe20007810000 */
[--C-:B------:R-:W-:Y:S01]  /*44a0*/  FFMA.FTZ R12, R93, UR39, -R20.reuse ;  /* 0x000000275d0c7c23 */ /* 0x100fe20008010814 */
[----:B------:R-:W-:Y:S01]  /*44b0*/  FSEL R31, R31, -INF , !P1 ;  /* 0xff8000001f1f7808 */ /* 0x000fe20004800000 */
[--C-:B------:R-:W-:Y:S01]  /*44c0*/  FFMA.FTZ R11, R96, UR39, -R20.reuse ;  /* 0x00000027600b7c23 */ /* 0x100fe20008010814 */
[----:B------:R-:W-:Y:S01]  /*44d0*/  FMNMX.FTZ R10, R78, R73, !PT ;  /* 0x000000494e0a7209 */ /* 0x000fe20007810000 */
[----:B------:R1:W-:Y:S01]  /*44e0*/  MUFU.EX2 R21, R92 ;  /* 0x0000005c00157308 */ /* 0x0003e20000000800 */
[----:B0-----:R-:W-:-:S01]  /*44f0*/  FFMA.FTZ R89, R80, UR39, -R20 ;  /* 0x0000002750597c23 */ /* 0x001fc20008010814 */
[--C-:B------:R-:W-:Y:S01]  /*4500*/  FFMA.FTZ R80, R81, UR39, -R20.reuse ;  /* 0x0000002751507c23 */ /* 0x100fe20008010814 */
[----:B------:R-:W-:Y:S01]  /*4510*/  FMNMX.FTZ R77, R79, R10, !PT ;  /* 0x0000000a4f4d7209 */ /* 0x000fe20007810000 */
[--C-:B------:R-:W-:Y:S01]  /*4520*/  FFMA.FTZ R14, R97, UR39, -R20.reuse ;  /* 0x00000027610e7c23 */ /* 0x100fe20008010814 */
[----:B------:R-:W-:Y:S01]  /*4530*/  ISETP.GT.AND P1, PT, R3, 0x90, !P2 ;  /* 0x000000900300780c */ /* 0x000fe20005724270 */
[--C-:B------:R-:W-:Y:S01]  /*4540*/  FFMA.FTZ R13, R100, UR39, -R20.reuse ;  /* 0x00000027640d7c23 */ /* 0x100fe20008010814 */
[----:B------:R-:W-:Y:S01]  /*4550*/  FMNMX.FTZ R10, R82, R77, !PT ;  /* 0x0000004d520a7209 */ /* 0x000fe20007810000 */
[----:B------:R-:W-:Y:S01]  /*4560*/  MUFU.EX2 R7, R7 ;  /* 0x0000000700077308 */ /* 0x000fe20000000800 */
[----:B------:R-:W-:Y:S01]  /*4570*/  ISETP.LT.OR P1, PT, R0, 0x91, P1 ;  /* 0x000000910000780c */ /* 0x000fe20000f21670 */
[--C-:B-1----:R-:W-:Y:S01]  /*4580*/  FFMA.FTZ R92, R84, UR39, -R20.reuse ;  /* 0x00000027545c7c23 */ /* 0x102fe20008010814 */
[----:B------:R-:W-:Y:S01]  /*4590*/  FMNMX.FTZ R77, R83, R10, !PT ;  /* 0x0000000a534d7209 */ /* 0x000fe20007810000 */
[--C-:B------:R-:W-:Y:S01]  /*45a0*/  FFMA.FTZ R84, R85, UR39, -R20.reuse ;  /* 0x0000002755547c23 */ /* 0x100fe20008010814 */
[----:B------:R-:W-:Y:S01]  /*45b0*/  FSEL R34, R34, -INF , !P1 ;  /* 0xff80000022227808 */ /* 0x000fe20004800000 */
[--C-:B------:R-:W-:Y:S01]  /*45c0*/  FFMA.FTZ R85, R41, UR39, -R20.reuse ;  /* 0x0000002729557c23 */ /* 0x100fe20008010814 */
[----:B------:R-:W-:Y:S01]  /*45d0*/  FMNMX.FTZ R10, R86, R77, !PT ;  /* 0x0000004d560a7209 */ /* 0x000fe20007810000 */
[----:B------:R-:W-:Y:S01]  /*45e0*/  MUFU.EX2 R8, R8 ;  /* 0x0000000800087308 */ /* 0x000fe20000000800 */
[----:B------:R-:W-:Y:S01]  /*45f0*/  ISETP.GT.AND P2, PT, R3, 0x99, !P6 ;  /* 0x000000990300780c */ /* 0x000fe20007744270 */
[--C-:B------:R-:W-:Y:S01]  /*4600*/  FFMA.FTZ R3, R40, UR39, -R20.reuse ;  /* 0x0000002728037c23 */ /* 0x100fe20008010814 */
[----:B------:R-:W-:Y:S01]  /*4610*/  FMNMX.FTZ R81, R87, R10, !PT ;  /* 0x0000000a57517209 */ /* 0x000fe20007810000 */
[--C-:B------:R-:W-:Y:S01]  /*4620*/  FFMA.FTZ R88, R101, UR39, -R20.reuse ;  /* 0x0000002765587c23 */ /* 0x100fe20008010814 */
[----:B------:R-:W-:Y:S01]  /*4630*/  ISETP.LT.OR P2, PT, R0, 0x9a, P2 ;  /* 0x0000009a0000780c */ /* 0x000fe20001741670 */
[--C-:B------:R-:W-:Y:S01]  /*4640*/  FFMA.FTZ R56, R56, UR39, -R20.reuse ;  /* 0x0000002738387c23 */ /* 0x100fe20008010814 */
[----:B------:R-:W-:Y:S01]  /*4650*/  FMNMX.FTZ R10, R58, R81, !PT ;  /* 0x000000513a0a7209 */ /* 0x000fe20007810000 */
[----:B------:R-:W-:Y:S01]  /*4660*/  MUFU.EX2 R9, R9 ;  /* 0x0000000900097308 */ /* 0x000fe20000000800 */
[----:B------:R-:W-:Y:S01]  /*4670*/  FSEL R40, R39, -INF , !P2 ;  /* 0xff80000027287808 */ /* 0x000fe20005000000 */
        /* <DEDUP_REMOVED lines=26> */
[----:B------:R-:W-:Y:S01]  /*4820*/  FFMA.FTZ R37, R37, UR39, -R20 ;  /* 0x0000002725257c23 */ /* 0x000fe20008010814 */
[----:B------:R-:W-:Y:S01]  /*4830*/  MUFU.EX2 R11, R11 ;  /* 0x0000000b000b7308 */ /* 0x000fe20000000800 */
[----:B0-----:R-:W-:-:S02]  /*4840*/  F2FP.SATFINITE.E4M3.F32.PACK_AB_MERGE_C R184, R12, R9, RZ ;  /* 0x000000090cb8723e */ /* 0x001fc400048070ff */
[----:B------:R-:W-:Y:S02]  /*4850*/  FMNMX.FTZ R10, R42, R81, !PT ;  /* 0x000000512a0a7209 */ /* 0x000fe40007810000 */
[----:B------:R-:W-:Y:S02]  /*4860*/  F2FP.SATFINITE.E4M3.F32.PACK_AB_MERGE_C R184, R8, R7, R184 ;  /* 0x0000000708b8723e */ /* 0x000fe400048070b8 */
[----:B------:R-:W-:Y:S01]  /*4870*/  FMNMX.FTZ R81, R43, R10, !PT ;  /* 0x0000000a2b517209 */ /* 0x000fe20007810000 */
[----:B------:R-:W-:Y:S01]  /*4880*/  MUFU.EX2 R0, R85 ;  /* 0x0000005500007308 */ /* 0x000fe20000000800 */
[----:B------:R-:W-:Y:S02]  /*4890*/  ISETP.NE.AND P6, PT, R191, 0x1, PT ;  /* 0x00000001bf00780c */ /* 0x000fe40003fc5270 */
        /* <DEDUP_REMOVED lines=11> */
[----:B------:R-:W0:Y:S03]  /*4950*/  MUFU.EX2 R88, R88 ;  /* 0x0000005800587308 */ /* 0x000e260000000800 */
[----:B------:R-:W-:-:S04]  /*4960*/  FMNMX.FTZ R10, R30, R81, !PT ;  /* 0x000000511e0a7209 */ /* 0x000fc80007810000 */
[----:B------:R-:W-:Y:S01]  /*4970*/  FMNMX.FTZ R81, R31, R10, !PT ;  /* 0x0000000a1f517209 */ /* 0x000fe20007810000 */
[----:B------:R-:W-:Y:S03]  /*4980*/  MUFU.EX2 R72, R72 ;  /* 0x0000004800487308 */ /* 0x000fe60000000800 */
[----:B------:R-:W-:-:S04]  /*4990*/  FMNMX.FTZ R10, R34, R81, !PT ;  /* 0x00000051220a7209 */ /* 0x000fc80007810000 */
[----:B------:R-:W-:Y:S01]  /*49a0*/  FMNMX.FTZ R41, R35, R10, !PT ;  /* 0x0000000a23297209 */ /* 0x000fe20007810000 */
[----:B------:R-:W-:Y:S01]  /*49b0*/  MUFU.EX2 R77, R92 ;  /* 0x0000005c004d7308 */ /* 0x000fe20000000800 */
[----:B0-----:R-:W-:Y:S02]  /*49c0*/  F2FP.SATFINITE.E4M3.F32.PACK_AB_MERGE_C R186, R88, R13, RZ ;  /* 0x0000000d58ba723e */ /* 0x001fe400048070ff */
[----:B------:R-:W-:Y:S02]  /*49d0*/  FMNMX.FTZ R41, R38, R41, !PT ;  /* 0x0000002926297209 */ /* 0x000fe40007810000 */
[----:B------:R-:W-:Y:S02]  /*49e0*/  F2FP.SATFINITE.E4M3.F32.PACK_AB_MERGE_C R186, R14, R11, R186 ;  /* 0x0000000b0eba723e */ /* 0x000fe400048070ba */
[----:B------:R-:W-:Y:S01]  /*49f0*/  FMNMX.FTZ R10, R40, R41, !PT ;  /* 0x00000029280a7209 */ /* 0x000fe20007810000 */
[----:B------:R-:W-:-:S01]  /*4a00*/  FFMA.FTZ R41, R48, UR39, -R20 ;  /* 0x0000002730297c23 */ /* 0x000fc20008010814 */
[----:B------:R-:W-:Y:S01]  /*4a10*/  FFMA.FTZ R48, R49, UR39, -R20 ;  /* 0x0000002731307c23 */ /* 0x000fe20008010814 */
[----:B------:R-:W-:Y:S01]  /*4a20*/  IMAD.U32 R49, RZ, RZ, UR39 ;  /* 0x00000027ff317e24 */ /* 0x000fe2000f8e00ff */
[----:B------:R-:W-:Y:S01]  /*4a30*/  MUFU.EX2 R76, R76 ;  /* 0x0000004c004c7308 */ /* 0x000fe20000000800 */
[----:B------:R-:W0:Y:S07]  /*4a40*/  SHFL.BFLY PT, R81, R10, 0x2, 0x1f ;  /* 0x0c401f000a517f89 */ /* 0x000e2e00000e0000 */
[----:B------:R-:W-:Y:S08]  /*4a50*/  MUFU.EX2 R80, R80 ;  /* 0x0000005000507308 */ /* 0x000ff00000000800 */
[----:B------:R-:W-:Y:S08]  /*4a60*/  MUFU.EX2 R84, R84 ;  /* 0x0000005400547308 */ /* 0x000ff00000000800 */
[----:B------:R-:W-:Y:S01]  /*4a70*/  MUFU.EX2 R56, R56 ;  /* 0x0000003800387308 */ /* 0x000fe20000000800 */
[----:B0-----:R-:W-:-:S05]  /*4a80*/  FMNMX.FTZ R81, R10, R81, !PT ;  /* 0x000000510a517209 */ /* 0x001fca0007810000 */
[----:B------:R-:W0:Y:S02]  /*4a90*/  SHFL.BFLY PT, R10, R81, 0x1, 0x1f ;  /* 0x0c201f00510a7f89 */ /* 0x000e2400000e0000 */
[----:B------:R-:W-:Y:S08]  /*4aa0*/  MUFU.EX2 R57, R57 ;  /* 0x0000003900397308 */ /* 0x000ff00000000800 */
[----:B------:R-:W-:Y:S08]  /*4ab0*/  MUFU.EX2 R60, R60 ;  /* 0x0000003c003c7308 */ /* 0x000ff00000000800 */
[----:B------:R-:W-:Y:S01]  /*4ac0*/  MUFU.EX2 R61, R61 ;  /* 0x0000003d003d7308 */ /* 0x000fe20000000800 */
[----:B0-----:R-:W-:-:S07]  /*4ad0*/  FMNMX.FTZ R10, R81, R10, !PT ;  /* 0x0000000a510a7209 */ /* 0x001fce0007810000 */
[----:B------:R-:W-:Y:S01]  /*4ae0*/  MUFU.EX2 R68, R68 ;  /* 0x0000004400447308 */ /* 0x000fe20000000800 */
[C---:B------:R-:W-:Y:S01]  /*4af0*/  FSETP.NEU.FTZ.AND P1, PT, R10.reuse, -INF , PT ;  /* 0xff8000000a00780b */ /* 0x040fe20003f3d000 */
[----:B------:R-:W-:-:S05]  /*4b00*/  FFMA.FTZ R49, R10, R49, -8 ;  /* 0xc10000000a317423 */ /* 0x000fca0000010031 */
[----:B------:R-:W-:Y:S01]  /*4b10*/  FSEL R81, R49, RZ, P1 ;  /* 0x000000ff31517208 */ /* 0x000fe20000800000 */
[----:B------:R-:W-:Y:S04]  /*4b20*/  MUFU.EX2 R69, R69 ;  /* 0x0000004500457308 */ /* 0x000fe80000000800 */
        /* <DEDUP_REMOVED lines=9> */
[----:B------:R-:W-:Y:S01]  /*4bc0*/  FADD.FTZ R66, R7, R8 ;  /* 0x0000000807427221 */ /* 0x000fe20000010000 */
[----:B------:R-:W-:-:S01]  /*4bd0*/  FFMA.FTZ R79, R83, UR39, -R81 ;  /* 0x00000027534f7c23 */ /* 0x000fc20008010851 */
[--C-:B------:R-:W-:Y:S01]  /*4be0*/  FFMA.FTZ R95, R95, UR39, -R81.reuse ;  /* 0x000000275f5f7c23 */ /* 0x100fe20008010851 */
[----:B------:R-:W-:-:S01]  /*4bf0*/  FFMA.FTZ R83, R63, UR39, -R81 ;  /* 0x000000273f537c23 */ /* 0x000fc20008010851 */
[----:B------:R-:W-:Y:S01]  /*4c00*/  FFMA.FTZ R63, R67, UR39, -R81 ;  /* 0x00000027433f7c23 */ /* 0x000fe20008010851 */
[----:B------:R-:W-:-:S01]  /*4c10*/  FADD.FTZ R67, R9, R66 ;  /* 0x0000004209437221 */ /* 0x000fc20000010000 */
[----:B------:R-:W0:Y:S01]  /*4c20*/  MUFU.EX2 R49, R49 ;  /* 0x0000003100317308 */ /* 0x000e220000000800 */
[----:B------:R-:W-:-:S01]  /*4c30*/  FFMA.FTZ R53, R98, UR39, -R81 ;  /* 0x0000002762357c23 */ /* 0x000fc20008010851 */
[----:B------:R-:W-:Y:S01]  /*4c40*/  FFMA.FTZ R90, R99, UR39, -R81 ;  /* 0x00000027635a7c23 */ /* 0x000fe20008010851 */
[----:B------:R-:W-:-:S01]  /*4c50*/  FADD.FTZ R66, R12, R67 ;  /* 0x000000430c427221 */ /* 0x000fc20000010000 */
[--C-:B------:R-:W-:Y:S01]  /*4c60*/  FFMA.FTZ R102, R102, UR39, -R81.reuse ;  /* 0x0000002766667c23 */ /* 0x100fe20008010851 */
[----:B------:R-:W-:-:S01]  /*4c70*/  FFMA.FTZ R103, R103, UR39, -R81 ;  /* 0x0000002767677c23 */ /* 0x000fc20008010851 */
[----:B------:R-:W-:Y:S01]  /*4c80*/  FFMA.FTZ R74, R74, UR39, -R81 ;  /* 0x000000274a4a7c23 */ /* 0x000fe20008010851 */
[----:B------:R-:W-:-:S01]  /*4c90*/  FADD.FTZ R67, R11, R66 ;  /* 0x000000420b437221 */ /* 0x000fc20000010000 */
[----:B------:R-:W1:Y:S01]  /*4ca0*/  MUFU.EX2 R94, R94 ;  /* 0x0000005e005e7308 */ /* 0x000e620000000800 */
[----:B------:R-:W-:-:S01]  /*4cb0*/  FFMA.FTZ R75, R75, UR39, -R81 ;  /* 0x000000274b4b7c23 */ /* 0x000fc20008010851 */
[----:B------:R-:W-:Y:S01]  /*4cc0*/  FFMA.FTZ R86, R86, UR39, -R81 ;  /* 0x0000002756567c23 */ /* 0x000fe20008010851 */
[----:B------:R-:W-:-:S01]  /*4cd0*/  FADD.FTZ R66, R14, R67 ;  /* 0x000000430e427221 */ /* 0x000fc20000010000 */
[--C-:B------:R-:W-:Y:S01]  /*4ce0*/  FFMA.FTZ R87, R87, UR39, -R81.reuse ;  /* 0x0000002757577c23 */ /* 0x100fe20008010851 */
[----:B------:R-:W-:-:S01]  /*4cf0*/  FFMA.FTZ R58, R58, UR39, -R81 ;  /* 0x000000273a3a7c23 */ /* 0x000fc20008010851 */
[--C-:B------:R-:W-:Y:S01]  /*4d00*/  FFMA.FTZ R59, R59, UR39, -R81.reuse ;  /* 0x000000273b3b7c23 */ /* 0x100fe20008010851 */
[----:B------:R-:W-:-:S01]  /*4d10*/  FFMA.FTZ R70, R70, UR39, -R81 ;  /* 0x0000002746467c23 */ /* 0x000fc20008010851 */
[----:B------:R-:W2:Y:S01]  /*4d20*/  MUFU.EX2 R95, R95 ;  /* 0x0000005f005f7308 */ /* 0x000ea20000000800 */
[----:B0-----:R-:W-:-:S01]  /*4d30*/  FADD.FTZ R67, R20, R49 ;  /* 0x0000003114437221 */ /* 0x001fc20000010000 */
[----:B------:R-:W-:Y:S01]  /*4d40*/  F2FP.SATFINITE.E4M3.F32.PACK_AB_MERGE_C R11, R61, R60, RZ ;  /* 0x0000003c3d0b723e */ /* 0x000fe200048070ff */
[----:B------:R-:W-:-:S01]  /*4d50*/  FFMA.FTZ R71, R71, UR39, -R81 ;  /* 0x0000002747477c23 */ /* 0x000fc20008010851 */
[--C-:B------:R-:W-:Y:S01]  /*4d60*/  FFMA.FTZ R42, R42, UR39, -R81.reuse ;  /* 0x000000272a2a7c23 */ /* 0x100fe20008010851 */
[----:B------:R-:W-:-:S01]  /*4d70*/  FFMA.FTZ R43, R43, UR39, -R81 ;  /* 0x000000272b2b7c23 */ /* 0x000fc20008010851 */
[--C-:B------:R-:W-:Y:S01]  /*4d80*/  FFMA.FTZ R46, R46, UR39, -R81.reuse ;  /* 0x000000272e2e7c23 */ /* 0x100fe20008010851 */
[----:B------:R-:W-:-:S01]  /*4d90*/  FFMA.FTZ R47, R47, UR39, -R81 ;  /* 0x000000272f2f7c23 */ /* 0x000fc20008010851 */
[----:B------:R-:W0:Y:S01]  /*4da0*/  MUFU.EX2 R53, R53 ;  /* 0x0000003500357308 */ /* 0x000e220000000800 */
[----:B------:R-:W-:-:S01]  /*4db0*/  FFMA.FTZ R50, R50, UR39, -R81 ;  /* 0x0000002732327c23 */ /* 0x000fc20008010851 */
[--C-:B------:R-:W-:Y:S01]  /*4dc0*/  FFMA.FTZ R51, R51, UR39, -R81.reuse ;  /* 0x0000002733337c23 */ /* 0x100fe20008010851 */
[----:B------:R-:W-:-:S01]  /*4dd0*/  FFMA.FTZ R54, R54, UR39, -R81 ;  /* 0x0000002736367c23 */ /* 0x000fc20008010851 */
[--C-:B------:R-:W-:Y:S01]  /*4de0*/  FFMA.FTZ R55, R55, UR39, -R81.reuse ;  /* 0x0000002737377c23 */ /* 0x100fe20008010851 */
[----:B------:R-:W-:-:S01]  /*4df0*/  FFMA.FTZ R26, R26, UR39, -R81 ;  /* 0x000000271a1a7c23 */ /* 0x000fc20008010851 */
[--C-:B------:R-:W-:Y:S01]  /*4e00*/  FFMA.FTZ R27, R27, UR39, -R81.reuse ;  /* 0x000000271b1b7c23 */ /* 0x100fe20008010851 */
[----:B------:R-:W-:-:S01]  /*4e10*/  FFMA.FTZ R30, R30, UR39, -R81 ;  /* 0x000000271e1e7c23 */ /* 0x000fc20008010851 */
[----:B------:R-:W3:Y:S01]  /*4e20*/  MUFU.EX2 R90, R90 ;  /* 0x0000005a005a7308 */ /* 0x000ee20000000800 */
[----:B------:R-:W-:-:S01]  /*4e30*/  FFMA.FTZ R31, R31, UR39, -R81 ;  /* 0x000000271f1f7c23 */ /* 0x000fc20008010851 */
[--C-:B------:R-:W-:Y:S01]  /*4e40*/  FFMA.FTZ R34, R34, UR39, -R81.reuse ;  /* 0x0000002722227c23 */ /* 0x100fe20008010851 */
[----:B------:R-:W-:-:S01]  /*4e50*/  FFMA.FTZ R35, R35, UR39, -R81 ;  /* 0x0000002723237c23 */ /* 0x000fc20008010851 */
[--C-:B------:R-:W-:Y:S01]  /*4e60*/  FFMA.FTZ R38, R38, UR39, -R81.reuse ;  /* 0x0000002726267c23 */ /* 0x100fe20008010851 */
[----:B------:R-:W-:-:S01]  /*4e70*/  FFMA.FTZ R40, R40, UR39, -R81 ;  /* 0x0000002728287c23 */ /* 0x000fc20008010851 */
[----:B------:R-:W-:-:S02]  /*4e80*/  F2FP.SATFINITE.E4M3.F32.PACK_AB_MERGE_C R176, R57, R56, R11 ;  /* 0x0000003839b0723e */ /* 0x000fc4000480700b */
[----:B------:R4:W-:Y:S08]  /*4e90*/  MUFU.EX2 R92, R89 ;  /* 0x00000059005c7308 */ /* 0x0009f00000000800 */
[----:B------:R-:W5:Y:S01]  /*4ea0*/  MUFU.EX2 R102, R102 ;  /* 0x0000006600667308 */ /* 0x000f620000000800 */
[----:B----4-:R-:W-:-:S01]  /*4eb0*/  FADD.FTZ R89, R13, R66 ;  /* 0x000000420d597221 */ /* 0x010fc20000010000 */
[----:B-1----:R-:W-:Y:S01]  /*4ec0*/  FADD.FTZ R66, R94, R67 ;  /* 0x000000435e427221 */ /* 0x002fe20000010000 */
[----:B--2---:R-:W-:-:S02]  /*4ed0*/  F2FP.SATFINITE.E4M3.F32.PACK_AB_MERGE_C R94, R95, R94, RZ ;  /* 0x0000005e5f5e723e */ /* 0x004fc400048070ff */
[----:B------:R-:W-:Y:S01]  /*4ee0*/  FADD.FTZ R96, R88, R89 ;  /* 0x0000005958607221 */ /* 0x000fe20000010000 */
[----:B------:R-:W-:-:S01]  /*4ef0*/  FADD.FTZ R66, R95, R66 ;  /* 0x000000425f427221 */ /* 0x000fc20000010000 */
[----:B------:R-:W-:Y:S01]  /*4f00*/  F2FP.SATFINITE.E4M3.F32.PACK_AB_MERGE_C R185, R49, R20, R94 ;  /* 0x0000001431b9723e */ /* 0x000fe2000480705e */
[----:B------:R-:W1:Y:S01]  /*4f10*/  MUFU.EX2 R103, R103 ;  /* 0x0000006700677308 */ /* 0x000e620000000800 */
[----:B------:R-:W-:-:S01]  /*4f20*/  FADD.FTZ R67, R15, R96 ;  /* 0x000000600f437221 */ /* 0x000fc20000010000 */
[----:B0-----:R-:W-:-:S03]  /*4f30*/  FADD.FTZ R9, R53, R66 ;  /* 0x0000004235097221 */ /* 0x001fc60000010000 */
[----:B------:R-:W-:Y:S01]  /*4f40*/  FADD.FTZ R12, R72, R67 ;  /* 0x00000043480c7221 */ /* 0x000fe20000010000 */
[----:B---3--:R-:W-:-:S02]  /*4f50*/  FADD.FTZ R9, R90, R9 ;  /* 0x000000095a097221 */ /* 0x008fc40000010000 */
[----:B------:R-:W0:Y:S01]  /*4f60*/  MUFU.EX2 R74, R74 ;  /* 0x0000004a004a7308 */ /* 0x000e220000000800 */
[----:B------:R-:W-:-:S01]  /*4f70*/  FADD.FTZ R13, R21, R12 ;  /* 0x0000000c150d7221 */ /* 0x000fc20000010000 */
[----:B-----5:R-:W-:Y:S01]  /*4f80*/  FADD.FTZ R12, R102, R9 ;  /* 0x00000009660c7221 */ /* 0x020fe20000010000 */
[C---:B------:R-:W-:Y:S02]  /*4f90*/  F2FP.SATFINITE.E4M3.F32.PACK_AB_MERGE_C R21, R76.reuse, R21, RZ ;  /* 0x000000154c15723e */ /* 0x040fe400048070ff */
[----:B------:R-:W-:Y:S02]  /*4fa0*/  FADD.FTZ R76, R76, R13 ;  /* 0x0000000d4c4c7221 */ /* 0x000fe40000010000 */
[----:B------:R-:W-:Y:S01]  /*4fb0*/  F2FP.SATFINITE.E4M3.F32.PACK_AB_MERGE_C R180, R72, R15, R21 ;  /* 0x0000000f48b4723e */ /* 0x000fe20004807015 */
[----:B------:R-:W2:Y:S01]  /*4fc0*/  MUFU.EX2 R75, R75 ;  /* 0x0000004b004b7308 */ /* 0x000ea20000000800 */
[----:B-1----:R-:W-:-:S01]  /*4fd0*/  FADD.FTZ R7, R103, R12 ;  /* 0x0000000c67077221 */ /* 0x002fc20000010000 */
[----:B------:R-:W-:Y:S01]  /*4fe0*/  FADD.FTZ R9, R73, R76 ;  /* 0x0000004c49097221 */ /* 0x000fe20000010000 */
[----:B------:R-:W-:-:S03]  /*4ff0*/  F2FP.SATFINITE.E4M3.F32.PACK_AB_MERGE_C R102, R103, R102, RZ ;  /* 0x000000666766723e */ /* 0x000fc600048070ff */
[----:B------:R-:W-:Y:S01]  /*5000*/  FADD.FTZ R12, R80, R9 ;  /* 0x00000009500c7221 */ /* 0x000fe20000010000 */
[----:B------:R-:W-:Y:S01]  /*5010*/  F2FP.SATFINITE.E4M3.F32.PACK_AB_MERGE_C R187, R90, R53, R102 ;  /* 0x000000355abb723e */ /* 0x000fe20004807066 */
[----:B------:R-:W1:Y:S01]  /*5020*/  MUFU.EX2 R85, R85 ;  /* 0x0000005500557308 */ /* 0x000e620000000800 */
[----:B0-----:R-:W-:-:S01]  /*5030*/  FADD.FTZ R8, R74, R7 ;  /* 0x000000074a087221 */ /* 0x001fc20000010000 */
[----:B------:R-:W-:Y:S01]  /*5040*/  FADD.FTZ R9, R77, R12 ;  /* 0x0000000c4d097221 */ /* 0x000fe20000010000 */
[----:B------:R-:W-:-:S03]  /*5050*/  F2FP.SATFINITE.E4M3.F32.PACK_AB_MERGE_C R77, R84, R77, RZ ;  /* 0x0000004d544d723e */ /* 0x000fc600048070ff */
[----:B------:R-:W-:Y:S01]  /*5060*/  FADD.FTZ R9, R84, R9 ;  /* 0x0000000954097221 */ /* 0x000fe20000010000 */
[----:B------:R-:W-:Y:S01]  /*5070*/  F2FP.SATFINITE.E4M3.F32.PACK_AB_MERGE_C R182, R80, R73, R77 ;  /* 0x0000004950b6723e */ /* 0x000fe2000480704d */
[----:B------:R-:W0:Y:S01]  /*5080*/  MUFU.EX2 R78, R78 ;  /* 0x0000004e004e7308 */ /* 0x000e220000000800 */
[----:B--2---:R-:W-:-:S01]  /*5090*/  FADD.FTZ R8, R75, R8 ;  /* 0x000000084b087221 */ /* 0x004fc20000010000 */
[----:B------:R-:W-:-:S04]  /*50a0*/  FADD.FTZ R12, R56, R9 ;  /* 0x00000009380c7221 */ /* 0x000fc80000010000 */
[----:B------:R-:W-:Y:S02]  /*50b0*/  FADD.FTZ R9, R57, R12 ;  /* 0x0000000c39097221 */ /* 0x000fe40000010000 */
[----:B------:R-:W2:Y:S01]  /*50c0*/  MUFU.EX2 R79, R79 ;  /* 0x0000004f004f7308 */ /* 0x000ea20000000800 */
[----:B-1----:R-:W-:-:S01]  /*50d0*/  FADD.FTZ R7, R85, R8 ;  /* 0x0000000855077221 */ /* 0x002fc20000010000 */
[----:B------:R-:W-:Y:S01]  /*50e0*/  FADD.FTZ R60, R60, R9 ;  /* 0x000000093c3c7221 */ /* 0x000fe20000010000 */
[----:B------:R-:W-:Y:S01]  /*50f0*/  F2FP.SATFINITE.E4M3.F32.PACK_AB_MERGE_C R9, R69, R68, RZ ;  /* 0x000000444509723e */ /* 0x000fe200048070ff */
[----:B------:R-:W1:Y:S01]  /*5100*/  @P6 LDC R12, c[0x0][0x450] ;  /* 0x00011400ff0c6b82 */ /* 0x000e620000000800 */
[----:B------:R-:W-:-:S01]  /*5110*/  FADD.FTZ R7, R92, R7 ;  /* 0x000000075c077221 */ /* 0x000fc20000010000 */
[----:B------:R-:W-:Y:S01]  /*5120*/  FADD.FTZ R61, R61, R60 ;  /* 0x0000003c3d3d7221 */ /* 0x000fe20000010000 */
[----:B------:R-:W-:Y:S01]  /*5130*/  F2FP.SATFINITE.E4M3.F32.PACK_AB_MERGE_C R85, R92, R85, RZ ;  /* 0x000000555c55723e */ /* 0x000fe200048070ff */
[----:B------:R-:W3:Y:S01]  /*5140*/  MUFU.EX2 R86, R86 ;  /* 0x0000005600567308 */ /* 0x000ee20000000800 */
[----:B0-----:R-:W-:-:S02]  /*5150*/  FADD.FTZ R8, R78, R7 ;  /* 0x000000074e087221 */ /* 0x001fc40000010000 */
[----:B------:R-:W-:-:S05]  /*5160*/  F2FP.SATFINITE.E4M3.F32.PACK_AB_MERGE_C R181, R75, R74, R85 ;  /* 0x0000004a4bb5723e */ /* 0x000fca0004807055 */
[----:B------:R-:W0:Y:S01]  /*5170*/  MUFU.EX2 R87, R87 ;  /* 0x0000005700577308 */ /* 0x000e220000000800 */
[----:B--2---:R-:W-:-:S07]  /*5180*/  FADD.FTZ R7, R79, R8 ;  /* 0x000000084f077221 */ /* 0x004fce0000010000 */
[----:B------:R-:W2:Y:S01]  /*5190*/  MUFU.EX2 R58, R58 ;  /* 0x0000003a003a7308 */ /* 0x000ea20000000800 */
[----:B---3--:R-:W-:-:S07]  /*51a0*/  FADD.FTZ R8, R86, R7 ;  /* 0x0000000756087221 */ /* 0x008fce0000010000 */
[----:B------:R-:W3:Y:S01]  /*51b0*/  MUFU.EX2 R59, R59 ;  /* 0x0000003b003b7308 */ /* 0x000ee20000000800 */
[----:B0-----:R-:W-:-:S01]  /*51c0*/  FADD.FTZ R7, R87, R8 ;  /* 0x0000000857077221 */ /* 0x001fc20000010000 */
[----:B------:R-:W-:-:S04]  /*51d0*/  F2FP.SATFINITE.E4M3.F32.PACK_AB_MERGE_C R86, R87, R86, RZ ;  /* 0x000000565756723e */ /* 0x000fc800048070ff */
[----:B------:R-:W-:Y:S02]  /*51e0*/  F2FP.SATFINITE.E4M3.F32.PACK_AB_MERGE_C R183, R79, R78, R86 ;  /* 0x0000004e4fb7723e */ /* 0x000fe40004807056 */
[----:B------:R-:W0:Y:S01]  /*51f0*/  MUFU.EX2 R82, R82 ;  /* 0x0000005200527308 */ /* 0x000e220000000800 */
[----:B--2---:R-:W-:-:S07]  /*5200*/  FADD.FTZ R8, R58, R7 ;  /* 0x000000073a087221 */ /* 0x004fce0000010000 */
[----:B------:R-:W-:Y:S01]  /*5210*/  MUFU.EX2 R64, R64 ;  /* 0x0000004000407308 */ /* 0x000fe20000000800 */
[----:B---3--:R-:W-:-:S07]  /*5220*/  FADD.FTZ R7, R59, R8 ;  /* 0x000000083b077221 */ /* 0x008fce0000010000 */
[----:B------:R-:W2:Y:S01]  /*5230*/  MUFU.EX2 R65, R65 ;  /* 0x0000004100417308 */ /* 0x000ea20000000800 */
[----:B0-----:R-:W-:-:S07]  /*5240*/  FADD.FTZ R8, R82, R7 ;  /* 0x0000000752087221 */ /* 0x001fce0000010000 */
[----:B------:R-:W0:Y:S08]  /*5250*/  MUFU.EX2 R83, R83 ;  /* 0x0000005300537308 */ /* 0x000e300000000800 */
[----:B------:R-:W3:Y:S01]  /*5260*/  MUFU.EX2 R62, R62 ;  /* 0x0000003e003e7308 */ /* 0x000ee20000000800 */
[----:B--2---:R-:W-:Y:S01]  /*5270*/  F2FP.SATFINITE.E4M3.F32.PACK_AB_MERGE_C R178, R65, R64, R9 ;  /* 0x0000004041b2723e */ /* 0x004fe20004807009 */
[----:B------:R-:W-:-:S04]  /*5280*/  FADD.FTZ R64, R64, R61 ;  /* 0x0000003d40407221 */ /* 0x000fc80000010000 */
[----:B------:R-:W-:Y:S02]  /*5290*/  FADD.FTZ R65, R65, R64 ;  /* 0x0000004041417221 */ /* 0x000fe40000010000 */
[----:B------:R-:W2:Y:S01]  /*52a0*/  MUFU.EX2 R63, R63 ;  /* 0x0000003f003f7308 */ /* 0x000ea20000000800 */
[----:B0-----:R-:W-:-:S01]  /*52b0*/  FADD.FTZ R7, R83, R8 ;  /* 0x0000000853077221 */ /* 0x001fc20000010000 */
[----:B------:R-:W-:Y:S01]  /*52c0*/  FADD.FTZ R68, R68, R65 ;  /* 0x0000004144447221 */ /* 0x000fe20000010000 */
[----:B------:R-:W-:-:S03]  /*52d0*/  F2FP.SATFINITE.E4M3.F32.PACK_AB_MERGE_C R82, R83, R82, RZ ;  /* 0x000000525352723e */ /* 0x000fc600048070ff */
[----:B------:R-:W-:Y:S01]  /*52e0*/  FADD.FTZ R68, R69, R68 ;  /* 0x0000004445447221 */ /* 0x000fe20000010000 */
[----:B------:R-:W-:Y:S01]  /*52f0*/  F2FP.SATFINITE.E4M3.F32.PACK_AB_MERGE_C R177, R59, R58, R82 ;  /* 0x0000003a3bb1723e */ /* 0x000fe20004807052 */
[----:B------:R-:W-:Y:S01]  /*5300*/  MUFU.EX2 R39, R39 ;  /* 0x0000002700277308 */ /* 0x000fe20000000800 */
[----:B---3--:R-:W-:-:S07]  /*5310*/  FADD.FTZ R8, R62, R7 ;  /* 0x000000073e087221 */ /* 0x008fce0000010000 */
[----:B------:R-:W0:Y:S01]  /*5320*/  MUFU.EX2 R44, R44 ;  /* 0x0000002c002c7308 */ /* 0x000e220000000800 */
[----:B--2---:R-:W-:-:S07]  /*5330*/  FADD.FTZ R7, R63, R8 ;  /* 0x000000083f077221 */ /* 0x004fce0000010000 */
[----:B------:R-:W2:Y:S08]  /*5340*/  MUFU.EX2 R70, R70 ;  /* 0x0000004600467308 */ /* 0x000eb00000000800 */
[----:B------:R-:W3:Y:S01]  /*5350*/  MUFU.EX2 R3, R3 ;  /* 0x0000000300037308 */ /* 0x000ee20000000800 */
[----:B0-----:R-:W-:-:S07]  /*5360*/  F2FP.SATFINITE.E4M3.F32.PACK_AB_MERGE_C R9, R44, R39, RZ ;  /* 0x000000272c09723e */ /* 0x001fce00048070ff */
[----:B------:R-:W0:Y:S01]  /*5370*/  MUFU.EX2 R71, R71 ;  /* 0x0000004700477308 */ /* 0x000e220000000800 */
[----:B--2---:R-:W-:-:S07]  /*5380*/  FADD.FTZ R8, R70, R7 ;  /* 0x0000000746087221 */ /* 0x004fce0000010000 */
[----:B------:R-:W2:Y:S01]  /*5390*/  MUFU.EX2 R42, R42 ;  /* 0x0000002a002a7308 */ /* 0x000ea20000000800 */
[----:B---3--:R-:W-:Y:S01]  /*53a0*/  F2FP.SATFINITE.E4M3.F32.PACK_AB_MERGE_C R172, R0, R3, R9 ;  /* 0x0000000300ac723e */ /* 0x008fe20004807009 */
[----:B------:R-:W-:-:S06]  /*53b0*/  FADD.FTZ R7, R3, R68 ;  /* 0x0000004403077221 */ /* 0x000fcc0000010000 */
[----:B------:R-:W3:Y:S01]  /*53c0*/  MUFU.EX2 R43, R43 ;  /* 0x0000002b002b7308 */ /* 0x000ee20000000800 */
[----:B0-----:R-:W-:-:S01]  /*53d0*/  FADD.FTZ R3, R71, R8 ;  /* 0x0000000847037221 */ /* 0x001fc20000010000 */
[----:B------:R-:W-:Y:S01]  /*53e0*/  FADD.FTZ R8, R0, R7 ;  /* 0x0000000700087221 */ /* 0x000fe20000010000 */
[----:B------:R-:W-:-:S03]  /*53f0*/  F2FP.SATFINITE.E4M3.F32.PACK_AB_MERGE_C R70, R71, R70, RZ ;  /* 0x000000464746723e */ /* 0x000fc600048070ff */
[----:B------:R-:W-:Y:S01]  /*5400*/  FADD.FTZ R39, R39, R8 ;  /* 0x0000000827277221 */ /* 0x000fe20000010000 */
[----:B------:R-:W-:Y:S01]  /*5410*/  F2FP.SATFINITE.E4M3.F32.PACK_AB_MERGE_C R179, R63, R62, R70 ;  /* 0x0000003e3fb3723e */ /* 0x000fe20004807046 */
[----:B------:R-:W0:Y:S01]  /*5420*/  MUFU.EX2 R46, R46 ;  /* 0x0000002e002e7308 */ /* 0x000e220000000800 */
[----:B--2---:R-:W-:-:S01]  /*5430*/  FADD.FTZ R0, R42, R3 ;  /* 0x000000032a007221 */ /* 0x004fc20000010000 */
[----:B------:R-:W-:Y:S01]  /*5440*/  FADD.FTZ R44, R44, R39 ;  /* 0x000000272c2c7221 */ /* 0x000fe20000010000 */
[----:B------:R-:W2:Y:S05]  /*5450*/  @P6 LDC R8, c[0x0][0x44c] ;  /* 0x00011300ff086b82 */ /* 0x000eaa0000000800 */
[----:B------:R-:W-:Y:S01]  /*5460*/  MUFU.EX2 R45, R45 ;  /* 0x0000002d002d7308 */ /* 0x000fe20000000800 */
[----:B---3--:R-:W-:-:S07]  /*5470*/  FADD.FTZ R3, R43, R0 ;  /* 0x000000002b037221 */ /* 0x008fce0000010000 */
[----:B------:R-:W3:Y:S01]  /*5480*/  MUFU.EX2 R52, R52 ;  /* 0x0000003400347308 */ /* 0x000ee20000000800 */
[----:B0-----:R-:W-:-:S07]  /*5490*/  FADD.FTZ R0, R46, R3 ;  /* 0x000000032e007221 */ /* 0x001fce0000010000 */
[----:B------:R-:W0:Y:S01]  /*54a0*/  MUFU.EX2 R47, R47 ;  /* 0x0000002f002f7308 */ /* 0x000e220000000800 */
[----:B--2---:R-:W-:-:S04]  /*54b0*/  @P6 IMAD.HI.U32 R9, R8, UR38, RZ ;  /* 0x0000002608096c27 */ /* 0x004fc8000f8e00ff */
[----:B------:R-:W-:-:S03]  /*54c0*/  IMAD.U32 R8, RZ, RZ, UR38 ;  /* 0x00000026ff087e24 */ /* 0x000fc6000f8e00ff */
[----:B------:R-:W-:Y:S01]  /*54d0*/  MUFU.EX2 R41, R41 ;  /* 0x0000002900297308 */ /* 0x000fe20000000800 */
[----:B---3--:R-:W-:Y:S02]  /*54e0*/  F2FP.SATFINITE.E4M3.F32.PACK_AB_MERGE_C R7, R52, R45, RZ ;  /* 0x0000002d3407723e */ /* 0x008fe400048070ff */
[----:B-1----:R-:W-:Y:S02]  /*54f0*/  @P6 SHF.R.U32.HI R8, RZ, R12, R9 ;  /* 0x0000000cff086219 */ /* 0x002fe40000011609 */
[----:B------:R-:W-:-:S03]  /*5500*/  LOP3.LUT P6, RZ, R2, 0x8, RZ, 0xc0, !PT ;  /* 0x0000000802ff7812 */ /* 0x000fc600078cc0ff */
[----:B------:R-:W1:Y:S01]  /*5510*/  MUFU.EX2 R48, R48 ;  /* 0x0000003000307308 */ /* 0x000e620000000800 */
[C---:B0-----:R-:W-:Y:S01]  /*5520*/  F2FP.SATFINITE.E4M3.F32.PACK_AB_MERGE_C R46, R47.reuse, R46, RZ ;  /* 0x0000002e2f2e723e */ /* 0x041fe200048070ff */
[----:B------:R-:W-:Y:S01]  /*5530*/  FADD.FTZ R47, R47, R0 ;  /* 0x000000002f2f7221 */ /* 0x000fe20000010000 */
[----:B------:R-:W-:Y:S02]  /*5540*/  IMAD.IADD R105, R105, 0x1, R8 ;  /* 0x0000000169697824 */ /* 0x000fe400078e0208 */
[----:B------:R-:W-:Y:S02]  /*5550*/  F2FP.SATFINITE.E4M3.F32.PACK_AB_MERGE_C R173, R43, R42, R46 ;  /* 0x0000002a2bad723e */ /* 0x000fe4000480702e */
[----:B------:R-:W-:Y:S01]  /*5560*/  VIADD R9, R105, UR7 ;  /* 0x0000000769097c36 */ /* 0x000fe20008000000 */
[----:B------:R-:W0:Y:S04]  /*5570*/  MUFU.EX2 R50, R50 ;  /* 0x0000003200327308 */ /* 0x000e280000000800 */
[----:B------:R-:W-:Y:S01]  /*5580*/  R2UR UR10, R9 ;  /* 0x00000000090a72ca */ /* 0x000fe200000e0000 */
[----:B------:R-:W-:-:S03]  /*5590*/  VIADD R9, R104, 0xfffffffe ;  /* 0xfffffffe68097836 */ /* 0x000fc60000000000 */
[----:B------:R-:W2:Y:S01]  /*55a0*/  MUFU.EX2 R51, R51 ;  /* 0x0000003300337308 */ /* 0x000ea20000000800 */
[----:B-1----:R-:W-:Y:S01]  /*55b0*/  F2FP.SATFINITE.E4M3.F32.PACK_AB_MERGE_C R174, R48, R41, R7 ;  /* 0x0000002930ae723e */ /* 0x002fe20004807007 */
[----:B------:R-:W-:-:S04]  /*55c0*/  FADD.FTZ R41, R41, R44 ;  /* 0x0000002c29297221 */ /* 0x000fc80000010000 */
[----:B------:R-:W-:Y:S02]  /*55d0*/  FADD.FTZ R48, R48, R41 ;  /* 0x0000002930307221 */ /* 0x000fe40000010000 */
[----:B------:R-:W1:Y:S01]  /*55e0*/  MUFU.EX2 R54, R54 ;  /* 0x0000003600367308 */ /* 0x000e620000000800 */
[----:B0-----:R-:W-:-:S01]  /*55f0*/  FADD.FTZ R0, R50, R47 ;  /* 0x0000002f32007221 */ /* 0x001fc20000010000 */
[----:B------:R-:W-:-:S04]  /*5600*/  FADD.FTZ R45, R45, R48 ;  /* 0x000000302d2d7221 */ /* 0x000fc80000010000 */
[----:B------:R-:W-:Y:S02]  /*5610*/  FADD.FTZ R45, R52, R45 ;  /* 0x0000002d342d7221 */ /* 0x000fe40000010000 */
[----:B------:R-:W-:Y:S01]  /*5620*/  MUFU.EX2 R28, R28 ;  /* 0x0000001c001c7308 */ /* 0x000fe20000000800 */
[----:B--2---:R-:W-:-:S07]  /*5630*/  FADD.FTZ R3, R51, R0 ;  /* 0x0000000033037221 */ /* 0x004fce0000010000 */
[----:B------:R-:W0:Y:S01]  /*5640*/  MUFU.EX2 R29, R29 ;  /* 0x0000001d001d7308 */ /* 0x000e220000000800 */
[----:B-1----:R-:W-:-:S07]  /*5650*/  FADD.FTZ R0, R54, R3 ;  /* 0x0000000336007221 */ /* 0x002fce0000010000 */
[----:B------:R-:W1:Y:S08]  /*5660*/  MUFU.EX2 R55, R55 ;  /* 0x0000003700377308 */ /* 0x000e700000000800 */
[----:B------:R-:W-:Y:S01]  /*5670*/  MUFU.EX2 R24, R24 ;  /* 0x0000001800187308 */ /* 0x000fe20000000800 */
[----:B0-----:R-:W-:-:S07]  /*5680*/  F2FP.SATFINITE.E4M3.F32.PACK_AB_MERGE_C R3, R29, R28, RZ ;  /* 0x0000001c1d03723e */ /* 0x001fce00048070ff */
[----:B------:R-:W0:Y:S01]  /*5690*/  MUFU.EX2 R25, R25 ;  /* 0x0000001900197308 */ /* 0x000e220000000800 */
[C---:B-1----:R-:W-:Y:S01]  /*56a0*/  F2FP.SATFINITE.E4M3.F32.PACK_AB_MERGE_C R54, R55.reuse, R54, RZ ;  /* 0x000000363736723e */ /* 0x042fe200048070ff */
[----:B------:R-:W-:-:S03]  /*56b0*/  FADD.FTZ R55, R55, R0 ;  /* 0x0000000037377221 */ /* 0x000fc60000010000 */
[----:B------:R-:W-:-:S03]  /*56c0*/  F2FP.SATFINITE.E4M3.F32.PACK_AB_MERGE_C R175, R51, R50, R54 ;  /* 0x0000003233af723e */ /* 0x000fc60004807036 */
[----:B------:R-:W1:Y:S08]  /*56d0*/  MUFU.EX2 R26, R26 ;  /* 0x0000001a001a7308 */ /* 0x000e700000000800 */
[----:B------:R-:W2:Y:S01]  /*56e0*/  MUFU.EX2 R27, R27 ;  /* 0x0000001b001b7308 */ /* 0x000ea20000000800 */
[----:B0-----:R-:W-:Y:S01]  /*56f0*/  F2FP.SATFINITE.E4M3.F32.PACK_AB_MERGE_C R168, R25, R24, R3 ;  /* 0x0000001819a8723e */ /* 0x001fe20004807003 */
[----:B------:R-:W-:-:S04]  /*5700*/  FADD.FTZ R24, R24, R45 ;  /* 0x0000002d18187221 */ /* 0x000fc80000010000 */
[----:B------:R-:W-:Y:S02]  /*5710*/  FADD.FTZ R25, R25, R24 ;  /* 0x0000001819197221 */ /* 0x000fe40000010000 */
[----:B------:R-:W0:Y:S01]  /*5720*/  MUFU.EX2 R30, R30 ;  /* 0x0000001e001e7308 */ /* 0x000e220000000800 */
[----:B-1----:R-:W-:-:S01]  /*5730*/  FADD.FTZ R0, R26, R55 ;  /* 0x000000371a007221 */ /* 0x002fc20000010000 */
[----:B------:R-:W-:-:S04]  /*5740*/  FADD.FTZ R28, R28, R25 ;  /* 0x000000191c1c7221 */ /* 0x000fc80000010000 */
[----:B------:R-:W-:Y:S02]  /*5750*/  FADD.FTZ R29, R29, R28 ;  /* 0x0000001c1d1d7221 */ /* 0x000fe40000010000 */
[----:B------:R-:W-:Y:S01]  /*5760*/  MUFU.EX2 R36, R36 ;  /* 0x0000002400247308 */ /* 0x000fe20000000800 */
[----:B--2---:R-:W-:-:S07]  /*5770*/  FADD.FTZ R3, R27, R0 ;  /* 0x000000001b037221 */ /* 0x004fce0000010000 */
[----:B------:R-:W1:Y:S01]  /*5780*/  MUFU.EX2 R37, R37 ;  /* 0x0000002500257308 */ /* 0x000e620000000800 */
[----:B0-----:R-:W-:-:S07]  /*5790*/  FADD.FTZ R0, R30, R3 ;  /* 0x000000031e007221 */ /* 0x001fce0000010000 */
[----:B------:R-:W0:Y:S08]  /*57a0*/  MUFU.EX2 R31, R31 ;  /* 0x0000001f001f7308 */ /* 0x000e300000000800 */
[----:B------:R-:W-:Y:S01]  /*57b0*/  MUFU.EX2 R32, R32 ;  /* 0x0000002000207308 */ /* 0x000fe20000000800 */
[----:B-1----:R-:W-:-:S07]  /*57c0*/  F2FP.SATFINITE.E4M3.F32.PACK_AB_MERGE_C R3, R37, R36, RZ ;  /* 0x000000242503723e */ /* 0x002fce00048070ff */
[----:B------:R-:W1:Y:S01]  /*57d0*/  MUFU.EX2 R33, R33 ;  /* 0x0000002100217308 */ /* 0x000e620000000800 */
[C---:B0-----:R-:W-:Y:S01]  /*57e0*/  F2FP.SATFINITE.E4M3.F32.PACK_AB_MERGE_C R30, R31.reuse, R30, RZ ;  /* 0x0000001e1f1e723e */ /* 0x041fe200048070ff */
[----:B------:R-:W-:-:S03]  /*57f0*/  FADD.FTZ R31, R31, R0 ;  /* 0x000000001f1f7221 */ /* 0x000fc60000010000 */
[----:B------:R-:W-:-:S03]  /*5800*/  F2FP.SATFINITE.E4M3.F32.PACK_AB_MERGE_C R169, R27, R26, R30 ;  /* 0x0000001a1ba9723e */ /* 0x000fc6000480701e */
[----:B------:R-:W0:Y:S08]  /*5810*/  MUFU.EX2 R34, R34 ;  /* 0x0000002200227308 */ /* 0x000e300000000800 */
[----:B------:R-:W2:Y:S01]  /*5820*/  MUFU.EX2 R35, R35 ;  /* 0x0000002300237308 */ /* 0x000ea20000000800 */
[----:B-1----:R-:W-:Y:S01]  /*5830*/  F2FP.SATFINITE.E4M3.F32.PACK_AB_MERGE_C R170, R33, R32, R3 ;  /* 0x0000002021aa723e */ /* 0x002fe20004807003 */
[----:B------:R-:W-:-:S04]  /*5840*/  FADD.FTZ R32, R32, R29 ;  /* 0x0000001d20207221 */ /* 0x000fc80000010000 */
[----:B------:R-:W-:Y:S02]  /*5850*/  FADD.FTZ R33, R33, R32 ;  /* 0x0000002021217221 */ /* 0x000fe40000010000 */
[----:B------:R-:W1:Y:S01]  /*5860*/  MUFU.EX2 R38, R38 ;  /* 0x0000002600267308 */ /* 0x000e620000000800 */
[----:B0-----:R-:W-:-:S01]  /*5870*/  FADD.FTZ R0, R34, R31 ;  /* 0x0000001f22007221 */ /* 0x001fc20000010000 */
[----:B------:R-:W-:-:S06]  /*5880*/  FADD.FTZ R36, R36, R33 ;  /* 0x0000002124247221 */ /* 0x000fcc0000010000 */
[----:B------:R-:W0:Y:S01]  /*5890*/  MUFU.EX2 R7, R40 ;  /* 0x0000002800077308 */ /* 0x000e220000000800 */
[----:B--2---:R-:W-:-:S04]  /*58a0*/  FADD.FTZ R3, R35, R0 ;  /* 0x0000000023037221 */ /* 0x004fc80000010000 */
[----:B-1----:R-:W-:Y:S01]  /*58b0*/  FADD.FTZ R0, R38, R3 ;  /* 0x0000000326007221 */ /* 0x002fe20000010000 */
[----:B------:R-:W-:-:S01]  /*58c0*/  FADD.FTZ R3, R37, R36 ;  /* 0x0000002425037221 */ /* 0x000fc20000010000 */
[C---:B0-----:R-:W-:Y:S02]  /*58d0*/  F2FP.SATFINITE.E4M3.F32.PACK_AB_MERGE_C R8, R7.reuse, R38, RZ ;  /* 0x000000260708723e */ /* 0x041fe400048070ff */
[----:B------:R-:W-:-:S02]  /*58e0*/  FADD.FTZ R0, R7, R0 ;  /* 0x0000000007007221 */ /* 0x000fc40000010000 */
[----:B------:R-:W-:Y:S01]  /*58f0*/  F2FP.SATFINITE.E4M3.F32.PACK_AB_MERGE_C R171, R35, R34, R8 ;  /* 0x0000002223ab723e */ /* 0x000fe20004807008 */
[----:B------:R-:W-:Y:S06]  /*5900*/  @!P6 BRA `(.L_x_1118) ;  /* 0x000000000054e947 */ /* 0x000fec0003800000 */
[C---:B------:R-:W-:Y:S01]  /*5910*/  ISETP.GT.AND P1, PT, R105.reuse, RZ, PT ;  /* 0x000000ff6900720c */ /* 0x040fe20003f24270 */
[----:B------:R-:W-:-:S05]  /*5920*/  VIADD R7, R105, 0xffffffff ;  /* 0xffffffff69077836 */ /* 0x000fca0000000000 */
[----:B------:R-:W-:-:S07]  /*5930*/  R2UR UR11, R7 ;  /* 0x00000000070b72ca */ /* 0x000fce00000e0000 */
[----:B------:R-:W-:Y:S08]  /*5940*/  @P1 BRA `(.L_x_1119) ;  /* 0x0000000000241947 */ /* 0x000ff00003800000 */
[----:B------:R-:W-:Y:S01]  /*5950*/  R2UR UR11, R105 ;  /* 0x00000000690b72ca */ /* 0x000fe200000e0000 */
[----:B------:R-:W-:Y:S02]  /*5960*/  ULDC UR14, c[0x0][0x9e4] ;  /* 0x00027900000e7ab9 */ /* 0x000fe40000000800 */
[----:B------:R-:W-:-:S10]  /*5970*/  UISETP.NE.AND UP0, UPT, UR14, 0x1, UPT ;  /* 0x000000010e00788c */ /* 0x000fd4000bf05270 */
[----:B------:R-:W-:Y:S01]  /*5980*/  UIADD3 UR11, -UR11, URZ, URZ ;  /* 0x0000003f0b0b7290 */ /* 0x000fe2000fffe13f */
[----:B------:R-:W-:-:S03]  /*5990*/  @UP0 ULDC.64 UR18, c[0x0][0x9e8] ;  /* 0x00027a0000120ab9 */ /* 0x000fc60000000a00 */
[----:B------:R-:W-:-:S04]  /*59a0*/  UIMAD.WIDE.U32 UR6, UR11, UR18, URZ ;  /* 0x000000120b0672a5 */ /* 0x000fc8000f8e003f */
[----:B------:R-:W-:-:S04]  /*59b0*/  @UP0 USHF.R.U32.HI UR11, URZ, UR19, UR7 ;  /* 0x000000133f0b0299 */ /* 0x000fc80008011607 */
[----:B------:R-:W-:Y:S01]  /*59c0*/  ULOP3.LUT UR11, URZ, UR11, URZ, 0x33, !UPT ;  /* 0x0000000b3f0b7292 */ /* 0x000fe2000f8e333f */
[----:B------:R-:W-:Y:S11]  /*59d0*/  BRA `(.L_x_1120) ;  /* 0x0000000000147947 */ /* 0x000ff60003800000 */
.L_x_1119:
[----:B------:R-:W-:Y:S02]  /*59e0*/  ULDC UR14, c[0x0][0x9e4] ;  /* 0x00027900000e7ab9 */ /* 0x000fe40000000800 */
[----:B------:R-:W-:-:S11]  /*59f0*/  UISETP.NE.AND UP0, UPT, UR14, 0x1, UPT ;  /* 0x000000010e00788c */ /* 0x000fd6000bf05270 */
[----:B------:R-:W-:Y:S02]  /*5a00*/  @UP0 ULDC.64 UR18, c[0x0][0x9e8] ;  /* 0x00027a0000120ab9 */ /* 0x000fe40000000a00 */
[----:B------:R-:W-:-:S04]  /*5a10*/  UIMAD.WIDE.U32 UR6, UR11, UR18, URZ ;  /* 0x000000120b0672a5 */ /* 0x000fc8000f8e003f */
[----:B------:R-:W-:-:S12]  /*5a20*/  @UP0 USHF.R.U32.HI UR11, URZ, UR19, UR7 ;  /* 0x000000133f0b0299 */ /* 0x000fd80008011607 */
.L_x_1120:
[----:B------:R-:W-:-:S04]  /*5a30*/  UIMAD UR11, UR11, UR14, UR14 ;  /* 0x0000000e0b0b72a4 */ /* 0x000fc8000f8e020e */
[----:B------:R-:W-:-:S04]  /*5a40*/  UISETP.LT.AND UP0, UPT, UR10, UR11, UPT ;  /* 0x0000000b0a00728c */ /* 0x000fc8000bf01270 */
[----:B------:R-:W-:-:S12]  /*5a50*/  USEL UR10, UR10, UR11, UP0 ;  /* 0x0000000b0a0a7287 */ /* 0x000fd80008000000 */
.L_x_1118:
[----:B------:R-:W-:Y:S01]  /*5a60*/  UIMAD.WIDE UR6, UR10, 0x66666667, URZ ;  /* 0x666666670a0678a5 */ /* 0x000fe2000f8e023f */
[----:B------:R-:W-:Y:S02]  /*5a70*/  CS2R R86, SRZ ;  /* 0x0000000000567805 */ /* 0x000fe4000001ff00 */
[----:B------:R-:W-:Y:S02]  /*5a80*/  CS2R R84, SRZ ;  /* 0x0000000000547805 */ /* 0x000fe4000001ff00 */
[----:B------:R-:W-:Y:S01]  /*5a90*/  CS2R R82, SRZ ;  /* 0x0000000000527805 */ /* 0x000fe2000001ff00 */
[----:B------:R-:W-:Y:S01]  /*5aa0*/  USHF.R.U32.HI UR6, URZ, 0x1f, UR7 ;  /* 0x0000001f3f067899 */ /* 0x000fe20008011607 */
[----:B------:R-:W-:Y:S02]  /*5ab0*/  CS2R R80, SRZ ;  /* 0x0000000000507805 */ /* 0x000fe4000001ff00 */
[----:B------:R-:W-:Y:S02]  /*5ac0*/  CS2R R78, SRZ ;  /* 0x00000000004e7805 */ /* 0x000fe4000001ff00 */
[----:B------:R-:W-:Y:S01]  /*5ad0*/  CS2R R76, SRZ ;  /* 0x00000000004c7805 */ /* 0x000fe2000001ff00 */
[----:B------:R-:W-:Y:S01]  /*5ae0*/  ULEA.HI.SX32 UR6, UR7, UR6, 0x1a ;  /* 0x0000000607067291 */ /* 0x000fe2000f8fd23f */
[----:B------:R-:W-:-:S02]  /*5af0*/  CS2R R74, SRZ ;  /* 0x00000000004a7805 */ /* 0x000fc4000001ff00 */
[----:B------:R-:W-:Y:S02]  /*5b00*/  CS2R R72, SRZ ;  /* 0x0000000000487805 */ /* 0x000fe4000001ff00 */
[----:B------:R-:W-:Y:S01]  /*5b10*/  CS2R R70, SRZ ;  /* 0x0000000000467805 */ /* 0x000fe2000001ff00 */
[----:B------:R-:W-:Y:S01]  /*5b20*/  UISETP.LT.AND UP0, UPT, UR40, UR6, UPT ;  /* 0x000000062800728c */ /* 0x000fe2000bf01270 */
[----:B------:R-:W-:Y:S02]  /*5b30*/  CS2R R68, SRZ ;  /* 0x0000000000447805 */ /* 0x000fe4000001ff00 */
[----:B------:R-:W-:Y:S02]  /*5b40*/  CS2R R66, SRZ ;  /* 0x0000000000427805 */ /* 0x000fe4000001ff00 */
[----:B------:R-:W-:Y:S01]  /*5b50*/  CS2R R64, SRZ ;  /* 0x0000000000407805 */ /* 0x000fe2000001ff00 */
[----:B------:R-:W-:Y:S01]  /*5b60*/  USEL UR31, UR40, UR6, !UP0 ;  /* 0x00000006281f7287 */ /* 0x000fe2000c000000 */
[----:B------:R-:W-:-:S02]  /*5b70*/  CS2R R62, SRZ ;  /* 0x00000000003e7805 */ /* 0x000fc4000001ff00 */
[----:B------:R-:W-:Y:S02]  /*5b80*/  CS2R R60, SRZ ;  /* 0x00000000003c7805 */ /* 0x000fe4000001ff00 */
[----:B------:R-:W-:Y:S02]  /*5b90*/  CS2R R58, SRZ ;  /* 0x00000000003a7805 */ /* 0x000fe4000001ff00 */
[----:B------:R-:W-:Y:S02]  /*5ba0*/  CS2R R56, SRZ ;  /* 0x0000000000387805 */ /* 0x000fe4000001ff00 */
[----:B------:R-:W-:Y:S02]  /*5bb0*/  CS2R R54, SRZ ;  /* 0x0000000000367805 */ /* 0x000fe4000001ff00 */
[----:B------:R-:W-:Y:S02]  /*5bc0*/  ISETP.GE.AND P1, PT, R9, UR31, PT ;  /* 0x0000001f09007c0c */ /* 0x000fe4000bf26270 */
        /* <DEDUP_REMOVED lines=16> */
[----:B------:R-:W-:Y:S01]  /*5cd0*/  IMAD.MOV.U32 R8, RZ, RZ, R10 ;  /* 0x000000ffff087224 */ /* 0x000fe200078e000a */
[----:B------:R-:W-:Y:S01]  /*5ce0*/  UMOV UR33, UR46 ;  /* 0x0000002e00217c82 */ /* 0x000fe20008000000 */
[----:B------:R-:W-:Y:S01]  /*5cf0*/  IMAD.MOV.U32 R7, RZ, RZ, R6 ;  /* 0x000000ffff077224 */ /* 0x000fe200078e0006 */
[----:B------:R-:W-:Y:S01]  /*5d00*/  UMOV UR32, UR45 ;  /* 0x0000002d00207c82 */ /* 0x000fe20008000000 */
[----:B------:R-:W-:Y:S01]  /*5d10*/  IMAD.MOV.U32 R87, RZ, RZ, RZ ;  /* 0x000000ffff577224 */ /* 0x000fe200078e00ff */
[----:B------:R-:W-:Y:S01]  /*5d20*/  ULDC UR28, c[0x0][0x9e4] ;  /* 0x00027900001c7ab9 */ /* 0x000fe20000000800 */
[----:B------:R-:W-:Y:S01]  /*5d30*/  ULDC UR29, c[0x0][0x9dc] ;  /* 0x00027700001d7ab9 */ /* 0x000fe20000000800 */
[----:B------:R-:W-:-:S05]  /*5d40*/  ULDC UR30, c[0x0][0x9e0] ;  /* 0x00027800001e7ab9 */ /* 0x000fca0000000800 */
.L_x_1140:
[----:B------:R-:W-:Y:S01]  /*5d50*/  ISETP.NE.AND P2, PT, RZ, UR42, PT ;  /* 0x0000002aff007c0c */ /* 0x000fe2000bf45270 */
[----:B------:R-:W-:-:S04]  /*5d60*/  UISETP.NE.AND UP0, UPT, UR32, 0x1, UPT ;  /* 0x000000012000788c */ /* 0x000fc8000bf05270 */
[----:B------:R-:W-:-:S04]  /*5d70*/  USEL UR46, URZ, 0x1, UP0 ;  /* 0x000000013f2e7887 */ /* 0x000fc80008000000 */
[----:B------:R-:W-:-:S04]  /*5d80*/  ULOP3.LUT UR46, UR33, UR46, URZ, 0x3c, !UPT ;  /* 0x0000002e212e7292 */ /* 0x000fc8000f8e3c3f */
[----:B------:R-:W-:Y:S08]  /*5d90*/  @P2 BRA `(.L_x_1122) ;  /* 0x0000000000382947 */ /* 0x000ff00003800000 */
[----:B------:R-:W-:Y:S05]  /*5da0*/  @!P0 BRA `(.L_x_1123) ;  /* 0x0000000000048947 */ /* 0x000fea0003800000 */
[----:B------:R-:W-:Y:S01]  /*5db0*/  BPT.TRAP 0x1 ;  /* 0x000000040000795c */ /* 0x000fe20000300000 */
.L_x_1123:
        /* <DEDUP_REMOVED lines=9> */
.L_x_1124:
[----:B-1----:R-:W-:Y:S05]  /*5e50*/  @P1 BRA `(.L_x_1122) ;  /* 0x0000000000081947 */ /* 0x002fea0003800000 */
[----:B------:R-:W1:Y:S02]  /*5e60*/  SYNCS.PHASECHK.TRANS64.TRYWAIT P1, [UR6+0x22830], R5 ;  /* 0x02283005ff0075a7 */ /* 0x000e640008020146 */
[----:B-1----:R-:W-:Y:S05]  /*5e70*/  @!P1 BRA `(.L_x_1125) ;  /* 0x0000014000389947 */ /* 0x002fea0003800000 */
.L_x_1122:
[----:B-1----:R-:W1:Y:S01]  /*5e80*/  S2R R6, SR_TID.X ;  /* 0x0000000000067919 */ /* 0x002e620000002100 */
[----:B------:R-:W-:Y:S01]  /*5e90*/  R2UR UR34, R4 ;  /* 0x00000000042272ca */ /* 0x000fe200000e0000 */
[----:B------:R-:W-:Y:S01]  /*5ea0*/  UIADD3 UR45, UR32, 0x1, URZ ;  /* 0x00000001202d7890 */ /* 0x000fe2000fffe03f */
[----:B------:R-:W-:Y:S01]  /*5eb0*/  UMOV UR19, 0x40000040 ;  /* 0x4000004000137882 */ /* 0x000fe20000000000 */
[----:B------:R-:W-:Y:S02]  /*5ec0*/  UMOV UR20, UR16 ;  /* 0x0000001000147c82 */ /* 0x000fe40008000000 */
[----:B------:R-:W-:Y:S01]  /*5ed0*/  UISETP.NE.AND UP0, UPT, UR45, 0x2, UPT ;  /* 0x000000022d00788c */ /* 0x000fe2000bf05270 */
[----:B------:R-:W-:Y:S01]  /*5ee0*/  UMOV UR21, UR17 ;  /* 0x0000001100157c82 */ /* 0x000fe20008000000 */
[----:B------:R-:W-:Y:S02]  /*5ef0*/  UMOV UR23, 0x40000040 ;  /* 0x4000004000177882 */ /* 0x000fe40000000000 */
[----:B------:R-:W-:Y:S01]  /*5f00*/  USEL UR45, UR45, URZ, UP0 ;  /* 0x0000003f2d2d7287 */ /* 0x000fe20008000000 */
[----:B------:R-:W-:Y:S01]  /*5f10*/  UMOV UR24, UR16 ;  /* 0x0000001000187c82 */ /* 0x000fe20008000000 */
[----:B------:R-:W-:-:S02]  /*5f20*/  UMOV UR25, UR17 ;  /* 0x0000001100197c82 */ /* 0x000fc40008000000 */
[----:B------:R-:W-:Y:S01]  /*5f30*/  UIMAD UR34, UR45, 0x500, UR34 ;  /* 0x000005002d2278a4 */ /* 0x000fe2000f8e0222 */
[----:B------:R-:W-:Y:S01]  /*5f40*/  UMOV UR27, 0x40000040 ;  /* 0x40000040001b7882 */ /* 0x000fe20000000000 */
[----:B------:R-:W-:Y:S02]  /*5f50*/  UMOV UR7, 0x40000040 ;  /* 0x4000004000077882 */ /* 0x000fe40000000000 */
[----:B------:R-:W-:Y:S02]  /*5f60*/  UIADD3 UR22, UR34, 0x100, URZ ;  /* 0x0000010022167890 */ /* 0x000fe4000fffe03f */
[----:B------:R-:W-:Y:S02]  /*5f70*/  UIADD3 UR26, UR34, 0x200, URZ ;  /* 0x00000200221a7890 */ /* 0x000fe4000fffe03f */
[----:B------:R-:W-:Y:S01]  /*5f80*/  UMOV UR18, UR34 ;  /* 0x0000002200127c82 */ /* 0x000fe20008000000 */
[----:B------:R-:W-:Y:S02]  /*5f90*/  UIADD3 UR6, UR34, 0x400, URZ ;  /* 0x0000040022067890 */ /* 0x000fe4000fffe03f */
[----:B------:R-:W-:Y:S01]  /*5fa0*/  UIADD3 UR10, UR34, 0x402, URZ ;  /* 0x00000402220a7890 */ /* 0x000fe2000fffe03f */
[----:B------:R-:W-:Y:S01]  /*5fb0*/  UMOV UR11, 0x40000040 ;  /* 0x40000040000b7882 */ /* 0x000fe20000000000 */
[----:B------:R-:W-:Y:S01]  /*5fc0*/  UIADD3 UR14, UR34, 0x6, URZ ;  /* 0x00000006220e7890 */ /* 0x000fe2000fffe03f */
[----:B------:R-:W-:Y:S01]  /*5fd0*/  UMOV UR15, 0x40000040 ;  /* 0x40000040000f7882 */ /* 0x000fe20000000000 */
[----:B-1----:R-:W-:-:S05]  /*5fe0*/  SHF.R.U32.HI R6, RZ, 0x7, R6 ;  /* 0x00000007ff067819 */ /* 0x002fca0000011606 */
[----:B0-----:R-:W-:-:S05]  /*5ff0*/  VIADD R5, R6, 0x8 ;  /* 0x0000000806057836 */ /* 0x001fca0000000000 */
[----:B------:R0:W-:Y:S06]  /*6000*/  BAR.SYNC.DEFER_BLOCKING R5, 0x100 ;  /* 0x000400050000751d */ /* 0x0001ec0000010000 */
[----:B------:R-:W-:-:S06]  /*6010*/  WARPGROUP.ARRIVE ;  /* 0x00000000000079c5 */ /* 0x000fcc0000000000 */
        /* <DEDUP_REMOVED lines=106> */
.L_x_1127:
[----:B------:R-:W-:Y:S01]  /*66c0*/  ULEA UR6, UR32, UR43, 0x3 ;  /* 0x0000002b20067291 */ /* 0x000fe2000f8e183f */
[----:B------:R-:W-:-:S05]  /*66d0*/  IMAD.U32 R5, RZ, RZ, UR33 ;  /* 0x00000021ff057e24 */ /* 0x000fca000f8e00ff */
[----:B------:R-:W-:-:S04]  /*66e0*/  SHF.L.U32 R5, R5, 0x1f, RZ ;  /* 0x0000001f05057819 */ /* 0x000fc800000006ff */
[----:B------:R0:W1:Y:S01]  /*66f0*/  SYNCS.PHASECHK.TRANS64.TRYWAIT P1, [UR6+0x22850], R5 ;  /* 0x02285005ff0075a7 */ /* 0x0000620008020146 */
[----:B------:R-:W-:Y:S05]  /*6700*/  @!P0 BRA `(.L_x_1128) ;  /* 0x0000000000048947 */ /* 0x000fea0003800000 */
[----:B------:R-:W-:Y:S01]  /*6710*/  BPT.TRAP 0x1 ;  /* 0x000000040000795c */ /* 0x000fe20000300000 */
.L_x_1128:
[----:B-1----:R-:W-:Y:S05]  /*6720*/  @P1 BRA `(.L_x_1126) ;  /* 0x0000000000081947 */ /* 0x002fea0003800000 */
[----:B------:R-:W1:Y:S02]  /*6730*/  SYNCS.PHASECHK.TRANS64.TRYWAIT P1, [UR6+0x22850], R5 ;  /* 0x02285005ff0075a7 */ /* 0x000e640008020146 */
[----:B-1----:R-:W-:Y:S05]  /*6740*/  @!P1 BRA `(.L_x_1129) ;  /* 0x00000138001c9947 */ /* 0x002fea0003800000 */
.L_x_1126:
[----:B------:R-:W-:Y:S01]  /*6750*/  UIADD3 UR6, UR43, 0x400, URZ ;  /* 0x000004002b067890 */ /* 0x000fe2000fffe03f */
[----:B------:R-:W-:Y:S01]  /*6760*/  WARPGROUP.ARRIVE ;  /* 0x00000000000079c5 */ /* 0x000fe20000000000 */
[----:B------:R-:W-:-:S05]  /*6770*/  UMOV UR7, 0xc0000010 ;  /* 0xc000001000077882 */ /* 0x000fca0000000000 */
[----:B-1----:R-:W1:Y:S01]  /*6780*/  S2R R6, SR_TID.X ;  /* 0x0000000000067919 */ /* 0x002e620000002100 */
        /* <DEDUP_REMOVED lines=8> */
[----:B-1----:R-:W-:-:S04]  /*6810*/  SHF.R.U32.HI R6, RZ, 0x7, R6 ;  /* 0x00000007ff067819 */ /* 0x002fc80000011606 */
[----:B0-----:R-:W-:Y:S01]  /*6820*/  IADD3 R5, -R6, 0xb, RZ ;  /* 0x0000000b06057810 */ /* 0x001fe20007ffe1ff */
[----:B------:R-:W-:Y:S02]  /*6830*/  WARPGROUP.DEPBAR.LE gsb0, 0x0 ;  /* 0x00008000000079c5 */ /* 0x000fe40000010000 */
[----:B------:R-:W-:-:S06]  /*6840*/  WARPGROUP.ARRIVE ;  /* 0x00000000000079c5 */ /* 0x000fcc0000000000 */
        /* <DEDUP_REMOVED lines=20> */
.L_x_1130:
[----:B------:R-:W-:Y:S01]  /*6990*/  ISETP.NE.AND P2, PT, R191, 0x1, PT ;  /* 0x00000001bf00780c */ /* 0x000fe20003f45270 */
[----:B------:R-:W-:Y:S01]  /*69a0*/  VIADD R10, R19, UR38 ;  /* 0x00000026130a7c36 */ /* 0x000fe20008000000 */
[----:B------:R-:W-:Y:S01]  /*69b0*/  ULEA UR6, UR45, UR43, 0x3 ;  /* 0x0000002b2d067291 */ /* 0x000fe2000f8e183f */
[----:B------:R-:W-:-:S03]  /*69c0*/  LOP3.LUT P1, RZ, R2, 0x8, RZ, 0xc0, !PT ;  /* 0x0000000802ff7812 */ /* 0x000fc6000782c0ff */
[----:B------:R-:W-:-:S04]  /*69d0*/  UIADD3 UR6, UR6, 0x22840, URZ ;  /* 0x0002284006067890 */ /* 0x000fc8000fffe03f */
[----:B------:R-:W-:-:S03]  /*69e0*/  UPRMT UR6, UR41, 0x654, UR6 ;  /* 0x0000065429067896 */ /* 0x000fc60008000006 */
[----:B0-----:R-:W0:Y:S08]  /*69f0*/  @P2 LDC R5, c[0x0][0x44c] ;  /* 0x00011300ff052b82 */ /* 0x001e300000000800 */
[----:B------:R-:W1:Y:S01]  /*6a00*/  @P2 LDC R11, c[0x0][0x450] ;  /* 0x00011400ff0b2b82 */ /* 0x000e620000000800 */
[----:B------:R-:W-:Y:S01]  /*6a10*/  SYNCS.ARRIVE.TRANS64.RED.A1T0 RZ, [UR6], RZ ;  /* 0x000000ffffff79a7 */ /* 0x000fe20008100406 */
[----:B------:R-:W-:Y:S01]  /*6a20*/  ULOP3.LUT UR6, URZ, UR29, URZ, 0x33, !UPT ;  /* 0x0000001d3f067292 */ /* 0x000fe2000f8e333f */
[----:B0-----:R-:W-:-:S05]  /*6a30*/  @P2 IMAD.HI.U32 R6, R10, R5, RZ ;  /* 0x000000050a062227 */ /* 0x001fca00078e00ff */
[----:B------:R-:W0:Y:S01]  /*6a40*/  LDC R5, c[0x0][0x288] ;  /* 0x0000a200ff057b82 */ /* 0x000e220000000800 */
[----:B-1----:R-:W-:Y:S01]  /*6a50*/  @P2 SHF.R.U32.HI R10, RZ, R11, R6 ;  /* 0x0000000bff0a2219 */ /* 0x002fe20000011606 */
[----:B------:R-:W-:-:S04]  /*6a60*/  IMAD R11, R9, -0xa0, RZ ;  /* 0xffffff60090b7824 */ /* 0x000fc800078e02ff */
[----:B------:R-:W1:Y:S01]  /*6a70*/  SHFL.IDX PT, R20, R10, RZ, 0x1c1f ;  /* 0x001c1fff0a147589 */ /* 0x000e6200000e0000 */
[----:B------:R-:W-:-:S04]  /*6a80*/  VIADD R13, R11, 0x1 ;  /* 0x000000010b0d7836 */ /* 0x000fc80000000000 */
[----:B------:R-:W-:-:S05]  /*6a90*/  IMAD R6, R18, -0x2, R13 ;  /* 0xfffffffe12067824 */ /* 0x000fca00078e020d */
[C---:B0-----:R-:W-:Y:S01]  /*6aa0*/  IADD3 R12, R6.reuse, -R5, R17 ;  /* 0x80000005060c7210 */ /* 0x041fe20007ffe011 */
[----:B------:R-:W-:-:S04]  /*6ab0*/  VIADD R6, R6, 0xffffffff ;  /* 0xffffffff06067836 */ /* 0x000fc80000000000 */
[C---:B------:R-:W-:Y:S02]  /*6ac0*/  VIADD R13, R12.reuse, UR30 ;  /* 0x0000001e0c0d7c36 */ /* 0x040fe40008000000 */
[----:B------:R-:W-:Y:S02]  /*6ad0*/  VIADD R12, R12, UR6 ;  /* 0x000000060c0c7c36 */ /* 0x000fe40008000000 */
[--C-:B-1----:R-:W-:Y:S02]  /*6ae0*/  IMAD.IADD R14, R13, 0x1, R20.reuse ;  /* 0x000000010d0e7824 */ /* 0x102fe400078e0214 */
[----:B------:R-:W-:Y:S01]  /*6af0*/  IMAD.IADD R15, R12, 0x1, R20 ;  /* 0x000000010c0f7824 */ /* 0x000fe200078e0214 */
[----:B------:R-:W-:Y:S06]  /*6b00*/  @!P1 BRA `(.L_x_1131) ;  /* 0x0000000000549947 */ /* 0x000fec0003800000 */
[----:B------:R-:W-:Y:S01]  /*6b10*/  IADD3 R21, R17, -R5, R20 ;  /* 0x8000000511157210 */ /* 0x000fe20007ffe014 */
[----:B------:R-:W-:Y:S03]  /*6b20*/  BSSY B0, `(.L_x_1132) ;  /* 0x0000010000007945 */ /* 0x000fe60003800000 */
[----:B------:R-:W-:-:S13]  /*6b30*/  ISETP.GT.AND P1, PT, R21, -0x1, PT ;  /* 0xffffffff1500780c */ /* 0x000fda0003f24270 */
[----:B------:R-:W-:Y:S05]  /*6b40*/  @P1 BRA `(.L_x_1133) ;  /* 0x0000000000201947 */ /* 0x000fea0003800000 */
[----:B------:R-:W-:Y:S01]  /*6b50*/  IMAD.U32 R168, RZ, RZ, UR28 ;  /* 0x0000001cffa87e24 */ /* 0x000fe2000f8e00ff */
[----:B------:R-:W-:-:S04]  /*6b60*/  LOP3.LUT R21, RZ, R21, RZ, 0x33, !PT ;  /* 0x00000015ff157212 */ /* 0x000fc800078e33ff */
[----:B------:R-:W-:-:S13]  /*6b70*/  ISETP.NE.AND P1, PT, R168, 0x1, PT ;  /* 0x00000001a800780c */ /* 0x000fda0003f25270 */
[----:B------:R-:W0:Y:S02]  /*6b80*/  @P1 LDC.64 R170, c[0x0][0x9e8] ;  /* 0x00027a00ffaa1b82 */ /* 0x000e240000000a00 */
[----:B0-----:R-:W-:-:S05]  /*6b90*/  @P1 IMAD.HI.U32 R20, R21, R170, RZ ;  /* 0x000000aa15141227 */ /* 0x001fca00078e00ff */
[----:B------:R-:W-:-:S04]  /*6ba0*/  @P1 SHF.R.U32.HI R21, RZ, R171, R20 ;  /* 0x000000abff151219 */ /* 0x000fc80000011614 */
[----:B------:R-:W-:Y:S01]  /*6bb0*/  LOP3.LUT R21, RZ, R21, RZ, 0x33, !PT ;  /* 0x00000015ff157212 */ /* 0x000fe200078e33ff */
[----:B------:R-:W-:Y:S06]  /*6bc0*/  BRA `(.L_x_1134) ;  /* 0x0000000000147947 */ /* 0x000fec0003800000 */
.L_x_1133:
[----:B------:R-:W-:-:S05]  /*6bd0*/  IMAD.U32 R168, RZ, RZ, UR28 ;  /* 0x0000001cffa87e24 */ /* 0x000fca000f8e00ff */
[----:B------:R-:W-:-:S13]  /*6be0*/  ISETP.NE.AND P1, PT, R168, 0x1, PT ;  /* 0x00000001a800780c */ /* 0x000fda0003f25270 */
[----:B------:R-:W0:Y:S02]  /*6bf0*/  @P1 LDC.64 R170, c[0x0][0x9e8] ;  /* 0x00027a00ffaa1b82 */ /* 0x000e240000000a00 */
[----:B0-----:R-:W-:-:S05]  /*6c00*/  @P1 IMAD.HI.U32 R20, R21, R170, RZ ;  /* 0x000000aa15141227 */ /* 0x001fca00078e00ff */
[----:B------:R-:W-:-:S07]  /*6c10*/  @P1 SHF.R.U32.HI R21, RZ, R171, R20 ;  /* 0x000000abff151219 */ /* 0x000fce0000011614 */
.L_x_1134:
[----:B------:R-:W-:Y:S05]  /*6c20*/  BSYNC B0 ;  /* 0x0000000000007941 */ /* 0x000fea0003800000 */
.L_x_1132:
[----:B------:R-:W-:-:S05]  /*6c30*/  IMAD R21, R21, R168, R6 ;  /* 0x000000a815157224 */ /* 0x000fca00078e0206 */
[----:B------:R-:W-:Y:S02]  /*6c40*/  VIADDMNMX R14, R21, R168, R14, PT ;  /* 0x000000a8150e7246 */ /* 0x000fe4000380010e */
[----:B------:R-:W-:-:S07]  /*6c50*/  VIMNMX R15, R15, R21, !PT ;  /* 0x000000150f0f7248 */ /* 0x000fce0007fe0100 */
.L_x_1131:
[C---:B------:R-:W-:Y:S01]  /*6c60*/  ISETP.GE.AND P2, PT, R11.reuse, 0x2, PT ;  /* 0x000000020b00780c */ /* 0x040fe20003f46270 */
[----:B------:R-:W0:Y:S01]  /*6c70*/  SHFL.IDX PT, R10, R10, 0x1, 0x1c1f ;  /* 0x003c1f000a0a7f89 */ /* 0x000e2200000e0000 */
[C---:B------:R-:W-:Y:S02]  /*6c80*/  ISETP.GE.AND P1, PT, R11.reuse, 0x9, PT ;  /* 0x000000090b00780c */ /* 0x040fe40003f26270 */
[----:B------:R-:W-:Y:S02]  /*6c90*/  LOP3.LUT R16, R16, 0xefffffff, RZ, 0xc0, !PT ;  /* 0xefffffff10107812 */ /* 0x000fe400078ec0ff */
[----:B------:R-:W-:Y:S02]  /*6ca0*/  ISETP.GE.AND P3, PT, R11, 0xa, PT ;  /* 0x0000000a0b00780c */ /* 0x000fe40003f66270 */
[----:B------:R-:W-:-:S05]  /*6cb0*/  LOP3.LUT R2, R2, 0xfffffffe, RZ, 0xc0, !PT ;  /* 0xfffffffe02027812 */ /* 0x000fca00078ec0ff */
[----:B------:R-:W-:Y:S02]  /*6cc0*/  @P2 LOP3.LUT R16, R16, 0x10000000, RZ, 0xfc, !PT ;  /* 0x1000000010102812 */ /* 0x000fe400078efcff */
[C---:B------:R-:W-:Y:S02]  /*6cd0*/  ISETP.GT.AND P2, PT, R15.reuse, 0x1, !P2 ;  /* 0x000000010f00780c */ /* 0x040fe40005744270 */
[----:B------:R-:W-:Y:S02]  /*6ce0*/  LOP3.LUT R16, R16, 0xdfffffff, RZ, 0xc0, !PT ;  /* 0xdfffffff10107812 */ /* 0x000fe400078ec0ff */
[----:B------:R-:W-:Y:S02]  /*6cf0*/  ISETP.LT.OR P2, PT, R14, 0x2, P2 ;  /* 0x000000020e00780c */ /* 0x000fe40001741670 */
[----:B------:R-:W-:Y:S02]  /*6d00*/  @P1 LOP3.LUT R16, R16, 0x20000000, RZ, 0xfc, !PT ;  /* 0x2000000010101812 */ /* 0x000fe400078efcff */
[----:B------:R-:W-:-:S02]  /*6d10*/  ISETP.GT.AND P1, PT, R15, 0x8, !P1 ;  /* 0x000000080f00780c */ /* 0x000fc40004f24270 */
[----:B------:R-:W-:Y:S01]  /*6d20*/  FSEL R153, R153, -INF , !P2 ;  /* 0xff80000099997808 */ /* 0x000fe20005000000 */
[--C-:B0-----:R-:W-:Y:S01]  /*6d30*/  IMAD.IADD R13, R13, 0x1, R10.reuse ;  /* 0x000000010d0d7824 */ /* 0x101fe200078e020a */
[----:B------:R-:W-:Y:S01]  /*6d40*/  ISETP.LT.OR P1, PT, R14, 0x9, P1 ;  /* 0x000000090e00780c */ /* 0x000fe20000f21670 */
[----:B------:R-:W-:Y:S01]  /*6d50*/  IMAD.IADD R12, R12, 0x1, R10 ;  /* 0x000000010c0c7824 */ /* 0x000fe200078e020a */
[----:B------:R-:W-:Y:S02]  /*6d60*/  ISETP.GE.AND P2, PT, R11, 0x11, PT ;  /* 0x000000110b00780c */ /* 0x000fe40003f46270 */
[----:B------:R-:W-:Y:S02]  /*6d70*/  LOP3.LUT R16, R16, 0xbfffffff, RZ, 0xc0, !PT ;  /* 0xbfffffff10107812 */ /* 0x000fe400078ec0ff */
[----:B------:R-:W-:Y:S02]  /*6d80*/  FSEL R156, R156, -INF , !P1 ;  /* 0xff8000009c9c7808 */ /* 0x000fe40004800000 */
[----:B------:R-:W-:-:S02]  /*6d90*/  ISETP.GT.AND P1, PT, R15, 0x9, !P3 ;  /* 0x000000090f00780c */ /* 0x000fc40005f24270 */
[----:B------:R-:W-:Y:S02]  /*6da0*/  @P3 LOP3.LUT R16, R16, 0x40000000, RZ, 0xfc, !PT ;  /* 0x4000000010103812 */ /* 0x000fe400078efcff */
[----:B------:R-:W-:Y:S02]  /*6db0*/  ISETP.LT.OR P1, PT, R14, 0xa, P1 ;  /* 0x0000000a0e00780c */ /* 0x000fe40000f21670 */
[----:B------:R-:W-:Y:S02]  /*6dc0*/  LOP3.LUT R16, R16, 0x7fffffff, RZ, 0xc0, !PT ;  /* 0x7fffffff10107812 */ /* 0x000fe400078ec0ff */
[----:B------:R-:W-:Y:S02]  /*6dd0*/  FSEL R157, R157, -INF , !P1 ;  /* 0xff8000009d9d7808 */ /* 0x000fe40004800000 */
[----:B------:R-:W-:Y:S02]  /*6de0*/  @P2 LOP3.LUT R16, R16, 0x80000000, RZ, 0xfc, !PT ;  /* 0x8000000010102812 */ /* 0x000fe400078efcff */
[----:B------:R-:W-:-:S02]  /*6df0*/  ISETP.GT.AND P1, PT, R15, 0x10, !P2 ;  /* 0x000000100f00780c */ /* 0x000fc40005724270 */
[C---:B------:R-:W-:Y:S02]  /*6e00*/  ISETP.GE.AND P2, PT, R11.reuse, 0x12, PT ;  /* 0x000000120b00780c */ /* 0x040fe40003f46270 */
[----:B------:R-:W-:Y:S02]  /*6e10*/  ISETP.LT.OR P1, PT, R14, 0x11, P1 ;  /* 0x000000110e00780c */ /* 0x000fe40000f21670 */
[----:B------:R-:W-:Y:S02]  /*6e20*/  ISETP.GE.AND P3, PT, R11, 0x22, PT ;  /* 0x000000220b00780c */ /* 0x000fe40003f66270 */
[----:B------:R-:W-:Y:S02]  /*6e30*/  FSEL R160, R160, -INF , !P1 ;  /* 0xff800000a0a07808 */ /* 0x000fe40004800000 */
[----:B------:R-:W-:Y:S02]  /*6e40*/  ISETP.GT.AND P1, PT, R15, 0x11, !P2 ;  /* 0x000000110f00780c */ /* 0x000fe40005724270 */
[----:B------:R-:W-:-:S02]  /*6e50*/  LOP3.LUT R16, R16, 0xfffffffd, RZ, 0xc0, !PT ;  /* 0xfffffffd10107812 */ /* 0x000fc400078ec0ff */
[----:B------:R-:W-:Y:S02]  /*6e60*/  ISETP.LT.OR P1, PT, R14, 0x12, P1 ;  /* 0x000000120e00780c */ /* 0x000fe40000f21670 */
[----:B------:R-:W-:Y:S02]  /*6e70*/  @P2 LOP3.LUT R2, R2, 0x1, RZ, 0xfc, !PT ;  /* 0x0000000102022812 */ /* 0x000fe400078efcff */
[----:B------:R-:W-:Y:S02]  /*6e80*/  ISETP.GE.AND P2, PT, R11, 0x19, PT ;  /* 0x000000190b00780c */ /* 0x000fe40003f46270 */
[----:B------:R-:W-:Y:S02]  /*6e90*/  FSEL R161, R161, -INF , !P1 ;  /* 0xff800000a1a17808 */ /* 0x000fe40004800000 */
[----:B------:R-:W-:Y:S02]  /*6ea0*/  LOP3.LUT R2, R2, 0xfffffffb, RZ, 0xc0, !PT ;  /* 0xfffffffb02027812 */ /* 0x000fe400078ec0ff */
[----:B------:R-:W-:-:S02]  /*6eb0*/  ISETP.GT.AND P1, PT, R15, 0x18, !P2 ;  /* 0x000000180f00780c */ /* 0x000fc40005724270 */
[----:B------:R-:W-:Y:S02]  /*6ec0*/  @P3 LOP3.LUT R16, R16, 0x2, RZ, 0xfc, !PT ;  /* 0x0000000210103812 */ /* 0x000fe400078efcff */
[----:B------:R-:W-:Y:S02]  /*6ed0*/  ISETP.LT.OR P1, PT, R14, 0x19, P1 ;  /* 0x000000190e00780c */ /* 0x000fe40000f21670 */
[----:B------:R-:W-:Y:S02]  /*6ee0*/  LOP3.LUT R16, R16, 0xfffffffb, RZ, 0xc0, !PT ;  /* 0xfffffffb10107812 */ /* 0x000fe400078ec0ff */
[----:B------:R-:W-:Y:S02]  /*6ef0*/  @P2 LOP3.LUT R2, R2, 0x4, RZ, 0xfc, !PT ;  /* 0x0000000402022812 */ /* 0x000fe400078efcff */
[----:B------:R-:W-:Y:S02]  /*6f00*/  ISETP.GE.AND P2, PT, R11, 0x1a, PT ;  /* 0x0000001a0b00780c */ /* 0x000fe40003f46270 */
[----:B------:R-:W-:-:S02]  /*6f10*/  FSEL R164, R164, -INF , !P1 ;  /* 0xff800000a4a47808 */ /* 0x000fc40004800000 */
[----:B------:R-:W-:Y:S02]  /*6f20*/  ISETP.GT.AND P1, PT, R15, 0x19, !P2 ;  /* 0x000000190f00780c */ /* 0x000fe40005724270 */
[----:B------:R-:W-:Y:S02]  /*6f30*/  LOP3.LUT R2, R2, 0xfffffffd, RZ, 0xc0, !PT ;  /* 0xfffffffd02027812 */ /* 0x000fe400078ec0ff */
[----:B------:R-:W-:-:S04]  /*6f40*/  ISETP.LT.OR P1, PT, R14, 0x1a, P1 ;  /* 0x0000001a0e00780c */ /* 0x000fc80000f21670 */
[----:B------:R-:W-:Y:S02]  /*6f50*/  FSEL R165, R165, -INF , !P1 ;  /* 0xff800000a5a57808 */ /* 0x000fe40004800000 */
[----:B------:R-:W-:Y:S02]  /*6f60*/  ISETP.GE.AND P1, PT, R11, 0x21, PT ;  /* 0x000000210b00780c */ /* 0x000fe40003f26270 */
[----:B------:R-:W-:Y:S02]  /*6f70*/  @P2 LOP3.LUT R2, R2, 0x2, RZ, 0xfc, !PT ;  /* 0x0000000202022812 */ /* 0x000fe400078efcff */
[----:B------:R-:W-:-:S04]  /*6f80*/  ISETP.GT.AND P2, PT, R15, 0x20, !P1 ;  /* 0x000000200f00780c */ /* 0x000fc80004f44270 */
[----:B------:R-:W-:-:S04]  /*6f90*/  ISETP.LT.OR P2, PT, R14, 0x21, P2 ;  /* 0x000000210e00780c */ /* 0x000fc80001741670 */
[----:B------:R-:W-:Y:S02]  /*6fa0*/  FSEL R136, R136, -INF , !P2 ;  /* 0xff80000088887808 */ /* 0x000fe40005000000 */
[----:B------:R-:W-:Y:S02]  /*6fb0*/  ISETP.GT.AND P2, PT, R15, 0x21, !P3 ;  /* 0x000000210f00780c */ /* 0x000fe40005f44270 */
[----:B------:R-:W-:Y:S02]  /*6fc0*/  ISETP.GE.AND P3, PT, R11, 0x29, PT ;  /* 0x000000290b00780c */ /* 0x000fe40003f66270 */
[----:B------:R-:W-:-:S04]  /*6fd0*/  ISETP.LT.OR P2, PT, R14, 0x22, P2 ;  /* 0x000000220e00780c */ /* 0x000fc80001741670 */
[----:B------:R-:W-:Y:S02]  /*6fe0*/  FSEL R137, R137, -INF , !P2 ;  /* 0xff80000089897808 */ /* 0x000fe40005000000 */
[----:B------:R-:W-:-:S04]  /*6ff0*/  ISETP.GT.AND P2, PT, R15, 0x28, !P3 ;  /* 0x000000280f00780c */ /* 0x000fc80005f44270 */
[----:B------:R-:W-:Y:S02]  /*7000*/  ISETP.LT.OR P2, PT, R14, 0x29, P2 ;  /* 0x000000290e00780c */ /* 0x000fe40001741670 */
[----:B------:R-:W-:Y:S02]  /*7010*/  @P3 LOP3.LUT R16, R16, 0x4, RZ, 0xfc, !PT ;  /* 0x0000000410103812 */ /* 0x000fe400078efcff */
[----:B------:R-:W-:Y:S02]  /*7020*/  ISETP.GE.AND P3, PT, R11, 0x2a, PT ;  /* 0x0000002a0b00780c */ /* 0x000fe40003f66270 */
[----:B------:R-:W-:Y:S02]  /*7030*/  LOP3.LUT R16, R16, 0xfffffff7, RZ, 0xc0, !PT ;  /* 0xfffffff710107812 */ /* 0x000fe400078ec0ff */
[----:B------:R-:W-:Y:S02]  /*7040*/  FSEL R140, R140, -INF , !P2 ;  /* 0xff8000008c8c7808 */ /* 0x000fe40005000000 */
[----:B------:R-:W-:-:S04]  /*7050*/  ISETP.GT.AND P2, PT, R15, 0x29, !P3 ;  /* 0x000000290f00780c */ /* 0x000fc80005f44270 */
[----:B------:R-:W-:-:S03]  /*7060*/  ISETP.LT.OR P2, PT, R14, 0x2a, P2 ;  /* 0x0000002a0e00780c */ /* 0x000fc60001741670 */
        /* <DEDUP_REMOVED lines=128> */
[----:B------:R-:W-:Y:S02]  /*7870*/  FSEL R88, R88, -INF , !P2 ;  /* 0xff80000058587808 */ /* 0x000fe40005000000 */
[----:B------:R-:W-:Y:S02]  /*7880*/  LOP3.LUT R16, R16, 0xfdffffff, RZ, 0xc0, !PT ;  /* 0xfdffffff10107812 */ /* 0x000fe400078ec0ff */
[----:B------:R-:W-:-:S04]  /*7890*/  ISETP.GT.AND P2, PT, R15, 0x81, !P3 ;  /* 0x000000810f00780c */ /* 0x000fc80005f44270 */
[----:B------:R-:W-:-:S03]  /*78a0*/  ISETP.LT.OR P2, PT, R14, 0x82, P2 ;  /* 0x000000820e00780c */ /* 0x000fc60001741670 */
[----:B------:R-:W-:Y:S02]  /*78b0*/  @P3 LOP3.LUT R16, R16, 0x2000000, RZ, 0xfc, !PT ;  /* 0x0200000010103812 */ /* 0x000fe400078efcff */
[----:B------:R-:W-:Y:S02]  /*78c0*/  ISETP.GE.AND P3, PT, R11, 0x89, PT ;  /* 0x000000890b00780c */ /* 0x000fe40003f66270 */
[----:B------:R-:W-:Y:S02]  /*78d0*/  FSEL R89, R89, -INF , !P2 ;  /* 0xff80000059597808 */ /* 0x000fe40005000000 */
[----:B------:R-:W-:Y:S02]  /*78e0*/  ISETP.GT.AND P2, PT, R15, 0x88, !P3 ;  /* 0x000000880f00780c */ /* 0x000fe40005f44270 */
[----:B------:R-:W-:Y:S02]  /*78f0*/  LOP3.LUT R16, R16, 0xfeffffff, RZ, 0xc0, !PT ;  /* 0xfeffffff10107812 */ /* 0x000fe400078ec0ff */
[----:B------:R-:W-:-:S04]  /*7900*/  ISETP.LT.OR P2, PT, R14, 0x89, P2 ;  /* 0x000000890e00780c */ /* 0x000fc80001741670 */
[----:B------:R-:W-:Y:S02]  /*7910*/  FSEL R92, R92, -INF , !P2 ;  /* 0xff8000005c5c7808 */ /* 0x000fe40005000000 */
[----:B------:R-:W-:Y:S02]  /*7920*/  ISETP.GE.AND P2, PT, R11, 0x8a, PT ;  /* 0x0000008a0b00780c */ /* 0x000fe40003f46270 */
[----:B------:R-:W-:Y:S02]  /*7930*/  @P3 LOP3.LUT R16, R16, 0x1000000, RZ, 0xfc, !PT ;  /* 0x0100000010103812 */ /* 0x000fe400078efcff */
[----:B------:R-:W-:Y:S02]  /*7940*/  ISETP.GT.AND P3, PT, R15, 0x89, !P2 ;  /* 0x000000890f00780c */ /* 0x000fe40005764270 */
[----:B------:R-:W-:Y:S02]  /*7950*/  LOP3.LUT R16, R16, 0xfffffffe, RZ, 0xc0, !PT ;  /* 0xfffffffe10107812 */ /* 0x000fe400078ec0ff */
        /* <DEDUP_REMOVED lines=14> */
[----:B------:R-:W-:-:S13]  /*7a40*/  ISETP.GE.AND P6, PT, R11, 0x1, PT ;  /* 0x000000010b00780c */ /* 0x000fda0003fc6270 */
[----:B------:R-:W-:Y:S02]  /*7a50*/  @P6 LOP3.LUT R16, R16, 0x1, RZ, 0xfc, !PT ;  /* 0x0000000110106812 */ /* 0x000fe400078efcff */
[----:B------:R-:W-:Y:S02]  /*7a60*/  ISETP.GT.AND P6, PT, R15, RZ, !P6 ;  /* 0x000000ff0f00720c */ /* 0x000fe400077c4270 */
[----:B------:R-:W-:Y:S02]  /*7a70*/  LOP3.LUT R16, R16, 0xf7ffffff, RZ, 0xc0, !PT ;  /* 0xf7ffffff10107812 */ /* 0x000fe400078ec0ff */
[----:B------:R-:W-:-:S04]  /*7a80*/  ISETP.LT.OR P6, PT, R14, 0x1, P6 ;  /* 0x000000010e00780c */ /* 0x000fc800037c1670 */
[----:B------:R-:W-:Y:S02]  /*7a90*/  FSEL R152, R152, -INF , !P6 ;  /* 0xff80000098987808 */ /* 0x000fe40007000000 */
[----:B------:R-:W-:-:S13]  /*7aa0*/  ISETP.GE.AND P6, PT, R11, 0x9a, PT ;  /* 0x0000009a0b00780c */ /* 0x000fda0003fc6270 */
[----:B------:R-:W-:Y:S02]  /*7ab0*/  @P6 LOP3.LUT R16, R16, 0x8000000, RZ, 0xfc, !PT ;  /* 0x0800000010106812 */ /* 0x000fe400078efcff */
[----:B------:R-:W-:-:S04]  /*7ac0*/  ISETP.GT.AND P6, PT, R15, 0x99, !P6 ;  /* 0x000000990f00780c */ /* 0x000fc800077c4270 */
[----:B------:R-:W-:-:S04]  /*7ad0*/  ISETP.LT.OR P6, PT, R14, 0x9a, P6 ;  /* 0x0000009a0e00780c */ /* 0x000fc800037c1670 */
[----:B------:R-:W-:Y:S02]  /*7ae0*/  FSEL R101, R101, -INF , !P6 ;  /* 0xff80000065657808 */ /* 0x000fe40007000000 */
[----:B------:R-:W-:-:S13]  /*7af0*/  LOP3.LUT P6, RZ, R2, 0x8, RZ, 0xc0, !PT ;  /* 0x0000000802ff7812 */ /* 0x000fda00078cc0ff */
[----:B------:R-:W-:Y:S05]  /*7b00*/  @!P6 BRA `(.L_x_1135) ;  /* 0x000000000054e947 */ /* 0x000fea0003800000 */
        /* <DEDUP_REMOVED lines=12> */
.L_x_1137:
[----:B------:R-:W-:-:S05]  /*7bd0*/  IMAD.U32 R14, RZ, RZ, UR28 ;  /* 0x0000001cff0e7e24 */ /* 0x000fca000f8e00ff */
[----:B------:R-:W-:-:S13]  /*7be0*/  ISETP.NE.AND P6, PT, R14, 0x1, PT ;  /* 0x000000010e00780c */ /* 0x000fda0003fc5270 */
[----:B------:R-:W0:Y:S02]  /*7bf0*/  @P6 LDC.64 R10, c[0x0][0x9e8] ;  /* 0x00027a00ff0a6b82 */ /* 0x000e240000000a00 */
[----:B0-----:R-:W-:-:S05]  /*7c00*/  @P6 IMAD.HI.U32 R10, R15, R10, RZ ;  /* 0x0000000a0f0a6227 */ /* 0x001fca00078e00ff */
[----:B------:R-:W-:-:S07]  /*7c10*/  @P6 SHF.R.U32.HI R15, RZ, R11, R10 ;  /* 0x0000000bff0f6219 */ /* 0x000fce000001160a */
.L_x_1138:
[----:B------:R-:W-:Y:S05]  /*7c20*/  BSYNC B0 ;  /* 0x0000000000007941 */ /* 0x000fea0003800000 */
.L_x_1136:
[----:B------:R-:W-:-:S05]  /*7c30*/  IMAD R6, R15, R14, R6 ;  /* 0x0000000e0f067224 */ /* 0x000fca00078e0206 */
[----:B------:R-:W-:Y:S02]  /*7c40*/  VIADDMNMX R13, R6, R14, R13, PT ;  /* 0x0000000e060d7246 */ /* 0x000fe4000380010d */
[----:B------:R-:W-:-:S07]  /*7c50*/  VIMNMX R12, R12, R6, !PT ;  /* 0x000000060c0c7248 */ /* 0x000fce0007fe0100 */
.L_x_1135:
[----:B------:R-:W-:Y:S01]  /*7c60*/  ISETP.GT.AND P1, PT, R12, 0x20, !P1 ;  /* 0x000000200c00780c */ /* 0x000fe20004f24270 */
[----:B------:R-:W-:Y:S01]  /*7c70*/  IMAD.U32 R21, RZ, RZ, UR39 ;  /* 0x00000027ff157e24 */ /* 0x000fe2000f8e00ff */
[----:B------:R-:W-:Y:S02]  /*7c80*/  LOP3.LUT P6, RZ, R16, 0x20000, RZ, 0xc0, !PT ;  /* 0x0002000010ff7812 */ /* 0x000fe400078cc0ff */
[----:B------:R-:W-:Y:S02]  /*7c90*/  ISETP.LT.OR P1, PT, R13, 0x21, P1 ;  /* 0x000000210d00780c */ /* 0x000fe40000f21670 */
[----:B------:R-:W-:Y:S02]  /*7ca0*/  FMNMX.FTZ R6, R152, R7, !PT ;  /* 0x0000000798067209 */ /* 0x000fe40007810000 */
[----:B------:R-:W-:Y:S02]  /*7cb0*/  FSEL R138, R138, -INF , !P1 ;  /* 0xff8000008a8a7808 */ /* 0x000fe40004800000 */
[----:B------:R-:W-:-:S02]  /*7cc0*/  LOP3.LUT P1, RZ, R16, 0x2, RZ, 0xc0, !PT ;  /* 0x0000000210ff7812 */ /* 0x000fc4000782c0ff */
[----:B------:R-:W-:Y:S02]  /*7cd0*/  FMNMX.FTZ R11, R153, R6, !PT ;  /* 0x00000006990b7209 */ /* 0x000fe40007810000 */
[----:B------:R-:W-:Y:S02]  /*7ce0*/  ISETP.GT.AND P1, PT, R12, 0x21, !P1 ;  /* 0x000000210c00780c */ /* 0x000fe40004f24270 */
[----:B------:R-:W-:Y:S02]  /*7cf0*/  FMNMX.FTZ R6, R156, R11, !PT ;  /* 0x0000000b9c067209 */ /* 0x000fe40007810000 */
[----:B------:R-:W-:Y:S02]  /*7d00*/  ISETP.LT.OR P1, PT, R13, 0x22, P1 ;  /* 0x000000220d00780c */ /* 0x000fe40000f21670 */
[----:B------:R-:W-:Y:S02]  /*7d10*/  FMNMX.FTZ R11, R157, R6, !PT ;  /* 0x000000069d0b7209 */ /* 0x000fe40007810000 */
[----:B------:R-:W-:-:S02]  /*7d20*/  FSEL R139, R139, -INF , !P1 ;  /* 0xff8000008b8b7808 */ /* 0x000fc40004800000 */
[----:B------:R-:W-:Y:S02]  /*7d30*/  LOP3.LUT P1, RZ, R16, 0x4, RZ, 0xc0, !PT ;  /* 0x0000000410ff7812 */ /* 0x000fe4000782c0ff */
[----:B------:R-:W-:Y:S02]  /*7d40*/  FMNMX.FTZ R6, R160, R11, !PT ;  /* 0x0000000ba0067209 */ /* 0x000fe40007810000 */
[----:B------:R-:W-:Y:S02]  /*7d50*/  ISETP.GT.AND P1, PT, R12, 0x28, !P1 ;  /* 0x000000280c00780c */ /* 0x000fe40004f24270 */
[----:B------:R-:W-:Y:S02]  /*7d60*/  FMNMX.FTZ R11, R161, R6, !PT ;  /* 0x00000006a10b7209 */ /* 0x000fe40007810000 */
[----:B------:R-:W-:Y:S02]  /*7d70*/  ISETP.LT.OR P1, PT, R13, 0x29, P1 ;  /* 0x000000290d00780c */ /* 0x000fe40000f21670 */
[----:B------:R-:W-:-:S02]  /*7d80*/  FMNMX.FTZ R6, R164, R11, !PT ;  /* 0x0000000ba4067209 */ /* 0x000fc40007810000 */
[----:B------:R-:W-:Y:S02]  /*7d90*/  FSEL R142, R142, -INF , !P1 ;  /* 0xff8000008e8e7808 */ /* 0x000fe40004800000 */
[----:B------:R-:W-:Y:S02]  /*7da0*/  LOP3.LUT P1, RZ, R16, 0x8, RZ, 0xc0, !PT ;  /* 0x0000000810ff7812 */ /* 0x000fe4000782c0ff */
[----:B------:R-:W-:Y:S02]  /*7db0*/  FMNMX.FTZ R11, R165, R6, !PT ;  /* 0x00000006a50b7209 */ /* 0x000fe40007810000 */
[----:B------:R-:W-:Y:S02]  /*7dc0*/  ISETP.GT.AND P1, PT, R12, 0x29, !P1 ;  /* 0x000000290c00780c */ /* 0x000fe40004f24270 */
[----:B------:R-:W-:Y:S02]  /*7dd0*/  FMNMX.FTZ R6, R136, R11, !PT ;  /* 0x0000000b88067209 */ /* 0x000fe40007810000 */
[----:B------:R-:W-:-:S02]  /*7de0*/  ISETP.LT.OR P1, PT, R13, 0x2a, P1 ;  /* 0x0000002a0d00780c */ /* 0x000fc40000f21670 */
[----:B------:R-:W-:Y:S02]  /*7df0*/  FMNMX.FTZ R11, R137, R6, !PT ;  /* 0x00000006890b7209 */ /* 0x000fe40007810000 */
[----:B------:R-:W-:Y:S02]  /*7e00*/  FSEL R143, R143, -INF , !P1 ;  /* 0xff8000008f8f7808 */ /* 0x000fe40004800000 */
[----:B------:R-:W-:Y:S02]  /*7e10*/  LOP3.LUT P1, RZ, R16, 0x10, RZ, 0xc0, !PT ;  /* 0x0000001010ff7812 */ /* 0x000fe4000782c0ff */
[----:B------:R-:W-:Y:S02]  /*7e20*/  FMNMX.FTZ R6, R140, R11, !PT ;  /* 0x0000000b8c067209 */ /* 0x000fe40007810000 */
[----:B------:R-:W-:Y:S02]  /*7e30*/  ISETP.GT.AND P1, PT, R12, 0x30, !P1 ;  /* 0x000000300c00780c */ /* 0x000fe40004f24270 */
[----:B------:R-:W-:-:S02]  /*7e40*/  FMNMX.FTZ R11, R141, R6, !PT ;  /* 0x000000068d0b7209 */ /* 0x000fc40007810000 */
[----:B------:R-:W-:Y:S02]  /*7e50*/  ISETP.LT.OR P1, PT, R13, 0x31, P1 ;  /* 0x000000310d00780c */ /* 0x000fe40000f21670 */
[----:B------:R-:W-:Y:S02]  /*7e60*/  FMNMX.FTZ R6, R144, R11, !PT ;  /* 0x0000000b90067209 */ /* 0x000fe40007810000 */
[----:B------:R-:W-:Y:S02]  /*7e70*/  FSEL R146, R146, -INF , !P1 ;  /* 0xff80000092927808 */ /* 0x000fe40004800000 */
[----:B------:R-:W-:Y:S02]  /*7e80*/  LOP3.LUT P1, RZ, R16, 0x800000, RZ, 0xc0, !PT ;  /* 0x0080000010ff7812 */ /* 0x000fe4000782c0ff */
[----:B------:R-:W-:Y:S02]  /*7e90*/  FMNMX.FTZ R11, R145, R6, !PT ;  /* 0x00000006910b7209 */ /* 0x000fe40007810000 */
[----:B------:R-:W-:-:S02]  /*7ea0*/  ISETP.GT.AND P1, PT, R12, 0x31, !P1 ;  /* 0x000000310c00780c */ /* 0x000fc40004f24270 */
[----:B------:R-:W-:Y:S02]  /*7eb0*/  FMNMX.FTZ R6, R148, R11, !PT ;  /* 0x0000000b94067209 */ /* 0x000fe40007810000 */
[----:B------:R-:W-:Y:S02]  /*7ec0*/  ISETP.LT.OR P1, PT, R13, 0x32, P1 ;  /* 0x000000320d00780c */ /* 0x000fe40000f21670 */
[----:B------:R-:W-:Y:S02]  /*7ed0*/  FMNMX.FTZ R11, R149, R6, !PT ;  /* 0x00000006950b7209 */ /* 0x000fe40007810000 */
[----:B------:R-:W-:Y:S02]  /*7ee0*/  FSEL R147, R147, -INF , !P1 ;  /* 0xff80000093937808 */ /* 0x000fe40004800000 */
[----:B------:R-:W-:Y:S02]  /*7ef0*/  LOP3.LUT P1, RZ, R16, 0x400000, RZ, 0xc0, !PT ;  /* 0x0040000010ff7812 */ /* 0x000fe4000782c0ff */
[----:B------:R-:W-:-:S02]  /*7f00*/  FMNMX.FTZ R6, R120, R11, !PT ;  /* 0x0000000b78067209 */ /* 0x000fc40007810000 */
[----:B------:R-:W-:Y:S02]  /*7f10*/  ISETP.GT.AND P1, PT, R12, 0x38, !P1 ;  /* 0x000000380c00780c */ /* 0x000fe40004f24270 */
[----:B------:R-:W-:Y:S02]  /*7f20*/  FMNMX.FTZ R11, R121, R6, !PT ;  /* 0x00000006790b7209 */ /* 0x000fe40007810000 */
        /* <DEDUP_REMOVED lines=28> */
[C---:B------:R-:W-:Y:S02]  /*80f0*/  ISETP.LT.OR P1, PT, R13.reuse, 0x49, P1 ;  /* 0x000000490d00780c */ /* 0x040fe40000f21670 */
[----:B------:R-:W-:Y:S02]  /*8100*/  FMNMX.FTZ R6, R116, R11, !PT ;  /* 0x0000000b74067209 */ /* 0x000fe40007810000 */
[----:B------:R-:W-:Y:S02]  /*8110*/  FSEL R126, R126, -INF , !P1 ;  /* 0xff8000007e7e7808 */ /* 0x000fe40004800000 */
[----:B------:R-:W-:Y:S02]  /*8120*/  ISETP.GT.AND P1, PT, R12, 0x49, !P6 ;  /* 0x000000490c00780c */ /* 0x000fe40007724270 */
[----:B------:R-:W-:Y:S02]  /*8130*/  LOP3.LUT P6, RZ, R16, 0x40, RZ, 0xc0, !PT ;  /* 0x0000004010ff7812 */ /* 0x000fe400078cc0ff */
        /* <DEDUP_REMOVED lines=19> */
[C---:B------:R-:W-:Y:S02]  /*8270*/  ISETP.GT.AND P1, PT, R12.reuse, 0x58, !P1 ;  /* 0x000000580c00780c */ /* 0x040fe40004f24270 */
[----:B------:R-:W-:Y:S02]  /*8280*/  FMNMX.FTZ R11, R101, R6, !PT ;  /* 0x00000006650b7209 */ /* 0x000fe40007810000 */
[----:B------:R-:W-:Y:S02]  /*8290*/  ISETP.LT.OR P1, PT, R13, 0x59, P1 ;  /* 0x000000590d00780c */ /* 0x000fe40000f21670 */
[----:B------:R-:W-:Y:S01]  /*82a0*/  ISETP.GT.AND P2, PT, R12, 0x89, !P2 ;  /* 0x000000890c00780c */ /* 0x000fe20005744270 */
[----:B------:R-:W0:Y:S01]  /*82b0*/  SHFL.BFLY PT, R6, R11, 0x2, 0x1f ;  /* 0x0c401f000b067f89 */ /* 0x000e2200000e0000 */
[----:B------:R-:W-:Y:S02]  /*82c0*/  FSEL R134, R134, -INF , !P1 ;  /* 0xff80000086867808 */ /* 0x000fe40004800000 */
[----:B------:R-:W-:-:S02]  /*82d0*/  LOP3.LUT P1, RZ, R16, 0x2000, RZ, 0xc0, !PT ;  /* 0x0000200010ff7812 */ /* 0x000fc4000782c0ff */
[C---:B------:R-:W-:Y:S02]  /*82e0*/  ISETP.LT.OR P2, PT, R13.reuse, 0x8a, P2 ;  /* 0x0000008a0d00780c */ /* 0x040fe40001741670 */
[C---:B------:R-:W-:Y:S02]  /*82f0*/  ISETP.GT.AND P1, PT, R12.reuse, 0x59, !P1 ;  /* 0x000000590c00780c */ /* 0x040fe40004f24270 */
[----:B------:R-:W-:Y:S02]  /*8300*/  ISETP.GT.AND P3, PT, R12, 0x90, !P3 ;  /* 0x000000900c00780c */ /* 0x000fe40005f64270 */
[----:B------:R-:W-:Y:S02]  /*8310*/  ISETP.LT.OR P1, PT, R13, 0x5a, P1 ;  /* 0x0000005a0d00780c */ /* 0x000fe40000f21670 */
[----:B------:R-:W-:Y:S02]  /*8320*/  FSEL R95, R95, -INF , !P2 ;  /* 0xff8000005f5f7808 */ /* 0x000fe40005000000 */
[----:B------:R-:W-:-:S02]  /*8330*/  FSEL R135, R135, -INF , !P1 ;  /* 0xff80000087877808 */ /* 0x000fc40004800000 */
[----:B------:R-:W-:Y:S02]  /*8340*/  LOP3.LUT P1, RZ, R16, 0x1000, RZ, 0xc0, !PT ;  /* 0x0000100010ff7812 */ /* 0x000fe4000782c0ff */
[C---:B------:R-:W-:Y:S02]  /*8350*/  ISETP.LT.OR P3, PT, R13.reuse, 0x91, P3 ;  /* 0x000000910d00780c */ /* 0x040fe40001f61670 */
[C---:B------:R-:W-:Y:S02]  /*8360*/  ISETP.GT.AND P1, PT, R12.reuse, 0x60, !P1 ;  /* 0x000000600c00780c */ /* 0x040fe40004f24270 */
[----:B------:R-:W-:Y:S02]  /*8370*/  ISETP.GT.AND P4, PT, R12, 0x91, !P4 ;  /* 0x000000910c00780c */ /* 0x000fe40006784270 */
[----:B------:R-:W-:Y:S02]  /*8380*/  ISETP.LT.OR P1, PT, R13, 0x61, P1 ;  /* 0x000000610d00780c */ /* 0x000fe40000f21670 */
[----:B0-----:R-:W-:-:S02]  /*8390*/  FMNMX.FTZ R15, R11, R6, !PT ;  /* 0x000000060b0f7209 */ /* 0x001fc40007810000 */
[----:B------:R-:W-:Y:S02]  /*83a0*/  FSEL R106, R106, -INF , !P1 ;  /* 0xff8000006a6a7808 */ /* 0x000fe40004800000 */
[----:B------:R-:W-:Y:S01]  /*83b0*/  LOP3.LUT P1, RZ, R16, 0x800, RZ, 0xc0, !PT ;  /* 0x0000080010ff7812 */ /* 0x000fe2000782c0ff */
[----:B------:R-:W0:Y:S01]  /*83c0*/  SHFL.BFLY PT, R6, R15, 0x1, 0x1f ;  /* 0x0c201f000f067f89 */ /* 0x000e2200000e0000 */
[----:B------:R-:W-:Y:S02]  /*83d0*/  FSEL R98, R98, -INF , !P3 ;  /* 0xff80000062627808 */ /* 0x000fe40005800000 */
[C---:B------:R-:W-:Y:S02]  /*83e0*/  ISETP.GT.AND P1, PT, R12.reuse, 0x61, !P1 ;  /* 0x000000610c00780c */ /* 0x040fe40004f24270 */
[----:B------:R-:W-:Y:S02]  /*83f0*/  ISETP.GT.AND P5, PT, R12, 0x98, !P5 ;  /* 0x000000980c00780c */ /* 0x000fe40006fa4270 */
[----:B------:R-:W-:-:S02]  /*8400*/  ISETP.LT.OR P1, PT, R13, 0x62, P1 ;  /* 0x000000620d00780c */ /* 0x000fc40000f21670 */
[----:B------:R-:W-:Y:S02]  /*8410*/  ISETP.LT.OR P4, PT, R13, 0x92, P4 ;  /* 0x000000920d00780c */ /* 0x000fe40002781670 */
[----:B------:R-:W-:Y:S02]  /*8420*/  FSEL R107, R107, -INF , !P1 ;  /* 0xff8000006b6b7808 */ /* 0x000fe40004800000 */
[----:B------:R-:W-:Y:S02]  /*8430*/  LOP3.LUT P1, RZ, R16, 0x400, RZ, 0xc0, !PT ;  /* 0x0000040010ff7812 */ /* 0x000fe4000782c0ff */
[----:B------:R-:W-:Y:S02]  /*8440*/  ISETP.LT.OR P5, PT, R13, 0x99, P5 ;  /* 0x000000990d00780c */ /* 0x000fe40002fa1670 */
[----:B------:R-:W-:Y:S02]  /*8450*/  ISETP.GT.AND P1, PT, R12, 0x68, !P1 ;  /* 0x000000680c00780c */ /* 0x000fe40004f24270 */
[----:B------:R-:W-:-:S02]  /*8460*/  FSEL R99, R99, -INF , !P4 ;  /* 0xff80000063637808 */ /* 0x000fc40006000000 */
[----:B------:R-:W-:Y:S02]  /*8470*/  ISETP.LT.OR P1, PT, R13, 0x69, P1 ;  /* 0x000000690d00780c */ /* 0x000fe40000f21670 */
[----:B------:R-:W-:Y:S02]  /*8480*/  FSEL R102, R102, -INF , !P5 ;  /* 0xff80000066667808 */ /* 0x000fe40006800000 */
[----:B------:R-:W-:Y:S02]  /*8490*/  FSEL R110, R110, -INF , !P1 ;  /* 0xff8000006e6e7808 */ /* 0x000fe40004800000 */
[----:B------:R-:W-:Y:S02]  /*84a0*/  LOP3.LUT P1, RZ, R16, 0x200, RZ, 0xc0, !PT ;  /* 0x0000020010ff7812 */ /* 0x000fe4000782c0ff */
[----:B0-----:R-:W-:Y:S02]  /*84b0*/  FMNMX.FTZ R6, R15, R6, !PT ;  /* 0x000000060f067209 */ /* 0x001fe40007810000 */
[----:B------:R-:W-:-:S03]  /*84c0*/  ISETP.GT.AND P1, PT, R12, 0x69, !P1 ;  /* 0x000000690c00780c */ /* 0x000fc60004f24270 */
[----:B------:R-:W-:Y:S01]  /*84d0*/  FFMA.FTZ R10, R6, R21, -8 ;  /* 0xc1000000060a7423 */ /* 0x000fe20000010015 */
[----:B------:R-:W-:-:S04]  /*84e0*/  ISETP.LT.OR P1, PT, R13, 0x6a, P1 ;  /* 0x0000006a0d00780c */ /* 0x000fc80000f21670 */
[----:B------:R-:W-:Y:S02]  /*84f0*/  FSEL R111, R111, -INF , !P1 ;  /* 0xff8000006f6f7808 */ /* 0x000fe40004800000 */
[----:B------:R-:W-:-:S04]  /*8500*/  LOP3.LUT P1, RZ, R16, 0x100, RZ, 0xc0, !PT ;  /* 0x0000010010ff7812 */ /* 0x000fc8000782c0ff */
[----:B------:R-:W-:-:S04]  /*8510*/  ISETP.GT.AND P1, PT, R12, 0x70, !P1 ;  /* 0x000000700c00780c */ /* 0x000fc80004f24270 */
[----:B------:R-:W-:-:S04]  /*8520*/  ISETP.LT.OR P1, PT, R13, 0x71, P1 ;  /* 0x000000710d00780c */ /* 0x000fc80000f21670 */
[----:B------:R-:W-:Y:S02]  /*8530*/  FSEL R114, R114, -INF , !P1 ;  /* 0xff80000072727808 */ /* 0x000fe40004800000 */
[----:B------:R-:W-:-:S04]  /*8540*/  LOP3.LUT P1, RZ, R16, 0x80, RZ, 0xc0, !PT ;  /* 0x0000008010ff7812 */ /* 0x000fc8000782c0ff */
[----:B------:R-:W-:-:S04]  /*8550*/  ISETP.GT.AND P1, PT, R12, 0x71, !P1 ;  /* 0x000000710c00780c */ /* 0x000fc80004f24270 */
[----:B------:R-:W-:-:S04]  /*8560*/  ISETP.LT.OR P1, PT, R13, 0x72, P1 ;  /* 0x000000720d00780c */ /* 0x000fc80000f21670 */
[----:B------:R-:W-:Y:S02]  /*8570*/  FSEL R115, R115, -INF , !P1 ;  /* 0xff80000073737808 */ /* 0x000fe40004800000 */
[----:B------:R-:W-:Y:S02]  /*8580*/  ISETP.GT.AND P1, PT, R12, 0x78, !P6 ;  /* 0x000000780c00780c */ /* 0x000fe40007724270 */
[----:B------:R-:W-:Y:S02]  /*8590*/  LOP3.LUT P6, RZ, R16, 0x1000000, RZ, 0xc0, !PT ;  /* 0x0100000010ff7812 */ /* 0x000fe400078cc0ff */
        /* <DEDUP_REMOVED lines=46> */
[----:B------:R-:W-:Y:S02]  /*8880*/  ISETP.GT.AND P1, PT, R12, RZ, !P6 ;  /* 0x000000ff0c00720c */ /* 0x000fe40007724270 */
[----:B------:R-:W-:Y:S02]  /*8890*/  LOP3.LUT P6, RZ, R16, 0x8000000, RZ, 0xc0, !PT ;  /* 0x0800000010ff7812 */ /* 0x000fe400078cc0ff */
[----:B------:R-:W-:Y:S02]  /*88a0*/  ISETP.LT.OR P1, PT, R13, 0x1, P1 ;  /* 0x000000010d00780c */ /* 0x000fe40000f21670 */
[----:B------:R-:W-:Y:S02]  /*88b0*/  ISETP.GT.AND P2, PT, R12, 0x99, !P6 ;  /* 0x000000990c00780c */ /* 0x000fe40007744270 */
[----:B------:R-:W-:-:S02]  /*88c0*/  FSEL R169, R154, -INF , !P1 ;  /* 0xff8000009aa97808 */ /* 0x000fc40004800000 */
[----:B------:R-:W-:Y:S02]  /*88d0*/  FSETP.NEU.FTZ.AND P1, PT, R6, -INF , PT ;  /* 0xff8000000600780b */ /* 0x000fe40003f3d000 */
[----:B------:R-:W-:Y:S02]  /*88e0*/  ISETP.LT.OR P2, PT, R13, 0x9a, P2 ;  /* 0x0000009a0d00780c */ /* 0x000fe40001741670 */
[----:B------:R-:W-:Y:S02]  /*88f0*/  FSEL R10, R10, RZ, P1 ;  /* 0x000000ff0a0a7208 */ /* 0x000fe40000800000 */
[----:B------:R-:W-:-:S03]  /*8900*/  FSEL R103, R103, -INF , !P2 ;  /* 0xff80000067677808 */ /* 0x000fc60005000000 */
        /* <DEDUP_REMOVED lines=48> */
[----:B------:R-:W-:Y:S01]  /*8c10*/  FFMA.FTZ R100, R100, UR39, -R10 ;  /* 0x0000002764647c23 */ /* 0x000fe2000801080a */
        /* <DEDUP_REMOVED lines=40> */
[----:B------:R-:W-:-:S01]  /*8ea0*/  FFMA.FTZ R109, R113, UR39, -R10 ;  /* 0x00000027716d7c23 */ /* 0x000fc2000801080a */
[----:B------:R-:W-:Y:S01]  /*8eb0*/  FFMA.FTZ R113, R117, UR39, -R10 ;  /* 0x0000002775717c23 */ /* 0x000fe2000801080a */
[----:B------:R-:W-:Y:S01]  /*8ec0*/  MUFU.EX2 R145, R145 ;  /* 0x0000009100917308 */ /* 0x000fe20000000800 */
[----:B------:R-:W-:-:S05]  /*8ed0*/  FMNMX.FTZ R156, R103, R108, !PT ;  /* 0x0000006c679c7209 */ /* 0x000fca0007810000 */
[----:B------:R-:W0:Y:S02]  /*8ee0*/  SHFL.BFLY PT, R157, R156, 0x2, 0x1f ;  /* 0x0c401f009c9d7f89 */ /* 0x000e2400000e0000 */
[----:B------:R1:W-:Y:S08]  /*8ef0*/  MUFU.EX2 R108, R160 ;  /* 0x000000a0006c7308 */ /* 0x0003f00000000800 */
[----:B------:R-:W-:Y:S01]  /*8f00*/  MUFU.EX2 R148, R148 ;  /* 0x0000009400947308 */ /* 0x000fe20000000800 */
[----:B-1----:R-:W-:-:S01]  /*8f10*/  FFMA.FTZ R160, R101, UR39, -R10 ;  /* 0x0000002765a07c23 */ /* 0x002fc2000801080a */
[----:B------:R-:W-:-:S06]  /*8f20*/  IMAD.U32 R101, RZ, RZ, UR39 ;  /* 0x00000027ff657e24 */ /* 0x000fcc000f8e00ff */
[----:B------:R-:W-:Y:S01]  /*8f30*/  MUFU.EX2 R149, R149 ;  /* 0x0000009500957308 */ /* 0x000fe20000000800 */
[----:B0-----:R-:W-:Y:S02]  /*8f40*/  FMNMX.FTZ R157, R156, R157, !PT ;  /* 0x0000009d9c9d7209 */ /* 0x001fe40007810000 */
[----:B------:R-:W-:-:S05]  /*8f50*/  FSEL R156, R6, RZ, P1 ;  /* 0x000000ff069c7208 */ /* 0x000fca0000800000 */
[----:B------:R-:W-:Y:S01]  /*8f60*/  MUFU.EX2 R120, R120 ;  /* 0x0000007800787308 */ /* 0x000fe20000000800 */
[----:B------:R-:W0:Y:S01]  /*8f70*/  SHFL.BFLY PT, R116, R157, 0x1, 0x1f ;  /* 0x0c201f009d747f89 */ /* 0x000e2200000e0000 */
[----:B------:R-:W-:-:S06]  /*8f80*/  FADD.FTZ R156, -R156, R7 ;  /* 0x000000079c9c7221 */ /* 0x000fcc0000010100 */
[----:B------:R1:W-:Y:S08]  /*8f90*/  MUFU.EX2 R7, R160 ;  /* 0x000000a000077308 */ /* 0x0003f00000000800 */
[----:B------:R-:W-:Y:S08]  /*8fa0*/  MUFU.EX2 R121, R121 ;  /* 0x0000007900797308 */ /* 0x000ff00000000800 */
[----:B------:R-:W-:Y:S01]  /*8fb0*/  MUFU.EX2 R124, R124 ;  /* 0x0000007c007c7308 */ /* 0x000fe20000000800 */
[----:B0-----:R-:W-:-:S04]  /*8fc0*/  FMNMX.FTZ R10, R157, R116, !PT ;  /* 0x000000749d0a7209 */ /* 0x001fc80007810000 */
[C---:B------:R-:W-:Y:S01]  /*8fd0*/  FSETP.NEU.FTZ.AND P1, PT, R10.reuse, -INF , PT ;  /* 0xff8000000a00780b */ /* 0x040fe20003f3d000 */
[----:B------:R-:W-:-:S01]  /*8fe0*/  FFMA.FTZ R116, R10, R101, -8 ;  /* 0xc10000000a747423 */ /* 0x000fc20000010065 */
[----:B------:R-:W-:Y:S01]  /*8ff0*/  FMUL.FTZ R101, R156, UR39 ;  /* 0x000000279c657c20 */ /* 0x000fe20008410000 */
[----:B------:R-:W-:Y:S01]  /*9000*/  MUFU.EX2 R125, R125 ;  /* 0x0000007d007d7308 */ /* 0x000fe20000000800 */
[----:B------:R-:W-:Y:S02]  /*9010*/  FSEL R161, R10, RZ, P1 ;  /* 0x000000ff0aa17208 */ /* 0x000fe40000800000 */
[----:B------:R-:W-:-:S03]  /*9020*/  FSEL R116, R116, RZ, P1 ;  /* 0x000000ff74747208 */ /* 0x000fc60000800000 */
[----:B------:R-:W-:Y:S02]  /*9030*/  FADD.FTZ R161, -R161, R8 ;  /* 0x00000008a1a17221 */ /* 0x000fe40000010100 */
[----:B-1----:R-:W-:-:S01]  /*9040*/  FFMA.FTZ R160, R163, UR39, -R116 ;  /* 0x00000027a3a07c23 */ /* 0x002fc20008010874 */
[--C-:B------:R-:W-:Y:S01]  /*9050*/  FFMA.FTZ R163, R126, UR39, -R116.reuse ;  /* 0x000000277ea37c23 */ /* 0x100fe20008010874 */
[----:B------:R-:W-:-:S01]  /*9060*/  FFMA.FTZ R117, R169, UR39, -R116 ;  /* 0x00000027a9757c23 */ /* 0x000fc20008010874 */
[----:B------:R-:W-:Y:S01]  /*9070*/  FMUL.FTZ R126, R161, UR39 ;  /* 0x00000027a17e7c20 */ /* 0x000fe20008410000 */
        /* <DEDUP_REMOVED lines=17> */
[----:B------:R-:W1:Y:S01]  /*9190*/  MUFU.EX2 R126, R126 ;  /* 0x0000007e007e7308 */ /* 0x000e620000000800 */
[----:B0-----:R-:W-:-:S01]  /*91a0*/  FFMA.FTZ R164, R101, R3, R14 ;  /* 0x0000000365a47223 */ /* 0x001fc2000001000e */
[--C-:B------:R-:W-:Y:S01]  /*91b0*/  FFMA.FTZ R123, R123, UR39, -R116.reuse ;  /* 0x000000277b7b7c23 */ /* 0x100fe20008010874 */
[----:B------:R-:W-:-:S01]  /*91c0*/  FFMA.FTZ R127, R127, UR39, -R116 ;  /* 0x000000277f7f7c23 */ /* 0x000fc20008010874 */
[----:B------:R-:W-:Y:S01]  /*91d0*/  FFMA.FTZ R130, R130, UR39, -R116 ;  /* 0x0000002782827c23 */ /* 0x000fe20008010874 */
[----:B------:R-:W-:-:S01]  /*91e0*/  FADD.FTZ R164, R11, R164 ;  /* 0x000000a40ba47221 */ /* 0x000fc20000010000 */
        /* <DEDUP_REMOVED lines=11> */
[----:B-1----:R-:W-:-:S01]  /*92a0*/  FFMA.FTZ R3, R126, R0, R117 ;  /* 0x000000007e037223 */ /* 0x002fc20000010075 */
[--C-:B------:R-:W-:Y:S01]  /*92b0*/  FFMA.FTZ R118, R118, UR39, -R116.reuse ;  /* 0x0000002776767c23 */ /* 0x100fe20008010874 */
[----:B------:R-:W-:-:S01]  /*92c0*/  FFMA.FTZ R119, R119, UR39, -R116 ;  /* 0x0000002777777c23 */ /* 0x000fc20008010874 */
[--C-:B------:R-:W-:Y:S01]  /*92d0*/  FFMA.FTZ R90, R90, UR39, -R116.reuse ;  /* 0x000000275a5a7c23 */ /* 0x100fe20008010874 */
[----:B------:R-:W-:-:S01]  /*92e0*/  FFMA.FTZ R91, R91, UR39, -R116 ;  /* 0x000000275b5b7c23 */ /* 0x000fc20008010874 */
[--C-:B------:R-:W-:Y:S01]  /*92f0*/  FFMA.FTZ R95, R95, UR39, -R116.reuse ;  /* 0x000000275f5f7c23 */ /* 0x100fe20008010874 */
[----:B------:R-:W-:-:S01]  /*9300*/  FFMA.FTZ R99, R99, UR39, -R116 ;  /* 0x0000002763637c23 */ /* 0x000fc20008010874 */
[----:B------:R-:W1:Y:S01]  /*9310*/  MUFU.EX2 R158, R158 ;  /* 0x0000009e009e7308 */ /* 0x000e620000000800 */
[----:B0-----:R-:W-:-:S01]  /*9320*/  FADD.FTZ R0, R156, R3 ;  /* 0x000000039c007221 */ /* 0x001fc20000010000 */
[----:B------:R-:W-:Y:S01]  /*9330*/  FADD.FTZ R3, R15, R164 ;  /* 0x000000a40f037221 */ /* 0x000fe20000010000 */
[----:B------:R-:W-:-:S01]  /*9340*/  FFMA.FTZ R102, R102, UR39, -R116 ;  /* 0x0000002766667c23 */ /* 0x000fc20008010874 */
[----:B------:R-:W-:-:S04]  /*9350*/  FFMA.FTZ R103, R103, UR39, -R116 ;  /* 0x0000002767677c23 */ /* 0x000fc80008010874 */
[----:B------:R-:W0:Y:S01]  /*9360*/  MUFU.EX2 R157, R157 ;  /* 0x0000009d009d7308 */ /* 0x000e220000000800 */
[----:B--2---:R-:W-:-:S01]  /*9370*/  FADD.FTZ R161, R155, R0 ;  /* 0x000000009ba17221 */ /* 0x004fc20000010000 */
[----:B------:R-:W-:-:S04]  /*9380*/  FADD.FTZ R0, R20, R3 ;  /* 0x0000000314007221 */ /* 0x000fc80000010000 */
[----:B------:R-:W-:Y:S02]  /*9390*/  FADD.FTZ R3, R21, R0 ;  /* 0x0000000015037221 */ /* 0x000fe40000010000 */
[----:B------:R-:W2:Y:S01]  /*93a0*/  MUFU.EX2 R160, R160 ;  /* 0x000000a000a07308 */ /* 0x000ea20000000800 */
[----:B-1----:R-:W-:-:S01]  /*93b0*/  FADD.FTZ R164, R158, R161 ;  /* 0x000000a19ea47221 */ /* 0x002fc20000010000 */
[----:B------:R-:W-:-:S04]  /*93c0*/  FADD.FTZ R0, R152, R3 ;  /* 0x0000000398007221 */ /* 0x000fc80000010000 */
[----:B------:R-:W-:Y:S02]  /*93d0*/  FADD.FTZ R3, R153, R0 ;  /* 0x0000000099037221 */ /* 0x000fe40000010000 */
[----:B------:R-:W1:Y:S01]  /*93e0*/  MUFU.EX2 R159, R159 ;  /* 0x0000009f009f7308 */ /* 0x000e620000000800 */
[----:B0-----:R-:W-:-:S01]  /*93f0*/  FADD.FTZ R161, R157, R164 ;  /* 0x000000a49da17221 */ /* 0x001fc20000010000 */
[----:B------:R-:W-:-:S04]  /*9400*/  FADD.FTZ R3, R154, R3 ;  /* 0x000000039a037221 */ /* 0x000fc80000010000 */
[----:B------:R-:W-:Y:S02]  /*9410*/  FADD.FTZ R0, R136, R3 ;  /* 0x0000000388007221 */ /* 0x000fe40000010000 */
        /* <DEDUP_REMOVED lines=22> */
[----:B------:R-:W-:-:S06]  /*9580*/  FADD.FTZ R3, R125, R0 ;  /* 0x000000007d037221 */ /* 0x000fcc0000010000 */
[----:B------:R-:W0:Y:S01]  /*9590*/  MUFU.EX2 R147, R147 ;  /* 0x0000009300937308 */ /* 0x000e220000000800 */
[----:B--2---:R-:W-:-:S07]  /*95a0*/  FADD.FTZ R161, R143, R164 ;  /* 0x000000a48fa17221 */ /* 0x004fce0000010000 */
[----:B------:R-:W2:Y:S01]  /*95b0*/  MUFU.EX2 R150, R150 ;  /* 0x0000009600967308 */ /* 0x000ea20000000800 */
[----:B-1----:R-:W-:-:S07]  /*95c0*/  FADD.FTZ R164, R146, R161 ;  /* 0x000000a192a47221 */ /* 0x002fce0000010000 */
[----:B------:R-:W1:Y:S01]  /*95d0*/  MUFU.EX2 R151, R151 ;  /* 0x0000009700977308 */ /* 0x000e620000000800 */
[----:B0-----:R-:W-:-:S07]  /*95e0*/  FADD.FTZ R161, R147, R164 ;  /* 0x000000a493a17221 */ /* 0x001fce0000010000 */
        /* <DEDUP_REMOVED lines=23> */
[----:B0-----:R-:W-:-:S01]  /*9760*/  FADD.FTZ R164, R134, R161 ;  /* 0x000000a186a47221 */ /* 0x001fc20000010000 */
[----:B------:R-:W-:-:S06]  /*9770*/  FFMA.FTZ R161, R94, UR39, -R116 ;  /* 0x000000275ea17c23 */ /* 0x000fcc0008010874 */
        /* <DEDUP_REMOVED lines=17> */
[----:B0-----:R-:W-:-:S04]  /*9890*/  FADD.FTZ R3, R13, R0 ;  /* 0x000000000d037221 */ /* 0x001fc80000010000 */
[----:B------:R-:W-:-:S03]  /*98a0*/  FADD.FTZ R0, R108, R3 ;  /* 0x000000036c007221 */ /* 0x000fc60000010000 */
[----:B------:R-:W0:Y:S01]  /*98b0*/  MUFU.EX2 R109, R109 ;  /* 0x0000006d006d7308 */ /* 0x000e220000000800 */
[----:B--2---:R-:W-:-:S01]  /*98c0*/  FADD.FTZ R163, R111, R94 ;  /* 0x0000005e6fa37221 */ /* 0x004fc20000010000 */
[----:B------:R-:W-:-:S06]  /*98d0*/  FFMA.FTZ R94, R98, UR39, -R116 ;  /* 0x00000027625e7c23 */ /* 0x000fcc0008010874 */
        /* <DEDUP_REMOVED lines=24> */
[----:B------:R-:W-:Y:S01]  /*9a60*/  MUFU.EX2 R164, R95 ;  /* 0x0000005f00a47308 */ /* 0x000fe20000000800 */
[----:B-1----:R-:W-:-:S07]  /*9a70*/  FADD.FTZ R98, R161, R98 ;  /* 0x00000062a1627221 */ /* 0x002fce0000010000 */
[----:B------:R-:W1:Y:S01]  /*9a80*/  MUFU.EX2 R96, R96 ;  /* 0x0000006000607308 */ /* 0x000e620000000800 */
[----:B0-----:R-:W-:-:S07]  /*9a90*/  FADD.FTZ R3, R93, R0 ;  /* 0x000000005d037221 */ /* 0x001fce0000010000 */
[----:B------:R-:W-:Y:S08]  /*9aa0*/  MUFU.EX2 R94, R94 ;  /* 0x0000005e005e7308 */ /* 0x000ff00000000800 */
[----:B------:R-:W0:Y:S01]  /*9ab0*/  MUFU.EX2 R97, R97 ;  /* 0x0000006100617308 */ /* 0x000e220000000800 */
[----:B-1----:R-:W-:-:S07]  /*9ac0*/  FADD.FTZ R0, R96, R3 ;  /* 0x0000000360007221 */ /* 0x002fce0000010000 */
[----:B------:R1:W2:Y:S08]  /*9ad0*/  MUFU.EX2 R95, R99 ;  /* 0x00000063005f7308 */ /* 0x0002b00000000800 */
[----:B------:R-:W3:Y:S01]  /*9ae0*/  MUFU.EX2 R100, R100 ;  /* 0x0000006400647308 */ /* 0x000ee20000000800 */
[----:B-1----:R-:W-:-:S01]  /*9af0*/  FADD.FTZ R99, R164, R98 ;  /* 0x00000062a4637221 */ /* 0x002fc20000010000 */
[----:B0-----:R-:W-:-:S03]  /*9b00*/  FADD.FTZ R3, R97, R0 ;  /* 0x0000000061037221 */ /* 0x001fc60000010000 */
[----:B------:R-:W-:-:S03]  /*9b10*/  FADD.FTZ R98, R94, R99 ;  /* 0x000000635e627221 */ /* 0x000fc60000010000 */
[----:B------:R-:W0:Y:S01]  /*9b20*/  MUFU.EX2 R163, R102 ;  /* 0x0000006600a37308 */ /* 0x000e220000000800 */
[----:B--2---:R-:W-:-:S07]  /*9b30*/  FADD.FTZ R98, R95, R98 ;  /* 0x000000625f627221 */ /* 0x004fce0000010000 */
[----:B------:R-:W1:Y:S01]  /*9b40*/  MUFU.EX2 R103, R103 ;  /* 0x0000006700677308 */ /* 0x000e620000000800 */
[----:B---3--:R-:W-:-:S04]  /*9b50*/  FADD.FTZ R0, R100, R3 ;  /* 0x0000000364007221 */ /* 0x008fc80000010000 */
[----:B------:R-:W-:Y:S01]  /*9b60*/  FADD.FTZ R3, R7, R0 ;  /* 0x0000000007037221 */ /* 0x000fe20000010000 */
[----:B0-----:R-:W-:-:S04]  /*9b70*/  FADD.FTZ R98, R163, R98 ;  /* 0x00000062a3627221 */ /* 0x001fc80000010000 */
[----:B-1----:R-:W-:Y:S01]  /*9b80*/  FADD.FTZ R0, R103, R98 ;  /* 0x0000006267007221 */ /* 0x002fe20000010000 */
[----:B------:R-:W-:Y:S06]  /*9b90*/  @!P0 BRA `(.L_x_1139) ;  /* 0x0000000000048947 */ /* 0x000fec0003800000 */
[----:B------:R-:W-:Y:S01]  /*9ba0*/  BPT.TRAP 0x1 ;  /* 0x000000040000795c */ /* 0x000fe20000300000 */
.L_x_1139:
[----:B------:R-:W-:Y:S01]  /*9bb0*/  ULEA UR6, UR32, UR43, 0x3 ;  /* 0x0000002b20067291 */ /* 0x000fe2000f8e183f */
[----:B------:R-:W-:Y:S01]  /*9bc0*/  ISETP.GT.AND P1, PT, R9, UR31, PT ;  /* 0x0000001f09007c0c */ /* 0x000fe2000bf24270 */
[----:B------:R-:W-:Y:S01]  /*9bd0*/  UMOV UR33, UR46 ;  /* 0x0000002e00217c82 */ /* 0x000fe20008000000 */
[----:B------:R-:W-:Y:S01]  /*9be0*/  F2FP.SATFINITE.E4M3.F32.PACK_AB_MERGE_C R8, R127, R8, RZ ;  /* 0x000000087f08723e */ /* 0x000fe200048070ff */
[----:B------:R-:W-:Y:S01]  /*9bf0*/  UIADD3 UR6, UR6, 0x22860, URZ ;  /* 0x0002286006067890 */ /* 0x000fe2000fffe03f */
[----:B------:R-:W-:Y:S01]  /*9c00*/  F2FP.SATFINITE.E4M3.F32.PACK_AB_MERGE_C R12, R13, R12, RZ ;  /* 0x0000000c0d0c723e */ /* 0x000fe200048070ff */
[----:B------:R-:W-:Y:S01]  /*9c10*/  UMOV UR32, UR45 ;  /* 0x0000002d00207c82 */ /* 0x000fe20008000000 */
[----:B------:R-:W-:Y:S01]  /*9c20*/  F2FP.SATFINITE.E4M3.F32.PACK_AB_MERGE_C R7, R7, R100, RZ ;  /* 0x000000640707723e */ /* 0x000fe200048070ff */
[----:B------:R-:W-:Y:S01]  /*9c30*/  UPRMT UR6, UR41, 0x654, UR6 ;  /* 0x0000065429067896 */ /* 0x000fe20008000006 */
        /* <DEDUP_REMOVED lines=9> */
[----:B------:R-:W-:Y:S01]  /*9cd0*/  SYNCS.ARRIVE.TRANS64.RED.A1T0 RZ, [UR6], RZ ;  /* 0x000000ffffff79a7 */ /* 0x000fe20008100406 */
[----:B------:R-:W-:Y:S01]  /*9ce0*/  F2FP.SATFINITE.E4M3.F32.PACK_AB_MERGE_C R142, R143, R142, RZ ;  /* 0x0000008e8f8e723e */ /* 0x000fe200048070ff */
[-C--:B------:R-:W-:Y:S01]  /*9cf0*/  FMUL.FTZ R32, R32, R101.reuse ;  /* 0x0000006520207220 */ /* 0x080fe20000410000 */
        /* <DEDUP_REMOVED lines=22> */
[----:B------:R-:W-:Y:S01]  /*9e60*/  F2FP.SATFINITE.E4M3.F32.PACK_AB_MERGE_C R177, R123, R122, R8 ;  /* 0x0000007a7bb1723e */ /* 0x000fe20004807008 */
[-C--:B------:R-:W-:Y:S01]  /*9e70*/  FMUL.FTZ R56, R56, R101.reuse ;  /* 0x0000006538387220 */ /* 0x080fe20000410000 */
        /* <DEDUP_REMOVED lines=31> */
[----:B------:R-:W-:Y:S01]  /*a070*/  VIADD R9, R9, 0xffffffff ;  /* 0xffffffff09097836 */ /* 0x000fe20000000000 */
[----:B------:R-:W-:Y:S01]  /*a080*/  F2FP.SATFINITE.E4M3.F32.PACK_AB_MERGE_C R168, R89, R88, R92 ;  /* 0x0000005859a8723e */ /* 0x000fe2000480705c */
[----:B------:R-:W-:Y:S01]  /*a090*/  FMUL.FTZ R26, R26, R126 ;  /* 0x0000007e1a1a7220 */ /* 0x000fe20000410000 */
[----:B------:R-:W-:Y:S01]  /*a0a0*/  F2FP.SATFINITE.E4M3.F32.PACK_AB_MERGE_C R169, R91, R90, R161 ;  /* 0x0000005a5ba9723e */ /* 0x000fe200048070a1 */
[----:B------:R-:W-:Y:S01]  /*a0b0*/  FMUL.FTZ R27, R27, R126 ;  /* 0x0000007e1b1b7220 */ /* 0x000fe20000410000 */
        /* <DEDUP_REMOVED lines=31> */
[----:B------:R-:W-:-:S02]  /*a2b0*/  IMAD.MOV.U32 R8, RZ, RZ, R10 ;  /* 0x000000ffff087224 */ /* 0x000fc400078e000a */
[----:B------:R-:W-:Y:S01]  /*a2c0*/  IMAD.MOV.U32 R7, RZ, RZ, R6 ;  /* 0x000000ffff077224 */ /* 0x000fe200078e0006 */
[----:B------:R-:W-:Y:S06]  /*a2d0*/  @P1 BRA `(.L_x_1140) ;  /* 0xffffffb8009c1947 */ /* 0x000fec000383ffff */
.L_x_1121:
[----:B------:R-:W-:Y:S01]  /*a2e0*/  ISETP.NE.AND P2, PT, R191, 0x1, PT ;  /* 0x00000001bf00780c */ /* 0x000fe20003f45270 */
[----:B------:R-:W-:Y:S01]  /*a2f0*/  UIADD3 UR6, UR38, 0x7f, URZ ;  /* 0x0000007f26067890 */ /* 0x000fe2000fffe03f */
[----:B------:R-:W-:Y:S02]  /*a300*/  IADD3 R8, R17, 0x1, -R5 ;  /* 0x0000000111087810 */ /* 0x000fe40007ffe805 */
[----:B------:R-:W-:-:S09]  /*a310*/  LOP3.LUT P1, RZ, R2, 0x8, RZ, 0xc0, !PT ;  /* 0x0000000802ff7812 */ /* 0x000fd2000782c0ff */
[----:B------:R-:W0:Y:S08]  /*a320*/  @P2 LDC R7, c[0x0][0x44c] ;  /* 0x00011300ff072b82 */ /* 0x000e300000000800 */
[----:B------:R-:W1:Y:S01]  /*a330*/  @P2 LDC R12, c[0x0][0x450] ;  /* 0x00011400ff0c2b82 */ /* 0x000e620000000800 */
[----:B0-----:R-:W-:-:S04]  /*a340*/  @P2 IMAD.HI.U32 R11, R7, UR6, RZ ;  /* 0x00000006070b2c27 */ /* 0x001fc8000f8e00ff */
[----:B------:R-:W-:Y:S01]  /*a350*/  IMAD.U32 R7, RZ, RZ, UR6 ;  /* 0x00000006ff077e24 */ /* 0x000fe2000f8e00ff */
[----:B-1----:R-:W-:-:S05]  /*a360*/  @P2 SHF.R.U32.HI R7, RZ, R12, R11 ;  /* 0x0000000cff072219 */ /* 0x002fca000001160b */
[----:B------:R-:W-:-:S04]  /*a370*/  IMAD.IADD R7, R8, 0x1, R7 ;  /* 0x0000000108077824 */ /* 0x000fc800078e0207 */
[----:B------:R-:W-:-:S05]  /*a380*/  VIADD R5, R7, -UR29 ;  /* 0x8000001d07057c36 */ /* 0x000fca0008000000 */
[----:B------:R-:W-:Y:S01]  /*a390*/  R2UR UR11, R5 ;  /* 0x00000000050b72ca */ /* 0x000fe200000e0000 */
[----:B------:R-:W-:-:S14]  /*a3a0*/  @!P1 BRA `(.L_x_1141) ;  /* 0x0000000000509947 */ /* 0x000fdc0003800000 */
[----:B------:R-:W-:-:S13]  /*a3b0*/  R2UR UR10, R7 ;  /* 0x00000000070a72ca */ /* 0x000fda00000e0000 */
[----:B------:R-:W-:-:S06]  /*a3c0*/  UISETP.GT.AND UP0, UPT, UR10, -0x1, UPT ;  /* 0xffffffff0a00788c */ /* 0x000fcc000bf04270 */
[----:B------:R-:W-:-:S13]  /*a3d0*/  PLOP3.LUT P1, PT, PT, PT, UP0, 0x80, 0x0 ;  /* 0x000000000000781c */ /* 0x000fda0003f2f008 */
[----:B------:R-:W-:Y:S05]  /*a3e0*/  @P1 BRA `(.L_x_1142) ;  /* 0x0000000000201947 */ /* 0x000fea0003800000 */
[----:B------:R-:W-:Y:S01]  /*a3f0*/  ULDC UR14, c[0x0][0x9e4] ;  /* 0x00027900000e7ab9 */ /* 0x000fe20000000800 */
[----:B------:R-:W-:Y:S02]  /*a400*/  ULOP3.LUT UR10, URZ, UR10, URZ, 0x33, !UPT ;  /* 0x0000000a3f0a7292 */ /* 0x000fe4000f8e333f */
[----:B------:R-:W-:-:S11]  /*a410*/  UISETP.NE.AND UP0, UPT, UR14, 0x1, UPT ;  /* 0x000000010e00788c */ /* 0x000fd6000bf05270 */
[----:B------:R-:W-:Y:S02]  /*a420*/  @UP0 ULDC.64 UR18, c[0x0][0x9e8] ;  /* 0x00027a0000120ab9 */ /* 0x000fe40000000a00 */
[----:B------:R-:W-:-:S04]  /*a430*/  UIMAD.WIDE.U32 UR6, UR10, UR18, URZ ;  /* 0x000000120a0672a5 */ /* 0x000fc8000f8e003f */
[----:B------:R-:W-:-:S04]  /*a440*/  @UP0 USHF.R.U32.HI UR10, URZ, UR19, UR7 ;  /* 0x000000133f0a0299 */ /* 0x000fc80008011607 */
[----:B------:R-:W-:Y:S01]  /*a450*/  ULOP3.LUT UR10, URZ, UR10, URZ, 0x33, !UPT ;  /* 0x0000000a3f0a7292 */ /* 0x000fe2000f8e333f */
[----:B------:R-:W-:Y:S11]  /*a460*/  BRA `(.L_x_1143) ;  /* 0x0000000000147947 */ /* 0x000ff60003800000 */
.L_x_1142:
[----:B------:R-:W-:Y:S02]  /*a470*/  ULDC UR14, c[0x0][0x9e4] ;  /* 0x00027900000e7ab9 */ /* 0x000fe40000000800 */
[----:B------:R-:W-:-:S11]  /*a480*/  UISETP.NE.AND UP0, UPT, UR14, 0x1, UPT ;  /* 0x000000010e00788c */ /* 0x000fd6000bf05270 */
[----:B------:R-:W-:Y:S02]  /*a490*/  @UP0 ULDC.64 UR18, c[0x0][0x9e8] ;  /* 0x00027a0000120ab9 */ /* 0x000fe40000000a00 */
[----:B------:R-:W-:-:S04]  /*a4a0*/  UIMAD.WIDE.U32 UR6, UR10, UR18, URZ ;  /* 0x000000120a0672a5 */ /* 0x000fc8000f8e003f */
[----:B------:R-:W-:-:S12]  /*a4b0*/  @UP0 USHF.R.U32.HI UR10, URZ, UR19, UR7 ;  /* 0x000000133f0a0299 */ /* 0x000fd80008011607 */
.L_x_1143:
[----:B------:R-:W-:-:S04]  /*a4c0*/  UIMAD UR10, UR10, UR14, URZ ;  /* 0x0000000e0a0a72a4 */ /* 0x000fc8000f8e023f */
[----:B------:R-:W-:-:S04]  /*a4d0*/  UISETP.LT.AND UP0, UPT, UR11, UR10, UPT ;  /* 0x0000000a0b00728c */ /* 0x000fc8000bf01270 */
[----:B------:R-:W-:-:S12]  /*a4e0*/  USEL UR11, UR11, UR10, !UP0 ;  /* 0x0000000a0b0b7287 */ /* 0x000fd8000c000000 */
.L_x_1141:
[----:B------:R-:W-:-:S04]  /*a4f0*/  UIADD3 UR6, UR11, 0x9f, URZ ;  /* 0x0000009f0b067890 */ /* 0x000fc8000fffe03f */
[----:B------:R-:W-:-:S04]  /*a500*/  UIMAD.WIDE UR6, UR6, 0x66666667, URZ ;  /* 0x66666667060678a5 */ /* 0x000fc8000f8e023f */
[----:B------:R-:W-:-:S04]  /*a510*/  USHF.R.U32.HI UR6, URZ, 0x1f, UR7 ;  /* 0x0000001f3f067899 */ /* 0x000fc80008011607 */
[----:B------:R-:W-:-:S04]  /*a520*/  ULEA.HI.SX32 UR6, UR7, UR6, 0x1a ;  /* 0x0000000607067291 */ /* 0x000fc8000f8fd23f */
[----:B------:R-:W-:-:S04]  /*a530*/  UISETP.LT.AND UP0, UPT, UR40, UR6, UPT ;  /* 0x000000062800728c */ /* 0x000fc8000bf01270 */
[----:B------:R-:W-:-:S06]  /*a540*/  USEL UR28, UR40, UR6, !UP0 ;  /* 0x00000006281c7287 */ /* 0x000fcc000c000000 */
[----:B------:R-:W-:-:S13]  /*a550*/  ISETP.GE.AND P1, PT, R9, UR28, PT ;  /* 0x0000001c09007c0c */ /* 0x000fda000bf26270 */
[----:B------:R-:W-:Y:S05]  /*a560*/  @!P1 BRA `(.L_x_1144) ;  /* 0x00000028004c9947 */ /* 0x000fea0003800000 */
[----:B------:R-:W-:Y:S01]  /*a570*/  IMAD.MOV.U32 R7, RZ, RZ, R10 ;  /* 0x000000ffff077224 */ /* 0x000fe200078e000a */
[----:B------:R-:W-:Y:S01]  /*a580*/  UMOV UR30, UR46 ;  /* 0x0000002e001e7c82 */ /* 0x000fe20008000000 */
[----:B------:R-:W-:Y:S01]  /*a590*/  IMAD.MOV.U32 R5, RZ, RZ, R6 ;  /* 0x000000ffff057224 */ /* 0x000fe200078e0006 */
[----:B------:R-:W-:-:S06]  /*a5a0*/  UMOV UR29, UR45 ;  /* 0x0000002d001d7c82 */ /* 0x000fcc0008000000 */
.L_x_1155:
[----:B------:R-:W-:Y:S01]  /*a5b0*/  ISETP.NE.AND P2, PT, RZ, UR42, PT ;  /* 0x0000002aff007c0c */ /* 0x000fe2000bf45270 */
[----:B------:R-:W-:-:S04]  /*a5c0*/  UISETP.NE.AND UP0, UPT, UR29, 0x1, UPT ;  /* 0x000000011d00788c */ /* 0x000fc8000bf05270 */
[----:B------:R-:W-:-:S04]  /*a5d0*/  USEL UR46, URZ, 0x1, UP0 ;  /* 0x000000013f2e7887 */ /* 0x000fc80008000000 */
[----:B------:R-:W-:-:S04]  /*a5e0*/  ULOP3.LUT UR46, UR30, UR46, URZ, 0x3c, !UPT ;  /* 0x0000002e1e2e7292 */ /* 0x000fc8000f8e3c3f */
[----:B------:R-:W-:Y:S08]  /*a5f0*/  @P2 BRA `(.L_x_1145) ;  /* 0x0000000000382947 */ /* 0x000ff00003800000 */
[----:B------:R-:W-:Y:S05]  /*a600*/  @!P0 BRA `(.L_x_1146) ;  /* 0x0000000000048947 */ /* 0x000fea0003800000 */
[----:B------:R-:W-:Y:S01]  /*a610*/  BPT.TRAP 0x1 ;  /* 0x000000040000795c */ /* 0x000fe20000300000 */
.L_x_1146:
        /* <DEDUP_REMOVED lines=9> */
.L_x_1147:
[----:B-1----:R-:W-:Y:S05]  /*a6b0*/  @P1 BRA `(.L_x_1145) ;  /* 0x0000000000081947 */ /* 0x002fea0003800000 */
[----:B------:R-:W1:Y:S02]  /*a6c0*/  SYNCS.PHASECHK.TRANS64.TRYWAIT P1, [UR6+0x22830], R6 ;  /* 0x02283006ff0075a7 */ /* 0x000e640008020146 */
[----:B-1----:R-:W-:Y:S05]  /*a6d0*/  @!P1 BRA `(.L_x_1148) ;  /* 0x000000f800509947 */ /* 0x002fea0003800000 */
.L_x_1145:
[----:B------:R-:W2:Y:S01]  /*a6e0*/  S2R R8, SR_TID.X ;  /* 0x0000000000087919 */ /* 0x000ea20000002100 */
        /* <DEDUP_REMOVED lines=21> */
[----:B--2---:R-:W-:-:S05]  /*a840*/  SHF.R.U32.HI R8, RZ, 0x7, R8 ;  /* 0x00000007ff087819 */ /* 0x004fca0000011608 */
[----:B01----:R-:W-:-:S05]  /*a850*/  VIADD R6, R8, 0x8 ;  /* 0x0000000808067836 */ /* 0x003fca0000000000 */
        /* <DEDUP_REMOVED lines=108> */
.L_x_1150:
[----:B------:R-:W-:Y:S01]  /*af20*/  ULEA UR6, UR29, UR43, 0x3 ;  /* 0x0000002b1d067291 */ /* 0x000fe2000f8e183f */
[----:B------:R-:W-:-:S05]  /*af30*/  IMAD.U32 R6, RZ, RZ, UR30 ;  /* 0x0000001eff067e24 */ /* 0x000fca000f8e00ff */
[----:B------:R-:W-:-:S04]  /*af40*/  SHF.L.U32 R6, R6, 0x1f, RZ ;  /* 0x0000001f06067819 */ /* 0x000fc800000006ff */
[----:B------:R0:W1:Y:S01]  /*af50*/  SYNCS.PHASECHK.TRANS64.TRYWAIT P1, [UR6+0x22850], R6 ;  /* 0x02285006ff0075a7 */ /* 0x0000620008020146 */
[----:B------:R-:W-:Y:S05]  /*af60*/  @!P0 BRA `(.L_x_1151) ;  /* 0x0000000000048947 */ /* 0x000fea0003800000 */
[----:B------:R-:W-:Y:S01]  /*af70*/  BPT.TRAP 0x1 ;  /* 0x000000040000795c */ /* 0x000fe20000300000 */
.L_x_1151:
[----:B-1----:R-:W-:Y:S05]  /*af80*/  @P1 BRA `(.L_x_1149) ;  /* 0x0000000000081947 */ /* 0x002fea0003800000 */
[----:B------:R-:W1:Y:S02]  /*af90*/  SYNCS.PHASECHK.TRANS64.TRYWAIT P1, [UR6+0x22850], R6 ;  /* 0x02285006ff0075a7 */ /* 0x000e640008020146 */
[----:B-1----:R-:W-:Y:S05]  /*afa0*/  @!P1 BRA `(.L_x_1152) ;  /* 0x000000f000349947 */ /* 0x002fea0003800000 */
.L_x_1149:
[----:B------:R-:W-:Y:S01]  /*afb0*/  UIADD3 UR6, UR43, 0x400, URZ ;  /* 0x000004002b067890 */ /* 0x000fe2000fffe03f */
[----:B------:R-:W-:Y:S01]  /*afc0*/  WARPGROUP.ARRIVE ;  /* 0x00000000000079c5 */ /* 0x000fe20000000000 */
[----:B------:R-:W-:-:S05]  /*afd0*/  UMOV UR7, 0xc0000010 ;  /* 0xc000001000077882 */ /* 0x000fca0000000000 */
[----:B------:R-:W2:Y:S01]  /*afe0*/  S2R R8, SR_TID.X ;  /* 0x0000000000087919 */ /* 0x000ea20000002100 */
        /* <DEDUP_REMOVED lines=8> */
[----:B--2---:R-:W-:-:S04]  /*b070*/  SHF.R.U32.HI R8, RZ, 0x7, R8 ;  /* 0x00000007ff087819 */ /* 0x004fc80000011608 */
[----:B01----:R-:W-:Y:S01]  /*b080*/  IADD3 R6, -R8, 0xb, RZ ;  /* 0x0000000b08067810 */ /* 0x003fe20007ffe1ff */
        /* <DEDUP_REMOVED lines=22> */
.L_x_1153:
[----:B0-----:R-:W-:Y:S01]  /*b1f0*/  FMNMX.FTZ R6, R152, R5, !PT ;  /* 0x0000000598067209 */ /* 0x001fe20007810000 */
[----:B------:R-:W-:Y:S01]  /*b200*/  ULEA UR6, UR45, UR43, 0x3 ;  /* 0x0000002b2d067291 */ /* 0x000fe2000f8e183f */
[----:B------:R-:W-:Y:S02]  /*b210*/  FMNMX.FTZ R8, R154, R7, !PT ;  /* 0x000000079a087209 */ /* 0x000fe40007810000 */
        /* <DEDUP_REMOVED lines=88> */
[----:B-1----:R-:W-:Y:S01]  /*b7a0*/  FMNMX.FTZ R10, R14, R15, !PT ;  /* 0x0000000f0e0a7209 */ /* 0x002fe20007810000 */
[----:B------:R-:W-:Y:S02]  /*b7b0*/  IMAD.U32 R15, RZ, RZ, UR39 ;  /* 0x00000027ff0f7e24 */ /* 0x000fe4000f8e00ff */
[----:B------:R-:W-:-:S02]  /*b7c0*/  FADD.FTZ R5, -R6, R5 ;  /* 0x0000000506057221 */ /* 0x000fc40000010100 */
[----:B------:R-:W-:Y:S02]  /*b7d0*/  FFMA.FTZ R168, R6, R15, -8 ;  /* 0xc100000006a87423 */ /* 0x000fe4000001000f */
[----:B------:R-:W-:Y:S01]  /*b7e0*/  FMUL.FTZ R13, R5, UR39 ;  /* 0x00000027050d7c20 */ /* 0x000fe20008410000 */
[----:B------:R-:W-:Y:S01]  /*b7f0*/  FADD.FTZ R5, -R10, R7 ;  /* 0x000000070a057221 */ /* 0x000fe20000010100 */
[----:B------:R-:W-:-:S01]  /*b800*/  FFMA.FTZ R21, R136, UR39, -R168 ;  /* 0x0000002788157c23 */ /* 0x000fc200080108a8 */
[--C-:B------:R-:W-:Y:S01]  /*b810*/  FFMA.FTZ R136, R137, UR39, -R168.reuse ;  /* 0x0000002789887c23 */ /* 0x100fe200080108a8 */
[----:B------:R-:W-:-:S01]  /*b820*/  FFMA.FTZ R137, R140, UR39, -R168 ;  /* 0x000000278c897c23 */ /* 0x000fc200080108a8 */
[--C-:B------:R-:W-:Y:S01]  /*b830*/  FFMA.FTZ R140, R141, UR39, -R168.reuse ;  /* 0x000000278d8c7c23 */ /* 0x100fe200080108a8 */
[----:B------:R-:W-:-:S01]  /*b840*/  FFMA.FTZ R12, R153, UR39, -R168 ;  /* 0x00000027990c7c23 */ /* 0x000fc200080108a8 */
[--C-:B------:R-:W-:Y:S01]  /*b850*/  FFMA.FTZ R141, R144, UR39, -R168.reuse ;  /* 0x00000027908d7c23 */ /* 0x100fe200080108a8 */
[----:B------:R-:W-:-:S01]  /*b860*/  FFMA.FTZ R144, R145, UR39, -R168 ;  /* 0x0000002791907c23 */ /* 0x000fc200080108a8 */
[----:B------:R-:W-:-:S02]  /*b870*/  IMAD.U32 R153, RZ, RZ, UR39 ;  /* 0x00000027ff997e24 */ /* 0x000fc4000f8e00ff */
[----:B------:R-:W-:-:S01]  /*b880*/  FFMA.FTZ R145, R148, UR39, -R168 ;  /* 0x0000002794917c23 */ /* 0x000fc200080108a8 */
[--C-:B------:R-:W-:Y:S01]  /*b890*/  FFMA.FTZ R148, R149, UR39, -R168.reuse ;  /* 0x0000002795947c23 */ /* 0x100fe200080108a8 */
[----:B------:R-:W-:-:S01]  /*b8a0*/  FFMA.FTZ R149, R101, UR39, -R168 ;  /* 0x0000002765957c23 */ /* 0x000fc200080108a8 */
[----:B------:R-:W-:Y:S01]  /*b8b0*/  FFMA.FTZ R101, R10, R153, -8 ;  /* 0xc10000000a657423 */ /* 0x000fe20000010099 */
[----:B------:R-:W-:-:S01]  /*b8c0*/  FFMA.FTZ R7, R152, UR39, -R168 ;  /* 0x0000002798077c23 */ /* 0x000fc200080108a8 */
[----:B------:R-:W-:Y:S01]  /*b8d0*/  FMUL.FTZ R5, R5, UR39 ;  /* 0x0000002705057c20 */ /* 0x000fe20008410000 */
[----:B------:R0:W-:Y:S01]  /*b8e0*/  MUFU.EX2 R8, R13 ;  /* 0x0000000d00087308 */ /* 0x0001e20000000800 */
[----:B------:R-:W-:-:S01]  /*b8f0*/  FFMA.FTZ R154, R154, UR39, -R101 ;  /* 0x000000279a9a7c23 */ /* 0x000fc20008010865 */
[----:B------:R-:W-:Y:S01]  /*b900*/  FFMA.FTZ R153, R155, UR39, -R101 ;  /* 0x000000279b997c23 */ /* 0x000fe20008010865 */
[----:B------:R-:W-:-:S01]  /*b910*/  FFMA.FTZ R11, R156, UR39, -R168 ;  /* 0x000000279c0b7c23 */ /* 0x000fc200080108a8 */
[----:B------:R-:W-:Y:S01]  /*b920*/  FFMA.FTZ R155, R158, UR39, -R101 ;  /* 0x000000279e9b7c23 */ /* 0x000fe20008010865 */
[----:B------:R-:W-:-:S01]  /*b930*/  FFMA.FTZ R14, R157, UR39, -R168 ;  /* 0x000000279d0e7c23 */ /* 0x000fc200080108a8 */
[--C-:B------:R-:W-:Y:S01]  /*b940*/  FFMA.FTZ R156, R159, UR39, -R101.reuse ;  /* 0x000000279f9c7c23 */ /* 0x100fe20008010865 */
        /* <DEDUP_REMOVED lines=19> */
[----:B------:R-:W-:Y:S01]  /*ba80*/  FFMA.FTZ R151, R151, UR39, -R101 ;  /* 0x0000002797977c23 */ /* 0x000fe20008010865 */
        /* <DEDUP_REMOVED lines=59> */
[----:B------:R-:W-:-:S02]  /*be40*/  FFMA.FTZ R101, R103, UR39, -R101 ;  /* 0x0000002767657c23 */ /* 0x000fc40008010865 */
        /* <DEDUP_REMOVED lines=112> */
[----:B------:R-:W-:Y:S01]  /*c550*/  MUFU.EX2 R90, R90 ;  /* 0x0000005a005a7308 */ /* 0x000fe20000000800 */
[----:B--2---:R-:W-:-:S07]  /*c560*/  FADD.FTZ R161, R119, R162 ;  /* 0x000000a277a17221 */ /* 0x004fce0000010000 */
        /* <DEDUP_REMOVED lines=11> */
[----:B------:R1:W-:Y:S08]  /*c620*/  MUFU.EX2 R94, R98 ;  /* 0x00000062005e7308 */ /* 0x0003f00000000800 */
[----:B------:R-:W2:Y:S01]  /*c630*/  MUFU.EX2 R97, R97 ;  /* 0x0000006100617308 */ /* 0x000ea20000000800 */
[----:B-1----:R-:W-:-:S01]  /*c640*/  FADD.FTZ R98, R90, R161 ;  /* 0x000000a15a627221 */ /* 0x002fc20000010000 */
[----:B0-----:R-:W-:-:S03]  /*c650*/  FADD.FTZ R0, R96, R3 ;  /* 0x0000000360007221 */ /* 0x001fc60000010000 */
[----:B------:R-:W-:-:S03]  /*c660*/  FADD.FTZ R98, R91, R98 ;  /* 0x000000625b627221 */ /* 0x000fc60000010000 */
[----:B------:R0:W1:Y:S01]  /*c670*/  MUFU.EX2 R95, R99 ;  /* 0x00000063005f7308 */ /* 0x0000620000000800 */
[----:B------:R-:W-:-:S07]  /*c680*/  FADD.FTZ R98, R163, R98 ;  /* 0x00000062a3627221 */ /* 0x000fce0000010000 */
[----:B------:R-:W3:Y:S01]  /*c690*/  MUFU.EX2 R100, R100 ;  /* 0x0000006400647308 */ /* 0x000ee20000000800 */
[----:B0-----:R-:W-:-:S01]  /*c6a0*/  FADD.FTZ R99, R164, R98 ;  /* 0x00000062a4637221 */ /* 0x001fc20000010000 */
[----:B--2---:R-:W-:-:S03]  /*c6b0*/  FADD.FTZ R3, R97, R0 ;  /* 0x0000000061037221 */ /* 0x004fc60000010000 */
[----:B------:R-:W-:-:S03]  /*c6c0*/  FADD.FTZ R98, R94, R99 ;  /* 0x000000635e627221 */ /* 0x000fc60000010000 */
[----:B------:R-:W0:Y:S01]  /*c6d0*/  MUFU.EX2 R161, R102 ;  /* 0x0000006600a17308 */ /* 0x000e220000000800 */
[----:B-1----:R-:W-:-:S07]  /*c6e0*/  FADD.FTZ R98, R95, R98 ;  /* 0x000000625f627221 */ /* 0x002fce0000010000 */
[----:B------:R-:W1:Y:S01]  /*c6f0*/  MUFU.EX2 R149, R149 ;  /* 0x0000009500957308 */ /* 0x000e620000000800 */
[----:B---3--:R-:W-:-:S07]  /*c700*/  FADD.FTZ R0, R100, R3 ;  /* 0x0000000364007221 */ /* 0x008fce0000010000 */
[----:B------:R-:W2:Y:S01]  /*c710*/  MUFU.EX2 R101, R101 ;  /* 0x0000006500657308 */ /* 0x000ea20000000800 */
[----:B0-----:R-:W-:-:S01]  /*c720*/  FADD.FTZ R98, R161, R98 ;  /* 0x00000062a1627221 */ /* 0x001fc20000010000 */
[----:B-1----:R-:W-:-:S03]  /*c730*/  FADD.FTZ R3, R149, R0 ;  /* 0x0000000095037221 */ /* 0x002fc60000010000 */
[----:B--2---:R-:W-:Y:S01]  /*c740*/  FADD.FTZ R0, R101, R98 ;  /* 0x0000006265007221 */ /* 0x004fe20000010000 */
[----:B------:R-:W-:Y:S06]  /*c750*/  @!P0 BRA `(.L_x_1154) ;  /* 0x0000000000048947 */ /* 0x000fec0003800000 */
[----:B------:R-:W-:Y:S01]  /*c760*/  BPT.TRAP 0x1 ;  /* 0x000000040000795c */ /* 0x000fe20000300000 */
.L_x_1154:
        /* <DEDUP_REMOVED lines=111> */
[----:B------:R-:W-:-:S02]  /*ce60*/  VIADD R9, R9, 0xffffffff ;  /* 0xffffffff09097836 */ /* 0x000fc40000000000 */
[----:B------:R-:W-:Y:S02]  /*ce70*/  IMAD.MOV.U32 R7, RZ, RZ, R10 ;  /* 0x000000ffff077224 */ /* 0x000fe400078e000a */
[----:B------:R-:W-:Y:S01]  /*ce80*/  IMAD.MOV.U32 R5, RZ, RZ, R6 ;  /* 0x000000ffff057224 */ /* 0x000fe200078e0006 */
[----:B------:R-:W-:Y:S06]  /*ce90*/  @P1 BRA `(.L_x_1155) ;  /* 0xffffffd400c41947 */ /* 0x000fec000383ffff */
.L_x_1144:
[----:B------:R-:W-:-:S13]  /*cea0*/  ISETP.GE.AND P1, PT, R9, UR40, PT ;  /* 0x0000002809007c0c */ /* 0x000fda000bf26270 */
[----:B------:R-:W-:Y:S05]  /*ceb0*/  @!P1 BRA `(.L_x_1156) ;  /* 0x0000004400709947 */ /* 0x000fea0003800000 */
[----:B------:R-:W-:Y:S01]  /*cec0*/  IMAD.MOV.U32 R7, RZ, RZ, R10 ;  /* 0x000000ffff077224 */ /* 0x000fe200078e000a */
[----:B------:R-:W-:Y:S01]  /*ced0*/  UMOV UR33, UR46 ;  /* 0x0000002e00217c82 */ /* 0x000fe20008000000 */
[----:B------:R-:W-:Y:S01]  /*cee0*/  IMAD.MOV.U32 R5, RZ, RZ, R6 ;  /* 0x000000ffff057224 */ /* 0x000fe200078e0006 */
[----:B------:R-:W-:Y:S01]  /*cef0*/  UMOV UR32, UR45 ;  /* 0x0000002d00207c82 */ /* 0x000fe20008000000 */
[----:B------:R-:W-:Y:S01]  /*cf00*/  ULDC UR28, c[0x0][0x9e4] ;  /* 0x00027900001c7ab9 */ /* 0x000fe20000000800 */
[----:B------:R-:W-:Y:S01]  /*cf10*/  ULDC UR31, c[0x0][0x9dc] ;  /* 0x00027700001f7ab9 */ /* 0x000fe20000000800 */
[----:B------:R-:W-:Y:S01]  /*cf20*/  ULDC UR30, c[0x0][0x288] ;  /* 0x0000a200001e7ab9 */ /* 0x000fe20000000800 */
[----:B------:R-:W-:-:S05]  /*cf30*/  ULDC UR29, c[0x0][0x9e0] ;  /* 0x00027800001d7ab9 */ /* 0x000fca0000000800 */
.L_x_1175:
[----:B------:R-:W-:Y:S01]  /*cf40*/  UIADD3 UR45, UR32, 0x1, URZ ;  /* 0x00000001202d7890 */ /* 0x000fe2000fffe03f */
[----:B------:R-:W-:-:S03]  /*cf50*/  ISETP.NE.AND P2, PT, RZ, UR42, PT ;  /* 0x0000002aff007c0c */ /* 0x000fc6000bf45270 */
[----:B------:R-:W-:-:S04]  /*cf60*/  UISETP.NE.AND UP0, UPT, UR45, 0x2, UPT ;  /* 0x000000022d00788c */ /* 0x000fc8000bf05270 */
[----:B------:R-:W-:Y:S02]  /*cf70*/  USEL UR46, URZ, 0x1, UP0 ;  /* 0x000000013f2e7887 */ /* 0x000fe40008000000 */
[----:B------:R-:W-:Y:S02]  /*cf80*/  USEL UR45, UR45, URZ, UP0 ;  /* 0x0000003f2d2d7287 */ /* 0x000fe40008000000 */
[----:B------:R-:W-:Y:S02]  /*cf90*/  ULOP3.LUT UR46, UR33, UR46, URZ, 0x3c, !UPT ;  /* 0x0000002e212e7292 */ /* 0x000fe4000f8e3c3f */
[----:B------:R-:W-:Y:S10]  /*cfa0*/  @P2 BRA `(.L_x_1157) ;  /* 0x00000000002c2947 */ /* 0x000ff40003800000 */
[----:B------:R-:W-:Y:S05]  /*cfb0*/  @!P0 BRA `(.L_x_1158) ;  /* 0x0000000000048947 */ /* 0x000fea0003800000 */
[----:B------:R-:W-:Y:S01]  /*cfc0*/  BPT.TRAP 0x1 ;  /* 0x000000040000795c */ /* 0x000fe20000300000 */
.L_x_1158:
[----:B------:R-:W-:Y:S01]  /*cfd0*/  ULEA UR6, UR45, UR43, 0x3 ;  /* 0x0000002b2d067291 */ /* 0x000fe2000f8e183f */
[----:B------:R-:W-:-:S05]  /*cfe0*/  IMAD.U32 R6, RZ, RZ, UR46 ;  /* 0x0000002eff067e24 */ /* 0x000fca000f8e00ff */
[----:B------:R-:W-:-:S04]  /*cff0*/  SHF.L.U32 R6, R6, 0x1f, RZ ;  /* 0x0000001f06067819 */ /* 0x000fc800000006ff */
[----:B------:R0:W1:Y:S01]  /*d000*/  SYNCS.PHASECHK.TRANS64.TRYWAIT P1, [UR6+0x22830], R6 ;  /* 0x02283006ff0075a7 */ /* 0x0000620008020146 */
[----:B------:R-:W-:Y:S05]  /*d010*/  @!P0 BRA `(.L_x_1159) ;  /* 0x0000000000048947 */ /* 0x000fea0003800000 */
[----:B------:R-:W-:Y:S01]  /*d020*/  BPT.TRAP 0x1 ;  /* 0x000000040000795c */ /* 0x000fe20000300000 */
.L_x_1159:
[----:B-1----:R-:W-:Y:S05]  /*d030*/  @P1 BRA `(.L_x_1157) ;  /* 0x0000000000081947 */ /* 0x002fea0003800000 */
[----:B------:R-:W1:Y:S02]  /*d040*/  SYNCS.PHASECHK.TRANS64.TRYWAIT P1, [UR6+0x22830], R6 ;  /* 0x02283006ff0075a7 */ /* 0x000e640008020146 */
[----:B-1----:R-:W-:Y:S05]  /*d050*/  @!P1 BRA `(.L_x_1160) ;  /* 0x000000d000209947 */ /* 0x002fea0003800000 */
.L_x_1157:
[----:B------:R-:W2:Y:S01]  /*d060*/  S2R R8, SR_TID.X ;  /* 0x0000000000087919 */ /* 0x000ea20000002100 */
[----:B------:R-:W-:Y:S01]  /*d070*/  R2UR UR34, R4 ;  /* 0x00000000042272ca */ /* 0x000fe200000e0000 */
[----:B------:R-:W-:Y:S01]  /*d080*/  UMOV UR19, 0x40000040 ;  /* 0x4000004000137882 */ /* 0x000fe20000000000 */
[----:B------:R-:W-:Y:S01]  /*d090*/  UMOV UR20, UR16 ;  /* 0x0000001000147c82 */ /* 0x000fe20008000000 */
[----:B------:R-:W-:Y:S01]  /*d0a0*/  UMOV UR21, UR17 ;  /* 0x0000001100157c82 */ /* 0x000fe20008000000 */
[----:B------:R-:W-:Y:S01]  /*d0b0*/  UMOV UR23, 0x40000040 ;  /* 0x4000004000177882 */ /* 0x000fe20000000000 */
[----:B------:R-:W-:Y:S01]  /*d0c0*/  UMOV UR24, UR16 ;  /* 0x0000001000187c82 */ /* 0x000fe20008000000 */
[----:B------:R-:W-:Y:S01]  /*d0d0*/  UMOV UR25, UR17 ;  /* 0x0000001100197c82 */ /* 0x000fe20008000000 */
[----:B------:R-:W-:Y:S01]  /*d0e0*/  UMOV UR27, 0x40000040 ;  /* 0x40000040001b7882 */ /* 0x000fe20000000000 */
[----:B------:R-:W-:Y:S01]  /*d0f0*/  UMOV UR7, 0x40000040 ;  /* 0x4000004000077882 */ /* 0x000fe20000000000 */
[----:B------:R-:W-:Y:S01]  /*d100*/  UMOV UR11, 0x40000040 ;  /* 0x40000040000b7882 */ /* 0x000fe20000000000 */
[----:B------:R-:W-:-:S03]  /*d110*/  UMOV UR15, 0x40000040 ;  /* 0x40000040000f7882 */ /* 0x000fc60000000000 */
[----:B------:R-:W-:-:S04]  /*d120*/  UIMAD UR34, UR45, 0x500, UR34 ;  /* 0x000005002d2278a4 */ /* 0x000fc8000f8e0222 */
[----:B------:R-:W-:Y:S02]  /*d130*/  UIADD3 UR22, UR34, 0x100, URZ ;  /* 0x0000010022167890 */ /* 0x000fe4000fffe03f */
[----:B------:R-:W-:Y:S02]  /*d140*/  UIADD3 UR26, UR34, 0x200, URZ ;  /* 0x00000200221a7890 */ /* 0x000fe4000fffe03f */
[----:B------:R-:W-:Y:S01]  /*d150*/  UMOV UR18, UR34 ;  /* 0x0000002200127c82 */ /* 0x000fe20008000000 */
[----:B------:R-:W-:Y:S02]  /*d160*/  UIADD3 UR6, UR34, 0x400, URZ ;  /* 0x0000040022067890 */ /* 0x000fe4000fffe03f */
[----:B------:R-:W-:Y:S02]  /*d170*/  UIADD3 UR10, UR34, 0x402, URZ ;  /* 0x00000402220a7890 */ /* 0x000fe4000fffe03f */
[----:B------:R-:W-:Y:S01]  /*d180*/  UIADD3 UR14, UR34, 0x6, URZ ;  /* 0x00000006220e7890 */ /* 0x000fe2000fffe03f */
        /* <DEDUP_REMOVED lines=110> */
.L_x_1162:
[----:B------:R-:W-:Y:S01]  /*d870*/  ULEA UR6, UR32, UR43, 0x3 ;  /* 0x0000002b20067291 */ /* 0x000fe2000f8e183f */
[----:B------:R-:W-:-:S05]  /*d880*/  IMAD.U32 R6, RZ, RZ, UR33 ;  /* 0x00000021ff067e24 */ /* 0x000fca000f8e00ff */
[----:B------:R-:W-:-:S04]  /*d890*/  SHF.L.U32 R6, R6, 0x1f, RZ ;  /* 0x0000001f06067819 */ /* 0x000fc800000006ff */
[----:B------:R0:W1:Y:S01]  /*d8a0*/  SYNCS.PHASECHK.TRANS64.TRYWAIT P1, [UR6+0x22850], R6 ;  /* 0x02285006ff0075a7 */ /* 0x0000620008020146 */
[----:B------:R-:W-:Y:S05]  /*d8b0*/  @!P0 BRA `(.L_x_1163) ;  /* 0x0000000000048947 */ /* 0x000fea0003800000 */
[----:B------:R-:W-:Y:S01]  /*d8c0*/  BPT.TRAP 0x1 ;  /* 0x000000040000795c */ /* 0x000fe20000300000 */
.L_x_1163:
[----:B-1----:R-:W-:Y:S05]  /*d8d0*/  @P1 BRA `(.L_x_1161) ;  /* 0x0000000000081947 */ /* 0x002fea0003800000 */
[----:B------:R-:W1:Y:S02]  /*d8e0*/  SYNCS.PHASECHK.TRANS64.TRYWAIT P1, [UR6+0x22850], R6 ;  /* 0x02285006ff0075a7 */ /* 0x000e640008020146 */
[----:B-1----:R-:W-:Y:S05]  /*d8f0*/  @!P1 BRA `(.L_x_1164) ;  /* 0x000000c800109947 */ /* 0x002fea0003800000 */
.L_x_1161:
        /* <DEDUP_REMOVED lines=36> */
.L_x_1165:
[----:B------:R-:W-:Y:S01]  /*db40*/  ISETP.NE.AND P2, PT, R191, 0x1, PT ;  /* 0x00000001bf00780c */ /* 0x000fe20003f45270 */
[----:B------:R-:W-:Y:S01]  /*db50*/  VIADD R10, R19, UR38 ;  /* 0x00000026130a7c36 */ /* 0x000fe20008000000 */
[----:B------:R-:W-:Y:S01]  /*db60*/  ULEA UR6, UR45, UR43, 0x3 ;  /* 0x0000002b2d067291 */ /* 0x000fe2000f8e183f */
[----:B------:R-:W-:Y:S01]  /*db70*/  IMAD R20, R9, -0xa0, RZ ;  /* 0xffffff6009147824 */ /* 0x000fe200078e02ff */
[----:B------:R-:W-:Y:S02]  /*db80*/  LOP3.LUT P1, RZ, R2, 0x8, RZ, 0xc0, !PT ;  /* 0x0000000802ff7812 */ /* 0x000fe4000782c0ff */
[----:B------:R-:W-:-:S04]  /*db90*/  UIADD3 UR6, UR6, 0x22840, URZ ;  /* 0x0002284006067890 */ /* 0x000fc8000fffe03f */
[----:B------:R-:W-:-:S03]  /*dba0*/  UPRMT UR6, UR41, 0x654, UR6 ;  /* 0x0000065429067896 */ /* 0x000fc60008000006 */
[----:B------:R-:W1:Y:S08]  /*dbb0*/  @P2 LDC R11, c[0x0][0x44c] ;  /* 0x00011300ff0b2b82 */ /* 0x000e700000000800 */
[----:B0-----:R-:W0:Y:S01]  /*dbc0*/  @P2 LDC R6, c[0x0][0x450] ;  /* 0x00011400ff062b82 */ /* 0x001e220000000800 */
[----:B------:R-:W-:Y:S01]  /*dbd0*/  SYNCS.ARRIVE.TRANS64.RED.A1T0 RZ, [UR6], RZ ;  /* 0x000000ffffff79a7 */ /* 0x000fe20008100406 */
[----:B------:R-:W-:Y:S01]  /*dbe0*/  ULOP3.LUT UR6, URZ, UR31, URZ, 0x33, !UPT ;  /* 0x0000001f3f067292 */ /* 0x000fe2000f8e333f */
[----:B-1----:R-:W-:-:S05]  /*dbf0*/  @P2 IMAD.HI.U32 R11, R10, R11, RZ ;  /* 0x0000000b0a0b2227 */ /* 0x002fca00078e00ff */
[----:B0-----:R-:W-:Y:S01]  /*dc00*/  @P2 SHF.R.U32.HI R10, RZ, R6, R11 ;  /* 0x00000006ff0a2219 */ /* 0x001fe2000001160b */
[----:B------:R-:W-:-:S04]  /*dc10*/  VIADD R11, R20, 0x1 ;  /* 0x00000001140b7836 */ /* 0x000fc80000000000 */
[----:B------:R-:W0:Y:S01]  /*dc20*/  SHFL.IDX PT, R15, R10, RZ, 0x1c1f ;  /* 0x001c1fff0a0f7589 */ /* 0x000e2200000e0000 */
[----:B------:R-:W-:-:S05]  /*dc30*/  IMAD R6, R18, -0x2, R11 ;  /* 0xfffffffe12067824 */ /* 0x000fca00078e020b */
[C---:B------:R-:W-:Y:S01]  /*dc40*/  IADD3 R8, R6.reuse, -UR30, R17 ;  /* 0x8000001e06087c10 */ /* 0x040fe2000fffe011 */
[----:B------:R-:W-:-:S04]  /*dc50*/  VIADD R6, R6, 0xffffffff ;  /* 0xffffffff06067836 */ /* 0x000fc80000000000 */
[C---:B------:R-:W-:Y:S02]  /*dc60*/  VIADD R12, R8.reuse, UR29 ;  /* 0x0000001d080c7c36 */ /* 0x040fe40008000000 */
[----:B------:R-:W-:Y:S02]  /*dc70*/  VIADD R8, R8, UR6 ;  /* 0x0000000608087c36 */ /* 0x000fe40008000000 */
[--C-:B0-----:R-:W-:Y:S02]  /*dc80*/  IMAD.IADD R11, R12, 0x1, R15.reuse ;  /* 0x000000010c0b7824 */ /* 0x101fe400078e020f */
[----:B------:R-:W-:Y:S01]  /*dc90*/  IMAD.IADD R13, R8, 0x1, R15 ;  /* 0x00000001080d7824 */ /* 0x000fe200078e020f */
[----:B------:R-:W-:Y:S06]  /*dca0*/  @!P1 BRA `(.L_x_1166) ;  /* 0x0000000000549947 */ /* 0x000fec0003800000 */
[----:B------:R-:W-:Y:S01]  /*dcb0*/  IADD3 R15, R17, -UR30, R15 ;  /* 0x8000001e110f7c10 */ /* 0x000fe2000fffe00f */
        /* <DEDUP_REMOVED lines=11> */
.L_x_1168:
[----:B------:R-:W-:-:S05]  /*dd70*/  IMAD.U32 R21, RZ, RZ, UR28 ;  /* 0x0000001cff157e24 */ /* 0x000fca000f8e00ff */
[----:B------:R-:W-:-:S13]  /*dd80*/  ISETP.NE.AND P1, PT, R21, 0x1, PT ;  /* 0x000000011500780c */ /* 0x000fda0003f25270 */
[----:B------:R-:W0:Y:S02]  /*dd90*/  @P1 LDC.64 R168, c[0x0][0x9e8] ;  /* 0x00027a00ffa81b82 */ /* 0x000e240000000a00 */
[----:B0-----:R-:W-:-:S05]  /*dda0*/  @P1 IMAD.HI.U32 R14, R15, R168, RZ ;  /* 0x000000a80f0e1227 */ /* 0x001fca00078e00ff */
[----:B------:R-:W-:-:S07]  /*ddb0*/  @P1 SHF.R.U32.HI R15, RZ, R169, R14 ;  /* 0x000000a9ff0f1219 */ /* 0x000fce000001160e */
.L_x_1169:
[----:B------:R-:W-:Y:S05]  /*ddc0*/  BSYNC B0 ;  /* 0x0000000000007941 */ /* 0x000fea0003800000 */
.L_x_1167:
[----:B------:R-:W-:-:S05]  /*ddd0*/  IMAD R14, R15, R21, R6 ;  /* 0x000000150f0e7224 */ /* 0x000fca00078e0206 */
[----:B------:R-:W-:Y:S02]  /*dde0*/  VIADDMNMX R11, R14, R21, R11, PT ;  /* 0x000000150e0b7246 */ /* 0x000fe4000380010b */
[----:B------:R-:W-:-:S07]  /*ddf0*/  VIMNMX R13, R13, R14, !PT ;  /* 0x0000000e0d0d7248 */ /* 0x000fce0007fe0100 */
.L_x_1166:
[C---:B------:R-:W-:Y:S02]  /*de00*/  ISETP.GE.AND P2, PT, R20.reuse, 0x2, PT ;  /* 0x000000021400780c */ /* 0x040fe40003f46270 */
[----:B------:R-:W-:Y:S02]  /*de10*/  ISETP.GE.AND P1, PT, R20, 0x9, PT ;  /* 0x000000091400780c */ /* 0x000fe40003f26270 */
[----:B------:R-:W-:Y:S02]  /*de20*/  LOP3.LUT R16, R16, 0xefffffff, RZ, 0xc0, !PT ;  /* 0xefffffff10107812 */ /* 0x000fe400078ec0ff */
[----:B------:R-:W-:Y:S02]  /*de30*/  ISETP.GE.AND P3, PT, R20, 0xa, PT ;  /* 0x0000000a1400780c */ /* 0x000fe40003f66270 */
[----:B------:R-:W-:-:S05]  /*de40*/  LOP3.LUT R2, R2, 0xfffffffe, RZ, 0xc0, !PT ;  /* 0xfffffffe02027812 */ /* 0x000fca00078ec0ff */
[----:B------:R-:W-:Y:S02]  /*de50*/  @P2 LOP3.LUT R16, R16, 0x10000000, RZ, 0xfc, !PT ;  /* 0x1000000010102812 */ /* 0x000fe400078efcff */
[----:B------:R-:W-:Y:S02]  /*de60*/  ISETP.GT.AND P2, PT, R13, 0x1, !P2 ;  /* 0x000000010d00780c */ /* 0x000fe40005744270 */
[----:B------:R-:W-:Y:S02]  /*de70*/  LOP3.LUT R16, R16, 0xdfffffff, RZ, 0xc0, !PT ;  /* 0xdfffffff10107812 */ /* 0x000fe400078ec0ff */
[----:B------:R-:W-:Y:S02]  /*de80*/  ISETP.LT.OR P2, PT, R11, 0x2, P2 ;  /* 0x000000020b00780c */ /* 0x000fe40001741670 */
[----:B------:R-:W-:Y:S02]  /*de90*/  @P1 LOP3.LUT R16, R16, 0x20000000, RZ, 0xfc, !PT ;  /* 0x2000000010101812 */ /* 0x000fe400078efcff */
[----:B------:R-:W-:-:S02]  /*dea0*/  ISETP.GT.AND P1, PT, R13, 0x8, !P1 ;  /* 0x000000080d00780c */ /* 0x000fc40004f24270 */
[----:B------:R-:W-:Y:S02]  /*deb0*/  FSEL R153, R153, -INF , !P2 ;  /* 0xff80000099997808 */ /* 0x000fe40005000000 */
[----:B------:R-:W-:Y:S02]  /*dec0*/  ISETP.LT.OR P1, PT, R11, 0x9, P1 ;  /* 0x000000090b00780c */ /* 0x000fe40000f21670 */
        /* <DEDUP_REMOVED lines=214> */
[----:B------:R-:W-:Y:S02]  /*ec30*/  ISETP.GT.AND P6, PT, R13, 0x99, !P6 ;  /* 0x000000990d00780c */ /* 0x000fe400077c4270 */
[----:B------:R-:W0:Y:S02]  /*ec40*/  SHFL.IDX PT, R13, R10, 0x1, 0x1c1f ;  /* 0x003c1f000a0d7f89 */ /* 0x000e2400000e0000 */
[----:B------:R-:W-:-:S04]  /*ec50*/  ISETP.LT.OR P6, PT, R11, 0x9a, P6 ;  /* 0x0000009a0b00780c */ /* 0x000fc800037c1670 */
[----:B------:R-:W-:Y:S02]  /*ec60*/  FSEL R101, R101, -INF , !P6 ;  /* 0xff80000065657808 */ /* 0x000fe40007000000 */
[----:B------:R-:W-:Y:S01]  /*ec70*/  LOP3.LUT P6, RZ, R2, 0x8, RZ, 0xc0, !PT ;  /* 0x0000000802ff7812 */ /* 0x000fe200078cc0ff */
[--C-:B0-----:R-:W-:Y:S02]  /*ec80*/  IMAD.IADD R12, R12, 0x1, R13.reuse ;  /* 0x000000010c0c7824 */ /* 0x101fe400078e020d */
[----:B------:R-:W-:-:S10]  /*ec90*/  IMAD.IADD R8, R8, 0x1, R13 ;  /* 0x0000000108087824 */ /* 0x000fd400078e020d */
[----:B------:R-:W-:Y:S05]  /*eca0*/  @!P6 BRA `(.L_x_1170) ;  /* 0x000000000054e947 */ /* 0x000fea0003800000 */
        /* <DEDUP_REMOVED lines=12> */
.L_x_1172:
[----:B------:R-:W-:-:S05]  /*ed70*/  IMAD.U32 R14, RZ, RZ, UR28 ;  /* 0x0000001cff0e7e24 */ /* 0x000fca000f8e00ff */
[----:B------:R-:W-:-:S13]  /*ed80*/  ISETP.NE.AND P6, PT, R14, 0x1, PT ;  /* 0x000000010e00780c */ /* 0x000fda0003fc5270 */
[----:B------:R-:W0:Y:S02]  /*ed90*/  @P6 LDC.64 R10, c[0x0][0x9e8] ;  /* 0x00027a00ff0a6b82 */ /* 0x000e240000000a00 */
[----:B0-----:R-:W-:-:S05]  /*eda0*/  @P6 IMAD.HI.U32 R10, R13, R10, RZ ;  /* 0x0000000a0d0a6227 */ /* 0x001fca00078e00ff */
[----:B------:R-:W-:-:S07]  /*edb0*/  @P6 SHF.R.U32.HI R13, RZ, R11, R10 ;  /* 0x0000000bff0d6219 */ /* 0x000fce000001160a */
.L_x_1173:
[----:B------:R-:W-:Y:S05]  /*edc0*/  BSYNC B0 ;  /* 0x0000000000007941 */ /* 0x000fea0003800000 */
.L_x_1171:
[----:B------:R-:W-:-:S05]  /*edd0*/  IMAD R13, R13, R14, R6 ;  /* 0x0000000e0d0d7224 */ /* 0x000fca00078e0206 */
[----:B------:R-:W-:Y:S02]  /*ede0*/  VIADDMNMX R12, R13, R14, R12, PT ;  /* 0x0000000e0d0c7246 */ /* 0x000fe4000380010c */
[----:B------:R-:W-:-:S07]  /*edf0*/  VIMNMX R8, R8, R13, !PT ;  /* 0x0000000d08087248 */ /* 0x000fce0007fe0100 */
.L_x_1170:
        /* <DEDUP_REMOVED lines=100> */
[----:B------:R-:W-:Y:S01]  /*f440*/  ISETP.GT.AND P2, PT, R8, 0x89, !P2 ;  /* 0x000000890800780c */ /* 0x000fe20005744270 */
[----:B------:R-:W0:Y:S01]  /*f450*/  SHFL.BFLY PT, R6, R11, 0x2, 0x1f ;  /* 0x0c401f000b067f89 */ /* 0x000e2200000e0000 */
[----:B------:R-:W-:Y:S02]  /*f460*/  FSEL R134, R134, -INF , !P1 ;  /* 0xff80000086867808 */ /* 0x000fe40004800000 */
[----:B------:R-:W-:-:S02]  /*f470*/  LOP3.LUT P1, RZ, R16, 0x2000, RZ, 0xc0, !PT ;  /* 0x0000200010ff7812 */ /* 0x000fc4000782c0ff */
[----:B------:R-:W-:Y:S02]  /*f480*/  ISETP.LT.OR P2, PT, R12, 0x8a, P2 ;  /* 0x0000008a0c00780c */ /* 0x000fe40001741670 */
[C---:B------:R-:W-:Y:S02]  /*f490*/  ISETP.GT.AND P1, PT, R8.reuse, 0x59, !P1 ;  /* 0x000000590800780c */ /* 0x040fe40004f24270 */
[----:B------:R-:W-:Y:S02]  /*f4a0*/  ISETP.GT.AND P3, PT, R8, 0x90, !P3 ;  /* 0x000000900800780c */ /* 0x000fe40005f64270 */
[----:B------:R-:W-:Y:S02]  /*f4b0*/  ISETP.LT.OR P1, PT, R12, 0x5a, P1 ;  /* 0x0000005a0c00780c */ /* 0x000fe40000f21670 */
[----:B------:R-:W-:Y:S02]  /*f4c0*/  FSEL R95, R95, -INF , !P2 ;  /* 0xff8000005f5f7808 */ /* 0x000fe40005000000 */
[----:B------:R-:W-:-:S02]  /*f4d0*/  FSEL R135, R135, -INF , !P1 ;  /* 0xff80000087877808 */ /* 0x000fc40004800000 */
[----:B------:R-:W-:Y:S02]  /*f4e0*/  LOP3.LUT P1, RZ, R16, 0x1000, RZ, 0xc0, !PT ;  /* 0x0000100010ff7812 */ /* 0x000fe4000782c0ff */
[----:B------:R-:W-:Y:S02]  /*f4f0*/  ISETP.LT.OR P3, PT, R12, 0x91, P3 ;  /* 0x000000910c00780c */ /* 0x000fe40001f61670 */
        /* <DEDUP_REMOVED lines=101> */
[----:B------:R0:W-:Y:S01]  /*fb50*/  MUFU.EX2 R103, R157 ;  /* 0x0000009d00677308 */ /* 0x0001e20000000800 */
        /* <DEDUP_REMOVED lines=37> */
[----:B0-----:R-:W-:Y:S01]  /*fdb0*/  FFMA.FTZ R157, R101, UR39, -R10 ;  /* 0x00000027659d7c23 */ /* 0x001fe2000801080a */
[----:B------:R-:W-:Y:S01]  /*fdc0*/  FMNMX.FTZ R156, R146, R153, !PT ;  /* 0x00000099929c7209 */ /* 0x000fe20007810000 */
[----:B------:R-:W-:Y:S01]  /*fdd0*/  IMAD.U32 R101, RZ, RZ, UR39 ;  /* 0x00000027ff657e24 */ /* 0x000fe2000f8e00ff */
        /* <DEDUP_REMOVED lines=37> */
[----:B------:R-:W-:Y:S01]  /*10030*/  FMNMX.FTZ R109, R99, R108, !PT ;  /* 0x0000006c636d7209 */ /* 0x000fe20007810000 */
[--C-:B------:R-:W-:Y:S01]  /*10040*/  FFMA.FTZ R108, R112, UR39, -R10.reuse ;  /* 0x00000027706c7c23 */ /* 0x100fe2000801080a */
[----:B------:R-:W-:-:S01]  /*10050*/  FFMA.FTZ R112, R116, UR39, -R10 ;  /* 0x0000002774707c23 */ /* 0x000fc2000801080a */
[----:B------:R-:W-:Y:S02]  /*10060*/  FSEL R116, R6, RZ, P1 ;  /* 0x000000ff06747208 */ /* 0x000fe40000800000 */
[----:B------:R-:W-:Y:S01]  /*10070*/  FMNMX.FTZ R109, R102, R109, !PT ;  /* 0x0000006d666d7209 */ /* 0x000fe20007810000 */
[----:B------:R-:W-:Y:S02]  /*10080*/  MUFU.EX2 R145, R145 ;  /* 0x0000009100917308 */ /* 0x000fe40000000800 */
[----:B------:R-:W-:-:S01]  /*10090*/  FADD.FTZ R116, -R116, R5 ;  /* 0x0000000574747221 */ /* 0x000fc20000010100 */
[----:B------:R-:W-:Y:S01]  /*100a0*/  FMNMX.FTZ R153, R12, R109, !PT ;  /* 0x0000006d0c997209 */ /* 0x000fe20007810000 */
[----:B------:R-:W-:-:S01]  /*100b0*/  FFMA.FTZ R109, R113, UR39, -R10 ;  /* 0x00000027716d7c23 */ /* 0x000fc2000801080a */
[----:B------:R-:W-:-:S03]  /*100c0*/  FFMA.FTZ R113, R117, UR39, -R10 ;  /* 0x0000002775717c23 */ /* 0x000fc6000801080a */
[----:B------:R-:W0:Y:S01]  /*100d0*/  SHFL.BFLY PT, R156, R153, 0x2, 0x1f ;  /* 0x0c401f00999c7f89 */ /* 0x000e2200000e0000 */
[----:B------:R1:W-:Y:S08]  /*100e0*/  MUFU.EX2 R5, R157 ;  /* 0x0000009d00057308 */ /* 0x0003f00000000800 */
[----:B------:R-:W-:Y:S08]  /*100f0*/  MUFU.EX2 R148, R148 ;  /* 0x0000009400947308 */ /* 0x000ff00000000800 */
[----:B------:R-:W-:Y:S01]  /*10100*/  MUFU.EX2 R149, R149 ;  /* 0x0000009500957308 */ /* 0x000fe20000000800 */
[----:B0-----:R-:W-:-:S07]  /*10110*/  FMNMX.FTZ R156, R153, R156, !PT ;  /* 0x0000009c999c7209 */ /* 0x001fce0007810000 */
[----:B------:R-:W-:Y:S01]  /*10120*/  MUFU.EX2 R120, R120 ;  /* 0x0000007800787308 */ /* 0x000fe20000000800 */
[----:B------:R-:W0:Y:S07]  /*10130*/  SHFL.BFLY PT, R117, R156, 0x1, 0x1f ;  /* 0x0c201f009c757f89 */ /* 0x000e2e00000e0000 */
[----:B------:R-:W-:Y:S08]  /*10140*/  MUFU.EX2 R121, R121 ;  /* 0x0000007900797308 */ /* 0x000ff00000000800 */
[----:B------:R-:W-:Y:S08]  /*10150*/  MUFU.EX2 R124, R124 ;  /* 0x0000007c007c7308 */ /* 0x000ff00000000800 */
[----:B------:R-:W-:Y:S01]  /*10160*/  MUFU.EX2 R125, R125 ;  /* 0x0000007d007d7308 */ /* 0x000fe20000000800 */
[----:B0-----:R-:W-:Y:S01]  /*10170*/  FMNMX.FTZ R10, R156, R117, !PT ;  /* 0x000000759c0a7209 */ /* 0x001fe20007810000 */
[----:B------:R-:W-:-:S03]  /*10180*/  FMUL.FTZ R117, R116, UR39 ;  /* 0x0000002774757c20 */ /* 0x000fc60008410000 */
[C---:B------:R-:W-:Y:S01]  /*10190*/  FSETP.NEU.FTZ.AND P1, PT, R10.reuse, -INF , PT ;  /* 0xff8000000a00780b */ /* 0x040fe20003f3d000 */
[----:B------:R-:W-:-:S02]  /*101a0*/  FFMA.FTZ R101, R10, R101, -8 ;  /* 0xc10000000a657423 */ /* 0x000fc40000010065 */
[----:B------:R-:W-:Y:S03]  /*101b0*/  MUFU.EX2 R128, R128 ;  /* 0x0000008000807308 */ /* 0x000fe60000000800 */
[----:B------:R-:W-:-:S05]  /*101c0*/  FSEL R101, R101, RZ, P1 ;  /* 0x000000ff65657208 */ /* 0x000fca0000800000 */
[----:B------:R-:W0:Y:S01]  /*101d0*/  MUFU.EX2 R117, R117 ;  /* 0x0000007500757308 */ /* 0x000e220000000800 */
[----:B-1----:R-:W-:-:S01]  /*101e0*/  FFMA.FTZ R157, R162, UR39, -R101 ;  /* 0x00000027a29d7c23 */ /* 0x002fc20008010865 */
[----:B------:R-:W-:Y:S01]  /*101f0*/  FSEL R162, R10, RZ, P1 ;  /* 0x000000ff0aa27208 */ /* 0x000fe20000800000 */
[----:B------:R-:W-:-:S01]  /*10200*/  FFMA.FTZ R161, R126, UR39, -R101 ;  /* 0x000000277ea17c23 */ /* 0x000fc20008010865 */
[--C-:B------:R-:W-:Y:S01]  /*10210*/  FFMA.FTZ R153, R168, UR39, -R101.reuse ;  /* 0x00000027a8997c23 */ /* 0x100fe20008010865 */
[----:B------:R-:W-:-:S01]  /*10220*/  FFMA.FTZ R116, R155, UR39, -R101 ;  /* 0x000000279b747c23 */ /* 0x000fc20008010865 */
[----:B------:R-:W-:Y:S01]  /*10230*/  FFMA.FTZ R155, R158, UR39, -R101 ;  /* 0x000000279e9b7c23 */ /* 0x000fe20008010865 */
[----:B------:R-:W-:-:S01]  /*10240*/  FADD.FTZ R162, -R162, R7 ;  /* 0x00000007a2a27221 */ /* 0x000fc20000010100 */
[--C-:B------:R-:W-:Y:S01]  /*10250*/  FFMA.FTZ R156, R159, UR39, -R101.reuse ;  /* 0x000000279f9c7c23 */ /* 0x100fe20008010865 */
[----:B------:R-:W-:-:S01]  /*10260*/  FFMA.FTZ R158, R163, UR39, -R101 ;  /* 0x00000027a39e7c23 */ /* 0x000fc20008010865 */
[----:B------:R-:W-:Y:S01]  /*10270*/  MUFU.EX2 R153, R153 ;  /* 0x0000009900997308 */ /* 0x000fe20000000800 */
[----:B------:R-:W-:Y:S01]  /*10280*/  FMUL.FTZ R126, R162, UR39 ;  /* 0x00000027a27e7c20 */ /* 0x000fe20008410000 */
[--C-:B------:R-:W-:Y:S01]  /*10290*/  FFMA.FTZ R162, R127, UR39, -R101.reuse ;  /* 0x000000277fa27c23 */ /* 0x100fe20008010865 */
[----:B------:R-:W-:-:S01]  /*102a0*/  FFMA.FTZ R127, R130, UR39, -R101 ;  /* 0x00000027827f7c23 */ /* 0x000fc20008010865 */
[--C-:B------:R-:W-:Y:S01]  /*102b0*/  FFMA.FTZ R130, R131, UR39, -R101.reuse ;  /* 0x0000002783827c23 */ /* 0x100fe20008010865 */
[----:B------:R-:W-:-:S01]  /*102c0*/  FFMA.FTZ R131, R134, UR39, -R101 ;  /* 0x0000002786837c23 */ /* 0x000fc20008010865 */
[----:B------:R-:W-:Y:S01]  /*102d0*/  FFMA.FTZ R159, R166, UR39, -R101 ;  /* 0x00000027a69f7c23 */ /* 0x000fe20008010865 */
[----:B0-----:R-:W-:-:S01]  /*102e0*/  FFMA.FTZ R134, R117, R3, R14 ;  /* 0x0000000375867223 */ /* 0x001fc2000001000e */
        /* <DEDUP_REMOVED lines=17> */
[----:B0-----:R-:W-:-:S01]  /*10400*/  FFMA.FTZ R3, R126, R0, R153 ;  /* 0x000000007e037223 */ /* 0x001fc20000010099 */
[----:B------:R-:W-:Y:S01]  /*10410*/  FADD.FTZ R0, R11, R134 ;  /* 0x000000860b007221 */ /* 0x000fe20000010000 */
        /* <DEDUP_REMOVED lines=11> */
[----:B------:R-:W-:Y:S01]  /*104d0*/  FADD.FTZ R0, R20, R3 ;  /* 0x0000000314007221 */ /* 0x000fe20000010000 */
[----:B------:R-:W-:-:S01]  /*104e0*/  FFMA.FTZ R94, R94, UR39, -R101 ;  /* 0x000000275e5e7c23 */ /* 0x000fc20008010865 */
[----:B------:R-:W1:Y:S01]  /*104f0*/  MUFU.EX2 R157, R157 ;  /* 0x0000009d009d7308 */ /* 0x000e620000000800 */
[----:B--2---:R-:W-:-:S01]  /*10500*/  FADD.FTZ R135, R155, R164 ;  /* 0x000000a49b877221 */ /* 0x004fc20000010000 */
[----:B------:R-:W-:Y:S01]  /*10510*/  FADD.FTZ R3, R15, R0 ;  /* 0x000000000f037221 */ /* 0x000fe20000010000 */
[----:B------:R-:W-:-:S01]  /*10520*/  FFMA.FTZ R95, R95, UR39, -R101 ;  /* 0x000000275f5f7c23 */ /* 0x000fc20008010865 */
[--C-:B------:R-:W-:Y:S01]  /*10530*/  FFMA.FTZ R98, R98, UR39, -R101.reuse ;  /* 0x0000002762627c23 */ /* 0x100fe20008010865 */
[----:B------:R-:W-:-:S01]  /*10540*/  FFMA.FTZ R99, R99, UR39, -R101 ;  /* 0x0000002763637c23 */ /* 0x000fc20008010865 */
[----:B------:R-:W-:Y:S01]  /*10550*/  FADD.FTZ R0, R152, R3 ;  /* 0x0000000398007221 */ /* 0x000fe20000010000 */
[----:B------:R-:W-:-:S01]  /*10560*/  FFMA.FTZ R102, R102, UR39, -R101 ;  /* 0x0000002766667c23 */ /* 0x000fc20008010865 */
[----:B------:R-:W2:Y:S01]  /*10570*/  MUFU.EX2 R158, R158 ;  /* 0x0000009e009e7308 */ /* 0x000ea20000000800 */
[----:B0-----:R-:W-:-:S01]  /*10580*/  FADD.FTZ R164, R156, R135 ;  /* 0x000000879ca47221 */ /* 0x001fc20000010000 */
[----:B------:R-:W-:Y:S01]  /*10590*/  FADD.FTZ R3, R21, R0 ;  /* 0x0000000015037221 */ /* 0x000fe20000010000 */
[----:B------:R-:W-:-:S03]  /*105a0*/  FFMA.FTZ R12, R12, UR39, -R101 ;  /* 0x000000270c0c7c23 */ /* 0x000fc60008010865 */
[----:B------:R-:W-:Y:S02]  /*105b0*/  FADD.FTZ R3, R154, R3 ;  /* 0x000000039a037221 */ /* 0x000fe40000010000 */
[----:B------:R-:W0:Y:S01]  /*105c0*/  MUFU.EX2 R159, R159 ;  /* 0x0000009f009f7308 */ /* 0x000e220000000800 */
[----:B-1----:R-:W-:-:S01]  /*105d0*/  FADD.FTZ R135, R157, R164 ;  /* 0x000000a49d877221 */ /* 0x002fc20000010000 */
[----:B------:R-:W-:-:S04]  /*105e0*/  FADD.FTZ R0, R136, R3 ;  /* 0x0000000388007221 */ /* 0x000fc80000010000 */
[----:B------:R-:W-:Y:S02]  /*105f0*/  FADD.FTZ R3, R137, R0 ;  /* 0x0000000089037221 */ /* 0x000fe40000010000 */
[----:B------:R-:W1:Y:S01]  /*10600*/  MUFU.EX2 R160, R160 ;  /* 0x000000a000a07308 */ /* 0x000e620000000800 */
[----:B--2---:R-:W-:-:S01]  /*10610*/  FADD.FTZ R164, R158, R135 ;  /* 0x000000879ea47221 */ /* 0x004fc20000010000 */
[----:B------:R-:W-:-:S04]  /*10620*/  FADD.FTZ R0, R140, R3 ;  /* 0x000000038c007221 */ /* 0x000fc80000010000 */
[----:B------:R-:W-:Y:S02]  /*10630*/  FADD.FTZ R3, R141, R0 ;  /* 0x000000008d037221 */ /* 0x000fe40000010000 */
[----:B------:R-:W2:Y:S01]  /*10640*/  MUFU.EX2 R138, R138 ;  /* 0x0000008a008a7308 */ /* 0x000ea20000000800 */
[----:B0-----:R-:W-:-:S01]  /*10650*/  FADD.FTZ R135, R159, R164 ;  /* 0x000000a49f877221 */ /* 0x001fc20000010000 */
[----:B------:R-:W-:-:S04]  /*10660*/  FADD.FTZ R0, R144, R3 ;  /* 0x0000000390007221 */ /* 0x000fc80000010000 */
        /* <DEDUP_REMOVED lines=11> */
[----:B------:R-:W-:-:S06]  /*10720*/  FADD.FTZ R0, R124, R3 ;  /* 0x000000037c007221 */ /* 0x000fcc0000010000 */
        /* <DEDUP_REMOVED lines=14> */
[----:B------:R-:W-:-:S06]  /*10810*/  FADD.FTZ R135, R125, R0 ;  /* 0x000000007d877221 */ /* 0x000fcc0000010000 */
[----:B------:R-:W1:Y:S01]  /*10820*/  MUFU.EX2 R162, R162 ;  /* 0x000000a200a27308 */ /* 0x000e620000000800 */
[----:B--2---:R-:W-:-:S07]  /*10830*/  FADD.FTZ R164, R123, R164 ;  /* 0x000000a47ba47221 */ /* 0x004fce0000010000 */
        /* <DEDUP_REMOVED lines=28> */
[----:B-1----:R-:W-:-:S04]  /*10a00*/  FADD.FTZ R0, R8, R3 ;  /* 0x0000000308007221 */ /* 0x002fc80000010000 */
[----:B------:R-:W-:-:S03]  /*10a10*/  FADD.FTZ R3, R103, R0 ;  /* 0x0000000067037221 */ /* 0x000fc60000010000 */
        /* <DEDUP_REMOVED lines=45> */
[----:B---3--:R-:W-:-:S04]  /*10cf0*/  FADD.FTZ R0, R100, R3 ;  /* 0x0000000364007221 */ /* 0x008fc80000010000 */
[----:B------:R-:W-:Y:S01]  /*10d00*/  FADD.FTZ R3, R5, R0 ;  /* 0x0000000005037221 */ /* 0x000fe20000010000 */
[----:B0-----:R-:W-:-:S04]  /*10d10*/  FADD.FTZ R98, R135, R98 ;  /* 0x0000006287627221 */ /* 0x001fc80000010000 */
[----:B-1----:R-:W-:Y:S01]  /*10d20*/  FADD.FTZ R0, R101, R98 ;  /* 0x0000006265007221 */ /* 0x002fe20000010000 */
[----:B------:R-:W-:Y:S06]  /*10d30*/  @!P0 BRA `(.L_x_1174) ;  /* 0x0000000000048947 */ /* 0x000fec0003800000 */
[----:B------:R-:W-:Y:S01]  /*10d40*/  BPT.TRAP 0x1 ;  /* 0x000000040000795c */ /* 0x000fe20000300000 */
.L_x_1174:
        /* <DEDUP_REMOVED lines=115> */
.L_x_1156:
[----:B------:R-:W-:Y:S06]  /*11480*/  BAR.ARV 0x8, 0x180 ;  /* 0x0206000000007b1d */ /* 0x000fec0000002000 */
[----:B------:R-:W-:Y:S05]  /*11490*/  @!P0 BRA `(.L_x_1176) ;  /* 0x0000000000048947 */ /* 0x000fea0003800000 */
[----:B------:R-:W-:Y:S01]  /*114a0*/  BPT.TRAP 0x1 ;  /* 0x000000040000795c */ /* 0x000fe20000300000 */
.L_x_1176:
[----:B------:R-:W-:Y:S01]  /*114b0*/  ULEA UR9, UR45, UR43, 0x3 ;  /* 0x0000002b2d097291 */ /* 0x000fe2000f8e183f */
[----:B------:R-:W-:-:S05]  /*114c0*/  IMAD.U32 R4, RZ, RZ, UR46 ;  /* 0x0000002eff047e24 */ /* 0x000fca000f8e00ff */
[----:B------:R-:W-:-:S04]  /*114d0*/  SHF.L.U32 R4, R4, 0x1f, RZ ;  /* 0x0000001f04047819 */ /* 0x000fc800000006ff */
[----:B------:R0:W1:Y:S01]  /*114e0*/  SYNCS.PHASECHK.TRANS64.TRYWAIT P1, [UR9+0x22850], R4 ;  /* 0x02285004ff0075a7 */ /* 0x0000620008020149 */
[----:B------:R-:W-:Y:S05]  /*114f0*/  @!P0 BRA `(.L_x_1177) ;  /* 0x0000000000048947 */ /* 0x000fea0003800000 */
[----:B------:R-:W-:Y:S01]  /*11500*/  BPT.TRAP 0x1 ;  /* 0x000000040000795c */ /* 0x000fe20000300000 */
.L_x_1177:
[----:B-1----:R-:W-:Y:S05]  /*11510*/  @P1 BRA `(.L_x_1178) ;  /* 0x0000000000081947 */ /* 0x002fea0003800000 */
[----:B------:R-:W1:Y:S02]  /*11520*/  SYNCS.PHASECHK.TRANS64.TRYWAIT P1, [UR9+0x22850], R4 ;  /* 0x02285004ff0075a7 */ /* 0x000e640008020149 */
[----:B-1----:R-:W-:Y:S05]  /*11530*/  @!P1 BRA `(.L_x_1179) ;  /* 0x0000008c00189947 */ /* 0x002fea0003800000 */
.L_x_1178:
[----:B------:R-:W-:Y:S01]  /*11540*/  UIADD3 UR43, UR43, 0x400, URZ ;  /* 0x000004002b2b7890 */ /* 0x000fe2000fffe03f */
[----:B------:R-:W-:Y:S01]  /*11550*/  WARPGROUP.ARRIVE ;  /* 0x00000000000079c5 */ /* 0x000fe20000000000 */
[----:B------:R-:W-:Y:S01]  /*11560*/  UMOV UR7, 0xc0000010 ;  /* 0xc000001000077882 */ /* 0x000fe20000000000 */
[----:B------:R-:W-:Y:S01]  /*11570*/  ULDC.64 UR10, c[0x0][0x9a0] ;  /* 0x00026800000a7ab9 */ /* 0x000fe20000000a00 */
[----:B------:R-:W-:Y:S01]  /*11580*/  USHF.R.U32.HI UR43, URZ, 0x4, UR43 ;  /* 0x000000043f2b7899 */ /* 0x000fe2000801162b */
[----:B------:R-:W-:Y:S01]  /*11590*/  IMAD.MOV.U32 R7, RZ, RZ, 0x3f800000 ;  /* 0x3f800000ff077424 */ /* 0x000fe200078e00ff */
        /* <DEDUP_REMOVED lines=16> */
[----:B------:R-:W-:Y:S02]  /*116a0*/  @UP0 USHF.R.S32.HI UR6, URZ, 0x1f, UR44 ;  /* 0x0000001f3f060899 */ /* 0x000fe4000801142c */
[----:B------:R-:W-:Y:S02]  /*116b0*/  @UP0 USHF.R.S32.HI UR7, URZ, 0x1f, UR37 ;  /* 0x0000001f3f070899 */ /* 0x000fe40008011425 */
[----:B------:R-:W-:-:S04]  /*116c0*/  @UP0 UIMAD UR6, UR6, UR12, URZ ;  /* 0x0000000c060602a4 */ /* 0x000fc8000f8e023f */
        /* <DEDUP_REMOVED lines=10> */
[----:B01----:R-:W-:-:S03]  /*11770*/  IMAD.U32 R4, RZ, RZ, UR6 ;  /* 0x00000006ff047e24 */ /* 0x003fc6000f8e00ff */
[----:B------:R-:W-:Y:S01]  /*11780*/  IMAD.U32 R5, RZ, RZ, UR7 ;  /* 0x00000007ff057e24 */ /* 0x000fe2000f8e00ff */
[----:B------:R-:W-:Y:S02]  /*11790*/  UMOV UR7, 0xc0000010 ;  /* 0xc000001000077882 */ /* 0x000fe40000000000 */
[----:B------:R-:W-:Y:S02]  /*117a0*/  UMOV UR6, UR4 ;  /* 0x0000000400067c82 */ /* 0x000fe40008000000 */
[----:B------:R0:W2:Y:S01]  /*117b0*/  @P1 LDG.E R7, desc[UR50][R4.64] ;  /* 0x0000003204071981 */ /* 0x0000a2000c1e1900 */
[----:B------:R-:W-:Y:S02]  /*117c0*/  WARPGROUP.DEPBAR.LE gsb0, 0x0 ;  /* 0x00008000000079c5 */ /* 0x000fe40000010000 */
[----:B------:R-:W-:-:S06]  /*117d0*/  WARPGROUP.ARRIVE ;  /* 0x00000000000079c5 */ /* 0x000fcc0000000000 */
[----:B------:R-:W-:Y:S01]  /*117e0*/  QGMMA.64x128x32.F32.E4M3.E4M3 R24, R176, gdesc[UR4], R24, gsb0 ;  /* 0x01e00004b0187df3 */ /* 0x000fe20008000818 */
[----:B------:R-:W-:Y:S01]  /*117f0*/  UIADD3 UR4, UR8, 0x300, URZ ;  /* 0x0000030008047890 */ /* 0x000fe2000fffe03f */
[----:B------:R-:W-:-:S06]  /*11800*/  UMOV UR7, 0xc0000010 ;  /* 0xc000001000077882 */ /* 0x000fcc0000000000 */
[----:B------:R-:W-:Y:S01]  /*11810*/  UMOV UR6, UR4 ;  /* 0x0000000400067c82 */ /* 0x000fe20008000000 */
[----:B------:R-:W-:Y:S01]  /*11820*/  UIADD3 UR8, UR8, 0x400, URZ ;  /* 0x0000040008087890 */ /* 0x000fe2000fffe03f */
[----:B------:R-:W1:Y:S04]  /*11830*/  SHFL.BFLY PT, R8, R3, 0x2, 0x1f ;  /* 0x0c401f0003087f89 */ /* 0x000e6800000e0000 */
[----:B------:R-:W3:Y:S01]  /*11840*/  SHFL.BFLY PT, R9, R0, 0x2, 0x1f ;  /* 0x0c401f0000097f89 */ /* 0x000ee200000e0000 */
[----:B------:R-:W-:Y:S02]  /*11850*/  WARPGROUP.DEPBAR.LE gsb0, 0x0 ;  /* 0x00008000000079c5 */ /* 0x000fe40000010000 */
[----:B------:R-:W-:-:S06]  /*11860*/  WARPGROUP.ARRIVE ;  /* 0x00000000000079c5 */ /* 0x000fcc0000000000 */
[----:B------:R-:W-:Y:S01]  /*11870*/  QGMMA.64x128x32.F32.E4M3.E4M3 R24, R172, gdesc[UR4], R24, gsb0 ;  /* 0x01e00004ac187df3 */ /* 0x000fe20008000818 */
[----:B------:R-:W-:Y:S01]  /*11880*/  UMOV UR6, UR8 ;  /* 0x0000000800067c82 */ /* 0x000fe20008000000 */
[----:B------:R-:W-:Y:S01]  /*11890*/  UMOV UR7, 0xc0000010 ;  /* 0xc000001000077882 */ /* 0x000fe20000000000 */
[----:B-1----:R-:W-:-:S01]  /*118a0*/  FADD.FTZ R8, R8, R3 ;  /* 0x0000000308087221 */ /* 0x002fc20000010000 */
[----:B---3--:R-:W-:-:S04]  /*118b0*/  FADD.FTZ R9, R9, R0 ;  /* 0x0000000009097221 */ /* 0x008fc80000010000 */
[----:B0-----:R-:W0:Y:S04]  /*118c0*/  SHFL.BFLY PT, R5, R8, 0x1, 0x1f ;  /* 0x0c201f0008057f89 */ /* 0x001e2800000e0000 */
[----:B------:R-:W1:Y:S01]  /*118d0*/  SHFL.BFLY PT, R4, R9, 0x1, 0x1f ;  /* 0x0c201f0009047f89 */ /* 0x000e6200000e0000 */
[----:B0-----:R-:W-:-:S01]  /*118e0*/  FADD.FTZ R5, R8, R5 ;  /* 0x0000000508057221 */ /* 0x001fc20000010000 */
[----:B-1----:R-:W-:-:S04]  /*118f0*/  FADD.FTZ R11, R9, R4 ;  /* 0x00000004090b7221 */ /* 0x002fc80000010000 */
[C---:B------:R-:W-:Y:S01]  /*11900*/  FSETP.NE.FTZ.AND P1, PT, R5.reuse, RZ, PT ;  /* 0x000000ff0500720b */ /* 0x040fe20003f35000 */
[----:B------:R-:W-:Y:S01]  /*11910*/  FMUL.FTZ R13, R5, 0.00390625 ;  /* 0x3b800000050d7820 */ /* 0x000fe20000410000 */
[----:B------:R-:W-:Y:S01]  /*11920*/  FMUL.FTZ R14, R11, 0.00390625 ;  /* 0x3b8000000b0e7820 */ /* 0x000fe20000410000 */
[----:B------:R-:W-:-:S03]  /*11930*/  IMAD.MOV.U32 R4, RZ, RZ, RZ ;  /* 0x000000ffff047224 */ /* 0x000fc600078e00ff */
        /* <DEDUP_REMOVED lines=26> */
.L_x_1180:
        /* <DEDUP_REMOVED lines=74> */
.L_x_1102:
[----:B------:R-:W0:Y:S01]  /*11f80*/  S2R R7, SR_CgaCtaId ;  /* 0x0000000000077919 */ /* 0x000e220000008800 */
[----:B------:R-:W-:Y:S01]  /*11f90*/  MOV R4, 0x400 ;  /* 0x0000040000047802 */ /* 0x000fe20000000f00 */
[----:B------:R-:W-:Y:S01]  /*11fa0*/  BSSY B0, `(.L_x_1181) ;  /* 0x0000230000007945 */ /* 0x000fe20003800000 */
[----:B------:R-:W-:Y:S02]  /*11fb0*/  BAR.SYNC.DEFER_BLOCKING 0x5, 0x180 ;  /* 0x0146000000007b1d */ /* 0x000fe40000010000 */
[----:B0-----:R-:W-:-:S05]  /*11fc0*/  LEA R4, R7, R4, 0x18 ;  /* 0x0000000407047211 */ /* 0x001fca00078ec0ff */
[----:B------:R-:W0:Y:S02]  /*11fd0*/  LDS R6, [R4+0x228d0] ;  /* 0x0228d00004067984 */ /* 0x000e240000000800 */
[----:B0-----:R-:W-:Y:S01]  /*11fe0*/  R2UR UR4, R6 ;  /* 0x00000000060472ca */ /* 0x001fe200000e0000 */
[----:B------:R-:W-:Y:S06]  /*11ff0*/  BAR.ARV 0x4, 0x180 ;  /* 0x0106000000007b1d */ /* 0x000fec0000002000 */
[----:B------:R-:W-:Y:S08]  /*12000*/  @P0 BRA `(.L_x_1182) ;  /* 0x0000001800500947 */ /* 0x000ff00003800000 */
[----:B------:R-:W0:Y:S01]  /*12010*/  S2R R35, SR_TID.X ;  /* 0x0000000000237919 */ /* 0x000e220000002100 */
[----:B------:R-:W-:Y:S01]  /*12020*/  ULDC.64 UR6, c[0x4][0x38] ;  /* 0x01000e0000067ab9 */ /* 0x000fe20000000a00 */
        /* <DEDUP_REMOVED lines=15> */
[----:B------:R-:W-:Y:S01]  /*12120*/  F2FP.BF16.F32.PACK_AB R36, R45, R36 ;  /* 0x000000242d24723e */ /* 0x000fe200000010ff */
[----:B0-----:R-:W-:Y:S01]  /*12130*/  IMAD.SHL.U32 R6, R35, 0x4, RZ ;  /* 0x0000000423067824 */ /* 0x001fe200078e00ff */
        /* <DEDUP_REMOVED lines=10> */
[----:B------:R-:W-:Y:S01]  /*121e0*/  F2FP.BF16.F32.PACK_AB R28, R61, R28 ;  /* 0x0000001c3d1c723e */ /* 0x000fe200000010ff */
[----:B------:R-:W-:Y:S01]  /*121f0*/  VIADD R59, R19, UR38 ;  /* 0x00000026133b7c36 */ /* 0x000fe20008000000 */
[----:B------:R-:W-:Y:S02]  /*12200*/  LOP3.LUT R6, R6, 0xc, RZ, 0xc0, !PT ;  /* 0x0000000c06067812 */ /* 0x000fe400078ec0ff */
[----:B------:R-:W-:-:S02]  /*12210*/  F2FP.BF16.F32.PACK_AB R94, R94, R95 ;  /* 0x0000005f5e5e723e */ /* 0x000fc400000010ff */
[----:B------:R-:W-:Y:S02]  /*12220*/  F2FP.BF16.F32.PACK_AB R90, R90, R91 ;  /* 0x0000005b5a5a723e */ /* 0x000fe400000010ff */
[----:B------:R-:W-:Y:S02]  /*12230*/  F2FP.BF16.F32.PACK_AB R56, R56, R57 ;  /* 0x000000393838723e */ /* 0x000fe400000010ff */
[----:B------:R-:W-:Y:S01]  /*12240*/  F2FP.BF16.F32.PACK_AB R49, R48, R49 ;  /* 0x000000313031723e */ /* 0x000fe200000010ff */
[----:B------:R-:W-:Y:S01]  /*12250*/  USHF.R.S32.HI UR12, URZ, 0x1f, UR37 ;  /* 0x0000001f3f0c7899 */ /* 0x000fe20008011425 */
[----:B------:R-:W-:Y:S01]  /*12260*/  BAR.SYNC.DEFER_BLOCKING 0x1, 0x100 ;  /* 0x0044000000007b1d */ /* 0x000fe20000010000 */
[----:B------:R-:W-:-:S05]  /*12270*/  IADD3 R6, P0, R6, UR6, RZ ;  /* 0x0000000606067c10 */ /* 0x000fca000ff1e0ff */
[----:B------:R-:W-:Y:S01]  /*12280*/  IMAD.X R7, RZ, RZ, UR7, P0 ;  /* 0x00000007ff077e24 */ /* 0x000fe200080e06ff */
[----:B------:R-:W-:Y:S01]  /*12290*/  ULDC.64 UR8, c[0x0][0xb90] ;  /* 0x0002e40000087ab9 */ /* 0x000fe20000000a00 */
[----:B------:R-:W-:Y:S01]  /*122a0*/  USHF.R.S32.HI UR13, URZ, 0x1f, UR44 ;  /* 0x0000001f3f0d7899 */ /* 0x000fe2000801142c */
[----:B------:R-:W-:Y:S02]  /*122b0*/  ULDC.64 UR10, c[0x0][0xb98] ;  /* 0x0002e600000a7ab9 */ /* 0x000fe40000000a00 */
[----:B------:R0:W2:Y:S01]  /*122c0*/  LDG.E.CONSTANT R17, desc[UR50][R6.64] ;  /* 0x0000003206117981 */ /* 0x0000a2000c1e9900 */
[----:B------:R-:W-:Y:S01]  /*122d0*/  F2FP.BF16.F32.PACK_AB R34, R55, R30 ;  /* 0x0000001e3722723e */ /* 0x000fe200000010ff */
[----:B------:R-:W-:Y:S02]  /*122e0*/  UIMAD UR5, UR12, UR8, URZ ;  /* 0x000000080c0572a4 */ /* 0x000fe4000f8e023f */
[----:B------:R-:W-:Y:S02]  /*122f0*/  UIMAD.WIDE.U32 UR6, UR37, UR8, URZ ;  /* 0x00000008250672a5 */ /* 0x000fe4000f8e003f */
[----:B------:R-:W-:-:S02]  /*12300*/  UIMAD UR5, UR37, UR9, UR5 ;  /* 0x00000009250572a4 */ /* 0x000fc4000f8e0205 */
[----:B------:R-:W-:Y:S01]  /*12310*/  UIMAD UR8, UR13, UR10, URZ ;  /* 0x0000000a0d0872a4 */ /* 0x000fe2000f8e023f */
[----:B0-----:R-:W0:Y:S01]  /*12320*/  S2R R7, SR_SWINHI ;  /* 0x0000000000077919 */ /* 0x001e220000002f00 */
[----:B------:R-:W-:Y:S01]  /*12330*/  LOP3.LUT P0, R6, R35, 0x3, RZ, 0xc0, !PT ;  /* 0x0000000323067812 */ /* 0x000fe2000780c0ff */
[----:B------:R-:W-:Y:S02]  /*12340*/  UIADD3 UR7, UR7, UR5, URZ ;  /* 0x0000000507077290 */ /* 0x000fe4000fffe03f */
[----:B------:R-:W-:Y:S01]  /*12350*/  UIMAD UR8, UR44, UR11, UR8 ;  /* 0x0000000b2c0872a4 */ /* 0x000fe2000f8e0208 */
[----:B------:R-:W-:Y:S01]  /*12360*/  ISETP.EQ.OR P0, PT, R6, 0x3, !P0 ;  /* 0x000000030600780c */ /* 0x000fe20004702670 */
[----:B------:R-:W-:Y:S01]  /*12370*/  UIMAD.WIDE.U32 UR6, UR44, UR10, UR6 ;  /* 0x0000000a2c0672a5 */ /* 0x000fe2000f8e0006 */
[----:B------:R-:W-:Y:S02]  /*12380*/  ULDC UR5, c[0x0][0xa88] ;  /* 0x0002a20000057ab9 */ /* 0x000fe40000000800 */
[----:B------:R-:W-:Y:S01]  /*12390*/  SEL R72, R9, R10, P0 ;  /* 0x0000000a09487207 */ /* 0x000fe20000000000 */
[----:B------:R-:W-:Y:S01]  /*123a0*/  ULDC.64 UR10, c[0x0][0xaf0] ;  /* 0x0002bc00000a7ab9 */ /* 0x000fe20000000a00 */
[----:B------:R-:W-:Y:S01]  /*123b0*/  SEL R74, R10, R9, P0 ;  /* 0x000000090a4a7207 */ /* 0x000fe20000000000 */
[----:B------:R-:W-:Y:S01]  /*123c0*/  IMAD R9, R189, 0x40, R22 ;  /* 0x00000040bd097824 */ /* 0x000fe200078e0216 */
[----:B------:R-:W-:-:S02]  /*123d0*/  SEL R100, R11, R12, P0 ;  /* 0x0000000c0b647207 */ /* 0x000fc40000000000 */
[----:B------:R-:W-:Y:S02]  /*123e0*/  SEL R102, R12, R11, P0 ;  /* 0x0000000b0c667207 */ /* 0x000fe40000000000 */
[----:B------:R-:W-:Y:S02]  /*123f0*/  SEL R68, R13, R14, P0 ;  /* 0x0000000e0d447207 */ /* 0x000fe40000000000 */
[----:B------:R-:W-:Y:S02]  /*12400*/  SEL R70, R14, R13, P0 ;  /* 0x0000000d0e467207 */ /* 0x000fe40000000000 */
[----:B------:R-:W-:Y:S02]  /*12410*/  SEL R104, R5, R8, P0 ;  /* 0x0000000805687207 */ /* 0x000fe40000000000 */
[----:B------:R-:W-:Y:S02]  /*12420*/  SEL R106, R8, R5, P0 ;  /* 0x00000005086a7207 */ /* 0x000fe40000000000 */
[----:B------:R-:W-:-:S02]  /*12430*/  SEL R50, R37, R36, P0 ;  /* 0x0000002425327207 */ /* 0x000fc40000000000 */
[----:B------:R-:W-:Y:S02]  /*12440*/  SEL R52, R36, R37, P0 ;  /* 0x0000002524347207 */ /* 0x000fe40000000000 */
[----:B------:R-:W-:Y:S02]  /*12450*/  SEL R54, R33, R32, P0 ;  /* 0x0000002021367207 */ /* 0x000fe40000000000 */
[----:B------:R-:W-:Y:S02]  /*12460*/  SEL R58, R32, R33, P0 ;  /* 0x00000021203a7207 */ /* 0x000fe40000000000 */
[----:B------:R-:W-:Y:S02]  /*12470*/  MOV R30, R4 ;  /* 0x00000004001e7202 */ /* 0x000fe40000000f00 */
[----:B0-----:R-:W-:Y:S02]  /*12480*/  MOV R31, R7 ;  /* 0x00000007001f7202 */ /* 0x001fe40000000f00 */
[----:B------:R-:W-:-:S02]  /*12490*/  SEL R88, R25, R26, P0 ;  /* 0x0000001a19587207 */ /* 0x000fc40000000000 */
[----:B------:R-:W-:Y:S01]  /*124a0*/  SEL R92, R26, R25, P0 ;  /* 0x000000191a5c7207 */ /* 0x000fe20000000000 */
[--C-:B------:R-:W-:Y:S01]  /*124b0*/  IMAD.WIDE R6, R194, 0x2, R30.reuse ;  /* 0x00000002c2067825 */ /* 0x100fe200078e021e */
[----:B------:R-:W-:Y:S02]  /*124c0*/  SEL R64, R21, R24, P0 ;  /* 0x0000001815407207 */ /* 0x000fe40000000000 */
[----:B------:R-:W-:Y:S01]  /*124d0*/  SEL R66, R24, R21, P0 ;  /* 0x0000001518427207 */ /* 0x000fe20000000000 */
[----:B------:R-:W-:Y:S01]  /*124e0*/  IMAD.WIDE R30, R9, 0x2, R30 ;  /* 0x00000002091e7825 */ /* 0x000fe200078e021e */
[C---:B------:R-:W-:Y:S02]  /*124f0*/  IADD3 R41, P6, R6.reuse, 0x4060, RZ ;  /* 0x0000406006297810 */ /* 0x040fe40007fde0ff */
[----:B------:R-:W-:Y:S02]  /*12500*/  LOP3.LUT R43, R6, 0x380, RZ, 0xc0, !PT ;  /* 0x00000380062b7812 */ /* 0x000fe400078ec0ff */
[----:B------:R-:W-:-:S02]  /*12510*/  LOP3.LUT R40, R41, 0x380, RZ, 0xc0, !PT ;  /* 0x0000038029287812 */ /* 0x000fc400078ec0ff */
[----:B------:R-:W-:Y:S02]  /*12520*/  SHF.R.U64 R43, R43, 0x3, RZ ;  /* 0x000000032b2b7819 */ /* 0x000fe400000012ff */
[----:B------:R-:W-:Y:S02]  /*12530*/  SHF.R.U64 R40, R40, 0x3, RZ ;  /* 0x0000000328287819 */ /* 0x000fe400000012ff */
[----:B------:R-:W-:Y:S02]  /*12540*/  IADD3 R11, P3, R6, 0x4000, RZ ;  /* 0x00004000060b7810 */ /* 0x000fe40007f7e0ff */
[----:B------:R-:W-:Y:S01]  /*12550*/  LOP3.LUT R40, R40, R41, RZ, 0x3c, !PT ;  /* 0x0000002928287212 */ /* 0x000fe200078e3cff */
[--C-:B------:R-:W-:Y:S01]  /*12560*/  IMAD.X R41, RZ, RZ, R7.reuse, P6 ;  /* 0x000000ffff297224 */ /* 0x100fe200030e0607 */
[C---:B------:R-:W-:Y:S01]  /*12570*/  IADD3 R14, P5, R6.reuse, 0x4040, RZ ;  /* 0x00004040060e7810 */ /* 0x040fe20007fbe0ff */
[----:B------:R-:W-:Y:S01]  /*12580*/  IMAD.X R37, RZ, RZ, R7, P3 ;  /* 0x000000ffff257224 */ /* 0x000fe200018e0607 */
[----:B------:R-:W-:-:S02]  /*12590*/  IADD3 R12, P4, R6, 0x4020, RZ ;  /* 0x00004020060c7810 */ /* 0x000fc40007f9e0ff */
[C---:B------:R-:W-:Y:S02]  /*125a0*/  IADD3 R8, P2, R6.reuse, 0x20, RZ ;  /* 0x0000002006087810 */ /* 0x040fe40007f5e0ff */
[C---:B------:R-:W-:Y:S01]  /*125b0*/  IADD3 R10, P1, R6.reuse, 0x60, RZ ;  /* 0x00000060060a7810 */ /* 0x040fe20007f3e0ff */
[--C-:B------:R-:W-:Y:S01]  /*125c0*/  IMAD.X R35, RZ, RZ, R7.reuse, P4 ;  /* 0x000000ffff237224 */ /* 0x100fe200020e0607 */
[----:B------:R-:W-:Y:S01]  /*125d0*/  IADD3 R9, P6, R6, 0x40, RZ ;  /* 0x0000004006097810 */ /* 0x000fe20007fde0ff */
[--C-:B------:R-:W-:Y:S01]  /*125e0*/  IMAD.X R33, RZ, RZ, R7.reuse, P2 ;  /* 0x000000ffff217224 */ /* 0x100fe200010e0607 */
[----:B------:R-:W-:Y:S01]  /*125f0*/  LOP3.LUT R42, R43, R6, RZ, 0x3c, !PT ;  /* 0x000000062b2a7212 */ /* 0x000fe200078e3cff */
[--C-:B------:R-:W-:Y:S01]  /*12600*/  IMAD.MOV.U32 R43, RZ, RZ, R7.reuse ;  /* 0x000000ffff2b7224 */ /* 0x100fe200078e0007 */
[----:B------:R-:W-:Y:S01]  /*12610*/  LOP3.LUT R6, R11, 0x380, RZ, 0xc0, !PT ;  /* 0x000003800b067812 */ /* 0x000fe200078ec0ff */
[----:B------:R-:W-:Y:S01]  /*12620*/  IMAD.X R25, RZ, RZ, R7, P6 ;  /* 0x000000ffff197224 */ /* 0x000fe200030e0607 */
[----:B------:R-:W-:-:S02]  /*12630*/  LOP3.LUT R5, R8, 0x380, RZ, 0xc0, !PT ;  /* 0x0000038008057812 */ /* 0x000fc400078ec0ff */
[----:B------:R-:W-:Y:S02]  /*12640*/  SHF.R.U64 R6, R6, 0x3, RZ ;  /* 0x0000000306067819 */ /* 0x000fe400000012ff */
[----:B------:R-:W-:Y:S02]  /*12650*/  SHF.R.U64 R5, R5, 0x3, RZ ;  /* 0x0000000305057819 */ /* 0x000fe400000012ff */
[----:B------:R-:W-:Y:S02]  /*12660*/  LOP3.LUT R36, R6, R11, RZ, 0x3c, !PT ;  /* 0x0000000b06247212 */ /* 0x000fe400078e3cff */
[----:B------:R-:W-:Y:S02]  /*12670*/  LOP3.LUT R6, R10, 0x380, RZ, 0xc0, !PT ;  /* 0x000003800a067812 */ /* 0x000fe400078ec0ff */
[----:B------:R-:W-:Y:S02]  /*12680*/  LOP3.LUT R32, R5, R8, RZ, 0x3c, !PT ;  /* 0x0000000805207212 */ /* 0x000fe400078e3cff */
[----:B------:R-:W-:-:S02]  /*12690*/  SHF.R.U64 R5, R6, 0x3, RZ ;  /* 0x0000000306057819 */ /* 0x000fc400000012ff */
[----:B------:R-:W-:Y:S02]  /*126a0*/  IADD3 R21, P2, R30, 0x2000, RZ ;  /* 0x000020001e157810 */ /* 0x000fe40007f5e0ff */
[----:B------:R-:W-:Y:S02]  /*126b0*/  LOP3.LUT R26, R5, R10, RZ, 0x3c, !PT ;  /* 0x0000000a051a7212 */ /* 0x000fe400078e3cff */
[----:B------:R-:W0:Y:S01]  /*126c0*/  LDC R5, c[0x0][0xbe8] ;  /* 0x0002fa00ff057b82 */ /* 0x000e220000000800 */
[----:B------:R-:W-:Y:S02]  /*126d0*/  SEL R96, R15, R20, P0 ;  /* 0x000000140f607207 */ /* 0x000fe40000000000 */
[----:B------:R-:W-:Y:S02]  /*126e0*/  SEL R98, R20, R15, P0 ;  /* 0x0000000f14627207 */ /* 0x000fe40000000000 */
[----:B------:R-:W-:Y:S02]  /*126f0*/  LOP3.LUT R20, R21, 0x380, RZ, 0xc0, !PT ;  /* 0x0000038015147812 */ /* 0x000fe400078ec0ff */
[----:B------:R-:W-:-:S02]  /*12700*/  SEL R84, R27, R34, P0 ;  /* 0x000000221b547207 */ /* 0x000fc40000000000 */
[----:B------:R-:W-:Y:S02]  /*12710*/  SHF.R.U64 R20, R20, 0x3, RZ ;  /* 0x0000000314147819 */ /* 0x000fe400000012ff */
[----:B------:R-:W-:Y:S01]  /*12720*/  SEL R86, R34, R27, P0 ;  /* 0x0000001b22567207 */ /* 0x000fe20000000000 */
[----:B------:R-:W-:Y:S01]  /*12730*/  IMAD.X R27, RZ, RZ, R7, P1 ;  /* 0x000000ffff1b7224 */ /* 0x000fe200008e0607 */
[----:B------:R-:W-:Y:S01]  /*12740*/  LOP3.LUT R20, R20, R21, RZ, 0x3c, !PT ;  /* 0x0000001514147212 */ /* 0x000fe200078e3cff */
[----:B------:R-:W-:Y:S01]  /*12750*/  IMAD.X R21, RZ, RZ, R31, P2 ;  /* 0x000000ffff157224 */ /* 0x000fe200010e061f */
[----:B------:R-:W-:Y:S01]  /*12760*/  MOV R73, R40 ;  /* 0x0000002800497202 */ /* 0x000fe20000000f00 */
[----:B------:R-:W-:Y:S01]  /*12770*/  IMAD.U32 R41, RZ, RZ, UR8 ;  /* 0x00000008ff297e24 */ /* 0x000fe2000f8e00ff */
[----:B------:R-:W-:Y:S01]  /*12780*/  MOV R81, R26 ;  /* 0x0000001a00517202 */ /* 0x000fe20000000f00 */
[----:B------:R-:W-:Y:S01]  /*12790*/  ULDC.64 UR8, c[0x0][0xae8] ;  /* 0x0002ba0000087ab9 */ /* 0x000fe20000000a00 */
[----:B------:R-:W-:-:S02]  /*127a0*/  SEL R78, R38, R39, P0 ;  /* 0x00000027264e7207 */ /* 0x000fc40000000000 */
[----:B------:R-:W-:Y:S01]  /*127b0*/  SEL R80, R39, R38, P0 ;  /* 0x0000002627507207 */ /* 0x000fe20000000000 */
[----:B------:R-:W-:Y:S01]  /*127c0*/  IMAD.X R39, RZ, RZ, R7, P5 ;  /* 0x000000ffff277224 */ /* 0x000fe200028e0607 */
[----:B------:R-:W-:Y:S02]  /*127d0*/  LOP3.LUT R6, R9, 0x380, RZ, 0xc0, !PT ;  /* 0x0000038009067812 */ /* 0x000fe400078ec0ff */
[----:B0-----:R-:W-:Y:S02]  /*127e0*/  ISETP.NE.AND P2, PT, R5, 0x1, PT ;  /* 0x000000010500780c */ /* 0x001fe40003f45270 */
[----:B------:R-:W-:Y:S02]  /*127f0*/  LOP3.LUT R7, R12, 0x380, RZ, 0xc0, !PT ;  /* 0x000003800c077812 */ /* 0x000fe400078ec0ff */
[----:B------:R-:W-:Y:S02]  /*12800*/  SEL R60, R29, R28, P0 ;  /* 0x0000001c1d3c7207 */ /* 0x000fe40000000000 */
[----:B------:R-:W-:-:S02]  /*12810*/  SEL R62, R28, R29, P0 ;  /* 0x0000001d1c3e7207 */ /* 0x000fc40000000000 */
[----:B------:R-:W-:Y:S02]  /*12820*/  SHF.R.U64 R6, R6, 0x3, RZ ;  /* 0x0000000306067819 */ /* 0x000fe400000012ff */
[----:B------:R-:W-:Y:S02]  /*12830*/  SHF.R.U64 R7, R7, 0x3, RZ ;  /* 0x0000000307077819 */ /* 0x000fe400000012ff */
[----:B------:R-:W-:Y:S01]  /*12840*/  IADD3 R29, P6, R30, 0x1000, RZ ;  /* 0x000010001e1d7810 */ /* 0x000fe20007fde0ff */
[----:B------:R-:W0:Y:S01]  /*12850*/  @P2 LDC R40, c[0x0][0xbec] ;  /* 0x0002fb00ff282b82 */ /* 0x000e220000000800 */
[----:B------:R-:W-:Y:S02]  /*12860*/  LOP3.LUT R24, R6, R9, RZ, 0x3c, !PT ;  /* 0x0000000906187212 */ /* 0x000fe400078e3cff */
[----:B------:R-:W-:Y:S02]  /*12870*/  LOP3.LUT R34, R7, R12, RZ, 0x3c, !PT ;  /* 0x0000000c07227212 */ /* 0x000fe400078e3cff */
[----:B------:R-:W-:-:S02]  /*12880*/  LOP3.LUT R28, R29, 0x380, RZ, 0xc0, !PT ;  /* 0x000003801d1c7812 */ /* 0x000fc400078ec0ff */
[----:B------:R-:W-:Y:S01]  /*12890*/  MOV R63, R42 ;  /* 0x0000002a003f7202 */ /* 0x000fe20000000f00 */
[----:B------:R-:W1:Y:S01]  /*128a0*/  @P2 LDC R26, c[0x0][0xbf0] ;  /* 0x0002fc00ff1a2b82 */ /* 0x000e620000000800 */
[----:B------:R-:W-:Y:S01]  /*128b0*/  MOV R42, R24 ;  /* 0x00000018002a7202 */ /* 0x000fe20000000f00 */
[----:B------:R-:W-:Y:S01]  /*128c0*/  IMAD.MOV.U32 R24, RZ, RZ, R59 ;  /* 0x000000ffff187224 */ /* 0x000fe200078e003b */
[----:B------:R-:W-:Y:S02]  /*128d0*/  SEL R44, R94, R93, P0 ;  /* 0x0000005d5e2c7207 */ /* 0x000fe40000000000 */
[----:B------:R-:W-:Y:S02]  /*128e0*/  SEL R48, R90, R89, P0 ;  /* 0x000000595a307207 */ /* 0x000fe40000000000 */
[----:B------:R-:W-:Y:S02]  /*128f0*/  SHF.R.U64 R28, R28, 0x3, RZ ;  /* 0x000000031c1c7819 */ /* 0x000fe400000012ff */
[----:B------:R-:W-:-:S02]  /*12900*/  MOV R77, R34 ;  /* 0x00000022004d7202 */ /* 0x000fc40000000f00 */
[----:B------:R-:W-:Y:S02]  /*12910*/  SEL R94, R93, R94, P0 ;  /* 0x0000005e5d5e7207 */ /* 0x000fe40000000000 */
[----:B------:R-:W-:Y:S02]  /*12920*/  SEL R90, R89, R90, P0 ;  /* 0x0000005a595a7207 */ /* 0x000fe40000000000 */
[----:B------:R-:W-:Y:S01]  /*12930*/  SEL R76, R56, R49, P0 ;  /* 0x00000031384c7207 */ /* 0x000fe20000000000 */
[----:B0-----:R-:W-:Y:S01]  /*12940*/  @P2 IMAD.HI.U32 R25, R59, R40, RZ ;  /* 0x000000283b192227 */ /* 0x001fe200078e00ff */
[----:B------:R-:W-:Y:S02]  /*12950*/  LOP3.LUT R13, R14, 0x380, RZ, 0xc0, !PT ;  /* 0x000003800e0d7812 */ /* 0x000fe400078ec0ff */
[----:B------:R-:W-:Y:S02]  /*12960*/  SEL R56, R49, R56, P0 ;  /* 0x0000003831387207 */ /* 0x000fe40000000000 */
[----:B------:R-:W-:-:S02]  /*12970*/  SEL R82, R46, R47, P0 ;  /* 0x0000002f2e527207 */ /* 0x000fc40000000000 */
[----:B------:R-:W-:Y:S01]  /*12980*/  LOP3.LUT R28, R28, R29, RZ, 0x3c, !PT ;  /* 0x0000001d1c1c7212 */ /* 0x000fe200078e3cff */
[----:B------:R-:W-:Y:S01]  /*12990*/  IMAD.X R29, RZ, RZ, R31, P6 ;  /* 0x000000ffff1d7224 */ /* 0x000fe200030e061f */
[----:B------:R-:W-:Y:S02]  /*129a0*/  SHF.R.U64 R13, R13, 0x3, RZ ;  /* 0x000000030d0d7819 */ /* 0x000fe400000012ff */
[----:B-1----:R-:W-:Y:S02]  /*129b0*/  @P2 SHF.R.U32.HI R24, RZ, R26, R25 ;  /* 0x0000001aff182219 */ /* 0x002fe40000011619 */
[C---:B------:R-:W-:Y:S02]  /*129c0*/  IADD3 R45, P6, R30.reuse, 0x7000, RZ ;  /* 0x000070001e2d7810 */ /* 0x040fe40007fde0ff */
[----:B------:R-:W-:Y:S01]  /*129d0*/  MOV R61, R32 ;  /* 0x00000020003d7202 */ /* 0x000fe20000000f00 */
[----:B------:R-:W-:Y:S01]  /*129e0*/  IMAD.MOV R32, RZ, RZ, -R24 ;  /* 0x000000ffff207224 */ /* 0x000fe200078e0a18 */
[----:B------:R-:W-:-:S02]  /*129f0*/  IADD3 R15, P1, R30, 0x3000, RZ ;  /* 0x000030001e0f7810 */ /* 0x000fc40007f3e0ff */
[----:B------:R-:W-:Y:S01]  /*12a00*/  SEL R46, R47, R46, P0 ;  /* 0x0000002e2f2e7207 */ /* 0x000fe20000000000 */
[----:B------:R-:W-:Y:S01]  /*12a10*/  IMAD R59, R5, R32, R59 ;  /* 0x00000020053b7224 */ /* 0x000fe200078e023b */
[----:B------:R-:W-:Y:S02]  /*12a20*/  LOP3.LUT R38, R13, R14, RZ, 0x3c, !PT ;  /* 0x0000000e0d267212 */ /* 0x000fe400078e3cff */
[----:B------:R-:W-:Y:S02]  /*12a30*/  LOP3.LUT R6, R45, 0x380, RZ, 0xc0, !PT ;  /* 0x000003802d067812 */ /* 0x000fe400078ec0ff */
[----:B------:R-:W-:Y:S02]  /*12a40*/  LOP3.LUT R14, R15, 0x380, RZ, 0xc0, !PT ;  /* 0x000003800f0e7812 */ /* 0x000fe400078ec0ff */
[----:B------:R-:W-:Y:S02]  /*12a50*/  MOV R79, R36 ;  /* 0x00000024004f7202 */ /* 0x000fe40000000f00 */
[----:B------:R-:W-:-:S02]  /*12a60*/  MOV R75, R38 ;  /* 0x00000026004b7202 */ /* 0x000fc40000000f00 */
[----:B------:R-:W-:Y:S02]  /*12a70*/  SHF.R.U64 R6, R6, 0x3, RZ ;  /* 0x0000000306067819 */ /* 0x000fe400000012ff */
[----:B------:R-:W-:Y:S02]  /*12a80*/  SHF.R.U64 R14, R14, 0x3, RZ ;  /* 0x000000030e0e7819 */ /* 0x000fe400000012ff */
[----:B------:R-:W-:Y:S02]  /*12a90*/  LOP3.LUT R6, R6, R45, RZ, 0x3c, !PT ;  /* 0x0000002d06067212 */ /* 0x000fe400078e3cff */
[----:B------:R-:W-:Y:S01]  /*12aa0*/  LOP3.LUT R14, R14, R15, RZ, 0x3c, !PT ;  /* 0x0000000f0e0e7212 */ /* 0x000fe200078e3cff */
[----:B------:R-:W-:Y:S01]  /*12ab0*/  IMAD.X R15, RZ, RZ, R31, P1 ;  /* 0x000000ffff0f7224 */ /* 0x000fe200008e061f */
[----:B------:R-:W-:Y:S02]  /*12ac0*/  SHF.R.S32.HI R26, RZ, 0x1f, R24 ;  /* 0x0000001fff1a7819 */ /* 0x000fe40000011418 */
[----:B------:R-:W-:-:S02]  /*12ad0*/  IADD3 R40, P1, R24, UR6, RZ ;  /* 0x0000000618287c10 */ /* 0x000fc4000ff3e0ff */
[----:B------:R-:W-:Y:S02]  /*12ae0*/  IADD3 R11, P4, R30, 0x5000, RZ ;  /* 0x000050001e0b7810 */ /* 0x000fe40007f9e0ff */
[----:B------:R-:W-:Y:S02]  /*12af0*/  SHF.R.S32.HI R36, RZ, 0x1f, R59 ;  /* 0x0000001fff247819 */ /* 0x000fe4000001143b */
[----:B------:R-:W-:Y:S01]  /*12b00*/  IADD3.X R41, R26, UR7, R41, P1, !PT ;  /* 0x000000071a297c10 */ /* 0x000fe20008ffe429 */
[----:B------:R-:W-:Y:S01]  /*12b10*/  ULDC.64 UR6, c[0x0][0xb88] ;  /* 0x0002e20000067ab9 */ /* 0x000fe20000000a00 */
[----:B------:R-:W-:Y:S01]  /*12b20*/  IADD3 R13, P3, R30, 0x4000, RZ ;  /* 0x000040001e0d7810 */ /* 0x000fe20007f7e0ff */
[----:B------:R-:W-:Y:S01]  /*12b30*/  IMAD R36, R36, UR6, RZ ;  /* 0x0000000624247c24 */ /* 0x000fe2000f8e02ff */
[----:B------:R-:W-:Y:S01]  /*12b40*/  LOP3.LUT R10, R11, 0x380, RZ, 0xc0, !PT ;  /* 0x000003800b0a7812 */ /* 0x000fe200078ec0ff */
[----:B------:R-:W-:Y:S01]  /*12b50*/  IMAD.WIDE.U32 R40, R59, UR6, R40 ;  /* 0x000000063b287c25 */ /* 0x000fe2000f8e0028 */
[----:B------:R-:W-:-:S02]  /*12b60*/  LOP3.LUT R12, R13, 0x380, RZ, 0xc0, !PT ;  /* 0x000003800d0c7812 */ /* 0x000fc400078ec0ff */
[----:B------:R-:W-:Y:S01]  /*12b70*/  SHF.R.U64 R10, R10, 0x3, RZ ;  /* 0x000000030a0a7819 */ /* 0x000fe200000012ff */
[----:B------:R-:W-:Y:S01]  /*12b80*/  IMAD R59, R59, UR7, R36 ;  /* 0x000000073b3b7c24 */ /* 0x000fe2000f8e0224 */
[----:B------:R-:W-:Y:S01]  /*12b90*/  SHF.R.U64 R12, R12, 0x3, RZ ;  /* 0x000000030c0c7819 */ /* 0x000fe200000012ff */
[----:B------:R-:W-:Y:S01]  /*12ba0*/  ULDC.64 UR6, c[0x0][0xb50] ;  /* 0x0002d40000067ab9 */ /* 0x000fe20000000a00 */
[----:B------:R-:W-:Y:S01]  /*12bb0*/  LOP3.LUT R10, R10, R11, RZ, 0x3c, !PT ;  /* 0x0000000b0a0a7212 */ /* 0x000fe200078e3cff */
[--C-:B------:R-:W-:Y:S01]  /*12bc0*/  IMAD.X R11, RZ, RZ, R31.reuse, P4 ;  /* 0x000000ffff0b7224 */ /* 0x100fe200020e061f */
[----:B------:R-:W-:Y:S02]  /*12bd0*/  LOP3.LUT P1, RZ, R190, 0x3, RZ, 0xc0, !PT ;  /* 0x00000003beff7812 */ /* 0x000fe4000782c0ff */
[----:B------:R-:W-:Y:S01]  /*12be0*/  LOP3.LUT R12, R12, R13, RZ, 0x3c, !PT ;  /* 0x0000000d0c0c7212 */ /* 0x000fe200078e3cff */
[----:B------:R-:W-:Y:S01]  /*12bf0*/  IMAD.X R13, RZ, RZ, R31, P3 ;  /* 0x000000ffff0d7224 */ /* 0x000fe200018e061f */
[----:B------:R-:W-:-:S02]  /*12c00*/  IADD3 R9, P5, R30, 0x6000, RZ ;  /* 0x000060001e097810 */ /* 0x000fc40007fbe0ff */
[----:B------:R-:W-:Y:S02]  /*12c10*/  LOP3.LUT R7, R30, 0x380, RZ, 0xc0, !PT ;  /* 0x000003801e077812 */ /* 0x000fe400078ec0ff */
[----:B------:R-:W-:Y:S02]  /*12c20*/  LOP3.LUT R8, R9, 0x380, RZ, 0xc0, !PT ;  /* 0x0000038009087812 */ /* 0x000fe400078ec0ff */
[----:B------:R-:W-:Y:S02]  /*12c30*/  SHF.R.U64 R7, R7, 0x3, RZ ;  /* 0x0000000307077819 */ /* 0x000fe400000012ff */
[----:B------:R-:W-:Y:S02]  /*12c40*/  SHF.R.U64 R8, R8, 0x3, RZ ;  /* 0x0000000308087819 */ /* 0x000fe400000012ff */
[----:B------:R-:W-:Y:S01]  /*12c50*/  LOP3.LUT R30, R7, R30, RZ, 0x3c, !PT ;  /* 0x0000001e071e7212 */ /* 0x000fe200078e3cff */
[--C-:B------:R-:W-:Y:S01]  /*12c60*/  IMAD.X R7, RZ, RZ, R31.reuse, P6 ;  /* 0x000000ffff077224 */ /* 0x100fe200030e061f */
[----:B------:R-:W-:Y:S01]  /*12c70*/  LOP3.LUT R8, R8, R9, RZ, 0x3c, !PT ;  /* 0x0000000908087212 */ /* 0x000fe200078e3cff */
[----:B------:R-:W-:Y:S01]  /*12c80*/  IMAD.X R9, RZ, RZ, R31, P5 ;  /* 0x000000ffff097224 */ /* 0x000fe200028e061f */
[----:B--2---:R-:W-:Y:S01]  /*12c90*/  LOP3.LUT R35, R17, 0x2, RZ, 0x3c, !PT ;  /* 0x0000000211237812 */ /* 0x004fe200078e3cff */
[----:B------:R-:W-:Y:S04]  /*12ca0*/  SHFL.IDX PT, R44, R44, R17, 0x1c1f ;  /* 0x001c1f112c2c7589 */ /* 0x000fe800000e0000 */
[----:B------:R-:W-:Y:S04]  /*12cb0*/  SHFL.IDX PT, R48, R48, R17, 0x1c1f ;  /* 0x001c1f1130307589 */ /* 0x000fe800000e0000 */
[----:B------:R-:W0:Y:S04]  /*12cc0*/  SHFL.IDX PT, R25, R94, R35, 0x1c1f ;  /* 0x001c1f235e197589 */ /* 0x000e2800000e0000 */
[----:B------:R-:W1:Y:S04]  /*12cd0*/  SHFL.IDX PT, R27, R90, R35, 0x1c1f ;  /* 0x001c1f235a1b7589 */ /* 0x000e6800000e0000 */
[----:B------:R-:W-:Y:S04]  /*12ce0*/  SHFL.IDX PT, R76, R76, R17, 0x1c1f ;  /* 0x001c1f114c4c7589 */ /* 0x000fe800000e0000 */
[----:B------:R-:W2:Y:S04]  /*12cf0*/  SHFL.IDX PT, R33, R56, R35, 0x1c1f ;  /* 0x001c1f2338217589 */ /* 0x000ea800000e0000 */
[----:B------:R-:W-:Y:S04]  /*12d00*/  SHFL.IDX PT, R50, R50, R17, 0x1c1f ;  /* 0x001c1f1132327589 */ /* 0x000fe800000e0000 */
[----:B------:R-:W-:Y:S04]  /*12d10*/  SHFL.IDX PT, R54, R54, R17, 0x1c1f ;  /* 0x001c1f1136367589 */ /* 0x000fe800000e0000 */
[----:B------:R-:W-:Y:S01]  /*12d20*/  SHFL.IDX PT, R60, R60, R17, 0x1c1f ;  /* 0x001c1f113c3c7589 */ /* 0x000fe200000e0000 */
[----:B0-----:R-:W-:-:S02]  /*12d30*/  SEL R24, R44, R25, P0 ;  /* 0x000000192c187207 */ /* 0x001fc40000000000 */
[----:B------:R-:W-:Y:S01]  /*12d40*/  SEL R26, R25, R44, P0 ;  /* 0x0000002c191a7207 */ /* 0x000fe20000000000 */
[----:B------:R-:W-:Y:S01]  /*12d50*/  SHFL.IDX PT, R64, R64, R17, 0x1c1f ;  /* 0x001c1f1140407589 */ /* 0x000fe200000e0000 */
[----:B-1----:R-:W-:Y:S01]  /*12d60*/  SEL R32, R48, R27, P0 ;  /* 0x0000001b30207207 */ /* 0x002fe20000000000 */
[----:B------:R-:W-:Y:S01]  /*12d70*/  VIADD R44, R193, UR38 ;  /* 0x00000026c12c7c36 */ /* 0x000fe20008000000 */
[----:B------:R-:W-:Y:S01]  /*12d80*/  SEL R34, R27, R48, P0 ;  /* 0x000000301b227207 */ /* 0x000fe20000000000 */
[----:B------:R-:W-:Y:S04]  /*12d90*/  SHFL.IDX PT, R68, R68, R17, 0x1c1f ;  /* 0x001c1f1144447589 */ /* 0x000fe800000e0000 */
[----:B------:R-:W-:Y:S01]  /*12da0*/  SHFL.IDX PT, R72, R72, R17, 0x1c1f ;  /* 0x001c1f1148487589 */ /* 0x000fe200000e0000 */
[----:B--2---:R-:W-:-:S02]  /*12db0*/  SEL R25, R76, R33, P0 ;  /* 0x000000214c197207 */ /* 0x004fc40000000000 */
[----:B------:R-:W-:Y:S01]  /*12dc0*/  SEL R27, R33, R76, P0 ;  /* 0x0000004c211b7207 */ /* 0x000fe20000000000 */
        /* <DEDUP_REMOVED lines=8> */
[----:B------:R-:W1:Y:S04]  /*12e50*/  SHFL.IDX PT, R37, R80, R35, 0x1c1f ;  /* 0x001c1f2350257589 */ /* 0x000e6800000e0000 */
[----:B------:R-:W2:Y:S04]  /*12e60*/  SHFL.IDX PT, R39, R46, R35, 0x1c1f ;  /* 0x001c1f232e277589 */ /* 0x000ea800000e0000 */
[----:B------:R-:W-:Y:S04]  /*12e70*/  SHFL.IDX PT, R43, R58, R35, 0x1c1f ;  /* 0x001c1f233a2b7589 */ /* 0x000fe800000e0000 */
[----:B------:R-:W-:Y:S04]  /*12e80*/  SHFL.IDX PT, R45, R62, R35, 0x1c1f ;  /* 0x001c1f233e2d7589 */ /* 0x000fe800000e0000 */
[----:B------:R-:W-:Y:S04]  /*12e90*/  SHFL.IDX PT, R53, R86, R35, 0x1c1f ;  /* 0x001c1f2356357589 */ /* 0x000fe800000e0000 */
[----:B------:R-:W-:Y:S01]  /*12ea0*/  SHFL.IDX PT, R55, R92, R35, 0x1c1f ;  /* 0x001c1f235c377589 */ /* 0x000fe200000e0000 */
[----:B0-----:R-:W-:-:S02]  /*12eb0*/  SEL R36, R50, R17, P0 ;  /* 0x0000001132247207 */ /* 0x001fc40000000000 */
[----:B------:R-:W-:Y:S01]  /*12ec0*/  SEL R38, R17, R50, P0 ;  /* 0x0000003211267207 */ /* 0x000fe20000000000 */
[----:B------:R-:W-:Y:S01]  /*12ed0*/  SHFL.IDX PT, R47, R66, R35, 0x1c1f ;  /* 0x001c1f23422f7589 */ /* 0x000fe200000e0000 */
[----:B------:R-:W-:Y:S01]  /*12ee0*/  IMAD R17, R5, UR5, RZ ;  /* 0x0000000505117c24 */ /* 0x000fe2000f8e02ff */
[----:B-1----:R-:W-:Y:S02]  /*12ef0*/  SEL R33, R78, R37, P0 ;  /* 0x000000254e217207 */ /* 0x002fe40000000000 */
[----:B------:R-:W-:Y:S02]  /*12f00*/  SHFL.IDX PT, R57, R98, R35, 0x1c1f ;  /* 0x001c1f2362397589 */ /* 0x000fe400000e0000 */
[----:B------:R-:W-:Y:S02]  /*12f10*/  ISETP.GE.OR P3, PT, R44, R17, P1 ;  /* 0x000000112c00720c */ /* 0x000fe40000f66670 */
[----:B------:R-:W0:Y:S04]  /*12f20*/  SHFL.IDX PT, R67, R102, R35, 0x1c1f ;  /* 0x001c1f2366437589 */ /* 0x000e2800000e0000 */
[----:B------:R-:W1:Y:S04]  /*12f30*/  SHFL.IDX PT, R49, R70, R35, 0x1c1f ;  /* 0x001c1f2346317589 */ /* 0x000e6800000e0000 */
[----:B------:R-:W3:Y:S04]  /*12f40*/  SHFL.IDX PT, R71, R106, R35, 0x1c1f ;  /* 0x001c1f236a477589 */ /* 0x000ee800000e0000 */
[----:B------:R4:W3:Y:S04]  /*12f50*/  SHFL.IDX PT, R51, R74, R35, 0x1c1f ;  /* 0x001c1f234a337589 */ /* 0x0008e800000e0000 */
[----:B------:R1:W-:Y:S01]  /*12f60*/  STSM.16.M88.4 [R63], R24 ;  /* 0x000000183f007844 */ /* 0x0003e20000000200 */
[----:B----4-:R-:W-:-:S02]  /*12f70*/  SEL R35, R37, R78, P0 ;  /* 0x0000004e25237207 */ /* 0x010fc40000000000 */
[----:B--2---:R-:W-:Y:S02]  /*12f80*/  SEL R37, R82, R39, P0 ;  /* 0x0000002752257207 */ /* 0x004fe40000000000 */
[----:B------:R-:W-:Y:S01]  /*12f90*/  SEL R39, R39, R82, P0 ;  /* 0x0000005227277207 */ /* 0x000fe20000000000 */
[----:B------:R2:W-:Y:S01]  /*12fa0*/  STSM.16.M88.4 [R61], R32 ;  /* 0x000000203d007844 */ /* 0x0005e20000000200 */
[----:B0-----:R-:W-:Y:S02]  /*12fb0*/  SEL R65, R100, R67, P0 ;  /* 0x0000004364417207 */ /* 0x001fe40000000000 */
[----:B-1----:R-:W-:Y:S01]  /*12fc0*/  SEL R66, R49, R68, P0 ;  /* 0x0000004431427207 */ /* 0x002fe20000000000 */
[----:B------:R0:W-:Y:S01]  /*12fd0*/  STSM.16.M88.4 [R42], R36 ;  /* 0x000000242a007844 */ /* 0x0001e20000000200 */
[----:B------:R-:W-:Y:S01]  /*12fe0*/  VIADD R24, R44, 0x8 ;  /* 0x000000082c187836 */ /* 0x000fe20000000000 */
[----:B------:R-:W-:Y:S01]  /*12ff0*/  SEL R26, R43, R54, P0 ;  /* 0x000000362b1a7207 */ /* 0x000fe20000000000 */
[----:B------:R-:W-:Y:S01]  /*13000*/  IMAD.IADD R25, R41, 0x1, R59 ;  /* 0x0000000129197824 */ /* 0x000fe200078e023b */
[----:B------:R-:W-:-:S02]  /*13010*/  LEA R41, P4, R40, UR6, 0x2 ;  /* 0x0000000628297c11 */ /* 0x000fc4000f8810ff */
[----:B------:R-:W-:Y:S02]  /*13020*/  ISETP.GE.OR P1, PT, R24, R17, P1 ;  /* 0x000000111800720c */ /* 0x000fe40000f26670 */
[----:B------:R-:W-:Y:S01]  /*13030*/  LEA.HI.X R44, R40, UR7, R25, 0x2, P4 ;  /* 0x00000007282c7c11 */ /* 0x000fe2000a0f1419 */
[----:B------:R-:W-:Y:S01]  /*13040*/  SHFL.IDX PT, R62, R41, 0x1, 0x1c1f ;  /* 0x003c1f00293e7f89 */ /* 0x000fe200000e0000 */
[----:B------:R-:W-:Y:S02]  /*13050*/  SEL R24, R54, R43, P0 ;  /* 0x0000002b36187207 */ /* 0x000fe40000000000 */
[----:B--2---:R-:W-:Y:S01]  /*13060*/  SEL R32, R60, R45, P0 ;  /* 0x0000002d3c207207 */ /* 0x004fe20000000000 */
[----:B------:R-:W-:Y:S01]  /*13070*/  SHFL.IDX PT, R61, R44, RZ, 0x1c1f ;  /* 0x001c1fff2c3d7589 */ /* 0x000fe200000e0000 */
[----:B------:R-:W-:Y:S02]  /*13080*/  SEL R34, R45, R60, P0 ;  /* 0x0000003c2d227207 */ /* 0x000fe40000000000 */
[----:B------:R-:W-:Y:S01]  /*13090*/  SEL R25, R84, R53, P0 ;  /* 0x0000003554197207 */ /* 0x000fe20000000000 */
[----:B------:R1:W2:Y:S01]  /*130a0*/  SHFL.IDX PT, R60, R41, RZ, 0x1c1f ;  /* 0x001c1fff293c7589 */ /* 0x0002a200000e0000 */
[----:B------:R-:W-:-:S02]  /*130b0*/  SEL R27, R53, R84, P0 ;  /* 0x00000054351b7207 */ /* 0x000fc40000000000 */
[----:B------:R-:W-:Y:S01]  /*130c0*/  SEL R33, R88, R55, P0 ;  /* 0x0000003758217207 */ /* 0x000fe20000000000 */
[----:B------:R-:W4:Y:S01]  /*130d0*/  SHFL.IDX PT, R63, R44, 0x1, 0x1c1f ;  /* 0x003c1f002c3f7f89 */ /* 0x000f2200000e0000 */
[----:B------:R-:W-:Y:S02]  /*130e0*/  SEL R35, R55, R88, P0 ;  /* 0x0000005837237207 */ /* 0x000fe40000000000 */
[----:B------:R-:W-:Y:S01]  /*130f0*/  SEL R40, R64, R47, P0 ;  /* 0x0000002f40287207 */ /* 0x000fe20000000000 */
[----:B------:R-:W-:Y:S01]  /*13100*/  STSM.16.M88.4 [R81], R24 ;  /* 0x0000001851007844 */ /* 0x000fe20000000200 */
[----:B0-----:R-:W-:Y:S02]  /*13110*/  SEL R42, R47, R64, P0 ;  /* 0x000000402f2a7207 */ /* 0x001fe40000000000 */
[----:B-1----:R-:W-:Y:S01]  /*13120*/  SEL R41, R96, R57, P0 ;  /* 0x0000003960297207 */ /* 0x002fe20000000000 */
[----:B------:R-:W-:Y:S01]  /*13130*/  STSM.16.M88.4 [R79], R32 ;  /* 0x000000204f007844 */ /* 0x000fe20000000200 */
[----:B------:R-:W-:-:S02]  /*13140*/  SEL R43, R57, R96, P0 ;  /* 0x00000060392b7207 */ /* 0x000fc40000000000 */
[----:B------:R-:W-:Y:S02]  /*13150*/  SEL R64, R68, R49, P0 ;  /* 0x0000003144407207 */ /* 0x000fe40000000000 */
[----:B------:R-:W-:Y:S01]  /*13160*/  SEL R67, R67, R100, P0 ;  /* 0x0000006443437207 */ /* 0x000fe20000000000 */
[----:B------:R-:W-:Y:S01]  /*13170*/  STSM.16.M88.4 [R77], R40 ;  /* 0x000000284d007844 */ /* 0x000fe20000000200 */
[----:B---3--:R-:W-:Y:S02]  /*13180*/  SEL R69, R104, R71, P0 ;  /* 0x0000004768457207 */ /* 0x008fe40000000000 */
[----:B------:R-:W-:Y:S01]  /*13190*/  SEL R68, R72, R51, P0 ;  /* 0x0000003348447207 */ /* 0x000fe20000000000 */
[----:B------:R0:W-:Y:S01]  /*131a0*/  STSM.16.M88.4 [R75], R64 ;  /* 0x000000404b007844 */ /* 0x0001e20000000200 */
[----:B------:R-:W-:Y:S02]  /*131b0*/  SEL R70, R51, R72, P0 ;  /* 0x0000004833467207 */ /* 0x000fe40000000000 */
[----:B------:R-:W-:-:S05]  /*131c0*/  SEL R71, R71, R104, P0 ;  /* 0x0000006847477207 */ /* 0x000fca0000000000 */
[----:B------:R-:W-:Y:S01]  /*131d0*/  STSM.16.M88.4 [R73], R68 ;  /* 0x0000004449007844 */ /* 0x000fe20000000200 */
[----:B------:R-:W-:Y:S08]  /*131e0*/  BAR.SYNC.DEFER_BLOCKING 0x1, 0x100 ;  /* 0x0044000000007b1d */ /* 0x000ff00000010000 */
[----:B0-----:R-:W0:Y:S01]  /*131f0*/  @P2 LDC R64, c[0x0][0xbec] ;  /* 0x0002fb00ff402b82 */ /* 0x001e220000000800 */
[----:B------:R-:W-:Y:S01]  /*13200*/  UIMAD UR5, UR12, UR8, URZ ;  /* 0x000000080c0572a4 */ /* 0x000fe2000f8e023f */
[----:B--2---:R1:W-:Y:S04]  /*13210*/  @!P3 ST.E desc[UR50][R60.64], R3 ;  /* 0x000000033c00b985 */ /* 0x0043e8000c101932 */
[----:B----4-:R2:W-:Y:S01]  /*13220*/  @!P1 ST.E desc[UR50][R62.64], R0 ;  /* 0x000000003e009985 */ /* 0x0105e2000c101932 */
[----:B------:R-:W-:-:S03]  /*13230*/  UIMAD.WIDE.U32 UR6, UR37, UR8, URZ ;  /* 0x00000008250672a5 */ /* 0x000fc6000f8e003f */
[----:B------:R3:W5:Y:S01]  /*13240*/  LD.E.128 R40, desc[UR50][R8.64] ;  /* 0x0000003208287980 */ /* 0x000762000c101d00 */
[----:B-1----:R-:W1:Y:S01]  /*13250*/  @P2 LDC R61, c[0x0][0xbf0] ;  /* 0x0002fc00ff3d2b82 */ /* 0x002e620000000800 */
[----:B--2---:R-:W-:Y:S01]  /*13260*/  IMAD R0, R188, 0x20, R189 ;  /* 0x00000020bc007824 */ /* 0x004fe200078e02bd */
[----:B------:R-:W-:Y:S01]  /*13270*/  UIMAD UR5, UR37, UR9, UR5 ;  /* 0x00000009250572a4 */ /* 0x000fe2000f8e0205 */
[----:B------:R2:W5:Y:S02]  /*13280*/  LD.E.128 R32, desc[UR50][R6.64] ;  /* 0x0000003206207980 */ /* 0x000564000c101d00 */
[----:B---3--:R-:W-:Y:S01]  /*13290*/  VIADD R9, R0, UR38 ;  /* 0x0000002600097c36 */ /* 0x008fe20008000000 */
[----:B------:R-:W-:Y:S01]  /*132a0*/  UIMAD UR8, UR13, UR10, URZ ;  /* 0x0000000a0d0872a4 */ /* 0x000fe2000f8e023f */
[----:B------:R-:W5:Y:S02]  /*132b0*/  LD.E.128 R48, desc[UR50][R30.64] ;  /* 0x000000321e307980 */ /* 0x000f64000c101d00 */
[----:B0-----:R-:W-:Y:S01]  /*132c0*/  @P2 IMAD.HI.U32 R0, R9, R64, RZ ;  /* 0x0000004009002227 */ /* 0x001fe200078e00ff */
[----:B------:R-:W-:Y:S01]  /*132d0*/  UIADD3 UR7, UR7, UR5, URZ ;  /* 0x0000000507077290 */ /* 0x000fe2000fffe03f */
[----:B------:R-:W5:Y:S02]  /*132e0*/  LD.E.128 R44, desc[UR50][R28.64] ;  /* 0x000000321c2c7980 */ /* 0x000f64000c101d00 */
[----:B------:R-:W-:Y:S01]  /*132f0*/  IMAD.MOV.U32 R3, RZ, RZ, R9 ;  /* 0x000000ffff037224 */ /* 0x000fe200078e0009 */
[----:B------:R-:W-:Y:S01]  /*13300*/  UIMAD UR5, UR44, UR11, UR8 ;  /* 0x0000000b2c0572a4 */ /* 0x000fe2000f8e0208 */
[----:B------:R-:W5:Y:S01]  /*13310*/  LD.E.128 R36, desc[UR50][R20.64] ;  /* 0x0000003214247980 */ /* 0x000f62000c101d00 */
[----:B------:R-:W-:Y:S01]  /*13320*/  UIMAD.WIDE.U32 UR6, UR44, UR10, UR6 ;  /* 0x0000000a2c0672a5 */ /* 0x000fe2000f8e0006 */
[----:B------:R-:W-:-:S02]  /*13330*/  ULDC.64 UR8, c[0x0][0xae0] ;  /* 0x0002b80000087ab9 */ /* 0x000fc40000000a00 */
[----:B------:R-:W5:Y:S01]  /*13340*/  LD.E.128 R24, desc[UR50][R14.64] ;  /* 0x000000320e187980 */ /* 0x000f62000c101d00 */
[----:B-1----:R-:W-:Y:S01]  /*13350*/  @P2 SHF.R.U32.HI R3, RZ, R61, R0 ;  /* 0x0000003dff032219 */ /* 0x002fe20000011600 */
[----:B------:R-:W-:Y:S02]  /*13360*/  UIADD3 UR5, UR7, UR5, URZ ;  /* 0x0000000507057290 */ /* 0x000fe4000fffe03f */
[----:B------:R-:W5:Y:S01]  /*13370*/  LD.E.128 R56, desc[UR50][R12.64] ;  /* 0x000000320c387980 */ /* 0x000f62000c101d00 */
[--C-:B------:R-:W-:Y:S01]  /*13380*/  SHF.R.S32.HI R0, RZ, 0x1f, R3.reuse ;  /* 0x0000001fff007819 */ /* 0x100fe20000011403 */
[----:B------:R-:W-:Y:S02]  /*13390*/  IMAD.MOV R8, RZ, RZ, -R3 ;  /* 0x000000ffff087224 */ /* 0x000fe400078e0a03 */
[----:B------:R0:W5:Y:S01]  /*133a0*/  LD.E.128 R52, desc[UR50][R10.64] ;  /* 0x000000320a347980 */ /* 0x000162000c101d00 */
[----:B--2---:R-:W-:Y:S02]  /*133b0*/  IMAD.U32 R7, RZ, RZ, UR7 ;  /* 0x00000007ff077e24 */ /* 0x004fe4000f8e00ff */
[----:B------:R-:W-:Y:S01]  /*133c0*/  IMAD R0, R0, UR8, RZ ;  /* 0x0000000800007c24 */ /* 0x000fe2000f8e02ff */
[----:B------:R-:W-:Y:S01]  /*133d0*/  @!PT LDS RZ, [RZ] ;  /* 0x00000000fffff984 */ /* 0x000fe20000000800 */
[----:B------:R-:W-:Y:S01]  /*133e0*/  @!PT LDS RZ, [RZ] ;  /* 0x00000000fffff984 */ /* 0x000fe20000000800 */
[----:B------:R-:W-:Y:S01]  /*133f0*/  @!PT LDS RZ, [RZ] ;  /* 0x00000000fffff984 */ /* 0x000fe20000000800 */
[----:B------:R-:W-:Y:S01]  /*13400*/  @!PT LDS RZ, [RZ] ;  /* 0x00000000fffff984 */ /* 0x000fe20000000800 */
[----:B------:R1:W-:Y:S06]  /*13410*/  MEMBAR.ALL.CTA ;  /* 0x0000000000007992 */ /* 0x0003ec0000008000 */
[----:B-1----:R-:W1:Y:S01]  /*13420*/  FENCE.VIEW.ASYNC.S ;  /* 0x00000000000073c6 */ /* 0x002e620000000000 */
[----:B------:R-:W-:-:S02]  /*13430*/  IMAD R5, R5, R8, R9 ;  /* 0x0000000805057224 */ /* 0x000fc400078e0209 */
[----:B------:R-:W-:Y:S01]  /*13440*/  IMAD.U32 R6, RZ, RZ, UR6 ;  /* 0x00000006ff067e24 */ /* 0x000fe2000f8e00ff */
[----:B------:R-:W-:Y:S01]  /*13450*/  ULDC.64 UR6, c[0x0][0xad8] ;  /* 0x0002b60000067ab9 */ /* 0x000fe20000000a00 */
[----:B------:R-:W-:Y:S02]  /*13460*/  IMAD.U32 R7, RZ, RZ, UR5 ;  /* 0x00000005ff077e24 */ /* 0x000fe4000f8e00ff */
[C---:B------:R-:W-:Y:S01]  /*13470*/  IMAD R9, R3.reuse, UR9, R0 ;  /* 0x0000000903097c24 */ /* 0x040fe2000f8e0200 */
[----:B------:R-:W-:Y:S01]  /*13480*/  SHF.R.S32.HI R0, RZ, 0x1f, R5 ;  /* 0x0000001fff007819 */ /* 0x000fe20000011405 */
[----:B------:R-:W-:-:S04]  /*13490*/  IMAD.WIDE.U32 R6, R3, UR8, R6 ;  /* 0x0000000803067c25 */ /* 0x000fc8000f8e0006 */
[----:B------:R-:W-:Y:S02]  /*134a0*/  IMAD.IADD R7, R7, 0x1, R9 ;  /* 0x0000000107077824 */ /* 0x000fe400078e0209 */
[----:B------:R-:W-:Y:S02]  /*134b0*/  IMAD R8, R0, UR6, RZ ;  /* 0x0000000600087c24 */ /* 0x000fe4000f8e02ff */
[----:B0-----:R-:W-:Y:S02]  /*134c0*/  VIADD R10, R189, UR38 ;  /* 0x00000026bd0a7c36 */ /* 0x001fe40008000000 */
        /* <DEDUP_REMOVED lines=8> */
[-C--:B------:R-:W-:Y:S01]  /*13550*/  ISETP.GE.AND P0, PT, R0, R17.reuse, PT ;  /* 0x000000110000720c */ /* 0x080fe20003f06270 */
[----:B------:R-:W-:Y:S01]  /*13560*/  VIADD R0, R10, 0x40 ;  /* 0x000000400a007836 */ /* 0x000fe20000000000 */
[----:B------:R-:W-:Y:S02]  /*13570*/  LEA.HI.X R3, R6, UR7, R3, 0x1, P3 ;  /* 0x0000000706037c11 */ /* 0x000fe400098f0c03 */
[----:B------:R-:W-:Y:S01]  /*13580*/  PRMT R4, RZ, 0x654, R4 ;  /* 0x00000654ff047816 */ /* 0x000fe20000000004 */
[----:B-1----:R0:W1:Y:S01]  /*13590*/  SHFL.IDX PT, R6, R8, RZ, 0x181f ;  /* 0x00181fff08067589 */ /* 0x00206200000e0000 */
[----:B------:R-:W-:Y:S01]  /*135a0*/  ISETP.GE.AND P1, PT, R0, R17, PT ;  /* 0x000000110000720c */ /* 0x000fe20003f26270 */
[----:B------:R-:W-:Y:S01]  /*135b0*/  BSSY B1, `(.L_x_1183) ;  /* 0x000000d000017945 */ /* 0x000fe20003800000 */
[----:B------:R0:W-:Y:S01]  /*135c0*/  SYNCS.ARRIVE.TRANS64.RED.A1T0 RZ, [R4+URZ], RZ ;  /* 0x000000ff04ff79a7 */ /* 0x0001e2000810043f */
[----:B------:R0:W2:Y:S02]  /*135d0*/  SHFL.IDX PT, R0, R3, RZ, 0x181f ;  /* 0x00181fff03007589 */ /* 0x0000a400000e0000 */
[----:B------:R-:W-:Y:S08]  /*135e0*/  @P2 BRA `(.L_x_1184) ;  /* 0x0000000000242947 */ /* 0x000ff00003800000 */
[----:B------:R-:W-:Y:S02]  /*135f0*/  ULDC UR5, c[0x0][0xac8] ;  /* 0x0002b20000057ab9 */ /* 0x000fe40000000800 */
[----:B------:R-:W-:Y:S02]  /*13600*/  ISETP.GE.AND P2, PT, R22, UR5, PT ;  /* 0x0000000516007c0c */ /* 0x000fe4000bf46270 */
[----:B------:R-:W-:-:S11]  /*13610*/  ISETP.GE.AND P3, PT, R23, UR5, PT ;  /* 0x0000000517007c0c */ /* 0x000fd6000bf66270 */
[CC--:B01----:R-:W-:Y:S02]  /*13620*/  @!P2 LEA R4, P4, R22.reuse, R6.reuse, 0x1 ;  /* 0x000000061604a211 */ /* 0x0c3fe400078808ff */
[C---:B------:R-:W-:Y:S02]  /*13630*/  @!P3 LEA R6, P5, R23.reuse, R6, 0x1 ;  /* 0x000000061706b211 */ /* 0x040fe400078a08ff */
[-C--:B--2---:R-:W-:Y:S02]  /*13640*/  @!P2 LEA.HI.X R5, R22, R0.reuse, R196, 0x1, P4 ;  /* 0x000000001605a211 */ /* 0x084fe400020f0cc4 */
[----:B------:R-:W-:-:S03]  /*13650*/  @!P3 LEA.HI.X R7, R23, R0, R195, 0x1, P5 ;  /* 0x000000001707b211 */ /* 0x000fc600028f0cc3 */
[----:B-----5:R3:W-:Y:S04]  /*13660*/  @!P2 ST.E.128 desc[UR50][R4.64], R48 ;  /* 0x000000300400a985 */ /* 0x0207e8000c101d32 */
[----:B------:R3:W-:Y:S02]  /*13670*/  @!P3 ST.E.128 desc[UR50][R6.64], R56 ;  /* 0x000000380600b985 */ /* 0x0007e4000c101d32 */
.L_x_1184:
[----:B------:R-:W-:Y:S05]  /*13680*/  BSYNC B1 ;  /* 0x0000000000017941 */ /* 0x000fea0003800000 */
.L_x_1183:
[----:B--2---:R2:W4:Y:S01]  /*13690*/  SHFL.IDX PT, R0, R3, 0x1, 0x181f ;  /* 0x00381f0003007f89 */ /* 0x00452200000e0000 */
[----:B------:R-:W-:Y:S03]  /*136a0*/  BSSY B1, `(.L_x_1185) ;  /* 0x000000c000017945 */ /* 0x000fe60003800000 */
[----:B-1-3--:R2:W1:Y:S01]  /*136b0*/  SHFL.IDX PT, R6, R8, 0x1, 0x181f ;  /* 0x00381f0008067f89 */ /* 0x00a46200000e0000 */
[----:B------:R-:W-:Y:S05]  /*136c0*/  @P0 BRA `(.L_x_1186) ;  /* 0x0000000000240947 */ /* 0x000fea0003800000 */
[----:B------:R-:W-:Y:S02]  /*136d0*/  ULDC UR5, c[0x0][0xac8] ;  /* 0x0002b20000057ab9 */ /* 0x000fe40000000800 */
[----:B------:R-:W-:Y:S02]  /*136e0*/  ISETP.GE.AND P3, PT, R22, UR5, PT ;  /* 0x0000000516007c0c */ /* 0x000fe4000bf66270 */
[----:B------:R-:W-:-:S11]  /*136f0*/  ISETP.GE.AND P4, PT, R23, UR5, PT ;  /* 0x0000000517007c0c */ /* 0x000fd6000bf86270 */
[CC--:B01----:R-:W-:Y:S02]  /*13700*/  @!P3 LEA R4, P0, R22.reuse, R6.reuse, 0x1 ;  /* 0x000000061604b211 */ /* 0x0c3fe400078008ff */
[C---:B------:R-:W-:Y:S02]  /*13710*/  @!P4 LEA R6, P2, R23.reuse, R6, 0x1 ;  /* 0x000000061706c211 */ /* 0x040fe400078408ff */
[-C--:B----4-:R-:W-:Y:S02]  /*13720*/  @!P3 LEA.HI.X R5, R22, R0.reuse, R196, 0x1, P0 ;  /* 0x000000001605b211 */ /* 0x090fe400000f0cc4 */
[----:B------:R-:W-:-:S03]  /*13730*/  @!P4 LEA.HI.X R7, R23, R0, R195, 0x1, P2 ;  /* 0x000000001707c211 */ /* 0x000fc600010f0cc3 */
[----:B-----5:R3:W-:Y:S04]  /*13740*/  @!P3 ST.E.128 desc[UR50][R4.64], R44 ;  /* 0x0000002c0400b985 */ /* 0x0207e8000c101d32 */
[----:B------:R3:W-:Y:S02]  /*13750*/  @!P4 ST.E.128 desc[UR50][R6.64], R52 ;  /* 0x000000340600c985 */ /* 0x0007e4000c101d32 */
.L_x_1186:
[----:B------:R-:W-:Y:S05]  /*13760*/  BSYNC B1 ;  /* 0x0000000000017941 */ /* 0x000fea0003800000 */
.L_x_1185:
[----:B----4-:R4:W0:Y:S01]  /*13770*/  SHFL.IDX PT, R0, R3, 0x2, 0x181f ;  /* 0x00581f0003007f89 */ /* 0x01082200000e0000 */
        /* <DEDUP_REMOVED lines=8> */
[-C--:B------:R-:W-:Y:S02]  /*13800*/  @!P2 LEA.HI.X R5, R22, R0.reuse, R196, 0x1, P0 ;  /* 0x000000001605a211 */ /* 0x080fe400000f0cc4 */
[----:B------:R-:W-:-:S03]  /*13810*/  @!P3 LEA.HI.X R7, R23, R0, R195, 0x1, P1 ;  /* 0x000000001707b211 */ /* 0x000fc600008f0cc3 */
[----:B-----5:R3:W-:Y:S04]  /*13820*/  @!P2 ST.E.128 desc[UR50][R4.64], R36 ;  /* 0x000000240400a985 */ /* 0x0207e8000c101d32 */
[----:B------:R3:W-:Y:S02]  /*13830*/  @!P3 ST.E.128 desc[UR50][R6.64], R40 ;  /* 0x000000280600b985 */ /* 0x0007e4000c101d32 */
.L_x_1188:
[----:B------:R-:W-:Y:S05]  /*13840*/  BSYNC B1 ;  /* 0x0000000000017941 */ /* 0x000fea0003800000 */
.L_x_1187:
[----:B0-----:R-:W-:Y:S01]  /*13850*/  VIADD R0, R10, 0x60 ;  /* 0x000000600a007836 */ /* 0x001fe20000000000 */
[----:B--2-4-:R-:W0:Y:S04]  /*13860*/  SHFL.IDX PT, R3, R3, 0x3, 0x181f ;  /* 0x00781f0003037f89 */ /* 0x014e2800000e0000 */
[----:B------:R-:W-:Y:S01]  /*13870*/  ISETP.GE.AND P0, PT, R0, R17, PT ;  /* 0x000000110000720c */ /* 0x000fe20003f06270 */
[----:B------:R-:W2:-:S12]  /*13880*/  SHFL.IDX PT, R8, R8, 0x3, 0x181f ;  /* 0x00781f0008087f89 */ /* 0x000e9800000e0000 */
[----:B------:R-:W-:Y:S05]  /*13890*/  @P0 BRA `(.L_x_1189) ;  /* 0x0000000800800947 */ /* 0x000fea0003800000 */
[----:B------:R-:W-:Y:S02]  /*138a0*/  ULDC UR5, c[0x0][0xac8] ;  /* 0x0002b20000057ab9 */ /* 0x000fe40000000800 */
[----:B------:R-:W-:-:S13]  /*138b0*/  ISETP.GE.AND P1, PT, R22, UR5, PT ;  /* 0x0000000516007c0c */ /* 0x000fda000bf26270 */
[----:B--23--:R-:W-:-:S04]  /*138c0*/  @!P1 LEA R4, P0, R22, R8, 0x1 ;  /* 0x0000000816049211 */ /* 0x00cfc800078008ff */
[----:B0-----:R-:W-:Y:S02]  /*138d0*/  @!P1 LEA.HI.X R5, R22, R3, R196, 0x1, P0 ;  /* 0x0000000316059211 */ /* 0x001fe400000f0cc4 */
[----:B------:R-:W-:-:S03]  /*138e0*/  ISETP.GE.AND P0, PT, R23, UR5, PT ;  /* 0x0000000517007c0c */ /* 0x000fc6000bf06270 */
[----:B-----5:R4:W-:Y:S10]  /*138f0*/  @!P1 ST.E.128 desc[UR50][R4.64], R24 ;  /* 0x0000001804009985 */ /* 0x0209f4000c101d32 */
[----:B------:R-:W-:Y:S05]  /*13900*/  @P0 BRA `(.L_x_1189) ;  /* 0x0000000800640947 */ /* 0x000fea0003800000 */
[----:B----4-:R-:W-:-:S04]  /*13910*/  LEA R4, P0, R23, R8, 0x1 ;  /* 0x0000000817047211 */ /* 0x010fc800078008ff */
[----:B------:R-:W-:-:S05]  /*13920*/  LEA.HI.X R5, R23, R3, R195, 0x1, P0 ;  /* 0x0000000317057211 */ /* 0x000fca00000f0cc3 */
[----:B------:R0:W-:Y:S01]  /*13930*/  ST.E.128 desc[UR50][R4.64], R32 ;  /* 0x0000002004007985 */ /* 0x0001e2000c101d32 */
[----:B------:R-:W-:Y:S05]  /*13940*/  BRA `(.L_x_1189) ;  /* 0x0000000800547947 */ /* 0x000fea0003800000 */
.L_x_1182:
[----:B------:R-:W0:Y:S01]  /*13950*/  LDC R10, c[0x0][0xbe8] ;  /* 0x0002fa00ff0a7b82 */ /* 0x000e220000000800 */
[----:B------:R-:W-:Y:S01]  /*13960*/  ISETP.GE.AND P0, PT, R197, 0x80, PT ;  /* 0x00000080c500780c */ /* 0x000fe20003f06270 */
[----:B------:R-:W-:Y:S01]  /*13970*/  USHF.R.S32.HI UR8, URZ, 0x1f, UR37 ;  /* 0x0000001f3f087899 */ /* 0x000fe20008011425 */
[----:B------:R-:W-:Y:S01]  /*13980*/  BSSY B1, `(.L_x_1190) ;  /* 0x000002f000017945 */ /* 0x000fe20003800000 */
[----:B------:R-:W-:Y:S01]  /*13990*/  USHF.R.S32.HI UR9, URZ, 0x1f, UR44 ;  /* 0x0000001f3f097899 */ /* 0x000fe2000801142c */
[----:B------:R-:W-:Y:S01]  /*139a0*/  IMAD R8, R188, 0x20, R189 ;  /* 0x00000020bc087824 */ /* 0x000fe200078e02bd */
[----:B0-----:R-:W-:-:S13]  /*139b0*/  ISETP.NE.AND P1, PT, R10, 0x1, PT ;  /* 0x000000010a00780c */ /* 0x001fda0003f25270 */
[----:B------:R-:W0:Y:S08]  /*139c0*/  @P1 LDC R9, c[0x0][0xbec] ;  /* 0x0002fb00ff091b82 */ /* 0x000e300000000800 */
[----:B------:R-:W1:Y:S01]  /*139d0*/  @P1 LDC R11, c[0x0][0xbf0] ;  /* 0x0002fc00ff0b1b82 */ /* 0x000e620000000800 */
[----:B------:R-:W-:Y:S05]  /*139e0*/  @P0 BRA `(.L_x_1191) ;  /* 0x0000000000a00947 */ /* 0x000fea0003800000 */
[----:B------:R-:W2:Y:S01]  /*139f0*/  S2R R0, SR_TID.X ;  /* 0x0000000000007919 */ /* 0x000ea20000002100 */
[----:B------:R-:W3:Y:S01]  /*13a00*/  LDC R5, c[0x0][0xbe8] ;  /* 0x0002fa00ff057b82 */ /* 0x000ee20000000800 */
[----:B------:R-:W-:Y:S01]  /*13a10*/  IMAD.U32 R6, RZ, RZ, UR38 ;  /* 0x00000026ff067e24 */ /* 0x000fe2000f8e00ff */
[----:B------:R-:W-:Y:S02]  /*13a20*/  ULDC UR5, c[0x0][0xa88] ;  /* 0x0002a20000057ab9 */ /* 0x000fe40000000800 */
[----:B---3--:R-:W-:Y:S02]  /*13a30*/  IMAD R3, R5, UR5, RZ ;  /* 0x0000000505037c24 */ /* 0x008fe4000f8e02ff */
[----:B--2---:R-:W-:-:S04]  /*13a40*/  IADD3 R6, R6, -0x80, R0 ;  /* 0xffffff8006067810 */ /* 0x004fc80007ffe000 */
[----:B------:R-:W-:-:S13]  /*13a50*/  ISETP.GE.AND P0, PT, R6, R3, PT ;  /* 0x000000030600720c */ /* 0x000fda0003f06270 */
[----:B------:R-:W-:Y:S05]  /*13a60*/  @P0 BRA `(.L_x_1191) ;  /* 0x0000000000800947 */ /* 0x000fea0003800000 */
[----:B------:R-:W-:Y:S01]  /*13a70*/  ISETP.NE.AND P0, PT, R5, 0x1, PT ;  /* 0x000000010500780c */ /* 0x000fe20003f05270 */
[----:B------:R-:W-:Y:S01]  /*13a80*/  ULDC.64 UR10, c[0x0][0xb90] ;  /* 0x0002e400000a7ab9 */ /* 0x000fe20000000a00 */
[----:B------:R-:W-:Y:S01]  /*13a90*/  IMAD.MOV.U32 R4, RZ, RZ, R6 ;  /* 0x000000ffff047224 */ /* 0x000fe200078e0006 */
[----:B------:R-:W-:Y:S02]  /*13aa0*/  UIMAD UR5, UR8, UR10, URZ ;  /* 0x0000000a080572a4 */ /* 0x000fe4000f8e023f */
[----:B------:R-:W-:Y:S02]  /*13ab0*/  UIMAD.WIDE.U32 UR6, UR37, UR10, URZ ;  /* 0x0000000a250672a5 */ /* 0x000fe4000f8e003f */
[----:B------:R-:W-:-:S03]  /*13ac0*/  UIMAD UR5, UR37, UR11, UR5 ;  /* 0x0000000b250572a4 */ /* 0x000fc6000f8e0205 */
[----:B------:R-:W-:Y:S01]  /*13ad0*/  ULDC.64 UR10, c[0x0][0xb98] ;  /* 0x0002e600000a7ab9 */ /* 0x000fe20000000a00 */
[----:B------:R-:W-:Y:S02]  /*13ae0*/  UIADD3 UR7, UR7, UR5, URZ ;  /* 0x0000000507077290 */ /* 0x000fe4000fffe03f */
[----:B------:R-:W2:Y:S01]  /*13af0*/  @P0 LDC R3, c[0x0][0xbec] ;  /* 0x0002fb00ff030b82 */ /* 0x000ea20000000800 */
[----:B------:R-:W-:Y:S02]  /*13b00*/  UIMAD UR5, UR9, UR10, URZ ;  /* 0x0000000a090572a4 */ /* 0x000fe4000f8e023f */
[----:B------:R-:W-:Y:S02]  /*13b10*/  UIMAD.WIDE.U32 UR6, UR44, UR10, UR6 ;  /* 0x0000000a2c0672a5 */ /* 0x000fe4000f8e0006 */
[----:B------:R-:W-:-:S03]  /*13b20*/  UIMAD UR5, UR44, UR11, UR5 ;  /* 0x0000000b2c0572a4 */ /* 0x000fc6000f8e0205 */
[----:B------:R-:W3:Y:S01]  /*13b30*/  @P0 LDC R7, c[0x0][0xbf0] ;  /* 0x0002fc00ff070b82 */ /* 0x000ee20000000800 */
[----:B------:R-:W-:Y:S01]  /*13b40*/  ULDC.64 UR10, c[0x0][0xb88] ;  /* 0x0002e200000a7ab9 */ /* 0x000fe20000000a00 */
[----:B--2---:R-:W-:-:S05]  /*13b50*/  @P0 IMAD.HI.U32 R0, R6, R3, RZ ;  /* 0x0000000306000227 */ /* 0x004fca00078e00ff */
[----:B---3--:R-:W-:-:S05]  /*13b60*/  @P0 SHF.R.U32.HI R4, RZ, R7, R0 ;  /* 0x00000007ff040219 */ /* 0x008fca0000011600 */
[----:B------:R-:W-:-:S04]  /*13b70*/  IMAD.MOV R3, RZ, RZ, -R4 ;  /* 0x000000ffff037224 */ /* 0x000fc800078e0a04 */
[----:B------:R-:W-:Y:S01]  /*13b80*/  IMAD R3, R5, R3, R6 ;  /* 0x0000000305037224 */ /* 0x000fe200078e0206 */
[----:B------:R-:W-:Y:S01]  /*13b90*/  SHF.R.S32.HI R5, RZ, 0x1f, R4 ;  /* 0x0000001fff057819 */ /* 0x000fe20000011404 */
[----:B------:R-:W-:Y:S01]  /*13ba0*/  IMAD.U32 R6, RZ, RZ, UR5 ;  /* 0x00000005ff067e24 */ /* 0x000fe2000f8e00ff */
        /* <DEDUP_REMOVED lines=12> */
.L_x_1191:
[----:B------:R-:W-:Y:S05]  /*13c70*/  BSYNC B1 ;  /* 0x0000000000017941 */ /* 0x000fea0003800000 */
.L_x_1190:
[----:B------:R-:W-:Y:S01]  /*13c80*/  ULDC.64 UR10, c[0x0][0xae8] ;  /* 0x0002ba00000a7ab9 */ /* 0x000fe20000000a00 */
[----:B------:R-:W-:Y:S01]  /*13c90*/  VIADD R8, R8, UR38 ;  /* 0x0000002608087c36 */ /* 0x000fe20008000000 */
[----:B------:R-:W-:Y:S01]  /*13ca0*/  UIMAD UR5, UR8, UR10, URZ ;  /* 0x0000000a080572a4 */ /* 0x000fe2000f8e023f */
[----:B------:R-:W-:Y:S01]  /*13cb0*/  BSSY B1, `(.L_x_1192) ;  /* 0x0000034000017945 */ /* 0x000fe20003800000 */
[----:B------:R-:W-:Y:S01]  /*13cc0*/  UIMAD.WIDE.U32 UR6, UR37, UR10, URZ ;  /* 0x0000000a250672a5 */ /* 0x000fe2000f8e003f */
[----:B0-----:R-:W-:Y:S01]  /*13cd0*/  @P1 IMAD.HI.U32 R0, R8, R9, RZ ;  /* 0x0000000908001227 */ /* 0x001fe200078e00ff */
[----:B------:R-:W-:-:S03]  /*13ce0*/  UIMAD UR5, UR37, UR11, UR5 ;  /* 0x0000000b250572a4 */ /* 0x000fc6000f8e0205 */
[----:B------:R-:W-:Y:S01]  /*13cf0*/  ULDC.64 UR10, c[0x0][0xaf0] ;  /* 0x0002bc00000a7ab9 */ /* 0x000fe20000000a00 */
[----:B------:R-:W-:Y:S01]  /*13d00*/  UIADD3 UR7, UR7, UR5, URZ ;  /* 0x0000000507077290 */ /* 0x000fe2000fffe03f */
[----:B--2---:R-:W-:Y:S01]  /*13d10*/  IMAD.MOV.U32 R3, RZ, RZ, R8 ;  /* 0x000000ffff037224 */ /* 0x004fe200078e0008 */
        /* <DEDUP_REMOVED lines=10> */
[----:B------:R-:W-:Y:S02]  /*13dc0*/  IMAD R7, R10, R7, R8 ;  /* 0x000000070a077224 */ /* 0x000fe400078e0208 */
[----:B------:R-:W-:Y:S01]  /*13dd0*/  IMAD.U32 R4, RZ, RZ, UR6 ;  /* 0x00000006ff047e24 */ /* 0x000fe2000f8e00ff */
[----:B------:R-:W-:Y:S01]  /*13de0*/  ULDC.64 UR6, c[0x0][0xad8] ;  /* 0x0002b60000067ab9 */ /* 0x000fe20000000a00 */
[----:B------:R-:W-:Y:S01]  /*13df0*/  IMAD.U32 R5, RZ, RZ, UR5 ;  /* 0x00000005ff057e24 */ /* 0x000fe2000f8e00ff */
[----:B------:R-:W-:Y:S01]  /*13e00*/  ULDC UR5, c[0x0][0xa88] ;  /* 0x0002a20000057ab9 */ /* 0x000fe20000000800 */
[C---:B------:R-:W-:Y:S01]  /*13e10*/  IMAD R9, R3.reuse, UR9, R0 ;  /* 0x0000000903097c24 */ /* 0x040fe2000f8e0200 */
[----:B------:R-:W-:Y:S01]  /*13e20*/  SHF.R.S32.HI R0, RZ, 0x1f, R7 ;  /* 0x0000001fff007819 */ /* 0x000fe20000011407 */
[----:B------:R-:W-:-:S04]  /*13e30*/  IMAD.WIDE.U32 R4, R3, UR8, R4 ;  /* 0x0000000803047c25 */ /* 0x000fc8000f8e0004 */
[----:B------:R-:W-:Y:S02]  /*13e40*/  IMAD.IADD R5, R5, 0x1, R9 ;  /* 0x0000000105057824 */ /* 0x000fe400078e0209 */
[----:B------:R-:W-:Y:S02]  /*13e50*/  IMAD R6, R0, UR6, RZ ;  /* 0x0000000600067c24 */ /* 0x000fe4000f8e02ff */
[----:B------:R-:W-:Y:S02]  /*13e60*/  VIADD R8, R189, UR38 ;  /* 0x00000026bd087c36 */ /* 0x000fe40008000000 */
[----:B------:R-:W-:Y:S02]  /*13e70*/  IMAD R9, R10, UR5, RZ ;  /* 0x000000050a097c24 */ /* 0x000fe4000f8e02ff */
[C---:B------:R-:W-:Y:S02]  /*13e80*/  IMAD R3, R7.reuse, UR7, R6 ;  /* 0x0000000707037c24 */ /* 0x040fe4000f8e0206 */
[----:B------:R-:W-:Y:S01]  /*13e90*/  IMAD.WIDE.U32 R4, R7, UR6, R4 ;  /* 0x0000000607047c25 */ /* 0x000fe2000f8e0004 */
[----:B------:R-:W-:Y:S01]  /*13ea0*/  ISETP.GE.AND P2, PT, R8, R9, PT ;  /* 0x000000090800720c */ /* 0x000fe20003f46270 */
[----:B------:R-:W-:-:S02]  /*13eb0*/  ULDC.64 UR6, c[0x0][0xa80] ;  /* 0x0002a00000067ab9 */ /* 0x000fc40000000a00 */
[----:B------:R-:W-:Y:S01]  /*13ec0*/  VIADD R0, R8, 0x20 ;  /* 0x0000002008007836 */ /* 0x000fe20000000000 */
[----:B------:R-:W-:Y:S01]  /*13ed0*/  LEA R6, P3, R4, UR6, 0x1 ;  /* 0x0000000604067c11 */ /* 0x000fe2000f8608ff */
[----:B------:R-:W-:-:S03]  /*13ee0*/  IMAD.IADD R3, R5, 0x1, R3 ;  /* 0x0000000105037824 */ /* 0x000fc600078e0203 */
[-C--:B------:R-:W-:Y:S01]  /*13ef0*/  ISETP.GE.AND P1, PT, R0, R9.reuse, PT ;  /* 0x000000090000720c */ /* 0x080fe20003f26270 */
[----:B------:R-:W-:Y:S01]  /*13f00*/  VIADD R0, R8, 0x40 ;  /* 0x0000004008007836 */ /* 0x000fe20000000000 */
[----:B------:R-:W-:Y:S02]  /*13f10*/  LEA.HI.X R7, R4, UR7, R3, 0x1, P3 ;  /* 0x0000000704077c11 */ /* 0x000fe400098f0c03 */
[----:B------:R0:W1:Y:S02]  /*13f20*/  SHFL.IDX PT, R4, R6, RZ, 0x181f ;  /* 0x00181fff06047589 */ /* 0x00006400000e0000 */
[----:B------:R-:W-:Y:S02]  /*13f30*/  ISETP.GE.AND P0, PT, R0, R9, PT ;  /* 0x000000090000720c */ /* 0x000fe40003f06270 */
[----:B------:R0:W2:Y:S01]  /*13f40*/  SHFL.IDX PT, R0, R7, RZ, 0x181f ;  /* 0x00181fff07007589 */ /* 0x0000a200000e0000 */
[----:B------:R-:W-:Y:S10]  /*13f50*/  @P2 BRA `(.L_x_1193) ;  /* 0x0000000000242947 */ /* 0x000ff40003800000 */
[----:B------:R-:W-:Y:S02]  /*13f60*/  ULDC UR5, c[0x0][0xac8] ;  /* 0x0002b20000057ab9 */ /* 0x000fe40000000800 */
[----:B------:R-:W-:Y:S02]  /*13f70*/  ISETP.GE.AND P4, PT, R22, UR5, PT ;  /* 0x0000000516007c0c */ /* 0x000fe4000bf86270 */
[----:B------:R-:W-:-:S11]  /*13f80*/  ISETP.GE.AND P5, PT, R23, UR5, PT ;  /* 0x0000000517007c0c */ /* 0x000fd6000bfa6270 */
[CC--:B-1----:R-:W-:Y:S02]  /*13f90*/  @!P4 LEA R10, P2, R22.reuse, R4.reuse, 0x1 ;  /* 0x00000004160ac211 */ /* 0x0c2fe400078408ff */
[C---:B------:R-:W-:Y:S02]  /*13fa0*/  @!P5 LEA R4, P3, R23.reuse, R4, 0x1 ;  /* 0x000000041704d211 */ /* 0x040fe400078608ff */
[-C--:B--2---:R-:W-:Y:S02]  /*13fb0*/  @!P4 LEA.HI.X R11, R22, R0.reuse, R196, 0x1, P2 ;  /* 0x00000000160bc211 */ /* 0x084fe400010f0cc4 */
[----:B------:R-:W-:-:S03]  /*13fc0*/  @!P5 LEA.HI.X R5, R23, R0, R195, 0x1, P3 ;  /* 0x000000001705d211 */ /* 0x000fc600018f0cc3 */
[----:B------:R3:W-:Y:S04]  /*13fd0*/  @!P4 ST.E.128 desc[UR50][R10.64], RZ ;  /* 0x000000ff0a00c985 */ /* 0x0007e8000c101d32 */
[----:B------:R3:W-:Y:S02]  /*13fe0*/  @!P5 ST.E.128 desc[UR50][R4.64], RZ ;  /* 0x000000ff0400d985 */ /* 0x0007e4000c101d32 */
.L_x_1193:
[----:B------:R-:W-:Y:S05]  /*13ff0*/  BSYNC B1 ;  /* 0x0000000000017941 */ /* 0x000fea0003800000 */
.L_x_1192:
[----:B--2---:R2:W4:Y:S01]  /*14000*/  SHFL.IDX PT, R0, R7, 0x1, 0x181f ;  /* 0x00381f0007007f89 */ /* 0x00452200000e0000 */
[----:B------:R-:W-:Y:S03]  /*14010*/  BSSY B1, `(.L_x_1194) ;  /* 0x000000c000017945 */ /* 0x000fe60003800000 */
[----:B-1-3--:R2:W1:Y:S01]  /*14020*/  SHFL.IDX PT, R4, R6, 0x1, 0x181f ;  /* 0x00381f0006047f89 */ /* 0x00a46200000e0000 */
[----:B------:R-:W-:Y:S05]  /*14030*/  @P1 BRA `(.L_x_1195) ;  /* 0x0000000000241947 */ /* 0x000fea0003800000 */
[----:B------:R-:W-:Y:S02]  /*14040*/  ULDC UR5, c[0x0][0xac8] ;  /* 0x0002b20000057ab9 */ /* 0x000fe40000000800 */
[----:B------:R-:W-:Y:S02]  /*14050*/  ISETP.GE.AND P3, PT, R22, UR5, PT ;  /* 0x0000000516007c0c */ /* 0x000fe4000bf66270 */
[----:B------:R-:W-:-:S11]  /*14060*/  ISETP.GE.AND P4, PT, R23, UR5, PT ;  /* 0x0000000517007c0c */ /* 0x000fd6000bf86270 */
[CC--:B-1----:R-:W-:Y:S02]  /*14070*/  @!P3 LEA R10, P1, R22.reuse, R4.reuse, 0x1 ;  /* 0x00000004160ab211 */ /* 0x0c2fe400078208ff */
[C---:B------:R-:W-:Y:S02]  /*14080*/  @!P4 LEA R4, P2, R23.reuse, R4, 0x1 ;  /* 0x000000041704c211 */ /* 0x040fe400078408ff */
[-C--:B----4-:R-:W-:Y:S02]  /*14090*/  @!P3 LEA.HI.X R11, R22, R0.reuse, R196, 0x1, P1 ;  /* 0x00000000160bb211 */ /* 0x090fe400008f0cc4 */
[----:B------:R-:W-:-:S03]  /*140a0*/  @!P4 LEA.HI.X R5, R23, R0, R195, 0x1, P2 ;  /* 0x000000001705c211 */ /* 0x000fc600010f0cc3 */
[----:B------:R3:W-:Y:S04]  /*140b0*/  @!P3 ST.E.128 desc[UR50][R10.64], RZ ;  /* 0x000000ff0a00b985 */ /* 0x0007e8000c101d32 */
[----:B------:R3:W-:Y:S02]  /*140c0*/  @!P4 ST.E.128 desc[UR50][R4.64], RZ ;  /* 0x000000ff0400c985 */ /* 0x0007e4000c101d32 */
.L_x_1195:
[----:B------:R-:W-:Y:S05]  /*140d0*/  BSYNC B1 ;  /* 0x0000000000017941 */ /* 0x000fea0003800000 */
.L_x_1194:
[----:B----4-:R4:W0:Y:S01]  /*140e0*/  SHFL.IDX PT, R0, R7, 0x2, 0x181f ;  /* 0x00581f0007007f89 */ /* 0x01082200000e0000 */
        /* <DEDUP_REMOVED lines=8> */
[-C--:B0-----:R-:W-:Y:S02]  /*14170*/  @!P2 LEA.HI.X R11, R22, R0.reuse, R196, 0x1, P0 ;  /* 0x00000000160ba211 */ /* 0x081fe400000f0cc4 */
[----:B------:R-:W-:-:S03]  /*14180*/  @!P3 LEA.HI.X R5, R23, R0, R195, 0x1, P1 ;  /* 0x000000001705b211 */ /* 0x000fc600008f0cc3 */
[----:B------:R3:W-:Y:S04]  /*14190*/  @!P2 ST.E.128 desc[UR50][R10.64], RZ ;  /* 0x000000ff0a00a985 */ /* 0x0007e8000c101d32 */
[----:B------:R3:W-:Y:S02]  /*141a0*/  @!P3 ST.E.128 desc[UR50][R4.64], RZ ;  /* 0x000000ff0400b985 */ /* 0x0007e4000c101d32 */
.L_x_1197:
[----:B------:R-:W-:Y:S05]  /*141b0*/  BSYNC B1 ;  /* 0x0000000000017941 */ /* 0x000fea0003800000 */
.L_x_1196:
[----:B------:R-:W-:Y:S01]  /*141c0*/  VIADD R3, R8, 0x60 ;  /* 0x0000006008037836 */ /* 0x000fe20000000000 */
[----:B0-----:R0:W0:Y:S04]  /*141d0*/  SHFL.IDX PT, R0, R7, 0x3, 0x181f ;  /* 0x00781f0007007f89 */ /* 0x00102800000e0000 */
[----:B------:R-:W-:Y:S01]  /*141e0*/  ISETP.GE.AND P0, PT, R3, R9, PT ;  /* 0x000000090300720c */ /* 0x000fe20003f06270 */
[----:B-1-3--:R1:W3:-:S12]  /*141f0*/  SHFL.IDX PT, R4, R6, 0x3, 0x181f ;  /* 0x00781f0006047f89 */ /* 0x00a2d800000e0000 */
[----:B-1----:R-:W-:Y:S05]  /*14200*/  @P0 BRA `(.L_x_1189) ;  /* 0x0000000000240947 */ /* 0x002fea0003800000 */
[----:B------:R-:W-:Y:S02]  /*14210*/  ULDC UR5, c[0x0][0xac8] ;  /* 0x0002b20000057ab9 */ /* 0x000fe40000000800 */
[----:B------:R-:W-:Y:S02]  /*14220*/  ISETP.GE.AND P2, PT, R22, UR5, PT ;  /* 0x0000000516007c0c */ /* 0x000fe4000bf46270 */
[----:B------:R-:W-:-:S11]  /*14230*/  ISETP.GE.AND P3, PT, R23, UR5, PT ;  /* 0x0000000517007c0c */ /* 0x000fd6000bf66270 */
[CC--:B--234-:R-:W-:Y:S02]  /*14240*/  @!P2 LEA R6, P0, R22.reuse, R4.reuse, 0x1 ;  /* 0x000000041606a211 */ /* 0x0dcfe400078008ff */
[C---:B------:R-:W-:Y:S02]  /*14250*/  @!P3 LEA R4, P1, R23.reuse, R4, 0x1 ;  /* 0x000000041704b211 */ /* 0x040fe400078208ff */
[-C--:B0-----:R-:W-:Y:S02]  /*14260*/  @!P2 LEA.HI.X R7, R22, R0.reuse, R196, 0x1, P0 ;  /* 0x000000001607a211 */ /* 0x081fe400000f0cc4 */
[----:B------:R-:W-:-:S03]  /*14270*/  @!P3 LEA.HI.X R5, R23, R0, R195, 0x1, P1 ;  /* 0x000000001705b211 */ /* 0x000fc600008f0cc3 */
[----:B------:R0:W-:Y:S04]  /*14280*/  @!P2 ST.E.128 desc[UR50][R6.64], RZ ;  /* 0x000000ff0600a985 */ /* 0x0001e8000c101d32 */
[----:B------:R0:W-:Y:S02]  /*14290*/  @!P3 ST.E.128 desc[UR50][R4.64], RZ ;  /* 0x000000ff0400b985 */ /* 0x0001e4000c101d32 */
.L_x_1189:
[----:B------:R-:W-:Y:S05]  /*142a0*/  BSYNC B0 ;  /* 0x0000000000007941 */ /* 0x000fea0003800000 */
.L_x_1181:
[----:B------:R-:W-:Y:S02]  /*142b0*/  ULDC UR5, c[0x0][0xc38] ;  /* 0x00030e0000057ab9 */ /* 0x000fe40000000800 */
[----:B------:R-:W-:-:S06]  /*142c0*/  UISETP.GE.AND UP0, UPT, UR4, UR5, UPT ;  /* 0x000000050400728c */ /* 0x000fcc000bf06270 */
[----:B------:R-:W-:-:S13]  /*142d0*/  PLOP3.LUT P0, PT, PT, PT, UP0, 0x80, 0x0 ;  /* 0x000000000000781c */ /* 0x000fda0003f0f008 */
[----:B------:R-:W-:Y:S05]  /*142e0*/  @!P0 BRA `(.L_x_1198) ;  /* 0xfffffec800848947 */ /* 0x000fea000383ffff */
[----:B------:R-:W-:Y:S05]  /*142f0*/  EXIT ;  /* 0x000000000000794d */ /* 0x000fea0003800000 */
.L_x_1092:
[----:B------:R-:W-:-:S08]  /*14300*/  NOP ;  /* 0x0000000000007918 */ /* 0x000fd00000000000 */
[----:B------:R-:W0:-:S00]  /*14310*/  USETMAXREG.DEALLOC.CTAPOOL 0x28 ;  /* 0x00000028000079c8 */ /* 0x000e0000080e0500 */
[----:B0-----:R-:W-:-:S06]  /*14320*/  LOP3.LUT R0, R0, 0x3, RZ, 0xc0, !PT ;  /* 0x0000000300007812 */ /* 0x001fcc00078ec0ff */
[----:B------:R-:W0:Y:S01]  /*14330*/  S2UR UR5, SR_CTAID.X ;  /* 0x00000000000579c3 */ /* 0x000e220000002500 */
[----:B------:R-:W-:Y:S01]  /*14340*/  LOP3.LUT R16, R16, 0xffffefff, RZ, 0xc0, !PT ;  /* 0xffffefff10107812 */ /* 0x000fe200078ec0ff */
[----:B------:R-:W-:Y:S01]  /*14350*/  STL [R1+0x20], RZ ;  /* 0x000020ff01007387 */ /* 0x000fe20000100800 */
[----:B------:R-:W-:Y:S02]  /*14360*/  IMAD.MOV.U32 R29, RZ, RZ, RZ ;  /* 0x000000ffff1d7224 */ /* 0x000fe400078e00ff */
[----:B------:R-:W-:Y:S01]  /*14370*/  IMAD.MOV.U32 R35, RZ, RZ, 0x1 ;  /* 0x00000001ff237424 */ /* 0x000fe200078e00ff */
[----:B------:R1:W2:Y:S02]  /*14380*/  SHFL.IDX PT, R2, R0, RZ, 0x1f ;  /* 0x00001fff00027589 */ /* 0x0002a400000e0000 */
[----:B-1----:R-:W0:Y:S01]  /*14390*/  LDC R0, c[0x0][0xc38] ;  /* 0x00030e00ff007b82 */ /* 0x002e220000000800 */
[----:B--2---:R-:W-:-:S13]  /*143a0*/  ISETP.NE.AND P0, PT, R2, RZ, PT ;  /* 0x000000ff0200720c */ /* 0x004fda0003f05270 */
[----:B------:R-:W-:Y:S01]  /*143b0*/  @P0 LOP3.LUT R16, R16, 0x1000, RZ, 0xfc, !PT ;  /* 0x0000100010100812 */ /* 0x000fe200078efcff */
[----:B------:R-:W-:Y:S06]  /*143c0*/  @P0 BAR.ARV 0x4, 0x180 ;  /* 0x0106000000000b1d */ /* 0x000fec0000002000 */
[----:B0-----:R-:W-:-:S13]  /*143d0*/  ISETP.LE.AND P0, PT, R0, UR5, PT ;  /* 0x0000000500007c0c */ /* 0x001fda000bf03270 */
[----:B------:R-:W-:Y:S05]  /*143e0*/  @P0 BRA `(.L_x_1199) ;  /* 0x0000005400a80947 */ /* 0x000fea0003800000 */
[----:B------:R-:W0:Y:S01]  /*143f0*/  S2R R5, SR_TID.X ;  /* 0x0000000000057919 */ /* 0x000e220000002100 */
[----:B------:R-:W-:Y:S01]  /*14400*/  ULDC.64 UR42, c[0x0][0x2f0] ;  /* 0x0000bc00002a7ab9 */ /* 0x000fe20000000a00 */
[----:B------:R-:W-:Y:S01]  /*14410*/  ULDC.64 UR6, c[0x0][0x418] ;  /* 0x0001060000067ab9 */ /* 0x000fe20000000a00 */
[----:B------:R-:W-:Y:S01]  /*14420*/  MOV R17, 0x400 ;  /* 0x0000040000117802 */ /* 0x000fe20000000f00 */
[----:B------:R-:W-:Y:S01]  /*14430*/  UISETP.NE.U32.AND UP0, UPT, UR6, URZ, UPT ;  /* 0x0000003f0600728c */ /* 0x000fe2000bf05070 */
[----:B------:R-:W-:Y:S01]  /*14440*/  LOP3.LUT R16, R16, 0xfffffffe, RZ, 0xc0, !PT ;  /* 0xfffffffe10107812 */ /* 0x000fe200078ec0ff */
[----:B------:R-:W-:Y:S01]  /*14450*/  ULDC UR4, c[0x0][0x424] ;  /* 0x0001090000047ab9 */ /* 0x000fe20000000800 */
[----:B------:R-:W-:Y:S01]  /*14460*/  ULDC UR6, c[0x0][0x2b8] ;  /* 0x0000ae0000067ab9 */ /* 0x000fe20000000800 */
[----:B------:R-:W-:Y:S01]  /*14470*/  UISETP.NE.AND.EX UP0, UPT, UR7, URZ, UPT, UP0 ;  /* 0x0000003f0700728c */ /* 0x000fe2000bf05300 */
[----:B------:R-:W-:Y:S01]  /*14480*/  ULDC UR40, c[0x0][0x288] ;  /* 0x0000a20000287ab9 */ /* 0x000fe20000000800 */
[----:B------:R-:W-:-:S02]  /*14490*/  ULDC UR41, c[0x0][0x448] ;  /* 0x0001120000297ab9 */ /* 0x000fc40000000800 */
[----:B------:R-:W-:Y:S01]  /*144a0*/  USEL UR4, UR4, 0x1, UP0 ;  /* 0x0000000104047887 */ /* 0x000fe20008000000 */
[C---:B0-----:R-:W-:Y:S01]  /*144b0*/  IMAD.SHL.U32 R3, R5.reuse, 0x20, RZ ;  /* 0x0000002005037824 */ /* 0x041fe200078e00ff */
[C---:B------:R-:W-:Y:S01]  /*144c0*/  LOP3.LUT R10, R5.reuse, 0x7f, RZ, 0xc0, !PT ;  /* 0x0000007f050a7812 */ /* 0x040fe200078ec0ff */
[C---:B------:R-:W-:Y:S01]  /*144d0*/  IMAD.SHL.U32 R7, R5.reuse, 0x4, RZ ;  /* 0x0000000405077824 */ /* 0x040fe200078e00ff */
[C---:B------:R-:W-:Y:S01]  /*144e0*/  LOP3.LUT P0, RZ, R5.reuse, 0x4, RZ, 0xc0, !PT ;  /* 0x0000000405ff7812 */ /* 0x040fe2000780c0ff */
[----:B------:R-:W-:Y:S01]  /*144f0*/  IMAD.SHL.U32 R2, R5, 0x80, RZ ;  /* 0x0000008005027824 */ /* 0x000fe200078e00ff */
[----:B------:R-:W-:Y:S01]  /*14500*/  LOP3.LUT R0, R3, 0x80, RZ, 0xc0, !PT ;  /* 0x0000008003007812 */ /* 0x000fe200078ec0ff */
[----:B------:R-:W-:Y:S01]  /*14510*/  IMAD.SHL.U32 R4, R5, 0x10, RZ ;  /* 0x0000001005047824 */ /* 0x000fe200078e00ff */
[----:B------:R-:W-:Y:S01]  /*14520*/  LOP3.LUT R6, R3, 0x100, RZ, 0xc0, !PT ;  /* 0x0000010003067812 */ /* 0x000fe200078ec0ff */
[----:B------:R-:W-:Y:S01]  /*14530*/  IMAD.SHL.U32 R9, R5, 0x2, RZ ;  /* 0x0000000205097824 */ /* 0x000fe200078e00ff */
[----:B------:R-:W-:-:S02]  /*14540*/  LOP3.LUT R0, R0, 0x10, R5, 0xf8, !PT ;  /* 0x0000001000007812 */ /* 0x000fc400078ef805 */
[----:B------:R-:W-:Y:S02]  /*14550*/  LOP3.LUT R5, R3, 0x60, RZ, 0xc0, !PT ;  /* 0x0000006003057812 */ /* 0x000fe400078ec0ff */
[----:B------:R-:W-:Y:S02]  /*14560*/  LOP3.LUT R7, R0, 0x10, R7, 0x78, !PT ;  /* 0x0000001000077812 */ /* 0x000fe400078e7807 */
[----:B------:R-:W-:Y:S02]  /*14570*/  SHF.R.U32.HI R0, RZ, 0x5, R10 ;  /* 0x00000005ff007819 */ /* 0x000fe4000001160a */
[----:B------:R-:W-:Y:S02]  /*14580*/  LOP3.LUT R3, R2, 0x380, RZ, 0xc0, !PT ;  /* 0x0000038002037812 */ /* 0x000fe400078ec0ff */
[----:B------:R-:W-:Y:S01]  /*14590*/  LOP3.LUT R33, R4, 0x70, RZ, 0xc0, !PT ;  /* 0x0000007004217812 */ /* 0x000fe200078ec0ff */
[----:B------:R-:W-:Y:S01]  /*145a0*/  IMAD R5, R0, 0x200, R5 ;  /* 0x0000020000057824 */ /* 0x000fe200078e0205 */
[----:B------:R-:W-:Y:S01]  /*145b0*/  LOP3.LUT R8, R4, 0x3f0, RZ, 0xc0, !PT ;  /* 0x000003f004087812 */ /* 0x000fe200078ec0ff */
[----:B------:R-:W-:-:S03]  /*145c0*/  IMAD R3, R0, 0x10, R3 ;  /* 0x0000001000037824 */ /* 0x000fc600078e0203 */
[----:B------:R-:W-:Y:S02]  /*145d0*/  IADD3 R0, R7, R5, R6 ;  /* 0x0000000507007210 */ /* 0x000fe40007ffe006 */
[----:B------:R-:W-:Y:S02]  /*145e0*/  LOP3.LUT R3, R3, 0x70, R4, 0x78, !PT ;  /* 0x0000007003037812 */ /* 0x000fe400078e7804 */
[----:B------:R-:W-:Y:S01]  /*145f0*/  ISETP.GE.AND P2, PT, R33, UR43, PT ;  /* 0x0000002b21007c0c */ /* 0x000fe2000bf46270 */
[----:B------:R0:W-:Y:S01]  /*14600*/  STL [R1+0xc], R0 ;  /* 0x00000c0001007387 */ /* 0x0001e20000100800 */
[----:B------:R-:W-:-:S03]  /*14610*/  LOP3.LUT R9, R8, 0x70, R9, 0x78, !PT ;  /* 0x0000007008097812 */ /* 0x000fc600078e7809 */
[----:B------:R-:W2:Y:S01]  /*14620*/  LDL R5, [R1+0x4] ;  /* 0x0000040001057983 */ /* 0x000ea20000100800 */
[----:B0-----:R-:W-:Y:S01]  /*14630*/  LOP3.LUT R0, R3, 0xc00, R2, 0xf8, !PT ;  /* 0x00000c0003007812 */ /* 0x001fe200078ef802 */
[----:B------:R-:W-:Y:S01]  /*14640*/  IMAD.U32 R2, RZ, RZ, UR5 ;  /* 0x00000005ff027e24 */ /* 0x000fe2000f8e00ff */
[----:B------:R-:W-:-:S03]  /*14650*/  SHF.R.U32.HI R3, RZ, 0x3, R10 ;  /* 0x00000003ff037819 */ /* 0x000fc6000001160a */
[----:B------:R0:W-:Y:S04]  /*14660*/  STL [R1+0x10], R0 ;  /* 0x0000100001007387 */ /* 0x0001e80000100800 */
[----:B------:R1:W-:Y:S01]  /*14670*/  STL [R1+0x18], R2 ;  /* 0x0000180201007387 */ /* 0x0003e20000100800 */
[----:B------:R-:W-:Y:S01]  /*14680*/  ISETP.GE.AND P1, PT, R33, UR43, PT ;  /* 0x0000002b21007c0c */ /* 0x000fe2000bf26270 */
[----:B0-----:R-:W-:Y:S01]  /*14690*/  IMAD.MOV.U32 R0, RZ, RZ, 0x40 ;  /* 0x00000040ff007424 */ /* 0x001fe200078e00ff */
[--C-:B------:R-:W-:Y:S02]  /*146a0*/  LOP3.LUT R3, R3, 0x70, R4.reuse, 0xf8, !PT ;  /* 0x0000007003037812 */ /* 0x100fe400078ef804 */
[----:B-1----:R-:W-:Y:S02]  /*146b0*/  LOP3.LUT R2, R9, 0x400, R4, 0xf8, !PT ;  /* 0x0000040009027812 */ /* 0x002fe400078ef804 */
[----:B------:R-:W-:Y:S01]  /*146c0*/  SEL R4, R0, 0xffffffc0, !P0 ;  /* 0xffffffc000047807 */ /* 0x000fe20004000000 */
[----:B------:R0:W-:Y:S01]  /*146d0*/  STL [R1+0x20], RZ ;  /* 0x000020ff01007387 */ /* 0x0001e20000100800 */
[----:B------:R-:W-:-:S03]  /*146e0*/  @P2 LOP3.LUT R16, R16, 0x1, RZ, 0xfc, !PT ;  /* 0x0000000110102812 */ /* 0x000fc600078efcff */
[----:B------:R0:W-:Y:S01]  /*146f0*/  STL [R1+0x8], R2 ;  /* 0x0000080201007387 */ /* 0x0001e20000100800 */
[----:B------:R-:W-:-:S03]  /*14700*/  LOP3.LUT R16, R16, 0xfffffdff, RZ, 0xc0, !PT ;  /* 0xfffffdff10107812 */ /* 0x000fc600078ec0ff */
[----:B------:R0:W-:Y:S01]  /*14710*/  STL [R1+0x14], R4 ;  /* 0x0000140401007387 */ /* 0x0001e20000100800 */
[----:B------:R-:W-:Y:S01]  /*14720*/  @P1 LOP3.LUT R16, R16, 0x200, RZ, 0xfc, !PT ;  /* 0x0000020010101812 */ /* 0x000fe200078efcff */
[----:B------:R-:W-:Y:S01]  /*14730*/  UIMAD UR42, UR4, UR42, URZ ;  /* 0x0000002a042a72a4 */ /* 0x000fe2000f8e023f */
[----:B------:R-:W-:-:S03]  /*14740*/  ISETP.GE.AND P1, PT, R33, UR6, PT ;  /* 0x0000000621007c0c */ /* 0x000fc6000bf26270 */
[----:B------:R-:W-:Y:S01]  /*14750*/  UIADD3 UR4, UR42, 0x9f, URZ ;  /* 0x0000009f2a047890 */ /* 0x000fe2000fffe03f */
[----:B------:R-:W-:-:S03]  /*14760*/  LOP3.LUT R16, R16, 0xfffff7ff, RZ, 0xc0, !PT ;  /* 0xfffff7ff10107812 */ /* 0x000fc600078ec0ff */
[----:B------:R-:W-:Y:S01]  /*14770*/  UIMAD.WIDE UR4, UR4, 0x66666667, URZ ;  /* 0x66666667040478a5 */ /* 0x000fe2000f8e023f */
[----:B------:R-:W-:Y:S01]  /*14780*/  IMAD.MOV.U32 R35, RZ, RZ, 0x1 ;  /* 0x00000001ff237424 */ /* 0x000fe200078e00ff */
[----:B------:R-:W-:Y:S01]  /*14790*/  LOP3.LUT R3, R3, 0x80, RZ, 0xfc, !PT ;  /* 0x0000008003037812 */ /* 0x000fe200078efcff */
[----:B------:R-:W-:Y:S01]  /*147a0*/  IMAD.MOV.U32 R29, RZ, RZ, RZ ;  /* 0x000000ffff1d7224 */ /* 0x000fe200078e00ff */
[----:B------:R-:W-:Y:S02]  /*147b0*/  USHF.R.U32.HI UR39, URZ, 0x1f, UR5 ;  /* 0x0000001f3f277899 */ /* 0x000fe40008011605 */
[----:B------:R-:W-:Y:S01]  /*147c0*/  @P1 LOP3.LUT R16, R16, 0x800, RZ, 0xfc, !PT ;  /* 0x0000080010101812 */ /* 0x000fe200078efcff */
[----:B------:R-:W-:Y:S02]  /*147d0*/  UIMAD UR41, UR41, UR40, URZ ;  /* 0x00000028292972a4 */ /* 0x000fe4000f8e023f */
[----:B------:R-:W-:Y:S02]  /*147e0*/  UIADD3 UR47, UR42, 0x1, -UR40 ;  /* 0x000000012a2f7890 */ /* 0x000fe4000fffe828 */
[----:B------:R-:W-:-:S02]  /*147f0*/  ULOP3.LUT UR49, UR36, 0x2, URZ, 0xfc, !UPT ;  /* 0x0000000224317892 */ /* 0x000fc4000f8efc3f */
[----:B------:R-:W-:Y:S02]  /*14800*/  ULOP3.LUT UR48, UR36, 0x1, URZ, 0xfc, !UPT ;  /* 0x0000000124307892 */ /* 0x000fe4000f8efc3f */
[----:B------:R-:W-:Y:S02]  /*14810*/  UIADD3 UR40, UR42, -UR40, URZ ;  /* 0x800000282a287290 */ /* 0x000fe4000fffe03f */
[----:B------:R-:W-:Y:S01]  /*14820*/  ULEA.HI.SX32 UR39, UR5, UR39, 0x1a ;  /* 0x0000002705277291 */ /* 0x000fe2000f8fd23f */
[----:B------:R-:W-:Y:S01]  /*14830*/  ULDC UR46, c[0x0][0xc] ;  /* 0x00000300002e7ab9 */ /* 0x000fe20000000800 */
[----:B--2---:R-:W-:-:S05]  /*14840*/  LEA R17, R5, R17, 0x18 ;  /* 0x0000001105117211 */ /* 0x004fca00078ec0ff */
[----:B------:R-:W-:-:S05]  /*14850*/  IMAD.IADD R0, R17, 0x1, R2 ;  /* 0x0000000111007824 */ /* 0x000fca00078e0202 */
[----:B------:R0:W-:Y:S02]  /*14860*/  STL [R1+0x1c], R0 ;  /* 0x00001c0001007387 */ /* 0x0001e40000100800 */
.L_x_1270:
[----:B0-----:R-:W2:Y:S01]  /*14870*/  LDL R0, [R1+0x18] ;  /* 0x0000180001007983 */ /* 0x001ea20000100800 */
[----:B------:R-:W-:Y:S02]  /*14880*/  ULDC UR7, c[0x0][0xc60] ;  /* 0x0003180000077ab9 */ /* 0x000fe40000000800 */
[----:B------:R-:W-:-:S11]  /*14890*/  UISETP.NE.AND UP0, UPT, UR7, 0x1, UPT ;  /* 0x000000010700788c */ /* 0x000fd6000bf05270 */
[----:B------:R-:W-:Y:S01]  /*148a0*/  @UP0 ULDC UR4, c[0x0][0xc64] ;  /* 0x0003190000040ab9 */ /* 0x000fe20000000800 */
[----:B------:R-:W-:Y:S01]  /*148b0*/  @UP0 ULDC UR8, c[0x0][0xc68] ;  /* 0x00031a0000080ab9 */ /* 0x000fe20000000800 */
[C---:B--2---:R-:W-:Y:S02]  /*148c0*/  R2UR UR38, R0.reuse ;  /* 0x00000000002672ca */ /* 0x044fe400000e0000 */
[----:B------:R-:W-:-:S11]  /*148d0*/  R2UR UR6, R0 ;  /* 0x00000000000672ca */ /* 0x000fd600000e0000 */
[----:B------:R-:W-:-:S04]  /*148e0*/  UIMAD.WIDE.U32 UR4, UR38, UR4, URZ ;  /* 0x00000004260472a5 */ /* 0x000fc8000f8e003f */
[----:B------:R-:W-:-:S03]  /*148f0*/  @UP0 USHF.R.U32.HI UR38, URZ, UR8, UR5 ;  /* 0x000000083f260299 */ /* 0x000fc60008011605 */
[----:B------:R-:W-:Y:S02]  /*14900*/  ULDC UR4, c[0x0][0xc78] ;  /* 0x00031e0000047ab9 */ /* 0x000fe40000000800 */
[----:B------:R-:W-:Y:S02]  /*14910*/  UISETP.GE.AND UP0, UPT, UR38, UR4, UPT ;  /* 0x000000042600728c */ /* 0x000fe4000bf06270 */
[----:B------:R-:W-:-:S04]  /*14920*/  UIADD3 UR4, -UR38, URZ, URZ ;  /* 0x0000003f26047290 */ /* 0x000fc8000fffe13f */
[----:B------:R-:W-:Y:S01]  /*14930*/  PLOP3.LUT P0, PT, PT, PT, UP0, 0x80, 0x0 ;  /* 0x000000000000781c */ /* 0x000fe20003f0f008 */
[----:B------:R-:W-:-:S12]  /*14940*/  UIMAD UR7, UR7, UR4, UR6 ;  /* 0x00000004070772a4 */ /* 0x000fd8000f8e0206 */
[----:B-1----:R-:W-:Y:S05]  /*14950*/  @!P0 BRA `(.L_x_1200) ;  /* 0x0000000000208947 */ /* 0x002fea0003800000 */
        /* <DEDUP_REMOVED lines=8> */
.L_x_1200:
[----:B------:R-:W-:Y:S01]  /*149e0*/  ULDC UR8, c[0x0][0xc54] ;  /* 0x0003150000087ab9 */ /* 0x000fe20000000800 */
[----:B------:R-:W-:Y:S01]  /*149f0*/  UMOV UR6, UR7 ;  /* 0x0000000700067c82 */ /* 0x000fe20008000000 */
[----:B------:R-:W-:-:S11]  /*14a00*/  UISETP.NE.AND UP0, UPT, UR8, 0x1, UPT ;  /* 0x000000010800788c */ /* 0x000fd6000bf05270 */
[----:B------:R-:W-:Y:S02]  /*14a10*/  @UP0 ULDC.64 UR10, c[0x0][0xc58] ;  /* 0x00031600000a0ab9 */ /* 0x000fe40000000a00 */
[----:B------:R-:W-:-:S04]  /*14a20*/  UIMAD.WIDE.U32 UR4, UR7, UR10, URZ ;  /* 0x0000000a070472a5 */ /* 0x000fc8000f8e003f */
[----:B------:R-:W-:-:S04]  /*14a30*/  @UP0 USHF.R.U32.HI UR6, URZ, UR11, UR5 ;  /* 0x0000000b3f060299 */ /* 0x000fc80008011605 */
[----:B------:R-:W-:-:S12]  /*14a40*/  UIMAD UR4, UR6, UR8, URZ ;  /* 0x00000008060472a4 */ /* 0x000fd8000f8e023f */
.L_x_1201:
[----:B------:R-:W-:Y:S01]  /*14a50*/  ULDC UR5, c[0x0][0xc48] ;  /* 0x0003120000057ab9 */ /* 0x000fe20000000800 */
[----:B------:R-:W-:Y:S01]  /*14a60*/  ULDC.64 UR8, c[0x0][0xa28] ;  /* 0x00028a0000087ab9 */ /* 0x000fe20000000a00 */
[----:B------:R-:W-:Y:S01]  /*14a70*/  UISETP.NE.AND UP1, UPT, UR5, 0x1, UPT ;  /* 0x000000010500788c */ /* 0x000fe2000bf25270 */
[----:B------:R-:W-:Y:S01]  /*14a80*/  IMAD.MOV.U32 R22, RZ, RZ, RZ ;  /* 0x000000ffff167224 */ /* 0x000fe200078e00ff */
[----:B------:R-:W-:Y:S02]  /*14a90*/  UIADD3 UR4, UR7, -UR4, URZ ;  /* 0x8000000407047290 */ /* 0x000fe4000fffe03f */
[----:B------:R-:W-:Y:S01]  /*14aa0*/  UISETP.NE.U32.AND UP0, UPT, UR8, URZ, UPT ;  /* 0x0000003f0800728c */ /* 0x000fe2000bf05070 */
[----:B------:R-:W-:Y:S02]  /*14ab0*/  ULDC UR5, c[0x0][0xc54] ;  /* 0x0003150000057ab9 */ /* 0x000fe40000000800 */
[----:B------:R-:W-:Y:S02]  /*14ac0*/  UIMAD UR38, UR38, UR5, UR4 ;  /* 0x00000005262672a4 */ /* 0x000fe4000f8e0204 */
[----:B------:R-:W-:-:S02]  /*14ad0*/  UISETP.NE.AND.EX UP0, UPT, UR9, URZ, UPT, UP0 ;  /* 0x0000003f0900728c */ /* 0x000fc4000bf05300 */
[----:B------:R-:W-:Y:S01]  /*14ae0*/  @UP1 ULDC UR4, c[0x0][0xc4c] ;  /* 0x0003130000041ab9 */ /* 0x000fe20000000800 */
[----:B------:R-:W-:Y:S01]  /*14af0*/  @UP1 ULDC UR7, c[0x0][0xc50] ;  /* 0x0003140000071ab9 */ /* 0x000fe20000000800 */
[----:B------:R-:W-:Y:S02]  /*14b00*/  UIMAD.WIDE.U32 UR4, UR38, UR4, URZ ;  /* 0x00000004260472a5 */ /* 0x000fe4000f8e003f */
[----:B------:R-:W-:Y:S01]  /*14b10*/  UMOV UR37, UR38 ;  /* 0x0000002600257c82 */ /* 0x000fe20008000000 */
[----:B------:R-:W-:Y:S01]  /*14b20*/  PLOP3.LUT P0, PT, PT, PT, UP0, 0x80, 0x0 ;  /* 0x000000000000781c */ /* 0x000fe20003f0f008 */
[----:B------:R-:W-:-:S03]  /*14b30*/  @UP1 USHF.R.U32.HI UR37, URZ, UR7, UR5 ;  /* 0x000000073f251299 */ /* 0x000fc60008011605 */
[----:B------:R-:W-:Y:S02]  /*14b40*/  @UP0 ULDC.64 UR4, c[0x0][0xa28] ;  /* 0x00028a0000040ab9 */ /* 0x000fe40000000a00 */
[----:B------:R-:W-:-:S06]  /*14b50*/  @UP0 UIMAD.WIDE UR4, UR37, 0x4, UR4 ;  /* 0x00000004250408a5 */ /* 0x000fcc000f8e0204 */
[----:B------:R-:W-:Y:S01]  /*14b60*/  IMAD.U32 R2, RZ, RZ, UR4 ;  /* 0x00000004ff027e24 */ /* 0x000fe2000f8e00ff */
[----:B------:R-:W-:Y:S01]  /*14b70*/  ULOP3.LUT UR6, UR6, 0x1ffffff, URZ, 0x3c, !UPT ;  /* 0x01ffffff06067892 */ /* 0x000fe2000f8e3c3f */
[----:B------:R-:W-:Y:S01]  /*14b80*/  IMAD.U32 R3, RZ, RZ, UR5 ;  /* 0x00000005ff037e24 */ /* 0x000fe2000f8e00ff */
[----:B------:R-:W-:Y:S01]  /*14b90*/  ULDC UR5, c[0x0][0x448] ;  /* 0x0001120000057ab9 */ /* 0x000fe20000000800 */
[----:B------:R-:W-:-:S03]  /*14ba0*/  ULDC UR4, c[0x0][0xc3c] ;  /* 0x00030f0000047ab9 */ /* 0x000fc60000000800 */
[----:B------:R-:W2:Y:S01]  /*14bb0*/  @P0 LDG.E R22, desc[UR50][R2.64] ;  /* 0x0000003202160981 */ /* 0x000ea2000c1e1900 */
[----:B------:R-:W-:Y:S02]  /*14bc0*/  UISETP.NE.AND UP2, UPT, UR5, 0x1, UPT ;  /* 0x000000010500788c */ /* 0x000fe4000bf45270 */
[----:B------:R-:W-:Y:S02]  /*14bd0*/  UIADD3 UR6, UR6, UR4, URZ ;  /* 0x0000000406067290 */ /* 0x000fe4000fffe03f */
[----:B------:R-:W-:Y:S02]  /*14be0*/  UP2UR UR52, UPR, URZ, 0x4 ;  /* 0x000000043f347883 */ /* 0x000fe40008000000 */
[----:B------:R-:W-:Y:S01]  /*14bf0*/  USHF.L.U32 UR43, UR6, 0x7, URZ ;  /* 0x00000007062b7899 */ /* 0x000fe2000800063f */
[----:B------:R-:W-:Y:S02]  /*14c00*/  ULDC.64 UR4, c[0x0][0x9e0] ;  /* 0x0002780000047ab9 */ /* 0x000fe40000000a00 */
[----:B------:R-:W-:-:S02]  /*14c10*/  UISETP.GE.AND UP0, UPT, UR5, 0x1, UPT ;  /* 0x000000010500788c */ /* 0x000fc4000bf06270 */
[----:B------:R-:W-:Y:S01]  /*14c20*/  UIADD3 UR8, UR43, 0x7f, URZ ;  /* 0x0000007f2b087890 */ /* 0x000fe2000fffe03f */
[----:B------:R-:W-:Y:S01]  /*14c30*/  @UP2 ULDC UR6, c[0x0][0x44c] ;  /* 0x0001130000062ab9 */ /* 0x000fe20000000800 */
[----:B------:R-:W-:Y:S02]  /*14c40*/  @UP2 ULDC UR9, c[0x0][0x450] ;  /* 0x0001140000092ab9 */ /* 0x000fe40000000800 */
[----:B------:R-:W-:Y:S01]  /*14c50*/  UIMAD.WIDE.U32 UR6, UR8, UR6, URZ ;  /* 0x00000006080672a5 */ /* 0x000fe2000f8e003f */
[----:B------:R-:W-:-:S03]  /*14c60*/  PLOP3.LUT P1, PT, PT, PT, UP0, 0x80, 0x0 ;  /* 0x000000000000781c */ /* 0x000fc60003f2f008 */
[----:B------:R-:W-:-:S04]  /*14c70*/  @UP2 USHF.R.U32.HI UR8, URZ, UR9, UR7 ;  /* 0x000000093f082299 */ /* 0x000fc80008011607 */
[----:B------:R-:W-:-:S04]  /*14c80*/  UIADD3 UR6, UR47, UR8, URZ ;  /* 0x000000082f067290 */ /* 0x000fc8000fffe03f */
[----:B------:R-:W-:Y:S01]  /*14c90*/  UIADD3 UR4, UR6, UR4, URZ ;  /* 0x0000000406047290 */ /* 0x000fe2000fffe03f */
[----:B--2---:R0:W-:Y:S01]  /*14ca0*/  STL [R1], R22 ;  /* 0x0000001601007387 */ /* 0x0041e20000100800 */
[----:B------:R-:W-:Y:S10]  /*14cb0*/  @!P1 BRA `(.L_x_1202) ;  /* 0x0000000000449947 */ /* 0x000ff40003800000 */
[----:B------:R-:W-:Y:S01]  /*14cc0*/  ISETP.LT.AND P0, PT, RZ, UR6, PT ;  /* 0x00000006ff007c0c */ /* 0x000fe2000bf01270 */
[----:B------:R-:W-:-:S12]  /*14cd0*/  UIADD3 UR8, UR6, -0x1, URZ ;  /* 0xffffffff06087890 */ /* 0x000fd8000fffe03f */
[----:B------:R-:W-:Y:S05]  /*14ce0*/  @P0 BRA `(.L_x_1203) ;  /* 0x00000000001c0947 */ /* 0x000fea0003800000 */
[----:B------:R-:W-:Y:S02]  /*14cf0*/  UISETP.NE.AND UP0, UPT, UR5, 0x1, UPT ;  /* 0x000000010500788c */ /* 0x000fe4000bf05270 */
[----:B------:R-:W-:-:S09]  /*14d00*/  UIADD3 UR8, -UR6, URZ, URZ ;  /* 0x0000003f06087290 */ /* 0x000fd2000fffe13f */
[----:B------:R-:W-:Y:S02]  /*14d10*/  @UP0 ULDC.64 UR10, c[0x0][0x9e8] ;  /* 0x00027a00000a0ab9 */ /* 0x000fe40000000a00 */
[----:B------:R-:W-:-:S04]  /*14d20*/  UIMAD.WIDE.U32 UR6, UR8, UR10, URZ ;  /* 0x0000000a080672a5 */ /* 0x000fc8000f8e003f */
[----:B------:R-:W-:-:S04]  /*14d30*/  @UP0 USHF.R.U32.HI UR8, URZ, UR11, UR7 ;  /* 0x0000000b3f080299 */ /* 0x000fc80008011607 */
[----:B------:R-:W-:Y:S01]  /*14d40*/  ULOP3.LUT UR8, URZ, UR8, URZ, 0x33, !UPT ;  /* 0x000000083f087292 */ /* 0x000fe2000f8e333f */
[----:B------:R-:W-:Y:S11]  /*14d50*/  BRA `(.L_x_1204) ;  /* 0x0000000000107947 */ /* 0x000ff60003800000 */
.L_x_1203:
[----:B------:R-:W-:-:S11]  /*14d60*/  UISETP.NE.AND UP0, UPT, UR5, 0x1, UPT ;  /* 0x000000010500788c */ /* 0x000fd6000bf05270 */
[----:B------:R-:W-:Y:S02]  /*14d70*/  @UP0 ULDC.64 UR10, c[0x0][0x9e8] ;  /* 0x00027a00000a0ab9 */ /* 0x000fe40000000a00 */
[----:B------:R-:W-:-:S04]  /*14d80*/  UIMAD.WIDE.U32 UR6, UR8, UR10, URZ ;  /* 0x0000000a080672a5 */ /* 0x000fc8000f8e003f */
[----:B------:R-:W-:-:S12]  /*14d90*/  @UP0 USHF.R.U32.HI UR8, URZ, UR11, UR7 ;  /* 0x0000000b3f080299 */ /* 0x000fd80008011607 */
.L_x_1204:
[----:B------:R-:W-:-:S04]  /*14da0*/  UIMAD UR8, UR8, UR5, UR5 ;  /* 0x00000005080872a4 */ /* 0x000fc8000f8e0205 */
[----:B------:R-:W-:-:S04]  /*14db0*/  UISETP.LT.AND UP0, UPT, UR4, UR8, UPT ;  /* 0x000000080400728c */ /* 0x000fc8000bf01270 */
[----:B------:R-:W-:-:S12]  /*14dc0*/  USEL UR4, UR4, UR8, UP0 ;  /* 0x0000000804047287 */ /* 0x000fd80008000000 */
.L_x_1202:
[----:B------:R-:W-:Y:S02]  /*14dd0*/  UISETP.NE.AND UP0, UPT, UR52, URZ, UPT ;  /* 0x0000003f3400728c */ /* 0x000fe4000bf05270 */
[----:B------:R-:W-:Y:S01]  /*14de0*/  UIADD3 UR6, UR4, 0x9f, URZ ;  /* 0x0000009f04067890 */ /* 0x000fe2000fffe03f */
[----:B------:R-:W-:-:S03]  /*14df0*/  UMOV UR10, UR43 ;  /* 0x0000002b000a7c82 */ /* 0x000fc60008000000 */
[----:B------:R-:W-:-:S04]  /*14e00*/  UIMAD.WIDE UR6, UR6, 0x66666667, URZ ;  /* 0x66666667060678a5 */ /* 0x000fc8000f8e023f */
[----:B------:R-:W-:Y:S01]  /*14e10*/  USHF.R.U32.HI UR4, URZ, 0x1f, UR7 ;  /* 0x0000001f3f047899 */ /* 0x000fe20008011607 */
[----:B------:R-:W-:Y:S02]  /*14e20*/  @UP0 ULDC UR8, c[0x0][0x44c] ;  /* 0x0001130000080ab9 */ /* 0x000fe40000000800 */
[----:B------:R-:W-:Y:S01]  /*14e30*/  @UP0 ULDC UR6, c[0x0][0x450] ;  /* 0x0001140000060ab9 */ /* 0x000fe20000000800 */
[----:B------:R-:W-:Y:S02]  /*14e40*/  UIMAD.WIDE.U32 UR8, UR43, UR8, URZ ;  /* 0x000000082b0872a5 */ /* 0x000fe4000f8e003f */
[----:B------:R-:W-:Y:S02]  /*14e50*/  ULEA.HI.SX32 UR4, UR7, UR4, 0x1a ;  /* 0x0000000407047291 */ /* 0x000fe4000f8fd23f */
[----:B------:R-:W-:Y:S02]  /*14e60*/  @UP0 USHF.R.U32.HI UR10, URZ, UR6, UR9 ;  /* 0x000000063f0a0299 */ /* 0x000fe40008011609 */
[----:B------:R-:W-:-:S02]  /*14e70*/  UISETP.LT.AND UP0, UPT, UR39, UR4, UPT ;  /* 0x000000042700728c */ /* 0x000fc4000bf01270 */
[----:B------:R-:W-:Y:S01]  /*14e80*/  UIADD3 UR6, UR40, UR10, URZ ;  /* 0x0000000a28067290 */ /* 0x000fe2000fffe03f */
[----:B------:R-:W-:Y:S01]  /*14e90*/  ULDC UR8, c[0x0][0x9dc] ;  /* 0x0002770000087ab9 */ /* 0x000fe20000000800 */
[----:B------:R-:W-:Y:S02]  /*14ea0*/  USEL UR44, UR39, UR4, UP0 ;  /* 0x00000004272c7287 */ /* 0x000fe40008000000 */
[----:B------:R-:W-:Y:S01]  /*14eb0*/  UIADD3 UR8, UR6, -UR8, URZ ;  /* 0x8000000806087290 */ /* 0x000fe2000fffe03f */
[----:B------:R-:W-:Y:S11]  /*14ec0*/  @!P1 BRA `(.L_x_1205) ;  /* 0x0000000000489947 */ /* 0x000ff60003800000 */
[----:B------:R-:W-:Y:S02]  /*14ed0*/  UMOV UR4, UR6 ;  /* 0x0000000600047c82 */ /* 0x000fe40008000000 */
[----:B------:R-:W-:-:S06]  /*14ee0*/  UISETP.GT.AND UP0, UPT, UR4, -0x1, UPT ;  /* 0xffffffff0400788c */ /* 0x000fcc000bf04270 */
[----:B------:R-:W-:-:S13]  /*14ef0*/  PLOP3.LUT P0, PT, PT, PT, UP0, 0x80, 0x0 ;  /* 0x000000000000781c */ /* 0x000fda0003f0f008 */
[----:B------:R-:W-:Y:S05]  /*14f00*/  @P0 BRA `(.L_x_1206) ;  /* 0x00000000001c0947 */ /* 0x000fea0003800000 */
[----:B------:R-:W-:Y:S02]  /*14f10*/  UISETP.NE.AND UP0, UPT, UR5, 0x1, UPT ;  /* 0x000000010500788c */ /* 0x000fe4000bf05270 */
[----:B------:R-:W-:-:S09]  /*14f20*/  ULOP3.LUT UR4, URZ, UR4, URZ, 0x33, !UPT ;  /* 0x000000043f047292 */ /* 0x000fd2000f8e333f */
[----:B------:R-:W-:Y:S02]  /*14f30*/  @UP0 ULDC.64 UR10, c[0x0][0x9e8] ;  /* 0x00027a00000a0ab9 */ /* 0x000fe40000000a00 */
[----:B------:R-:W-:-:S04]  /*14f40*/  UIMAD.WIDE.U32 UR6, UR4, UR10, URZ ;  /* 0x0000000a040672a5 */ /* 0x000fc8000f8e003f */
[----:B------:R-:W-:-:S04]  /*14f50*/  @UP0 USHF.R.U32.HI UR4, URZ, UR11, UR7 ;  /* 0x0000000b3f040299 */ /* 0x000fc80008011607 */
[----:B------:R-:W-:Y:S01]  /*14f60*/  ULOP3.LUT UR4, URZ, UR4, URZ, 0x33, !UPT ;  /* 0x000000043f047292 */ /* 0x000fe2000f8e333f */
[----:B------:R-:W-:Y:S11]  /*14f70*/  BRA `(.L_x_1207) ;  /* 0x0000000000107947 */ /* 0x000ff60003800000 */
.L_x_1206:
[----:B------:R-:W-:-:S11]  /*14f80*/  UISETP.NE.AND UP0, UPT, UR5, 0x1, UPT ;  /* 0x000000010500788c */ /* 0x000fd6000bf05270 */
[----:B------:R-:W-:Y:S02]  /*14f90*/  @UP0 ULDC.64 UR10, c[0x0][0x9e8] ;  /* 0x00027a00000a0ab9 */ /* 0x000fe40000000a00 */
[----:B------:R-:W-:-:S04]  /*14fa0*/  UIMAD.WIDE.U32 UR6, UR4, UR10, URZ ;  /* 0x0000000a040672a5 */ /* 0x000fc8000f8e003f */
[----:B------:R-:W-:-:S12]  /*14fb0*/  @UP0 USHF.R.U32.HI UR4, URZ, UR11, UR7 ;  /* 0x0000000b3f040299 */ /* 0x000fd80008011607 */
.L_x_1207:
[----:B------:R-:W-:-:S04]  /*14fc0*/  UIMAD UR4, UR4, UR5, URZ ;  /* 0x00000005040472a4 */ /* 0x000fc8000f8e023f */
[----:B------:R-:W-:-:S04]  /*14fd0*/  UISETP.LT.AND UP0, UPT, UR8, UR4, UPT ;  /* 0x000000040800728c */ /* 0x000fc8000bf01270 */
[----:B------:R-:W-:-:S12]  /*14fe0*/  USEL UR8, UR8, UR4, !UP0 ;  /* 0x0000000408087287 */ /* 0x000fd8000c000000 */
.L_x_1205:
[----:B------:R-:W-:Y:S01]  /*14ff0*/  UIMAD.WIDE UR4, UR8, 0x66666667, URZ ;  /* 0x66666667080478a5 */ /* 0x000fe2000f8e023f */
[----:B------:R-:W-:Y:S03]  /*15000*/  BSSY B7, `(.L_x_1208) ;  /* 0x000048c000077945 */ /* 0x000fe60003800000 */
[----:B------:R-:W-:-:S04]  /*15010*/  USHF.R.U32.HI UR4, URZ, 0x1f, UR5 ;  /* 0x0000001f3f047899 */ /* 0x000fc80008011605 */
[----:B------:R-:W-:-:S04]  /*15020*/  ULEA.HI.SX32 UR4, UR5, UR4, 0x1a ;  /* 0x0000000405047291 */ /* 0x000fc8000f8fd23f */
[----:B------:R-:W-:-:S04]  /*15030*/  UISETP.LT.AND UP0, UPT, URZ, UR4, UPT ;  /* 0x000000043f00728c */ /* 0x000fc8000bf01270 */
[----:B------:R-:W-:-:S04]  /*15040*/  USEL UR45, URZ, UR4, !UP0 ;  /* 0x000000043f2d7287 */ /* 0x000fc8000c000000 */
[----:B------:R-:W-:-:S06]  /*15050*/  UISETP.GT.AND UP0, UPT, UR44, UR45, UPT ;  /* 0x0000002d2c00728c */ /* 0x000fcc000bf04270 */
[----:B------:R-:W-:-:S13]  /*15060*/  PLOP3.LUT P0, PT, PT, PT, UP0, 0x80, 0x0 ;  /* 0x000000000000781c */ /* 0x000fda0003f0f008 */
        /* <DEDUP_REMOVED lines=16> */
[----:B-1----:R-:W-:-:S05]  /*15170*/  IADD3 R0, R0, UR46, R7 ;  /* 0x0000002e00007c10 */ /* 0x002fca000fffe007 */
[----:B------:R1:W-:Y:S01]  /*15180*/  STL [R1+0x18], R0 ;  /* 0x0000180001007387 */ /* 0x0003e20000100800 */
[----:B------:R-:W-:Y:S05]  /*15190*/  BRA `(.L_x_1210) ;  /* 0x0000004400c87947 */ /* 0x000fea0003800000 */
.L_x_1209:
        /* <DEDUP_REMOVED lines=8> */
[----:B------:R-:W-:Y:S02]  /*15220*/  IMAD.U32 R4, RZ, RZ, UR6 ;  /* 0x00000006ff047e24 */ /* 0x000fe4000f8e00ff */
[----:B------:R-:W1:Y:S01]  /*15230*/  LDC.64 R2, c[0x4][R2] ;  /* 0x0100000002027b82 */ /* 0x000e620000000a00 */
        /* <DEDUP_REMOVED lines=9> */
[----:B01----:R-:W-:Y:S05]  /*152d0*/  CALL.ABS.NOINC R2 ;  /* 0x0000000002007343 */ /* 0x003fea0003c00000 */
.L_x_1212:
[----:B------:R-:W-:Y:S05]  /*152e0*/  BSYNC B6 ;  /* 0x0000000000067941 */ /* 0x000fea0003800000 */
.L_x_1211:
        /* <DEDUP_REMOVED lines=22> */
.L_x_1214:
[----:B------:R-:W-:Y:S05]  /*15450*/  BSYNC B6 ;  /* 0x0000000000067941 */ /* 0x000fea0003800000 */
.L_x_1213:
        /* <DEDUP_REMOVED lines=20> */
.L_x_1216:
[----:B------:R-:W-:Y:S05]  /*155a0*/  BSYNC B6 ;  /* 0x0000000000067941 */ /* 0x000fea0003800000 */
.L_x_1215:
        /* <DEDUP_REMOVED lines=19> */
.L_x_1218:
[----:B------:R-:W-:Y:S05]  /*156e0*/  BSYNC B6 ;  /* 0x0000000000067941 */ /* 0x000fea0003800000 */
.L_x_1217:
[----:B------:R-:W-:Y:S01]  /*156f0*/  ULDC.64 UR4, c[0x0][0x9f8] ;  /* 0x00027e0000047ab9 */ /* 0x000fe20000000a00 */
[----:B------:R-:W-:Y:S01]  /*15700*/  IMAD.U32 R34, RZ, RZ, UR37 ;  /* 0x00000025ff227e24 */ /* 0x000fe2000f8e00ff */
[----:B------:R-:W-:Y:S01]  /*15710*/  UISETP.NE.U32.AND UP0, UPT, UR4, URZ, UPT ;  /* 0x0000003f0400728c */ /* 0x000fe2000bf05070 */
[----:B------:R-:W1:Y:S03]  /*15720*/  LDC R19, c[0x0][0x430] ;  /* 0x00010c00ff137b82 */ /* 0x000e660000000800 */
[----:B------:R-:W-:-:S06]  /*15730*/  UISETP.NE.AND.EX UP0, UPT, UR5, URZ, UPT, UP0 ;  /* 0x0000003f0500728c */ /* 0x000fcc000bf05300 */
[----:B------:R-:W-:-:S05]  /*15740*/  PLOP3.LUT P0, PT, PT, PT, UP0, 0x80, 0x0 ;  /* 0x000000000000781c */ /* 0x000fca0003f0f008 */
[----:B------:R-:W-:Y:S02]  /*15750*/  @UP0 ULDC.64 UR4, c[0x0][0x9f8] ;  /* 0x00027e0000040ab9 */ /* 0x000fe40000000a00 */
[----:B------:R-:W-:-:S06]  /*15760*/  @UP0 UIMAD.WIDE UR4, UR37, 0x4, UR4 ;  /* 0x00000004250408a5 */ /* 0x000fcc000f8e0204 */
[----:B------:R-:W-:Y:S01]  /*15770*/  IMAD.U32 R2, RZ, RZ, UR4 ;  /* 0x00000004ff027e24 */ /* 0x000fe2000f8e00ff */
[----:B------:R-:W-:Y:S01]  /*15780*/  ULDC UR4, c[0x0][0xc48] ;  /* 0x0003120000047ab9 */ /* 0x000fe20000000800 */
[----:B------:R-:W-:-:S05]  /*15790*/  IMAD.U32 R3, RZ, RZ, UR5 ;  /* 0x00000005ff037e24 */ /* 0x000fca000f8e00ff */
[----:B------:R2:W5:Y:S01]  /*157a0*/  @P0 LDG.E R34, desc[UR50][R2.64] ;  /* 0x0000003202220981 */ /* 0x000562000c1e1900 */
[----:B-1----:R-:W-:Y:S01]  /*157b0*/  ISETP.NE.AND P2, PT, R19, 0x1, PT ;  /* 0x000000011300780c */ /* 0x002fe20003f45270 */
[----:B------:R-:W-:Y:S01]  /*157c0*/  UMOV UR5, 0xffffffff ;  /* 0xffffffff00057882 */ /* 0x000fe20000000000 */
[----:B------:R-:W-:Y:S01]  /*157d0*/  LOP3.LUT R16, R16, 0xfffffff7, RZ, 0xc0, !PT ;  /* 0xfffffff710107812 */ /* 0x000fe200078ec0ff */
[----:B------:R-:W-:-:S10]  /*157e0*/  IMAD.U32 R18, RZ, RZ, UR4 ;  /* 0x00000004ff127e24 */ /* 0x000fd4000f8e00ff */
[----:B------:R-:W-:Y:S01]  /*157f0*/  @P2 LOP3.LUT R16, R16, 0x8, RZ, 0xfc, !PT ;  /* 0x0000000810102812 */ /* 0x000fe200078efcff */
[----:B--2---:R-:W-:Y:S06]  /*15800*/  BRA.DIV UR5, `(.L_x_1219) ;  /* 0x0000004a057c7947 */ /* 0x004fec000b800000 */
.L_x_1290:
[----:B------:R-:W1:Y:S01]  /*15810*/  S2R R0, SR_TID.X ;  /* 0x0000000000007919 */ /* 0x000e620000002100 */
[----:B------:R-:W-:Y:S01]  /*15820*/  UMOV UR4, 0xa0 ;  /* 0x000000a000047882 */ /* 0x000fe20000000000 */
[----:B------:R-:W2:Y:S01]  /*15830*/  @P2 LDC R3, c[0x0][0x434] ;  /* 0x00010d00ff032b82 */ /* 0x000ea20000000800 */
[----:B------:R-:W-:Y:S01]  /*15840*/  UIMAD UR4, UR44, UR4, -0xa0 ;  /* 0xffffff602c0474a4 */ /* 0x000fe2000f8e0204 */
[----:B------:R-:W3:Y:S01]  /*15850*/  S2R R9, SR_TID.X ;  /* 0x0000000000097919 */ /* 0x000ee20000002100 */
[----:B-----5:R-:W-:-:S05]  /*15860*/  SHF.R.S32.HI R37, RZ, 0x1f, R34 ;  /* 0x0000001fff257819 */ /* 0x020fca0000011422 */
[----:B------:R-:W4:Y:S01]  /*15870*/  @P2 LDC R5, c[0x0][0x438] ;  /* 0x00010e00ff052b82 */ /* 0x000f220000000800 */
[----:B-1----:R-:W-:Y:S01]  /*15880*/  LOP3.LUT R0, R0, 0x7f, RZ, 0xc0, !PT ;  /* 0x0000007f00007812 */ /* 0x002fe200078ec0ff */
[----:B---3--:R-:W-:-:S03]  /*15890*/  IMAD.SHL.U32 R14, R9, 0x10, RZ ;  /* 0x00000010090e7824 */ /* 0x008fc600078e00ff */
[----:B------:R-:W-:Y:S01]  /*158a0*/  SHF.R.U32.HI R8, RZ, 0x3, R0 ;  /* 0x00000003ff087819 */ /* 0x000fe20000011600 */
[----:B------:R-:W-:-:S03]  /*158b0*/  IMAD.SHL.U32 R11, R9, 0x10, RZ ;  /* 0x00000010090b7824 */ /* 0x000fc600078e00ff */
[C---:B------:R-:W-:Y:S02]  /*158c0*/  LOP3.LUT R14, R8.reuse, 0x70, R14, 0xf8, !PT ;  /* 0x00000070080e7812 */ /* 0x040fe400078ef80e */
[----:B------:R-:W-:Y:S02]  /*158d0*/  LOP3.LUT R11, R8, 0x70, R11, 0xf8, !PT ;  /* 0x00000070080b7812 */ /* 0x000fe400078ef80b */
[----:B------:R-:W-:-:S03]  /*158e0*/  LOP3.LUT R14, R14, 0x80, RZ, 0xfc, !PT ;  /* 0x000000800e0e7812 */ /* 0x000fc600078efcff */
[----:B------:R-:W-:Y:S02]  /*158f0*/  VIADD R11, R11, UR4 ;  /* 0x000000040b0b7c36 */ /* 0x000fe40008000000 */
[----:B------:R-:W-:-:S05]  /*15900*/  VIADD R0, R14, UR4 ;  /* 0x000000040e007c36 */ /* 0x000fca0008000000 */
[C---:B------:R-:W-:Y:S01]  /*15910*/  ISETP.GE.AND P0, PT, R0.reuse, UR42, PT ;  /* 0x0000002a00007c0c */ /* 0x040fe2000bf06270 */
[----:B------:R-:W-:-:S03]  /*15920*/  IMAD.IADD R0, R0, 0x1, R22 ;  /* 0x0000000100007824 */ /* 0x000fc600078e0216 */
[----:B------:R-:W-:Y:S01]  /*15930*/  ISETP.GT.U32.OR P0, PT, R14, 0x9f, P0 ;  /* 0x0000009f0e00780c */ /* 0x000fe20000704470 */
[----:B--2---:R-:W-:-:S04]  /*15940*/  @P2 IMAD.HI.U32 R2, R0, R3, RZ ;  /* 0x0000000300022227 */ /* 0x004fc800078e00ff */
[----:B------:R-:W-:Y:S01]  /*15950*/  IMAD.MOV.U32 R10, RZ, RZ, R0 ;  /* 0x000000ffff0a7224 */ /* 0x000fe200078e0000 */
[----:B----4-:R-:W-:-:S07]  /*15960*/  @P2 SHF.R.U32.HI R10, RZ, R5, R2 ;  /* 0x00000005ff0a2219 */ /* 0x010fce0000011602 */
[----:B------:R-:W1:Y:S01]  /*15970*/  @!P0 LDC.64 R6, c[0x0][0x428] ;  /* 0x00010a00ff068b82 */ /* 0x000e620000000a00 */
[----:B------:R-:W-:-:S07]  /*15980*/  @!P0 SHF.R.S32.HI R3, RZ, 0x1f, R10 ;  /* 0x0000001fff038819 */ /* 0x000fce000001140a */
[----:B------:R-:W2:Y:S01]  /*15990*/  @!P0 LDC.64 R4, c[0x0][0x418] ;  /* 0x00010600ff048b82 */ /* 0x000ea20000000a00 */
[----:B-1----:R-:W-:-:S04]  /*159a0*/  @!P0 IMAD R2, R37, R6, RZ ;  /* 0x0000000625028224 */ /* 0x002fc800078e02ff */
[----:B------:R-:W-:Y:S02]  /*159b0*/  @!P0 IMAD R7, R34, R7, R2 ;  /* 0x0000000722078224 */ /* 0x000fe400078e0202 */
[----:B------:R-:W-:-:S04]  /*159c0*/  @!P0 IMAD.MOV.U32 R2, RZ, RZ, R10 ;  /* 0x000000ffff028224 */ /* 0x000fc800078e000a */
[----:B------:R-:W-:-:S04]  /*159d0*/  @!P0 IMAD.WIDE.U32 R2, R34, R6, R2 ;  /* 0x0000000622028225 */ /* 0x000fc800078e0002 */
[----:B------:R-:W-:Y:S01]  /*159e0*/  @!P0 IMAD.IADD R3, R7, 0x1, R3 ;  /* 0x0000000107038824 */ /* 0x000fe200078e0203 */
[----:B--2---:R-:W-:-:S04]  /*159f0*/  @!P0 LEA R8, P1, R2, R4, 0x2 ;  /* 0x0000000402088211 */ /* 0x004fc800078210ff */
[----:B------:R-:W-:Y:S02]  /*15a00*/  @!P0 LEA.HI.X R9, R2, R5, R3, 0x2, P1 ;  /* 0x0000000502098211 */ /* 0x000fe400008f1403 */
[C---:B------:R-:W-:Y:S01]  /*15a10*/  ISETP.GE.AND P1, PT, R11.reuse, UR42, PT ;  /* 0x0000002a0b007c0c */ /* 0x040fe2000bf26270 */
[----:B------:R-:W1:Y:S01]  /*15a20*/  @P2 LDC R2, c[0x0][0x434] ;  /* 0x00010d00ff022b82 */ /* 0x000e620000000800 */
[----:B------:R-:W-:-:S04]  /*15a30*/  IMAD.IADD R11, R11, 0x1, R22 ;  /* 0x000000010b0b7824 */ /* 0x000fc800078e0216 */
[----:B------:R-:W-:-:S03]  /*15a40*/  IMAD.MOV.U32 R12, RZ, RZ, R11 ;  /* 0x000000ffff0c7224 */ /* 0x000fc600078e000b */
[----:B------:R-:W2:Y:S08]  /*15a50*/  @P2 LDC R3, c[0x0][0x438] ;  /* 0x00010e00ff032b82 */ /* 0x000eb00000000800 */
[----:B------:R-:W3:Y:S08]  /*15a60*/  @!P1 LDC.64 R4, c[0x0][0x428] ;  /* 0x00010a00ff049b82 */ /* 0x000ef00000000a00 */
[----:B------:R-:W4:Y:S01]  /*15a70*/  @!P1 LDC.64 R6, c[0x0][0x418] ;  /* 0x00010600ff069b82 */ /* 0x000f220000000a00 */
[----:B-1----:R-:W-:-:S05]  /*15a80*/  @P2 IMAD.HI.U32 R2, R11, R2, RZ ;  /* 0x000000020b022227 */ /* 0x002fca00078e00ff */
[----:B--2---:R-:W-:-:S04]  /*15a90*/  @P2 SHF.R.U32.HI R12, RZ, R3, R2 ;  /* 0x00000003ff0c2219 */ /* 0x004fc80000011602 */
[--C-:B------:R-:W-:Y:S01]  /*15aa0*/  @!P1 SHF.R.S32.HI R3, RZ, 0x1f, R12.reuse ;  /* 0x0000001fff039819 */ /* 0x100fe2000001140c */
[----:B------:R-:W-:Y:S02]  /*15ab0*/  @!P1 IMAD.MOV.U32 R2, RZ, RZ, R12 ;  /* 0x000000ffff029224 */ /* 0x000fe400078e000c */
[-C--:B---3--:R-:W-:Y:S02]  /*15ac0*/  @!P1 IMAD R13, R37, R4.reuse, RZ ;  /* 0x00000004250d9224 */ /* 0x088fe400078e02ff */
[----:B------:R-:W-:-:S04]  /*15ad0*/  @!P1 IMAD.WIDE.U32 R2, R34, R4, R2 ;  /* 0x0000000422029225 */ /* 0x000fc800078e0002 */
[----:B------:R-:W-:Y:S02]  /*15ae0*/  @!P1 IMAD R13, R34, R5, R13 ;  /* 0x00000005220d9224 */ /* 0x000fe400078e020d */
[----:B------:R-:W-:Y:S02]  /*15af0*/  IMAD.MOV.U32 R5, RZ, RZ, RZ ;  /* 0x000000ffff057224 */ /* 0x000fe400078e00ff */
[----:B------:R-:W-:-:S04]  /*15b00*/  @!P1 IMAD.IADD R13, R3, 0x1, R13 ;  /* 0x00000001030d9824 */ /* 0x000fc800078e020d */
[----:B------:R4:W5:Y:S02]  /*15b10*/  @!P0 LDG.E R5, desc[UR50][R8.64] ;  /* 0x0000003208058981 */ /* 0x000964000c1e1900 */
[----:B----4-:R-:W-:Y:S02]  /*15b20*/  @!P1 LEA R8, P0, R2, R6, 0x2 ;  /* 0x0000000602089211 */ /* 0x010fe400078010ff */
[----:B------:R-:W-:Y:S01]  /*15b30*/  LOP3.LUT R16, R16, 0xfffffffb, RZ, 0xc0, !PT ;  /* 0xfffffffb10107812 */ /* 0x000fe200078ec0ff */
[----:B------:R-:W-:Y:S01]  /*15b40*/  IMAD R3, RZ, RZ, -UR37 ;  /* 0x80000025ff037e24 */ /* 0x000fe2000f8e02ff */
[----:B------:R-:W-:Y:S01]  /*15b50*/  @!P1 LEA.HI.X R9, R2, R7, R13, 0x2, P0 ;  /* 0x0000000702099211 */ /* 0x000fe200000f140d */
[----:B------:R-:W-:Y:S02]  /*15b60*/  IMAD.MOV R7, RZ, RZ, -R10 ;  /* 0x000000ffff077224 */ /* 0x000fe400078e0a0a */
[----:B------:R-:W-:Y:S02]  /*15b70*/  IMAD.MOV.U32 R6, RZ, RZ, RZ ;  /* 0x000000ffff067224 */ /* 0x000fe400078e00ff */
[----:B------:R-:W-:-:S02]  /*15b80*/  IMAD R7, R19, R7, R0 ;  /* 0x0000000713077224 */ /* 0x000fc400078e0200 */
[----:B------:R-:W-:Y:S01]  /*15b90*/  IMAD.U32 R0, RZ, RZ, UR49 ;  /* 0x00000031ff007e24 */ /* 0x000fe2000f8e00ff */
[----:B------:R-:W-:Y:S02]  /*15ba0*/  ISETP.GT.U32.AND P0, PT, R14, 0x9f, PT ;  /* 0x0000009f0e00780c */ /* 0x000fe40003f04070 */
[----:B------:R-:W-:Y:S01]  /*15bb0*/  LOP3.LUT R16, R16, 0xfffffffd, RZ, 0xc0, !PT ;  /* 0xfffffffd10107812 */ /* 0x000fe200078ec0ff */
[----:B------:R-:W-:Y:S01]  /*15bc0*/  IMAD R18, R18, R3, UR38 ;  /* 0x0000002612127e24 */ /* 0x000fe2000f8e0203 */
[----:B------:R-:W-:Y:S01]  /*15bd0*/  ISETP.NE.AND P2, PT, R0, 0x3, PT ;  /* 0x000000030000780c */ /* 0x000fe20003f45270 */
[----:B------:R-:W-:Y:S01]  /*15be0*/  IMAD.MOV R2, RZ, RZ, -R12 ;  /* 0x000000ffff027224 */ /* 0x000fe200078e0a0c */
[----:B------:R1:W5:Y:S01]  /*15bf0*/  @!P1 LDG.E R6, desc[UR50][R8.64] ;  /* 0x0000003208069981 */ /* 0x000362000c1e1900 */
[----:B------:R-:W-:Y:S01]  /*15c00*/  IMAD.U32 R4, RZ, RZ, UR44 ;  /* 0x0000002cff047e24 */ /* 0x000fe2000f8e00ff */
[----:B------:R-:W-:-:S03]  /*15c10*/  SHF.R.S32.HI R36, RZ, 0x1f, R18 ;  /* 0x0000001fff247819 */ /* 0x000fc60000011412 */
[----:B------:R-:W-:Y:S02]  /*15c20*/  VIADD R4, R4, 0xffffffff ;  /* 0xffffffff04047836 */ /* 0x000fe40000000000 */
[----:B------:R-:W-:Y:S01]  /*15c30*/  @P0 LOP3.LUT R16, R16, 0x2, RZ, 0xfc, !PT ;  /* 0x0000000210100812 */ /* 0x000fe200078efcff */
[----:B-1----:R-:W-:-:S03]  /*15c40*/  IMAD R8, R19, R2, R11 ;  /* 0x0000000213087224 */ /* 0x002fc600078e020b */
[----:B------:R-:W-:Y:S01]  /*15c50*/  @P2 LOP3.LUT R16, R16, 0x4, RZ, 0xfc, !PT ;  /* 0x0000000410102812 */ /* 0x000fe200078efcff */
[----:B------:R-:W-:Y:S06]  /*15c60*/  @!P2 BRA `(.L_x_1220) ;  /* 0x000000000004a947 */ /* 0x000fec0003800000 */
[----:B------:R-:W-:Y:S01]  /*15c70*/  BPT.TRAP 0x1 ;  /* 0x000000040000795c */ /* 0x000fe20000300000 */
.L_x_1220:
[----:B------:R-:W-:Y:S01]  /*15c80*/  IMAD R0, R29, 0x8, R17 ;  /* 0x000000081d007824 */ /* 0x000fe200078e0211 */
[----:B------:R-:W-:Y:S01]  /*15c90*/  SHF.L.U32 R26, R35, 0x1f, RZ ;  /* 0x0000001f231a7819 */ /* 0x000fe200000006ff */
[----:B------:R-:W-:Y:S01]  /*15ca0*/  BSSY B0, `(.L_x_1221) ;  /* 0x0000004000007945 */ /* 0x000fe20003800000 */
[----:B0-----:R-:W-:Y:S02]  /*15cb0*/  SHF.R.S32.HI R22, RZ, 0x1f, R8 ;  /* 0x0000001fff167819 */ /* 0x001fe40000011408 */
[----:B------:R-:W0:Y:S02]  /*15cc0*/  SYNCS.PHASECHK.TRANS64.TRYWAIT P0, [R0+URZ+0x22880], R26 ;  /* 0x0228801a000075a7 */ /* 0x000e24000800017f */
[----:B0-----:R-:W-:Y:S05]  /*15cd0*/  @!P0 BRA `(.L_x_1222) ;  /* 0x0000004400748947 */ /* 0x001fea0003800000 */
.L_x_1291:
[----:B------:R-:W-:Y:S05]  /*15ce0*/  BSYNC B0 ;  /* 0x0000000000007941 */ /* 0x000fea0003800000 */
.L_x_1221:
[----:B------:R-:W2:Y:S01]  /*15cf0*/  LDL R12, [R1+0x8] ;  /* 0x00000800010c7983 */ /* 0x000ea20000100800 */
[----:B------:R-:W-:Y:S01]  /*15d00*/  ULDC.64 UR4, c[0x0][0x328] ;  /* 0x0000ca0000047ab9 */ /* 0x000fe20000000a00 */
[----:B-----5:R-:W-:Y:S01]  /*15d10*/  SHF.R.S32.HI R23, RZ, 0x1f, R6 ;  /* 0x0000001fff177819 */ /* 0x020fe20000011406 */
[----:B------:R-:W-:Y:S01]  /*15d20*/  IMAD R3, R22, UR4, RZ ;  /* 0x0000000416037c24 */ /* 0x000fe2000f8e02ff */
[----:B------:R-:W-:Y:S01]  /*15d30*/  ULDC.64 UR6, c[0x0][0x338] ;  /* 0x0000ce0000067ab9 */ /* 0x000fe20000000a00 */
[----:B------:R-:W-:Y:S01]  /*15d40*/  ULDC.64 UR8, c[0x0][0x330] ;  /* 0x0000cc0000087ab9 */ /* 0x000fe20000000a00 */
[----:B------:R-:W1:Y:S01]  /*15d50*/  S2R R13, SR_TID.X ;  /* 0x00000000000d7919 */ /* 0x000e620000002100 */
[C---:B------:R-:W-:Y:S01]  /*15d60*/  IMAD R9, R8.reuse, UR5, R3 ;  /* 0x0000000508097c24 */ /* 0x040fe2000f8e0203 */
[----:B------:R-:W-:Y:S01]  /*15d70*/  SHF.R.S32.HI R24, RZ, 0x1f, R7 ;  /* 0x0000001fff187819 */ /* 0x000fe20000011407 */
[----:B------:R-:W-:Y:S01]  /*15d80*/  IMAD.WIDE.U32 R2, R8, UR4, RZ ;  /* 0x0000000408027c25 */ /* 0x000fe2000f8e00ff */
[----:B------:R-:W-:Y:S01]  /*15d90*/  ULDC.64 UR10, c[0x0][0x318] ;  /* 0x0000c600000a7ab9 */ /* 0x000fe20000000a00 */
[----:B------:R-:W-:-:S02]  /*15da0*/  SHF.R.S32.HI R25, RZ, 0x1f, R5 ;  /* 0x0000001fff197819 */ /* 0x000fc40000011405 */
[----:B------:R-:W-:Y:S01]  /*15db0*/  IMAD.IADD R3, R3, 0x1, R9 ;  /* 0x0000000103037824 */ /* 0x000fe200078e0209 */
[----:B------:R-:W-:Y:S01]  /*15dc0*/  LOP3.LUT R16, R16, 0xffffff7f, RZ, 0xc0, !PT ;  /* 0xffffff7f10107812 */ /* 0x000fe200078ec0ff */
[----:B------:R-:W-:Y:S02]  /*15dd0*/  IMAD R9, R23, UR6, RZ ;  /* 0x0000000617097c24 */ /* 0x000fe4000f8e02ff */
[----:B------:R-:W-:-:S04]  /*15de0*/  IMAD.WIDE.U32 R2, R6, UR6, R2 ;  /* 0x0000000606027c25 */ /* 0x000fc8000f8e0002 */
[----:B------:R-:W-:Y:S02]  /*15df0*/  IMAD R9, R6, UR7, R9 ;  /* 0x0000000706097c24 */ /* 0x000fe4000f8e0209 */
[----:B------:R-:W-:Y:S02]  /*15e00*/  IMAD R21, R36, UR8, RZ ;  /* 0x0000000824157c24 */ /* 0x000fe4000f8e02ff */
[----:B------:R-:W-:Y:S02]  /*15e10*/  IMAD.IADD R3, R3, 0x1, R9 ;  /* 0x0000000103037824 */ /* 0x000fe400078e0209 */
[C---:B------:R-:W-:Y:S02]  /*15e20*/  IMAD R21, R18.reuse, UR9, R21 ;  /* 0x0000000912157c24 */ /* 0x040fe4000f8e0215 */
[----:B------:R-:W-:-:S04]  /*15e30*/  IMAD.WIDE.U32 R2, R18, UR8, R2 ;  /* 0x0000000812027c25 */ /* 0x000fc8000f8e0002 */
[----:B------:R-:W-:Y:S01]  /*15e40*/  IMAD R11, R24, UR4, RZ ;  /* 0x00000004180b7c24 */ /* 0x000fe2000f8e02ff */
[----:B------:R-:W-:-:S03]  /*15e50*/  IADD3 R9, P0, R2, UR10, RZ ;  /* 0x0000000a02097c10 */ /* 0x000fc6000ff1e0ff */
[----:B------:R-:W-:Y:S01]  /*15e60*/  IMAD R11, R7, UR5, R11 ;  /* 0x00000005070b7c24 */ /* 0x000fe2000f8e020b */
[----:B------:R-:W-:Y:S01]  /*15e70*/  IADD3.X R10, R3, UR11, R21, P0, !PT ;  /* 0x0000000b030a7c10 */ /* 0x000fe200087fe415 */
[----:B------:R-:W-:Y:S01]  /*15e80*/  IMAD.WIDE.U32 R2, R7, UR4, RZ ;  /* 0x0000000407027c25 */ /* 0x000fe2000f8e00ff */
[----:B-1----:R-:W-:Y:S01]  /*15e90*/  LOP3.LUT R13, R13, 0x7f, RZ, 0xc0, !PT ;  /* 0x0000007f0d0d7812 */ /* 0x002fe200078ec0ff */
[----:B------:R-:W-:Y:S02]  /*15ea0*/  UMOV UR4, 0xffffffff ;  /* 0xffffffff00047882 */ /* 0x000fe40000000000 */
[----:B------:R-:W-:Y:S01]  /*15eb0*/  IMAD.IADD R3, R3, 0x1, R11 ;  /* 0x0000000103037824 */ /* 0x000fe200078e020b */
[----:B------:R-:W-:Y:S01]  /*15ec0*/  SHF.R.U32.HI R13, RZ, 0x3, R13 ;  /* 0x00000003ff0d7819 */ /* 0x000fe2000001160d */
[----:B------:R-:W-:Y:S02]  /*15ed0*/  IMAD R11, R25, UR6, RZ ;  /* 0x00000006190b7c24 */ /* 0x000fe4000f8e02ff */
[----:B------:R-:W-:-:S04]  /*15ee0*/  IMAD.WIDE.U32 R2, R5, UR6, R2 ;  /* 0x0000000605027c25 */ /* 0x000fc8000f8e0002 */
[----:B------:R-:W-:-:S04]  /*15ef0*/  IMAD R11, R5, UR7, R11 ;  /* 0x00000007050b7c24 */ /* 0x000fc8000f8e020b */
[----:B------:R-:W-:Y:S02]  /*15f00*/  IMAD.IADD R3, R3, 0x1, R11 ;  /* 0x0000000103037824 */ /* 0x000fe400078e020b */
[----:B------:R-:W-:-:S03]  /*15f10*/  IMAD.WIDE.U32 R2, R18, UR8, R2 ;  /* 0x0000000812027c25 */ /* 0x000fc6000f8e0002 */
[----:B------:R-:W-:Y:S01]  /*15f20*/  IADD3 R19, P0, R2, UR10, RZ ;  /* 0x0000000a02137c10 */ /* 0x000fe2000ff1e0ff */
[----:B------:R-:W-:-:S03]  /*15f30*/  IMAD.MOV.U32 R2, RZ, RZ, -0xa0 ;  /* 0xffffff60ff027424 */ /* 0x000fc600078e00ff */
[----:B------:R-:W-:Y:S01]  /*15f40*/  IADD3.X R21, R21, UR11, R3, P0, !PT ;  /* 0x0000000b15157c10 */ /* 0x000fe200087fe403 */
[----:B------:R-:W-:-:S04]  /*15f50*/  IMAD R4, R4, R2, UR42 ;  /* 0x0000002a04047e24 */ /* 0x000fc8000f8e0202 */
[----:B------:R-:W-:-:S05]  /*15f60*/  IMAD.IADD R20, R4, 0x1, -R13 ;  /* 0x0000000104147824 */ /* 0x000fca00078e0a0d */
[----:B------:R-:W-:-:S13]  /*15f70*/  ISETP.GE.AND P0, PT, R20, 0x1, PT ;  /* 0x000000011400780c */ /* 0x000fda0003f06270 */
[----:B------:R-:W-:Y:S01]  /*15f80*/  @P0 LOP3.LUT R16, R16, 0x80, RZ, 0xfc, !PT ;  /* 0x0000008010100812 */ /* 0x000fe200078efcff */
[----:B--2---:R-:W-:Y:S01]  /*15f90*/  IMAD R4, R29, 0x5000, R12 ;  /* 0x000050001d047824 */ /* 0x004fe200078e020c */
[----:B------:R-:W-:Y:S06]  /*15fa0*/  BRA.DIV UR4, `(.L_x_1223) ;  /* 0x0000004204d47947 */ /* 0x000fec000b800000 */
[----:B------:R-:W1:Y:S01]  /*15fb0*/  SHFL.IDX PT, R2, R9, RZ, 0x181f ;  /* 0x00181fff09027589 */ /* 0x000e6200000e0000 */
[----:B------:R-:W-:Y:S01]  /*15fc0*/  LOP3.LUT P2, RZ, R16, 0x200, RZ, 0xc0, !PT ;  /* 0x0000020010ff7812 */ /* 0x000fe2000784c0ff */
[----:B------:R-:W-:Y:S01]  /*15fd0*/  IMAD.IADD R4, R17, 0x1, R4 ;  /* 0x0000000111047824 */ /* 0x000fe200078e0204 */
[----:B------:R-:W-:Y:S01]  /*15fe0*/  ISETP.GE.AND P1, PT, R20, 0x11, PT ;  /* 0x000000111400780c */ /* 0x000fe20003f26270 */
[----:B------:R-:W2:Y:S01]  /*15ff0*/  SHFL.IDX PT, R3, R10, RZ, 0x181f ;  /* 0x00181fff0a037589 */ /* 0x000ea200000e0000 */
[----:B------:R-:W-:Y:S02]  /*16000*/  LOP3.LUT R16, R16, 0xffffffdf, RZ, 0xc0, !PT ;  /* 0xffffffdf10107812 */ /* 0x000fe400078ec0ff */
[C---:B------:R-:W-:Y:S02]  /*16010*/  ISETP.GE.AND P5, PT, R20.reuse, 0x31, PT ;  /* 0x000000311400780c */ /* 0x040fe40003fa6270 */
[C---:B------:R-:W-:Y:S02]  /*16020*/  ISETP.GE.AND P4, PT, R20.reuse, 0x41, PT ;  /* 0x000000411400780c */ /* 0x040fe40003f86270 */
[----:B------:R-:W-:-:S05]  /*16030*/  ISETP.GE.AND P3, PT, R20, 0x71, PT ;  /* 0x000000711400780c */ /* 0x000fca0003f66270 */
[----:B------:R-:W-:Y:S02]  /*16040*/  @P1 LOP3.LUT R16, R16, 0x20, RZ, 0xfc, !PT ;  /* 0x0000002010101812 */ /* 0x000fe400078efcff */
[----:B------:R-:W-:Y:S02]  /*16050*/  ISETP.GE.AND P1, PT, R20, 0x51, PT ;  /* 0x000000511400780c */ /* 0x000fe40003f26270 */
[----:B------:R-:W-:Y:S02]  /*16060*/  LOP3.LUT R16, R16, 0xffffffef, RZ, 0xc0, !PT ;  /* 0xffffffef10107812 */ /* 0x000fe400078ec0ff */
        /* <DEDUP_REMOVED lines=66> */
.L_x_1313:
[----:B------:R-:W-:Y:S02]  /*16490*/  IADD3 R2, P0, R33, R2, RZ ;  /* 0x0000000221027210 */ /* 0x000fe40007f1e0ff */
[----:B------:R-:W-:-:S03]  /*164a0*/  LOP3.LUT P2, RZ, R16, 0x200, RZ, 0xc0, !PT ;  /* 0x0000020010ff7812 */ /* 0x000fc6000784c0ff */
[----:B------:R-:W-:Y:S01]  /*164b0*/  IMAD.X R3, RZ, RZ, R21, P0 ;  /* 0x000000ffff037224 */ /* 0x000fe200000e0615 */
[----:B------:R-:W-:-:S13]  /*164c0*/  ISETP.LT.OR P0, PT, R20, 0x91, P2 ;  /* 0x000000911400780c */ /* 0x000fda0001701670 */
[----:B------:R-:W-:Y:S01]  /*164d0*/  @!PT LDS RZ, [RZ] ;  /* 0x00000000fffff984 */ /* 0x000fe20000000800 */
[----:B------:R-:W-:Y:S01]  /*164e0*/  @!PT LDS RZ, [RZ] ;  /* 0x00000000fffff984 */ /* 0x000fe20000000800 */
[----:B------:R-:W-:Y:S01]  /*164f0*/  @!PT LDS RZ, [RZ] ;  /* 0x00000000fffff984 */ /* 0x000fe20000000800 */
[----:B------:R1:W-:Y:S01]  /*16500*/  LDGSTS.E.BYPASS.LTC128B.128 [R4+0xec00], desc[UR50][R2.64], !P0 ;  /* 0x0ec0000002047fae */ /* 0x0003e2000c101d72 */
[----:B------:R-:W-:Y:S01]  /*16510*/  PLOP3.LUT P0, PT, PT, PT, PT, 0x80, 0x0 ;  /* 0x000000000000781c */ /* 0x000fe20003f0f070 */
[----:B------:R-:W-:-:S12]  /*16520*/  NOP ;  /* 0x0000000000007918 */ /* 0x000fd80000000000 */
.L_x_1224:
        /* <DEDUP_REMOVED lines=11> */
.L_x_1225:
[----:B------:R1:W-:Y:S01]  /*165e0*/  SYNCS.ARRIVE.TRANS64.A1T0 RZ, [R0+URZ+0x22870], RZ ;  /* 0x022870ff00ff79a7 */ /* 0x0003e2000810003f */
[----:B------:R-:W-:Y:S05]  /*165f0*/  @!P6 BRA `(.L_x_1226) ;  /* 0x000000000004e947 */ /* 0x000fea0003800000 */
[----:B------:R-:W-:Y:S01]  /*16600*/  BPT.TRAP 0x1 ;  /* 0x000000040000795c */ /* 0x000fe20000300000 */
.L_x_1226:
[----:B------:R-:W2:Y:S01]  /*16610*/  SYNCS.PHASECHK.TRANS64.TRYWAIT P0, [R0+URZ+0x22840], R26 ;  /* 0x0228401a000075a7 */ /* 0x000ea2000800017f */
[----:B------:R-:W-:Y:S04]  /*16620*/  BSSY B0, `(.L_x_1227) ;  /* 0x0000002000007945 */ /* 0x000fe80003800000 */
[----:B--2---:R-:W-:Y:S05]  /*16630*/  @!P0 BRA `(.L_x_1228) ;  /* 0x0000004800588947 */ /* 0x004fea0003800000 */
.L_x_1314:
[----:B------:R-:W-:Y:S05]  /*16640*/  BSYNC B0 ;  /* 0x0000000000007941 */ /* 0x000fea0003800000 */
.L_x_1227:
[----:B------:R-:W-:Y:S01]  /*16650*/  ULDC.64 UR4, c[0x0][0x300] ;  /* 0x0000c00000047ab9 */ /* 0x000fe20000000a00 */
[----:B------:R-:W-:Y:S01]  /*16660*/  ULDC.64 UR6, c[0x0][0x310] ;  /* 0x0000c40000067ab9 */ /* 0x000fe20000000a00 */
[----:B------:R-:W-:Y:S01]  /*16670*/  IMAD R3, R22, UR4, RZ ;  /* 0x0000000416037c24 */ /* 0x000fe2000f8e02ff */
[----:B------:R-:W-:Y:S01]  /*16680*/  ULDC.64 UR8, c[0x0][0x308] ;  /* 0x0000c20000087ab9 */ /* 0x000fe20000000a00 */
[----:B------:R-:W-:Y:S01]  /*16690*/  IMAD R23, R23, UR6, RZ ;  /* 0x0000000617177c24 */ /* 0x000fe2000f8e02ff */
[----:B------:R-:W-:Y:S01]  /*166a0*/  ULDC.64 UR10, c[0x0][0x2e8] ;  /* 0x0000ba00000a7ab9 */ /* 0x000fe20000000a00 */
[----:B------:R-:W-:Y:S01]  /*166b0*/  IMAD R9, R8, UR5, R3 ;  /* 0x0000000508097c24 */ /* 0x000fe2000f8e0203 */
[----:B------:R-:W-:Y:S01]  /*166c0*/  LOP3.LUT P2, RZ, R16, 0x1, RZ, 0xc0, !PT ;  /* 0x0000000110ff7812 */ /* 0x000fe2000784c0ff */
[----:B------:R-:W-:-:S04]  /*166d0*/  IMAD.WIDE.U32 R2, R8, UR4, RZ ;  /* 0x0000000408027c25 */ /* 0x000fc8000f8e00ff */
[----:B------:R-:W-:Y:S02]  /*166e0*/  IMAD.IADD R3, R3, 0x1, R9 ;  /* 0x0000000103037824 */ /* 0x000fe400078e0209 */
[C---:B------:R-:W-:Y:S02]  /*166f0*/  IMAD R23, R6.reuse, UR7, R23 ;  /* 0x0000000706177c24 */ /* 0x040fe4000f8e0217 */
[----:B------:R-:W-:-:S04]  /*16700*/  IMAD.WIDE.U32 R2, R6, UR6, R2 ;  /* 0x0000000606027c25 */ /* 0x000fc8000f8e0002 */
[----:B------:R-:W-:Y:S02]  /*16710*/  IMAD.IADD R3, R3, 0x1, R23 ;  /* 0x0000000103037824 */ /* 0x000fe400078e0217 */
[----:B------:R-:W-:Y:S02]  /*16720*/  IMAD R9, R36, UR8, RZ ;  /* 0x0000000824097c24 */ /* 0x000fe4000f8e02ff */
[----:B------:R-:W-:-:S04]  /*16730*/  IMAD.WIDE.U32 R2, R18, UR8, R2 ;  /* 0x0000000812027c25 */ /* 0x000fc8000f8e0002 */
[----:B------:R-:W-:Y:S01]  /*16740*/  IMAD R9, R18, UR9, R9 ;  /* 0x0000000912097c24 */ /* 0x000fe2000f8e0209 */
[----:B------:R-:W-:Y:S01]  /*16750*/  IADD3 R8, P0, R2, UR10, RZ ;  /* 0x0000000a02087c10 */ /* 0x000fe2000ff1e0ff */
[----:B------:R-:W-:Y:S02]  /*16760*/  IMAD R24, R24, UR4, RZ ;  /* 0x0000000418187c24 */ /* 0x000fe4000f8e02ff */
[----:B------:R-:W-:Y:S01]  /*16770*/  IMAD R10, R25, UR6, RZ ;  /* 0x00000006190a7c24 */ /* 0x000fe2000f8e02ff */
[----:B------:R-:W-:Y:S01]  /*16780*/  IADD3.X R6, R3, UR11, R9, P0, !PT ;  /* 0x0000000b03067c10 */ /* 0x000fe200087fe409 */
[C---:B------:R-:W-:Y:S02]  /*16790*/  IMAD R11, R7.reuse, UR5, R24 ;  /* 0x00000005070b7c24 */ /* 0x040fe4000f8e0218 */
        /* <DEDUP_REMOVED lines=14> */
[C---:B------:R-:W-:Y:S02]  /*16880*/  LOP3.LUT P3, RZ, R16.reuse, 0x20, RZ, 0xc0, !PT ;  /* 0x0000002010ff7812 */ /* 0x040fe4000786c0ff */
[----:B------:R-:W-:Y:S02]  /*16890*/  P2R R9, PR, RZ, 0x2 ;  /* 0x00000002ff097803 */ /* 0x000fe40000000000 */
[----:B------:R-:W-:-:S05]  /*168a0*/  LOP3.LUT P1, RZ, R16, 0x10, RZ, 0xc0, !PT ;  /* 0x0000001010ff7812 */ /* 0x000fca000782c0ff */
[----:B---3--:R-:W-:-:S05]  /*168b0*/  @P6 IADD3 R14, P0, R33, R14, RZ ;  /* 0x0000000e210e6210 */ /* 0x008fca0007f1e0ff */
[----:B----4-:R-:W-:Y:S02]  /*168c0*/  @P6 IMAD.X R3, RZ, RZ, R2, P0 ;  /* 0x000000ffff036224 */ /* 0x010fe400000e0602 */
[----:B------:R-:W-:Y:S02]  /*168d0*/  @P6 IMAD.MOV.U32 R2, RZ, RZ, R14 ;  /* 0x000000ffff026224 */ /* 0x000fe400078e000e */
[----:B------:R-:W3:Y:S04]  /*168e0*/  SHFL.IDX PT, R14, R8, 0x1, 0x181f ;  /* 0x00381f00080e7f89 */ /* 0x000ee800000e0000 */
[----:B------:R4:W-:Y:S01]  /*168f0*/  @P6 LDGSTS.E.BYPASS.LTC128B.128 [R4+0x18400], desc[UR50][R2.64], !P2 ;  /* 0x1840000002046fae */ /* 0x0009e2000d101d72 */
[----:B------:R-:W-:-:S03]  /*16900*/  LOP3.LUT P6, RZ, R16, 0x100, RZ, 0xc0, !PT ;  /* 0x0000010010ff7812 */ /* 0x000fc600078cc0ff */
[----:B----4-:R-:W4:Y:S01]  /*16910*/  SHFL.IDX PT, R2, R6, 0x1, 0x181f ;  /* 0x00381f0006027f89 */ /* 0x010f2200000e0000 */
[----:B---3--:R-:W-:-:S05]  /*16920*/  @P3 IADD3 R14, P0, R33, R14, RZ ;  /* 0x0000000e210e3210 */ /* 0x008fca0007f1e0ff */
[----:B----4-:R-:W-:Y:S02]  /*16930*/  @P3 IMAD.X R3, RZ, RZ, R2, P0 ;  /* 0x000000ffff033224 */ /* 0x010fe400000e0602 */
[----:B------:R-:W-:Y:S02]  /*16940*/  @P3 IMAD.MOV.U32 R2, RZ, RZ, R14 ;  /* 0x000000ffff023224 */ /* 0x000fe400078e000e */
[----:B------:R-:W3:Y:S04]  /*16950*/  SHFL.IDX PT, R14, R8, 0x2, 0x181f ;  /* 0x00581f00080e7f89 */ /* 0x000ee800000e0000 */
[----:B------:R4:W-:Y:S01]  /*16960*/  @P3 LDGSTS.E.BYPASS.LTC128B.128 [R4+0x18c00], desc[UR50][R2.64], !P2 ;  /* 0x18c0000002043fae */ /* 0x0009e2000d101d72 */
[----:B------:R-:W-:-:S03]  /*16970*/  ISETP.NE.AND P3, PT, R10, RZ, PT ;  /* 0x000000ff0a00720c */ /* 0x000fc60003f65270 */
[----:B----4-:R-:W4:Y:S01]  /*16980*/  SHFL.IDX PT, R2, R6, 0x2, 0x181f ;  /* 0x00581f0006027f89 */ /* 0x010f2200000e0000 */
[----:B---3--:R-:W-:-:S05]  /*16990*/  @P1 IADD3 R14, P0, R33, R14, RZ ;  /* 0x0000000e210e1210 */ /* 0x008fca0007f1e0ff */
[----:B----4-:R-:W-:Y:S02]  /*169a0*/  @P1 IMAD.X R19, RZ, RZ, R2, P0 ;  /* 0x000000ffff131224 */ /* 0x010fe400000e0602 */
[----:B------:R-:W-:Y:S02]  /*169b0*/  @P1 IMAD.MOV.U32 R2, RZ, RZ, R14 ;  /* 0x000000ffff021224 */ /* 0x000fe400078e000e */
[----:B------:R-:W-:Y:S01]  /*169c0*/  @P1 IMAD.MOV.U32 R3, RZ, RZ, R19 ;  /* 0x000000ffff031224 */ /* 0x000fe200078e0013 */
[----:B------:R-:W3:Y:S04]  /*169d0*/  SHFL.IDX PT, R14, R8, 0x3, 0x181f ;  /* 0x00781f00080e7f89 */ /* 0x000ee800000e0000 */
[----:B------:R4:W-:Y:S01]  /*169e0*/  @P1 LDGSTS.E.BYPASS.LTC128B.128 [R4+0x19400], desc[UR50][R2.64], !P2 ;  /* 0x1940000002041fae */ /* 0x0009e2000d101d72 */
[----:B------:R-:W-:-:S03]  /*169f0*/  ISETP.NE.AND P1, PT, R9, RZ, PT ;  /* 0x000000ff0900720c */ /* 0x000fc60003f25270 */
[----:B------:R-:W5:Y:S01]  /*16a00*/  SHFL.IDX PT, R9, R6, 0x3, 0x181f ;  /* 0x00781f0006097f89 */ /* 0x000f6200000e0000 */
[----:B---3--:R-:W-:-:S05]  /*16a10*/  @P5 IADD3 R14, P0, R33, R14, RZ ;  /* 0x0000000e210e5210 */ /* 0x008fca0007f1e0ff */
[----:B----4-:R-:W-:Y:S02]  /*16a20*/  @P5 IMAD.MOV.U32 R2, RZ, RZ, R14 ;  /* 0x000000ffff025224 */ /* 0x010fe400078e000e */
[----:B------:R-:W3:Y:S01]  /*16a30*/  SHFL.IDX PT, R14, R8, 0x4, 0x181f ;  /* 0x00981f00080e7f89 */ /* 0x000ee200000e0000 */
[----:B-----5:R-:W-:-:S04]  /*16a40*/  @P5 IMAD.X R9, RZ, RZ, R9, P0 ;  /* 0x000000ffff095224 */ /* 0x020fc800000e0609 */
[----:B------:R-:W-:Y:S02]  /*16a50*/  @P5 IMAD.MOV.U32 R3, RZ, RZ, R9 ;  /* 0x000000ffff035224 */ /* 0x000fe400078e0009 */
[----:B------:R-:W4:Y:S04]  /*16a60*/  SHFL.IDX PT, R9, R6, 0x4, 0x181f ;  /* 0x00981f0006097f89 */ /* 0x000f2800000e0000 */
[----:B------:R5:W-:Y:S01]  /*16a70*/  @P5 LDGSTS.E.BYPASS.LTC128B.128 [R4+0x19c00], desc[UR50][R2.64], !P2 ;  /* 0x19c0000002045fae */ /* 0x000be2000d101d72 */
[----:B------:R-:W-:Y:S02]  /*16a80*/  LOP3.LUT P5, RZ, R16, 0x40, RZ, 0xc0, !PT ;  /* 0x0000004010ff7812 */ /* 0x000fe400078ac0ff */
[----:B---3--:R-:W-:-:S05]  /*16a90*/  @P4 IADD3 R14, P0, R33, R14, RZ ;  /* 0x0000000e210e4210 */ /* 0x008fca0007f1e0ff */
[----:B-----5:R-:W-:Y:S02]  /*16aa0*/  @P4 IMAD.MOV.U32 R2, RZ, RZ, R14 ;  /* 0x000000ffff024224 */ /* 0x020fe400078e000e */
[----:B----4-:R-:W-:Y:S01]  /*16ab0*/  @P4 IMAD.X R9, RZ, RZ, R9, P0 ;  /* 0x000000ffff094224 */ /* 0x010fe200000e0609 */
[----:B------:R-:W3:Y:S03]  /*16ac0*/  SHFL.IDX PT, R14, R8, 0x5, 0x181f ;  /* 0x00b81f00080e7f89 */ /* 0x000ee600000e0000 */
[----:B------:R-:W-:Y:S02]  /*16ad0*/  @P4 IMAD.MOV.U32 R3, RZ, RZ, R9 ;  /* 0x000000ffff034224 */ /* 0x000fe400078e0009 */
[----:B------:R-:W4:Y:S04]  /*16ae0*/  SHFL.IDX PT, R9, R6, 0x5, 0x181f ;  /* 0x00b81f0006097f89 */ /* 0x000f2800000e0000 */
[----:B------:R5:W-:Y:S01]  /*16af0*/  @P4 LDGSTS.E.BYPASS.LTC128B.128 [R4+0x1a400], desc[UR50][R2.64], !P2 ;  /* 0x1a40000002044fae */ /* 0x000be2000d101d72 */
[----:B---3--:R-:W-:-:S05]  /*16b00*/  @P5 IADD3 R14, P0, R33, R14, RZ ;  /* 0x0000000e210e5210 */ /* 0x008fca0007f1e0ff */
[----:B----4-:R-:W-:Y:S02]  /*16b10*/  @P5 IMAD.X R9, RZ, RZ, R9, P0 ;  /* 0x000000ffff095224 */ /* 0x010fe400000e0609 */
[----:B-----5:R-:W-:Y:S02]  /*16b20*/  @P5 IMAD.MOV.U32 R2, RZ, RZ, R14 ;  /* 0x000000ffff025224 */ /* 0x020fe400078e000e */
[----:B------:R-:W3:Y:S01]  /*16b30*/  SHFL.IDX PT, R14, R8, 0x6, 0x181f ;  /* 0x00d81f00080e7f89 */ /* 0x000ee200000e0000 */
[----:B------:R-:W-:-:S03]  /*16b40*/  @P5 IMAD.MOV.U32 R3, RZ, RZ, R9 ;  /* 0x000000ffff035224 */ /* 0x000fc600078e0009 */
        /* <DEDUP_REMOVED lines=8> */
[----:B------:R5:W-:Y:S04]  /*16bd0*/  @P6 LDGSTS.E.BYPASS.LTC128B.128 [R4+0x1b400], desc[UR50][R2.64], !P2 ;  /* 0x1b40000002046fae */ /* 0x000be8000d101d72 */
[----:B------:R-:W-:Y:S01]  /*16be0*/  SHFL.IDX PT, R6, R5, 0x1, 0x181f ;  /* 0x00381f0005067f89 */ /* 0x000fe200000e0000 */
[----:B---3--:R-:W-:-:S05]  /*16bf0*/  @P3 IADD3 R14, P0, R33, R14, RZ ;  /* 0x0000000e210e3210 */ /* 0x008fca0007f1e0ff */
[----:B----4-:R-:W-:Y:S02]  /*16c00*/  @P3 IMAD.X R9, RZ, RZ, R9, P0 ;  /* 0x000000ffff093224 */ /* 0x010fe400000e0609 */
[----:B-----5:R-:W-:Y:S02]  /*16c10*/  @P3 IMAD.MOV.U32 R2, RZ, RZ, R14 ;  /* 0x000000ffff023224 */ /* 0x020fe400078e000e */
[----:B------:R-:W3:Y:S01]  /*16c20*/  SHFL.IDX PT, R14, R7, RZ, 0x181f ;  /* 0x00181fff070e7589 */ /* 0x000ee200000e0000 */
[----:B------:R-:W-:-:S03]  /*16c30*/  @P3 IMAD.MOV.U32 R3, RZ, RZ, R9 ;  /* 0x000000ffff033224 */ /* 0x000fc600078e0009 */
[----:B------:R-:W4:Y:S04]  /*16c40*/  SHFL.IDX PT, R9, R5, RZ, 0x181f ;  /* 0x00181fff05097589 */ /* 0x000f2800000e0000 */
[----:B------:R5:W-:Y:S01]  /*16c50*/  @P3 LDGSTS.E.BYPASS.LTC128B.128 [R4+0x1bc00], desc[UR50][R2.64], !P2 ;  /* 0x1bc0000002043fae */ /* 0x000be2000d101d72 */
[----:B---3--:R-:W-:-:S05]  /*16c60*/  @P1 IADD3 R14, P0, R33, R14, RZ ;  /* 0x0000000e210e1210 */ /* 0x008fca0007f1e0ff */
[----:B----4-:R-:W-:Y:S02]  /*16c70*/  @P1 IMAD.X R9, RZ, RZ, R9, P0 ;  /* 0x000000ffff091224 */ /* 0x010fe400000e0609 */
[----:B-----5:R-:W-:Y:S02]  /*16c80*/  @P1 IMAD.MOV.U32 R2, RZ, RZ, R14 ;  /* 0x000000ffff021224 */ /* 0x020fe400078e000e */
[----:B------:R-:W-:Y:S01]  /*16c90*/  @P1 IMAD.MOV.U32 R3, RZ, RZ, R9 ;  /* 0x000000ffff031224 */ /* 0x000fe200078e0009 */
[----:B------:R3:W4:Y:S04]  /*16ca0*/  SHFL.IDX PT, R14, R7, 0x1, 0x181f ;  /* 0x00381f00070e7f89 */ /* 0x00072800000e0000 */
[----:B------:R3:W-:Y:S02]  /*16cb0*/  @P1 LDGSTS.E.BYPASS.LTC128B.128 [R4+0x1c400], desc[UR50][R2.64], !P2 ;  /* 0x1c40000002041fae */ /* 0x0007e4000d101d72 */
.L_x_1336:
        /* <DEDUP_REMOVED lines=9> */
.L_x_1230:
        /* <DEDUP_REMOVED lines=11> */
.L_x_1231:
[----:B------:R3:W-:Y:S02]  /*16e00*/  SYNCS.ARRIVE.TRANS64.A1T0 RZ, [R0+URZ+0x22830], RZ ;  /* 0x022830ff00ff79a7 */ /* 0x0007e4000810003f */
[----:B------:R-:W-:Y:S05]  /*16e10*/  WARPSYNC.ALL ;  /* 0x0000000000007948 */ /* 0x000fea0003800000 */
[----:B------:R-:W-:Y:S01]  /*16e20*/  BSSY B6, `(.L_x_1232) ;  /* 0x0000015000067945 */ /* 0x000fe20003800000 */
[----:B0123--:R-:W-:Y:S01]  /*16e30*/  VIADD R0, R17, 0x14400 ;  /* 0x0001440011007836 */ /* 0x00ffe20000000000 */
[----:B------:R-:W-:Y:S04]  /*16e40*/  BAR.SYNC.DEFER_BLOCKING 0x8, 0x180 ;  /* 0x0206000000007b1d */ /* 0x000fe80000010000 */
[----:B------:R-:W-:-:S13]  /*16e50*/  LOP3.LUT P0, RZ, R0, 0x3ff, RZ, 0xc0, !PT ;  /* 0x000003ff00ff7812 */ /* 0x000fda000780c0ff */
        /* <DEDUP_REMOVED lines=17> */
.L_x_1233:
[----:B------:R-:W-:Y:S05]  /*16f70*/  BSYNC B6 ;  /* 0x0000000000067941 */ /* 0x000fea0003800000 */
.L_x_1232:
[----:B------:R0:W5:Y:S01]  /*16f80*/  LDL R8, [R1+0x1c] ;  /* 0x00001c0001087983 */ /* 0x0001620000100800 */
[----:B------:R-:W-:Y:S01]  /*16f90*/  UISETP.NE.AND UP0, UPT, UR52, URZ, UPT ;  /* 0x0000003f3400728c */ /* 0x000fe2000bf05270 */
[----:B------:R-:W1:Y:S01]  /*16fa0*/  S2R R2, SR_TID.X ;  /* 0x0000000000027919 */ /* 0x000e620000002100 */
[----:B------:R-:W-:Y:S01]  /*16fb0*/  R2UR UR6, R36 ;  /* 0x00000000240672ca */ /* 0x000fe200000e0000 */
[----:B------:R-:W-:-:S03]  /*16fc0*/  ULDC.64 UR8, c[0x0][0x2d8] ;  /* 0x0000b60000087ab9 */ /* 0x000fc60000000a00 */
[----:B------:R-:W-:Y:S02]  /*16fd0*/  PLOP3.LUT P0, PT, PT, PT, UP0, 0x80, 0x0 ;  /* 0x000000000000781c */ /* 0x000fe40003f0f008 */
[----:B------:R-:W-:-:S03]  /*16fe0*/  LOP3.LUT P5, RZ, R16, 0x800, RZ, 0xc0, !PT ;  /* 0x0000080010ff7812 */ /* 0x000fc600078ac0ff */
[----:B------:R-:W-:Y:S01]  /*16ff0*/  @UP0 ULDC UR4, c[0x0][0x44c] ;  /* 0x0001130000040ab9 */ /* 0x000fe20000000800 */
[C---:B-1----:R-:W-:Y:S01]  /*17000*/  LOP3.LUT R19, R2.reuse, 0x7f, RZ, 0xc0, !PT ;  /* 0x0000007f02137812 */ /* 0x042fe200078ec0ff */
[----:B------:R-:W-:-:S03]  /*17010*/  IMAD.SHL.U32 R2, R2, 0x10, RZ ;  /* 0x0000001002027824 */ /* 0x000fc600078e00ff */
[----:B------:R-:W-:-:S04]  /*17020*/  SHF.R.U32.HI R19, RZ, 0x3, R19 ;  /* 0x00000003ff137819 */ /* 0x000fc80000011613 */
[----:B------:R-:W-:-:S05]  /*17030*/  LOP3.LUT R2, R19, 0x70, R2, 0xf8, !PT ;  /* 0x0000007013027812 */ /* 0x000fca00078ef802 */
[----:B------:R-:W-:-:S04]  /*17040*/  VIADD R4, R2, UR43 ;  /* 0x0000002b02047c36 */ /* 0x000fc80008000000 */
[----:B------:R-:W-:Y:S01]  /*17050*/  @P0 IMAD.HI.U32 R2, R4, UR4, RZ ;  /* 0x0000000404020c27 */ /* 0x000fe2000f8e00ff */
[----:B------:R-:W-:Y:S01]  /*17060*/  PLOP3.LUT P0, PT, PT, PT, UP0, 0x80, 0x0 ;  /* 0x000000000000781c */ /* 0x000fe20003f0f008 */
[----:B------:R-:W-:Y:S01]  /*17070*/  @UP0 ULDC UR4, c[0x0][0x450] ;  /* 0x0001140000040ab9 */ /* 0x000fe20000000800 */
[----:B------:R-:W-:Y:S01]  /*17080*/  R2UR UR7, R18 ;  /* 0x00000000120772ca */ /* 0x000fe200000e0000 */
[----:B------:R-:W-:Y:S01]  /*17090*/  IMAD.MOV.U32 R0, RZ, RZ, R4 ;  /* 0x000000ffff007224 */ /* 0x000fe200078e0004 */
[----:B------:R-:W-:-:S09]  /*170a0*/  UIMAD UR6, UR6, UR8, URZ ;  /* 0x00000008060672a4 */ /* 0x000fd2000f8e023f */
[----:B------:R-:W-:Y:S02]  /*170b0*/  @P0 SHF.R.U32.HI R0, RZ, UR4, R2 ;  /* 0x00000004ff000c19 */ /* 0x000fe40008011602 */
[----:B------:R-:W-:Y:S01]  /*170c0*/  R2UR UR4, R18 ;  /* 0x00000000120472ca */ /* 0x000fe200000e0000 */
[----:B------:R-:W-:Y:S02]  /*170d0*/  UIMAD UR7, UR7, UR9, UR6 ;  /* 0x00000009070772a4 */ /* 0x000fe4000f8e0206 */
[----:B------:R-:W-:Y:S01]  /*170e0*/  USHF.R.S32.HI UR6, URZ, 0x1f, UR37 ;  /* 0x0000001f3f067899 */ /* 0x000fe20008011425 */
[----:B------:R-:W-:-:S09]  /*170f0*/  SHF.R.S32.HI R2, RZ, 0x1f, R0 ;  /* 0x0000001fff027819 */ /* 0x000fd20000011400 */
[----:B------:R-:W-:-:S03]  /*17100*/  UIMAD.WIDE.U32 UR4, UR4, UR8, URZ ;  /* 0x00000008040472a5 */ /* 0x000fc6000f8e003f */
[----:B------:R-:W-:Y:S01]  /*17110*/  ULDC.64 UR8, c[0x0][0x2e0] ;  /* 0x0000b80000087ab9 */ /* 0x000fe20000000a00 */
[----:B------:R-:W-:Y:S02]  /*17120*/  UIADD3 UR5, UR5, UR7, URZ ;  /* 0x0000000705057290 */ /* 0x000fe4000fffe03f */
[----:B------:R-:W-:Y:S01]  /*17130*/  UIMAD UR6, UR6, UR8, URZ ;  /* 0x00000008060672a4 */ /* 0x000fe2000f8e023f */
[----:B------:R-:W1:Y:S01]  /*17140*/  S2R R19, SR_TID.X ;  /* 0x0000000000137919 */ /* 0x000e620000002100 */
[----:B------:R-:W-:Y:S02]  /*17150*/  UIMAD.WIDE.U32 UR4, UR37, UR8, UR4 ;  /* 0x00000008250472a5 */ /* 0x000fe4000f8e0004 */
[----:B------:R-:W-:-:S03]  /*17160*/  UIMAD UR6, UR37, UR9, UR6 ;  /* 0x00000009250672a4 */ /* 0x000fc6000f8e0206 */
[----:B------:R-:W-:Y:S01]  /*17170*/  ULDC.64 UR8, c[0x0][0x2d0] ;  /* 0x0000b40000087ab9 */ /* 0x000fe20000000a00 */
[----:B------:R-:W-:Y:S01]  /*17180*/  UIADD3 UR5, UR5, UR6, URZ ;  /* 0x0000000605057290 */ /* 0x000fe2000fffe03f */
[----:B------:R-:W-:Y:S02]  /*17190*/  IMAD R3, R2, UR8, RZ ;  /* 0x0000000802037c24 */ /* 0x000fe4000f8e02ff */
[----:B------:R-:W-:Y:S02]  /*171a0*/  IMAD.U32 R9, RZ, RZ, UR8 ;  /* 0x00000008ff097e24 */ /* 0x000fe4000f8e00ff */
[C---:B------:R-:W-:Y:S02]  /*171b0*/  IMAD R7, R0.reuse, UR9, R3 ;  /* 0x0000000900077c24 */ /* 0x040fe4000f8e0203 */
[----:B------:R-:W-:Y:S02]  /*171c0*/  IMAD.MOV R5, RZ, RZ, -R0 ;  /* 0x000000ffff057224 */ /* 0x000fe400078e0a00 */
[----:B------:R-:W-:Y:S01]  /*171d0*/  IMAD.WIDE.U32 R2, R0, R9, UR4 ;  /* 0x0000000400027e25 */ /* 0x000fe2000f8e0009 */
[----:B------:R-:W-:-:S03]  /*171e0*/  ULDC UR4, c[0x0][0x448] ;  /* 0x0001120000047ab9 */ /* 0x000fc60000000800 */
[----:B------:R-:W-:Y:S01]  /*171f0*/  IMAD R5, R5, UR4, R4 ;  /* 0x0000000405057c24 */ /* 0x000fe2000f8e0204 */
[----:B------:R-:W-:Y:S01]  /*17200*/  ULDC.64 UR4, c[0x0][0x2c8] ;  /* 0x0000b20000047ab9 */ /* 0x000fe20000000a00 */
[----:B------:R-:W-:-:S03]  /*17210*/  IMAD.IADD R3, R3, 0x1, R7 ;  /* 0x0000000103037824 */ /* 0x000fc600078e0207 */
[----:B------:R-:W-:Y:S01]  /*17220*/  SHF.R.S32.HI R0, RZ, 0x1f, R5 ;  /* 0x0000001fff007819 */ /* 0x000fe20000011405 */
[----:B------:R-:W-:-:S04]  /*17230*/  IMAD.WIDE.U32 R2, R5, UR4, R2 ;  /* 0x0000000405027c25 */ /* 0x000fc8000f8e0002 */
[----:B------:R-:W-:-:S04]  /*17240*/  IMAD R0, R0, UR4, RZ ;  /* 0x0000000400007c24 */ /* 0x000fc8000f8e02ff */
[----:B------:R-:W-:Y:S01]  /*17250*/  IMAD R5, R5, UR5, R0 ;  /* 0x0000000505057c24 */ /* 0x000fe2000f8e0200 */
[----:B------:R-:W-:Y:S02]  /*17260*/  ULDC.64 UR4, c[0x0][0x280] ;  /* 0x0000a00000047ab9 */ /* 0x000fe40000000a00 */
[----:B------:R-:W-:Y:S01]  /*17270*/  IADD3 R0, P0, R2, UR4, RZ ;  /* 0x0000000402007c10 */ /* 0x000fe2000ff1e0ff */
[----:B------:R-:W-:Y:S01]  /*17280*/  UMOV UR4, 0xffffffff ;  /* 0xffffffff00047882 */ /* 0x000fe20000000000 */
[----:B-1----:R-:W-:Y:S02]  /*17290*/  LOP3.LUT R19, R19, 0x7f, RZ, 0xc0, !PT ;  /* 0x0000007f13137812 */ /* 0x002fe400078ec0ff */
[----:B------:R-:W-:Y:S02]  /*172a0*/  IADD3.X R5, R3, UR5, R5, P0, !PT ;  /* 0x0000000503057c10 */ /* 0x000fe400087fe405 */
[----:B------:R-:W-:Y:S01]  /*172b0*/  SHF.R.U32.HI R10, RZ, 0x3, R19 ;  /* 0x00000003ff0a7819 */ /* 0x000fe20000011613 */
[----:B0-----:R-:W-:Y:S06]  /*172c0*/  BRA.DIV UR4, `(.L_x_1234) ;  /* 0x0000004a04247947 */ /* 0x001fec000b800000 */
[----:B------:R-:W0:Y:S01]  /*172d0*/  SHFL.IDX PT, R14, R0, RZ, 0x181f ;  /* 0x00181fff000e7589 */ /* 0x000e2200000e0000 */
[----:B------:R-:W-:-:S03]  /*172e0*/  VIADD R4, R10, UR43 ;  /* 0x0000002b0a047c36 */ /* 0x000fc60008000000 */
[----:B------:R-:W1:Y:S01]  /*172f0*/  SHFL.IDX PT, R2, R5, RZ, 0x181f ;  /* 0x00181fff05027589 */ /* 0x000e6200000e0000 */
[C---:B------:R-:W-:Y:S01]  /*17300*/  VIADD R7, R4.reuse, 0x10 ;  /* 0x0000001004077836 */ /* 0x040fe20000000000 */
[----:B------:R-:W-:Y:S02]  /*17310*/  ISETP.GE.AND P1, PT, R4, UR41, PT ;  /* 0x0000002904007c0c */ /* 0x000fe4000bf26270 */
[----:B------:R-:W-:Y:S11]  /*17320*/  SHFL.IDX PT, R6, R5, 0x1, 0x181f ;  /* 0x00381f0005067f89 */ /* 0x000ff600000e0000 */
[----:B0-----:R-:W-:-:S05]  /*17330*/  @!P1 IADD3 R14, P0, R33, R14, RZ ;  /* 0x0000000e210e9210 */ /* 0x001fca0007f1e0ff */
[----:B-1----:R-:W-:Y:S02]  /*17340*/  @!P1 IMAD.X R3, RZ, RZ, R2, P0 ;  /* 0x000000ffff039224 */ /* 0x002fe400000e0602 */
[----:B------:R-:W-:Y:S02]  /*17350*/  @!P1 IMAD.MOV.U32 R2, RZ, RZ, R14 ;  /* 0x000000ffff029224 */ /* 0x000fe400078e000e */
        /* <DEDUP_REMOVED lines=43> */
.L_x_1353:
[----:B------:R-:W-:-:S05]  /*17610*/  VIADD R4, R4, 0x70 ;  /* 0x0000007004047836 */ /* 0x000fca0000000000 */
[----:B------:R-:W-:-:S13]  /*17620*/  ISETP.GE.AND P0, PT, R4, UR41, PT ;  /* 0x0000002904007c0c */ /* 0x000fda000bf06270 */
        /* <DEDUP_REMOVED lines=8> */
.L_x_1235:
        /* <DEDUP_REMOVED lines=18> */
.L_x_1354:
[----:B------:R-:W-:Y:S05]  /*177d0*/  BSYNC B0 ;  /* 0x0000000000007941 */ /* 0x000fea0003800000 */
.L_x_1236:
[----:B------:R-:W-:-:S04]  /*177e0*/  UIADD3 UR4, UR44, -0x2, URZ ;  /* 0xfffffffe2c047890 */ /* 0x000fc8000fffe03f */
[----:B------:R-:W-:-:S06]  /*177f0*/  UISETP.GE.AND UP0, UPT, UR4, UR45, UPT ;  /* 0x0000002d0400728c */ /* 0x000fcc000bf06270 */
[----:B------:R-:W-:-:S13]  /*17800*/  PLOP3.LUT P0, PT, PT, PT, UP0, 0x40, 0x0 ;  /* 0x000000000000781c */ /* 0x000fda0003f0e808 */
[----:B------:R-:W-:Y:S05]  /*17810*/  @P0 BRA `(.L_x_1238) ;  /* 0x0000001800240947 */ /* 0x000fea0003800000 */
[----:B------:R-:W-:Y:S02]  /*17820*/  IMAD.MOV.U32 R22, RZ, RZ, R29 ;  /* 0x000000ffff167224 */ /* 0x000fe400078e001d */
[----:B------:R-:W-:Y:S02]  /*17830*/  IMAD.MOV.U32 R23, RZ, RZ, R35 ;  /* 0x000000ffff177224 */ /* 0x000fe400078e0023 */
[----:B------:R-:W-:-:S07]  /*17840*/  IMAD.U32 R31, RZ, RZ, UR4 ;  /* 0x00000004ff1f7e24 */ /* 0x000fce000f8e00ff */
.L_x_1258:
[----:B0-----:R-:W0:Y:S01]  /*17850*/  S2R R0, SR_TID.X ;  /* 0x0000000000007919 */ /* 0x001e220000002100 */
[----:B-1----:R-:W1:Y:S01]  /*17860*/  LDC R4, c[0x0][0x430] ;  /* 0x00010c00ff047b82 */ /* 0x002e620000000800 */
[----:B0-----:R-:W-:-:S04]  /*17870*/  LOP3.LUT R2, R0, 0x7f, RZ, 0xc0, !PT ;  /* 0x0000007f00027812 */ /* 0x001fc800078ec0ff */
[----:B------:R-:W-:Y:S02]  /*17880*/  SHF.R.U32.HI R3, RZ, 0x3, R2 ;  /* 0x00000003ff037819 */ /* 0x000fe40000011602 */
[----:B------:R-:W2:Y:S01]  /*17890*/  LDL R2, [R1] ;  /* 0x0000000001027983 */ /* 0x000ea20000100800 */
[----:B-1----:R-:W-:Y:S01]  /*178a0*/  ISETP.NE.AND P2, PT, R4, 0x1, PT ;  /* 0x000000010400780c */ /* 0x002fe20003f45270 */
[----:B------:R-:W-:Y:S01]  /*178b0*/  IMAD.SHL.U32 R0, R0, 0x10, RZ ;  /* 0x0000001000007824 */ /* 0x000fe200078e00ff */
[----:B------:R-:W-:Y:S05]  /*178c0*/  YIELD ;  /* 0x0000000000007946 */ /* 0x000fea0003800000 */
[----:B------:R-:W-:Y:S01]  /*178d0*/  LOP3.LUT R0, R3, 0x70, R0, 0xf8, !PT ;  /* 0x0000007003007812 */ /* 0x000fe200078ef800 */
[----:B------:R-:W0:Y:S01]  /*178e0*/  S2R R6, SR_TID.X ;  /* 0x0000000000067919 */ /* 0x000e220000002100 */
[----:B------:R-:W-:Y:S01]  /*178f0*/  ULDC.64 UR4, c[0x0][0x428] ;  /* 0x00010a0000047ab9 */ /* 0x000fe20000000a00 */
[----:B------:R-:W-:Y:S01]  /*17900*/  ULDC.64 UR6, c[0x0][0x418] ;  /* 0x0001060000067ab9 */ /* 0x000fe20000000a00 */
[----:B------:R-:W-:Y:S01]  /*17910*/  VIADD R29, R22, 0x1 ;  /* 0x00000001161d7836 */ /* 0x000fe20000000000 */
[----:B------:R-:W1:Y:S01]  /*17920*/  S2R R8, SR_TID.X ;  /* 0x0000000000087919 */ /* 0x000e620000002100 */
[----:B------:R-:W3:Y:S08]  /*17930*/  @P2 LDC R3, c[0x0][0x434] ;  /* 0x00010d00ff032b82 */ /* 0x000ef00000000800 */
[----:B------:R-:W4:Y:S01]  /*17940*/  @P2 LDC R5, c[0x0][0x438] ;  /* 0x00010e00ff052b82 */ /* 0x000f220000000800 */
[----:B0-----:R-:W-:Y:S01]  /*17950*/  LOP3.LUT R6, R6, 0x7f, RZ, 0xc0, !PT ;  /* 0x0000007f06067812 */ /* 0x001fe200078ec0ff */
[----:B-1----:R-:W-:-:S03]  /*17960*/  IMAD.SHL.U32 R8, R8, 0x10, RZ ;  /* 0x0000001008087824 */ /* 0x002fc600078e00ff */
[----:B------:R-:W-:-:S04]  /*17970*/  SHF.R.U32.HI R11, RZ, 0x3, R6 ;  /* 0x00000003ff0b7819 */ /* 0x000fc80000011606 */
[----:B------:R-:W-:-:S04]  /*17980*/  LOP3.LUT R8, R11, 0x70, R8, 0xf8, !PT ;  /* 0x000000700b087812 */ /* 0x000fc800078ef808 */
[----:B------:R-:W-:-:S04]  /*17990*/  LOP3.LUT R8, R8, 0x80, RZ, 0xfc, !PT ;  /* 0x0000008008087812 */ /* 0x000fc800078efcff */
[----:B------:R-:W-:Y:S01]  /*179a0*/  ISETP.GT.U32.AND P1, PT, R8, 0x9f, PT ;  /* 0x0000009f0800780c */ /* 0x000fe20003f24070 */
[----:B--2---:R-:W-:-:S04]  /*179b0*/  IMAD R10, R31, 0xa0, R2 ;  /* 0x000000a01f0a7824 */ /* 0x004fc800078e0202 */
[--C-:B------:R-:W-:Y:S02]  /*179c0*/  IMAD.IADD R0, R0, 0x1, R10.reuse ;  /* 0x0000000100007824 */ /* 0x100fe400078e020a */
[----:B------:R-:W-:Y:S02]  /*179d0*/  IMAD.IADD R10, R8, 0x1, R10 ;  /* 0x00000001080a7824 */ /* 0x000fe400078e020a */
[----:B---3--:R-:W-:-:S04]  /*179e0*/  @P2 IMAD.HI.U32 R2, R0, R3, RZ ;  /* 0x0000000300022227 */ /* 0x008fc800078e00ff */
[----:B------:R-:W-:Y:S01]  /*179f0*/  IMAD.MOV.U32 R9, RZ, RZ, R0 ;  /* 0x000000ffff097224 */ /* 0x000fe200078e0000 */
[----:B----4-:R-:W-:Y:S01]  /*17a00*/  @P2 SHF.R.U32.HI R9, RZ, R5, R2 ;  /* 0x00000005ff092219 */ /* 0x010fe20000011602 */
[----:B------:R-:W-:Y:S02]  /*17a10*/  IMAD R5, R37, UR4, RZ ;  /* 0x0000000425057c24 */ /* 0x000fe4000f8e02ff */
[----:B------:R-:W-:Y:S01]  /*17a20*/  IMAD.MOV.U32 R11, RZ, RZ, R10 ;  /* 0x000000ffff0b7224 */ /* 0x000fe200078e000a */
[--C-:B------:R-:W-:Y:S01]  /*17a30*/  SHF.R.S32.HI R3, RZ, 0x1f, R9.reuse ;  /* 0x0000001fff037819 */ /* 0x100fe20000011409 */
[----:B------:R-:W-:Y:S02]  /*17a40*/  IMAD.MOV.U32 R2, RZ, RZ, R9 ;  /* 0x000000ffff027224 */ /* 0x000fe400078e0009 */
[C---:B------:R-:W-:Y:S02]  /*17a50*/  IMAD R4, R34.reuse, UR5, R5 ;  /* 0x0000000522047c24 */ /* 0x040fe4000f8e0205 */
[----:B------:R-:W-:Y:S01]  /*17a60*/  IMAD.WIDE.U32 R2, R34, UR4, R2 ;  /* 0x0000000422027c25 */ /* 0x000fe2000f8e0002 */
[----:B------:R-:W0:Y:S03]  /*17a70*/  @P2 LDC R5, c[0x0][0x438] ;  /* 0x00010e00ff052b82 */ /* 0x000e260000000800 */
[----:B------:R-:W-:Y:S01]  /*17a80*/  IMAD.IADD R3, R4, 0x1, R3 ;  /* 0x0000000104037824 */ /* 0x000fe200078e0203 */
[----:B------:R-:W-:-:S04]  /*17a90*/  LEA R6, P0, R2, UR6, 0x2 ;  /* 0x0000000602067c11 */ /* 0x000fc8000f8010ff */
[----:B------:R-:W-:Y:S02]  /*17aa0*/  LEA.HI.X R7, R2, UR7, R3, 0x2, P0 ;  /* 0x0000000702077c11 */ /* 0x000fe400080f1403 */
[----:B------:R-:W1:Y:S03]  /*17ab0*/  @P2 LDC R3, c[0x0][0x434] ;  /* 0x00010d00ff032b82 */ /* 0x000e660000000800 */
[----:B------:R2:W3:Y:S01]  /*17ac0*/  LDG.E R8, desc[UR50][R6.64] ;  /* 0x0000003206087981 */ /* 0x0004e2000c1e1900 */
[----:B------:R-:W-:Y:S02]  /*17ad0*/  IMAD.U32 R12, RZ, RZ, UR49 ;  /* 0x00000031ff0c7e24 */ /* 0x000fe4000f8e00ff */
[----:B-1----:R-:W-:-:S05]  /*17ae0*/  @P2 IMAD.HI.U32 R2, R10, R3, RZ ;  /* 0x000000030a022227 */ /* 0x002fca00078e00ff */
[----:B0-----:R-:W-:-:S04]  /*17af0*/  @P2 SHF.R.U32.HI R11, RZ, R5, R2 ;  /* 0x00000005ff0b2219 */ /* 0x001fc80000011602 */
[--C-:B------:R-:W-:Y:S01]  /*17b00*/  @!P1 SHF.R.S32.HI R3, RZ, 0x1f, R11.reuse ;  /* 0x0000001fff039819 */ /* 0x100fe2000001140b */
[----:B------:R-:W-:-:S04]  /*17b10*/  @!P1 IMAD.MOV.U32 R2, RZ, RZ, R11 ;  /* 0x000000ffff029224 */ /* 0x000fc800078e000b */
[----:B------:R-:W-:Y:S01]  /*17b20*/  @!P1 IMAD.WIDE.U32 R2, R34, UR4, R2 ;  /* 0x0000000422029c25 */ /* 0x000fe2000f8e0002 */
[----:B------:R-:W-:Y:S01]  /*17b30*/  ISETP.NE.AND P2, PT, R12, 0x3, PT ;  /* 0x000000030c00780c */ /* 0x000fe20003f45270 */
[----:B------:R-:W-:Y:S02]  /*17b40*/  ULDC UR4, c[0x0][0x430] ;  /* 0x00010c0000047ab9 */ /* 0x000fe40000000800 */
[----:B------:R-:W-:Y:S01]  /*17b50*/  @!P1 IMAD.IADD R3, R4, 0x1, R3 ;  /* 0x0000000104039824 */ /* 0x000fe200078e0203 */
[----:B------:R-:W-:Y:S01]  /*17b60*/  @!P1 LEA R4, P0, R2, UR6, 0x2 ;  /* 0x0000000602049c11 */ /* 0x000fe2000f8010ff */
[----:B--2---:R-:W-:-:S03]  /*17b70*/  IMAD.MOV.U32 R7, RZ, RZ, RZ ;  /* 0x000000ffff077224 */ /* 0x004fc600078e00ff */
[----:B------:R-:W-:Y:S01]  /*17b80*/  @!P1 LEA.HI.X R5, R2, UR7, R3, 0x2, P0 ;  /* 0x0000000702059c11 */ /* 0x000fe200080f1403 */
[----:B------:R-:W-:Y:S01]  /*17b90*/  IMAD.MOV R3, RZ, RZ, -R9 ;  /* 0x000000ffff037224 */ /* 0x000fe200078e0a09 */
[----:B------:R-:W-:Y:S01]  /*17ba0*/  ISETP.NE.AND P0, PT, R29, 0x2, PT ;  /* 0x000000021d00780c */ /* 0x000fe20003f05270 */
[----:B------:R-:W-:Y:S02]  /*17bb0*/  IMAD.MOV R9, RZ, RZ, -R11 ;  /* 0x000000ffff097224 */ /* 0x000fe400078e0a0b */
[----:B------:R0:W5:Y:S01]  /*17bc0*/  @!P1 LDG.E R7, desc[UR50][R4.64] ;  /* 0x0000003204079981 */ /* 0x000162000c1e1900 */
[----:B------:R-:W-:Y:S01]  /*17bd0*/  SEL R35, RZ, 0x1, P0 ;  /* 0x00000001ff237807 */ /* 0x000fe20000000000 */
[----:B------:R-:W-:Y:S01]  /*17be0*/  IMAD R9, R9, UR4, R10 ;  /* 0x0000000409097c24 */ /* 0x000fe2000f8e020a */
[----:B------:R-:W-:Y:S01]  /*17bf0*/  SEL R29, R29, RZ, P0 ;  /* 0x000000ff1d1d7207 */ /* 0x000fe20000000000 */
[----:B0-----:R-:W-:Y:S02]  /*17c00*/  IMAD R4, R3, UR4, R0 ;  /* 0x0000000403047c24 */ /* 0x001fe4000f8e0200 */
[----:B------:R-:W-:Y:S01]  /*17c10*/  IMAD.MOV.U32 R0, RZ, RZ, R31 ;  /* 0x000000ffff007224 */ /* 0x000fe200078e001f */
[----:B------:R-:W-:Y:S01]  /*17c20*/  LOP3.LUT R35, R23, R35, RZ, 0x3c, !PT ;  /* 0x0000002317237212 */ /* 0x000fe200078e3cff */
[----:B------:R-:W-:-:S03]  /*17c30*/  VIADD R31, R31, 0xffffffff ;  /* 0xffffffff1f1f7836 */ /* 0x000fc60000000000 */
[----:B------:R-:W-:Y:S02]  /*17c40*/  ISETP.GT.AND P1, PT, R0, UR45, PT ;  /* 0x0000002d00007c0c */ /* 0x000fe4000bf24270 */
[----:B---3--:R-:W-:Y:S01]  /*17c50*/  SHF.R.S32.HI R27, RZ, 0x1f, R8 ;  /* 0x0000001fff1b7819 */ /* 0x008fe20000011408 */
[----:B------:R-:W-:Y:S10]  /*17c60*/  @!P2 BRA `(.L_x_1239) ;  /* 0x000000000004a947 */ /* 0x000ff40003800000 */
[----:B------:R-:W-:Y:S01]  /*17c70*/  BPT.TRAP 0x1 ;  /* 0x000000040000795c */ /* 0x000fe20000300000 */
.L_x_1239:
[----:B------:R-:W-:Y:S01]  /*17c80*/  IMAD R0, R29, 0x8, R17 ;  /* 0x000000081d007824 */ /* 0x000fe200078e0211 */
[----:B------:R-:W-:Y:S01]  /*17c90*/  SHF.L.U32 R28, R35, 0x1f, RZ ;  /* 0x0000001f231c7819 */ /* 0x000fe200000006ff */
[----:B------:R-:W-:Y:S01]  /*17ca0*/  BSSY B0, `(.L_x_1240) ;  /* 0x0000004000007945 */ /* 0x000fe20003800000 */
[----:B------:R-:W-:Y:S02]  /*17cb0*/  SHF.R.S32.HI R25, RZ, 0x1f, R4 ;  /* 0x0000001fff197819 */ /* 0x000fe40000011404 */
[----:B------:R-:W0:Y:S02]  /*17cc0*/  SYNCS.PHASECHK.TRANS64.TRYWAIT P0, [R0+URZ+0x22880], R28 ;  /* 0x0228801c000075a7 */ /* 0x000e24000800017f */
[----:B0-----:R-:W-:Y:S05]  /*17cd0*/  @!P0 BRA `(.L_x_1241) ;  /* 0x0000004400e48947 */ /* 0x001fea0003800000 */
.L_x_1355:
[----:B------:R-:W-:Y:S05]  /*17ce0*/  BSYNC B0 ;  /* 0x0000000000007941 */ /* 0x000fea0003800000 */
.L_x_1240:
        /* <DEDUP_REMOVED lines=10> */
[----:B------:R-:W-:Y:S01]  /*17d90*/  LOP3.LUT P2, RZ, R16, 0x1, RZ, 0xc0, !PT ;  /* 0x0000000110ff7812 */ /* 0x000fe2000784c0ff */
        /* <DEDUP_REMOVED lines=10> */
[----:B------:R-:W-:-:S04]  /*17e40*/  IADD3 R5, P0, R2, UR10, RZ ;  /* 0x0000000a02057c10 */ /* 0x000fc8000ff1e0ff */
        /* <DEDUP_REMOVED lines=13> */
[----:B------:R-:W1:Y:S04]  /*17f20*/  SHFL.IDX PT, R2, R5, 0x1, 0x181f ;  /* 0x00381f0005027f89 */ /* 0x000e6800000e0000 */
[----:B------:R-:W2:Y:S04]  /*17f30*/  SHFL.IDX PT, R3, R20, 0x1, 0x181f ;  /* 0x00381f0014037f89 */ /* 0x000ea800000e0000 */
[----:B------:R-:W-:Y:S04]  /*17f40*/  SHFL.IDX PT, R14, R5, 0x3, 0x181f ;  /* 0x00781f00050e7f89 */ /* 0x000fe800000e0000 */
[----:B------:R-:W-:Y:S04]  /*17f50*/  SHFL.IDX PT, R32, R20, 0x3, 0x181f ;  /* 0x00781f0014207f89 */ /* 0x000fe800000e0000 */
[----:B------:R-:W-:Y:S04]  /*17f60*/  SHFL.IDX PT, R12, R5, RZ, 0x181f ;  /* 0x00181fff050c7589 */ /* 0x000fe800000e0000 */
[----:B------:R-:W-:Y:S01]  /*17f70*/  SHFL.IDX PT, R6, R20, RZ, 0x181f ;  /* 0x00181fff14067589 */ /* 0x000fe200000e0000 */
[----:B-1----:R-:W-:-:S03]  /*17f80*/  IADD3 R10, P0, R33, R2, RZ ;  /* 0x00000002210a7210 */ /* 0x002fc60007f1e0ff */
[----:B------:R-:W1:Y:S02]  /*17f90*/  SHFL.IDX PT, R2, R5, 0x2, 0x181f ;  /* 0x00581f0005027f89 */ /* 0x000e6400000e0000 */
[----:B--2---:R-:W-:Y:S02]  /*17fa0*/  IMAD.X R11, RZ, RZ, R3, P0 ;  /* 0x000000ffff0b7224 */ /* 0x004fe400000e0603 */
[----:B------:R-:W2:Y:S01]  /*17fb0*/  SHFL.IDX PT, R3, R20, 0x2, 0x181f ;  /* 0x00581f0014037f89 */ /* 0x000ea200000e0000 */
[----:B-1----:R-:W-:-:S05]  /*17fc0*/  IADD3 R2, P0, R33, R2, RZ ;  /* 0x0000000221027210 */ /* 0x002fca0007f1e0ff */
[----:B--2---:R-:W-:Y:S01]  /*17fd0*/  IMAD.X R3, RZ, RZ, R3, P0 ;  /* 0x000000ffff037224 */ /* 0x004fe200000e0603 */
[----:B------:R-:W-:-:S05]  /*17fe0*/  IADD3 R14, P0, R33, R14, RZ ;  /* 0x0000000e210e7210 */ /* 0x000fca0007f1e0ff */
[----:B------:R-:W-:Y:S01]  /*17ff0*/  IMAD.X R15, RZ, RZ, R32, P0 ;  /* 0x000000ffff0f7224 */ /* 0x000fe200000e0620 */
[----:B------:R-:W-:-:S05]  /*18000*/  IADD3 R12, P0, R33, R12, RZ ;  /* 0x0000000c210c7210 */ /* 0x000fca0007f1e0ff */
[----:B------:R-:W-:Y:S02]  /*18010*/  IMAD.X R13, RZ, RZ, R6, P0 ;  /* 0x000000ffff0d7224 */ /* 0x000fe400000e0606 */
[----:B------:R-:W-:-:S05]  /*18020*/  IMAD.IADD R6, R17, 0x1, R30 ;  /* 0x0000000111067824 */ /* 0x000fca00078e021e */
[----:B------:R-:W-:Y:S04]  /*18030*/  LDGSTS.E.BYPASS.LTC128B.128 [R6+0xa400], desc[UR50][R12.64], !P2 ;  /* 0x0a4000000c067fae */ /* 0x000fe8000d101d72 */
[----:B------:R1:W-:Y:S04]  /*18040*/  LDGSTS.E.BYPASS.LTC128B.128 [R6+0xac00], desc[UR50][R10.64], !P2 ;  /* 0x0ac000000a067fae */ /* 0x0003e8000d101d72 */
[----:B------:R2:W-:Y:S04]  /*18050*/  LDGSTS.E.BYPASS.LTC128B.128 [R6+0xb400], desc[UR50][R2.64], !P2 ;  /* 0x0b40000002067fae */ /* 0x0005e8000d101d72 */
[----:B------:R3:W-:Y:S04]  /*18060*/  LDGSTS.E.BYPASS.LTC128B.128 [R6+0xbc00], desc[UR50][R14.64], !P2 ;  /* 0x0bc000000e067fae */ /* 0x0007e8000d101d72 */
[----:B-1----:R-:W-:Y:S04]  /*18070*/  SHFL.IDX PT, R10, R20, 0x5, 0x181f ;  /* 0x00b81f00140a7f89 */ /* 0x002fe800000e0000 */
[----:B--2---:R-:W1:Y:S04]  /*18080*/  SHFL.IDX PT, R2, R5, 0x4, 0x181f ;  /* 0x00981f0005027f89 */ /* 0x004e6800000e0000 */
[----:B------:R-:W2:Y:S04]  /*18090*/  SHFL.IDX PT, R3, R20, 0x4, 0x181f ;  /* 0x00981f0014037f89 */ /* 0x000ea800000e0000 */
[----:B---3--:R-:W3:Y:S01]  /*180a0*/  SHFL.IDX PT, R14, R5, 0x5, 0x181f ;  /* 0x00b81f00050e7f89 */ /* 0x008ee200000e0000 */
[----:B-1----:R-:W-:-:S05]  /*180b0*/  IADD3 R2, P0, R33, R2, RZ ;  /* 0x0000000221027210 */ /* 0x002fca0007f1e0ff */
[----:B--2---:R-:W-:Y:S01]  /*180c0*/  IMAD.X R3, RZ, RZ, R3, P0 ;  /* 0x000000ffff037224 */ /* 0x004fe200000e0603 */
[----:B---3--:R-:W-:-:S04]  /*180d0*/  IADD3 R14, P0, R33, R14, RZ ;  /* 0x0000000e210e7210 */ /* 0x008fc80007f1e0ff */
[----:B------:R1:W-:Y:S01]  /*180e0*/  LDGSTS.E.BYPASS.LTC128B.128 [R6+0xc400], desc[UR50][R2.64], !P2 ;  /* 0x0c40000002067fae */ /* 0x0003e2000d101d72 */
[----:B------:R-:W-:-:S05]  /*180f0*/  IMAD.X R15, RZ, RZ, R10, P0 ;  /* 0x000000ffff0f7224 */ /* 0x000fca00000e060a */
[----:B------:R-:W-:Y:S04]  /*18100*/  LDGSTS.E.BYPASS.LTC128B.128 [R6+0xcc00], desc[UR50][R14.64], !P2 ;  /* 0x0cc000000e067fae */ /* 0x000fe8000d101d72 */
[----:B-1----:R-:W1:Y:S04]  /*18110*/  SHFL.IDX PT, R2, R5, 0x6, 0x181f ;  /* 0x00d81f0005027f89 */ /* 0x002e6800000e0000 */
[----:B------:R-:W2:Y:S04]  /*18120*/  SHFL.IDX PT, R3, R20, 0x6, 0x181f ;  /* 0x00d81f0014037f89 */ /* 0x000ea800000e0000 */
[----:B------:R-:W3:Y:S04]  /*18130*/  SHFL.IDX PT, R5, R5, 0x7, 0x181f ;  /* 0x00f81f0005057f89 */ /* 0x000ee800000e0000 */
[----:B------:R-:W4:Y:S01]  /*18140*/  SHFL.IDX PT, R20, R20, 0x7, 0x181f ;  /* 0x00f81f0014147f89 */ /* 0x000f2200000e0000 */
[----:B-1----:R-:W-:-:S03]  /*18150*/  IADD3 R12, P0, R33, R2, RZ ;  /* 0x00000002210c7210 */ /* 0x002fc60007f1e0ff */
[----:B------:R-:W1:Y:S02]  /*18160*/  SHFL.IDX PT, R2, R19, RZ, 0x181f ;  /* 0x00181fff13027589 */ /* 0x000e6400000e0000 */
[----:B--2---:R-:W-:Y:S02]  /*18170*/  IMAD.X R13, RZ, RZ, R3, P0 ;  /* 0x000000ffff0d7224 */ /* 0x004fe400000e0603 */
[----:B------:R-:W2:Y:S01]  /*18180*/  SHFL.IDX PT, R3, R21, RZ, 0x181f ;  /* 0x00181fff15037589 */ /* 0x000ea200000e0000 */
[----:B---3--:R-:W-:-:S03]  /*18190*/  IADD3 R10, P0, R33, R5, RZ ;  /* 0x00000005210a7210 */ /* 0x008fc60007f1e0ff */
[----:B------:R-:W-:Y:S02]  /*181a0*/  LDGSTS.E.BYPASS.LTC128B.128 [R6+0xd400], desc[UR50][R12.64], !P2 ;  /* 0x0d4000000c067fae */ /* 0x000fe4000d101d72 */
[----:B----4-:R-:W-:Y:S02]  /*181b0*/  IMAD.X R11, RZ, RZ, R20, P0 ;  /* 0x000000ffff0b7224 */ /* 0x010fe400000e0614 */
[----:B------:R-:W3:Y:S04]  /*181c0*/  SHFL.IDX PT, R21, R21, 0x1, 0x181f ;  /* 0x00381f0015157f89 */ /* 0x000ee800000e0000 */
[----:B------:R-:W-:Y:S01]  /*181d0*/  LDGSTS.E.BYPASS.LTC128B.128 [R6+0xdc00], desc[UR50][R10.64], !P2 ;  /* 0x0dc000000a067fae */ /* 0x000fe2000d101d72 */
[----:B-1----:R-:W-:-:S05]  /*181e0*/  IADD3 R2, P0, R33, R2, RZ ;  /* 0x0000000221027210 */ /* 0x002fca0007f1e0ff */
[----:B--2---:R-:W-:-:S05]  /*181f0*/  IMAD.X R3, RZ, RZ, R3, P0 ;  /* 0x000000ffff037224 */ /* 0x004fca00000e0603 */
[----:B------:R1:W-:Y:S04]  /*18200*/  LDGSTS.E.BYPASS.LTC128B.128 [R6+0xe400], desc[UR50][R2.64], !P2 ;  /* 0x0e40000002067fae */ /* 0x0003e8000d101d72 */
[----:B-1-3--:R1:W2:Y:S02]  /*18210*/  SHFL.IDX PT, R2, R19, 0x1, 0x181f ;  /* 0x00381f0013027f89 */ /* 0x00a2a400000e0000 */
.L_x_1377:
        /* <DEDUP_REMOVED lines=8> */
.L_x_1243:
[----:B------:R-:W-:Y:S02]  /*182a0*/  PLOP3.LUT P2, PT, P2, P0, PT, 0xa2, 0x0 ;  /* 0x000000000000781c */ /* 0x000fe40001741472 */
[----:B------:R-:W-:-:S08]  /*182b0*/  @P0 R2UR P2, UR4, R0 ;  /* 0x00000000000402ca */ /* 0x000fd00000040000 */
[----:B------:R-:W-:-:S05]  /*182c0*/  @P0 PLOP3.LUT P0, PT, P2, PT, PT, 0x80, 0x0 ;  /* 0x000000000000081c */ /* 0x000fca000170f070 */
[----:B------:R-:W-:Y:S01]  /*182d0*/  @!P2 SYNCS.ARRIVE.TRANS64.RED.A0T1 RZ, [UR4+0x22870], RZ ;  /* 0x022870ffffffa9a7 */ /* 0x000fe20008200404 */
[----:B------:R-:W-:Y:S07]  /*182e0*/  @!P2 ARRIVES.LDGSTSBAR.64.TRANSCNT [UR4+0x22870] ;  /* 0x02287000ff00a9b0 */ /* 0x000fee0008000a84 */
[----:B------:R-:W-:Y:S05]  /*182f0*/  @P0 BRA.U.ANY `(.L_x_1243) ;  /* 0xfffffffd00e80947 */ /* 0x000fea000393ffff */
[----:B------:R-:W-:Y:S01]  /*18300*/  NOP ;  /* 0x0000000000007918 */ /* 0x000fe20000000000 */
[----:B--2---:R-:W-:-:S05]  /*18310*/  IMAD.U32 R2, RZ, RZ, UR49 ;  /* 0x00000031ff027e24 */ /* 0x004fca000f8e00ff */
[----:B------:R-:W-:-:S13]  /*18320*/  ISETP.NE.AND P3, PT, R2, 0x3, PT ;  /* 0x000000030200780c */ /* 0x000fda0003f65270 */
[----:B------:R-:W-:Y:S05]  /*18330*/  @!P3 BRA `(.L_x_1244) ;  /* 0x000000000004b947 */ /* 0x000fea0003800000 */
[----:B------:R-:W-:Y:S01]  /*18340*/  BPT.TRAP 0x1 ;  /* 0x000000040000795c */ /* 0x000fe20000300000 */
.L_x_1244:
[----:B------:R2:W-:Y:S01]  /*18350*/  SYNCS.ARRIVE.TRANS64.A1T0 RZ, [R0+URZ+0x22870], RZ ;  /* 0x022870ff00ff79a7 */ /* 0x0005e2000810003f */
[----:B------:R-:W-:Y:S05]  /*18360*/  @!P3 BRA `(.L_x_1245) ;  /* 0x000000000004b947 */ /* 0x000fea0003800000 */
[----:B------:R-:W-:Y:S01]  /*18370*/  BPT.TRAP 0x1 ;  /* 0x000000040000795c */ /* 0x000fe20000300000 */
.L_x_1245:
[----:B------:R-:W3:Y:S01]  /*18380*/  SYNCS.PHASECHK.TRANS64.TRYWAIT P0, [R0+URZ+0x22840], R28 ;  /* 0x0228401c000075a7 */ /* 0x000ee2000800017f */
[----:B------:R-:W-:Y:S04]  /*18390*/  BSSY B0, `(.L_x_1246) ;  /* 0x0000002000007945 */ /* 0x000fe80003800000 */
[----:B---3--:R-:W-:Y:S05]  /*183a0*/  @!P0 BRA `(.L_x_1247) ;  /* 0x0000004800f08947 */ /* 0x008fea0003800000 */
.L_x_1378:
[----:B------:R-:W-:Y:S05]  /*183b0*/  BSYNC B0 ;  /* 0x0000000000007941 */ /* 0x000fea0003800000 */
.L_x_1246:
[----:B------:R-:W-:Y:S01]  /*183c0*/  ULDC.64 UR4, c[0x0][0x300] ;  /* 0x0000c00000047ab9 */ /* 0x000fe20000000a00 */
[----:B------:R-:W-:Y:S01]  /*183d0*/  ULDC.64 UR6, c[0x0][0x310] ;  /* 0x0000c40000067ab9 */ /* 0x000fe20000000a00 */
[----:B------:R-:W-:Y:S01]  /*183e0*/  IMAD R5, R25, UR4, RZ ;  /* 0x0000000419057c24 */ /* 0x000fe2000f8e02ff */
[----:B------:R-:W-:Y:S01]  /*183f0*/  ULDC.64 UR8, c[0x0][0x2e8] ;  /* 0x0000ba0000087ab9 */ /* 0x000fe20000000a00 */
[----:B------:R-:W-:Y:S01]  /*18400*/  IMAD.WIDE.U32 R2, R4, UR4, RZ ;  /* 0x0000000404027c25 */ /* 0x000fe2000f8e00ff */
[----:B------:R-:W-:-:S03]  /*18410*/  LOP3.LUT P2, RZ, R16, 0x1, RZ, 0xc0, !PT ;  /* 0x0000000110ff7812 */ /* 0x000fc6000784c0ff */
        /* <DEDUP_REMOVED lines=8> */
[C---:B------:R-:W-:Y:S02]  /*184a0*/  IMAD R24, R9.reuse, UR5, R24 ;  /* 0x0000000509187c24 */ /* 0x040fe4000f8e0218 */
[----:B------:R-:W-:Y:S01]  /*184b0*/  IMAD.WIDE.U32 R2, R9, UR4, RZ ;  /* 0x0000000409027c25 */ /* 0x000fe2000f8e00ff */
[----:B------:R-:W-:-:S03]  /*184c0*/  ULDC.64 UR4, c[0x0][0x308] ;  /* 0x0000c20000047ab9 */ /* 0x000fc60000000a00 */
[----:B------:R-:W-:Y:S02]  /*184d0*/  IMAD.IADD R3, R3, 0x1, R24 ;  /* 0x0000000103037824 */ /* 0x000fe400078e0218 */
[----:B------:R-:W-:Y:S02]  /*184e0*/  IMAD R26, R26, UR6, RZ ;  /* 0x000000061a1a7c24 */ /* 0x000fe4000f8e02ff */
[----:B------:R-:W-:-:S04]  /*184f0*/  IMAD.WIDE.U32 R2, R7, UR6, R2 ;  /* 0x0000000607027c25 */ /* 0x000fc8000f8e0002 */
[----:B------:R-:W-:Y:S02]  /*18500*/  IMAD R7, R7, UR7, R26 ;  /* 0x0000000707077c24 */ /* 0x000fe4000f8e021a */
        /* <DEDUP_REMOVED lines=11> */
[----:B------:R-:W4:Y:S04]  /*185c0*/  SHFL.IDX PT, R14, R8, 0x1, 0x181f ;  /* 0x00381f00080e7f89 */ /* 0x000f2800000e0000 */
[----:B------:R-:W5:Y:S04]  /*185d0*/  SHFL.IDX PT, R3, R10, 0x1, 0x181f ;  /* 0x00381f000a037f89 */ /* 0x000f6800000e0000 */
[----:B------:R-:W0:Y:S04]  /*185e0*/  SHFL.IDX PT, R2, R8, 0x2, 0x181f ;  /* 0x00581f0008027f89 */ /* 0x000e2800000e0000 */
[----:B------:R-:W-:Y:S04]  /*185f0*/  SHFL.IDX PT, R12, R8, RZ, 0x181f ;  /* 0x00181fff080c7589 */ /* 0x000fe800000e0000 */
[----:B-1----:R-:W-:Y:S01]  /*18600*/  SHFL.IDX PT, R19, R10, RZ, 0x181f ;  /* 0x00181fff0a137589 */ /* 0x002fe200000e0000 */
[----:B----4-:R-:W-:-:S03]  /*18610*/  IADD3 R4, P0, R33, R14, RZ ;  /* 0x0000000e21047210 */ /* 0x010fc60007f1e0ff */
[----:B------:R-:W-:Y:S02]  /*18620*/  SHFL.IDX PT, R14, R8, 0x3, 0x181f ;  /* 0x00781f00080e7f89 */ /* 0x000fe400000e0000 */
[----:B-----5:R-:W-:Y:S02]  /*18630*/  IMAD.X R5, RZ, RZ, R3, P0 ;  /* 0x000000ffff057224 */ /* 0x020fe400000e0603 */
[----:B------:R-:W1:Y:S01]  /*18640*/  SHFL.IDX PT, R3, R10, 0x2, 0x181f ;  /* 0x00581f000a037f89 */ /* 0x000e6200000e0000 */
[----:B0-----:R-:W-:-:S05]  /*18650*/  IADD3 R2, P0, R33, R2, RZ ;  /* 0x0000000221027210 */ /* 0x001fca0007f1e0ff */
[----:B-1----:R-:W-:Y:S01]  /*18660*/  IMAD.X R3, RZ, RZ, R3, P0 ;  /* 0x000000ffff037224 */ /* 0x002fe200000e0603 */
[----:B------:R-:W-:-:S05]  /*18670*/  IADD3 R12, P0, R33, R12, RZ ;  /* 0x0000000c210c7210 */ /* 0x000fca0007f1e0ff */
[----:B------:R-:W-:Y:S01]  /*18680*/  IMAD.X R13, RZ, RZ, R19, P0 ;  /* 0x000000ffff0d7224 */ /* 0x000fe200000e0613 */
[----:B------:R-:W-:Y:S01]  /*18690*/  IADD3 R14, P0, R33, R14, RZ ;  /* 0x0000000e210e7210 */ /* 0x000fe20007f1e0ff */
[----:B------:R-:W0:Y:S04]  /*186a0*/  SHFL.IDX PT, R19, R10, 0x3, 0x181f ;  /* 0x00781f000a137f89 */ /* 0x000e2800000e0000 */
[----:B------:R-:W-:Y:S04]  /*186b0*/  LDGSTS.E.BYPASS.LTC128B.128 [R6+0x18400], desc[UR50][R12.64], !P2 ;  /* 0x184000000c067fae */ /* 0x000fe8000d101d72 */
[----:B------:R1:W-:Y:S04]  /*186c0*/  LDGSTS.E.BYPASS.LTC128B.128 [R6+0x18c00], desc[UR50][R4.64], !P2 ;  /* 0x18c0000004067fae */ /* 0x0003e8000d101d72 */
[----:B------:R4:W-:Y:S04]  /*186d0*/  LDGSTS.E.BYPASS.LTC128B.128 [R6+0x19400], desc[UR50][R2.64], !P2 ;  /* 0x1940000002067fae */ /* 0x0009e8000d101d72 */
[----:B-1----:R-:W-:Y:S04]  /*186e0*/  SHFL.IDX PT, R4, R10, 0x5, 0x181f ;  /* 0x00b81f000a047f89 */ /* 0x002fe800000e0000 */
[----:B----4-:R-:W1:Y:S01]  /*186f0*/  SHFL.IDX PT, R2, R8, 0x4, 0x181f ;  /* 0x00981f0008027f89 */ /* 0x010e6200000e0000 */
[----:B0-----:R-:W-:-:S03]  /*18700*/  IMAD.X R15, RZ, RZ, R19, P0 ;  /* 0x000000ffff0f7224 */ /* 0x001fc600000e0613 */
[----:B------:R-:W0:Y:S04]  /*18710*/  SHFL.IDX PT, R3, R10, 0x4, 0x181f ;  /* 0x00981f000a037f89 */ /* 0x000e2800000e0000 */
[----:B------:R4:W-:Y:S04]  /*18720*/  LDGSTS.E.BYPASS.LTC128B.128 [R6+0x19c00], desc[UR50][R14.64], !P2 ;  /* 0x19c000000e067fae */ /* 0x0009e8000d101d72 */
[----:B----4-:R-:W4:Y:S01]  /*18730*/  SHFL.IDX PT, R14, R8, 0x5, 0x181f ;  /* 0x00b81f00080e7f89 */ /* 0x010f2200000e0000 */
[----:B-1----:R-:W-:-:S05]  /*18740*/  IADD3 R2, P0, R33, R2, RZ ;  /* 0x0000000221027210 */ /* 0x002fca0007f1e0ff */
[----:B0-----:R-:W-:-:S05]  /*18750*/  IMAD.X R3, RZ, RZ, R3, P0 ;  /* 0x000000ffff037224 */ /* 0x001fca00000e0603 */
[----:B------:R0:W-:Y:S01]  /*18760*/  LDGSTS.E.BYPASS.LTC128B.128 [R6+0x1a400], desc[UR50][R2.64], !P2 ;  /* 0x1a40000002067fae */ /* 0x0001e2000d101d72 */
[----:B----4-:R-:W-:-:S03]  /*18770*/  IADD3 R14, P0, R33, R14, RZ ;  /* 0x0000000e210e7210 */ /* 0x010fc60007f1e0ff */
[----:B0-----:R-:W0:Y:S02]  /*18780*/  SHFL.IDX PT, R2, R8, 0x6, 0x181f ;  /* 0x00d81f0008027f89 */ /* 0x001e2400000e0000 */
[----:B------:R-:W-:Y:S02]  /*18790*/  IMAD.X R15, RZ, RZ, R4, P0 ;  /* 0x000000ffff0f7224 */ /* 0x000fe400000e0604 */
[----:B------:R-:W1:Y:S04]  /*187a0*/  SHFL.IDX PT, R3, R10, 0x6, 0x181f ;  /* 0x00d81f000a037f89 */ /* 0x000e6800000e0000 */
[----:B------:R-:W4:Y:S04]  /*187b0*/  SHFL.IDX PT, R4, R8, 0x7, 0x181f ;  /* 0x00f81f0008047f89 */ /* 0x000f2800000e0000 */
[----:B------:R-:W5:Y:S04]  /*187c0*/  SHFL.IDX PT, R10, R10, 0x7, 0x181f ;  /* 0x00f81f000a0a7f89 */ /* 0x000f6800000e0000 */
[----:B------:R1:W-:Y:S04]  /*187d0*/  LDGSTS.E.BYPASS.LTC128B.128 [R6+0x1ac00], desc[UR50][R14.64], !P2 ;  /* 0x1ac000000e067fae */ /* 0x0003e8000d101d72 */
[----:B------:R-:W-:Y:S01]  /*187e0*/  SHFL.IDX PT, R8, R7, 0x1, 0x181f ;  /* 0x00381f0007087f89 */ /* 0x000fe200000e0000 */
[----:B0-----:R-:W-:-:S03]  /*187f0*/  IADD3 R12, P0, R33, R2, RZ ;  /* 0x00000002210c7210 */ /* 0x001fc60007f1e0ff */
[----:B------:R-:W0:Y:S02]  /*18800*/  SHFL.IDX PT, R2, R7, RZ, 0x181f ;  /* 0x00181fff07027589 */ /* 0x000e2400000e0000 */
[----:B-1----:R-:W-:Y:S02]  /*18810*/  IMAD.X R13, RZ, RZ, R3, P0 ;  /* 0x000000ffff0d7224 */ /* 0x002fe400000e0603 */
[----:B------:R-:W1:Y:S01]  /*18820*/  SHFL.IDX PT, R3, R9, RZ, 0x181f ;  /* 0x00181fff09037589 */ /* 0x000e6200000e0000 */
[----:B----4-:R-:W-:-:S03]  /*18830*/  IADD3 R4, P0, R33, R4, RZ ;  /* 0x0000000421047210 */ /* 0x010fc60007f1e0ff */
[----:B------:R4:W-:Y:S02]  /*18840*/  LDGSTS.E.BYPASS.LTC128B.128 [R6+0x1b400], desc[UR50][R12.64], !P2 ;  /* 0x1b4000000c067fae */ /* 0x0009e4000d101d72 */
[----:B-----5:R-:W-:Y:S02]  /*18850*/  IMAD.X R5, RZ, RZ, R10, P0 ;  /* 0x000000ffff057224 */ /* 0x020fe400000e060a */
[----:B------:R-:W2:Y:S04]  /*18860*/  SHFL.IDX PT, R9, R9, 0x1, 0x181f ;  /* 0x00381f0009097f89 */ /* 0x000ea800000e0000 */
[----:B------:R4:W-:Y:S01]  /*18870*/  LDGSTS.E.BYPASS.LTC128B.128 [R6+0x1bc00], desc[UR50][R4.64], !P2 ;  /* 0x1bc0000004067fae */ /* 0x0009e2000d101d72 */
[----:B0-----:R-:W-:-:S05]  /*18880*/  IADD3 R2, P0, R33, R2, RZ ;  /* 0x0000000221027210 */ /* 0x001fca0007f1e0ff */
[----:B-1----:R-:W-:-:S05]  /*18890*/  IMAD.X R3, RZ, RZ, R3, P0 ;  /* 0x000000ffff037224 */ /* 0x002fca00000e0603 */
[----:B------:R4:W-:Y:S03]  /*188a0*/  LDGSTS.E.BYPASS.LTC128B.128 [R6+0x1c400], desc[UR50][R2.64], !P2 ;  /* 0x1c40000002067fae */ /* 0x0009e6000d101d72 */
.L_x_1400:
[----:B----4-:R-:W-:-:S05]  /*188b0*/  IADD3 R2, P0, R33, R8, RZ ;  /* 0x0000000821027210 */ /* 0x010fca0007f1e0ff */
[----:B--2---:R-:W-:Y:S01]  /*188c0*/  IMAD.X R3, RZ, RZ, R9, P0 ;  /* 0x000000ffff037224 */ /* 0x004fe200000e0609 */
[----:B------:R-:W-:-:S04]  /*188d0*/  PLOP3.LUT P0, PT, PT, PT, PT, 0x80, 0x0 ;  /* 0x000000000000781c */ /* 0x000fc80003f0f070 */
[----:B------:R-:W-:Y:S01]  /*188e0*/  @!PT LDS RZ, [RZ] ;  /* 0x00000000fffff984 */ /* 0x000fe20000000800 */
[----:B------:R-:W-:Y:S01]  /*188f0*/  @!PT LDS RZ, [RZ] ;  /* 0x00000000fffff984 */ /* 0x000fe20000000800 */
[----:B------:R-:W-:Y:S01]  /*18900*/  @!PT LDS RZ, [RZ] ;  /* 0x00000000fffff984 */ /* 0x000fe20000000800 */
[----:B------:R0:W-:Y:S01]  /*18910*/  LDGSTS.E.BYPASS.LTC128B.128 [R6+0x1cc00], desc[UR50][R2.64], !P2 ;  /* 0x1cc0000002067fae */ /* 0x0001e2000d101d72 */
[----:B------:R-:W-:-:S08]  /*18920*/  NOP ;  /* 0x0000000000007918 */ /* 0x000fd00000000000 */
.L_x_1249:
        /* <DEDUP_REMOVED lines=11> */
.L_x_1250:
[----:B------:R3:W-:Y:S02]  /*189e0*/  SYNCS.ARRIVE.TRANS64.A1T0 RZ, [R0+URZ+0x22830], RZ ;  /* 0x022830ff00ff79a7 */ /* 0x0007e4000810003f */
[----:B---3--:R-:W-:-:S05]  /*189f0*/  IMAD.U32 R0, RZ, RZ, UR48 ;  /* 0x00000030ff007e24 */ /* 0x008fca000f8e00ff */
[----:B------:R-:W-:-:S13]  /*18a00*/  ISETP.NE.AND P0, PT, R0, 0x3, PT ;  /* 0x000000030000780c */ /* 0x000fda0003f05270 */
[----:B------:R-:W-:Y:S05]  /*18a10*/  @!P0 BRA `(.L_x_1251) ;  /* 0x0000000000048947 */ /* 0x000fea0003800000 */
[----:B------:R-:W-:Y:S01]  /*18a20*/  BPT.TRAP 0x1 ;  /* 0x000000040000795c */ /* 0x000fe20000300000 */
.L_x_1251:
[----:B------:R-:W-:Y:S01]  /*18a30*/  LOP3.LUT R0, R23, 0x1, RZ, 0x3c, !PT ;  /* 0x0000000117007812 */ /* 0x000fe200078e3cff */
[----:B------:R-:W-:Y:S01]  /*18a40*/  IMAD R19, R22, 0x8, R17 ;  /* 0x0000000816137824 */ /* 0x000fe200078e0211 */
[----:B------:R-:W-:Y:S02]  /*18a50*/  BSSY B0, `(.L_x_1252) ;  /* 0x0000004000007945 */ /* 0x000fe40003800000 */
[----:B------:R-:W-:-:S04]  /*18a60*/  SHF.L.U32 R0, R0, 0x1f, RZ ;  /* 0x0000001f00007819 */ /* 0x000fc800000006ff */
[----:B------:R-:W0:Y:S02]  /*18a70*/  SYNCS.PHASECHK.TRANS64.TRYWAIT P2, [R19+URZ+0x22870], R0 ;  /* 0x02287000130075a7 */ /* 0x000e24000804017f */
[----:B0-----:R-:W-:Y:S05]  /*18a80*/  @!P2 BRA `(.L_x_1253) ;  /* 0x0000004c00f0a947 */ /* 0x001fea0003800000 */
.L_x_1401:
[----:B------:R-:W-:Y:S05]  /*18a90*/  BSYNC B0 ;  /* 0x0000000000007941 */ /* 0x000fea0003800000 */
.L_x_1252:
[----:B------:R-:W-:-:S05]  /*18aa0*/  IMAD.U32 R2, RZ, RZ, UR49 ;  /* 0x00000031ff027e24 */ /* 0x000fca000f8e00ff */
[----:B------:R-:W-:-:S13]  /*18ab0*/  ISETP.NE.AND P2, PT, R2, 0x3, PT ;  /* 0x000000030200780c */ /* 0x000fda0003f45270 */
[----:B------:R-:W-:Y:S05]  /*18ac0*/  @!P2 BRA `(.L_x_1254) ;  /* 0x000000000004a947 */ /* 0x000fea0003800000 */
[----:B------:R-:W-:Y:S01]  /*18ad0*/  BPT.TRAP 0x1 ;  /* 0x000000040000795c */ /* 0x000fe20000300000 */
.L_x_1254:
[----:B------:R-:W-:Y:S01]  /*18ae0*/  SHF.L.U32 R2, R23, 0x1f, RZ ;  /* 0x0000001f17027819 */ /* 0x000fe200000006ff */
[----:B0-----:R-:W-:-:S03]  /*18af0*/  IMAD R0, R22, 0x5000, RZ ;  /* 0x0000500016007824 */ /* 0x001fc600078e02ff */
[----:B------:R-:W0:Y:S02]  /*18b00*/  SYNCS.PHASECHK.TRANS64.TRYWAIT P2, [R19+URZ+0x22860], R2 ;  /* 0x02286002130075a7 */ /* 0x000e24000804017f */
[----:B0-----:R-:W-:Y:S05]  /*18b10*/  @!P2 BRA `(.L_x_1255) ;  /* 0x0000004c00e0a947 */ /* 0x001fea0003800000 */
.L_x_1402:
[----:B------:R-:W0:Y:S04]  /*18b20*/  LDL R4, [R1+0x10] ;  /* 0x0000100001047983 */ /* 0x000e280000100800 */
[----:B------:R-:W2:Y:S04]  /*18b30*/  LDL R3, [R1+0x14] ;  /* 0x0000140001037983 */ /* 0x000ea80000100800 */
[----:B------:R-:W3:Y:S01]  /*18b40*/  LDL R12, [R1+0xc] ;  /* 0x00000c00010c7983 */ /* 0x000ee20000100800 */
[----:B------:R-:W-:Y:S05]  /*18b50*/  WARPSYNC.ALL ;  /* 0x0000000000007948 */ /* 0x000fea0003800000 */
[----:B------:R-:W-:-:S05]  /*18b60*/  IMAD.U32 R24, RZ, RZ, UR49 ;  /* 0x00000031ff187e24 */ /* 0x000fca000f8e00ff */
[----:B------:R-:W-:Y:S02]  /*18b70*/  ISETP.NE.AND P2, PT, R24, 0x3, PT ;  /* 0x000000031800780c */ /* 0x000fe40003f45270 */
[----:B0-----:R-:W-:-:S05]  /*18b80*/  LOP3.LUT R2, R0, R4, RZ, 0xfc, !PT ;  /* 0x0000000400027212 */ /* 0x001fca00078efcff */
[C---:B------:R-:W-:Y:S01]  /*18b90*/  IMAD.IADD R2, R17.reuse, 0x1, R2 ;  /* 0x0000000111027824 */ /* 0x040fe200078e0202 */
[----:B---3--:R-:W-:-:S03]  /*18ba0*/  IADD3 R0, R17, R0, R12 ;  /* 0x0000000011007210 */ /* 0x008fc60007ffe00c */
[----:B--2---:R-:W-:Y:S01]  /*18bb0*/  IMAD.IADD R3, R3, 0x1, R2 ;  /* 0x0000000103037824 */ /* 0x004fe200078e0202 */
        /* <DEDUP_REMOVED lines=68> */
.L_x_1256:
[----:B-1----:R1:W-:Y:S01]  /*19000*/  SYNCS.ARRIVE.TRANS64.A1T0 RZ, [R19+URZ+0x22850], RZ ;  /* 0x022850ff13ff79a7 */ /* 0x0023e2000810003f */
[----:B------:R-:W-:Y:S06]  /*19010*/  BAR.SYNC.DEFER_BLOCKING 0x2, 0x80 ;  /* 0x0082000000007b1d */ /* 0x000fec0000010000 */
[----:B------:R-:W-:Y:S05]  /*19020*/  @!P0 BRA `(.L_x_1257) ;  /* 0x0000000000048947 */ /* 0x000fea0003800000 */
[----:B------:R-:W-:Y:S01]  /*19030*/  BPT.TRAP 0x1 ;  /* 0x000000040000795c */ /* 0x000fe20000300000 */
.L_x_1257:
[----:B0-----:R-:W2:Y:S01]  /*19040*/  LDL R0, [R1+0x4] ;  /* 0x0000040001007983 */ /* 0x001ea20000100800 */
[----:B-1----:R-:W-:Y:S02]  /*19050*/  VIADD R19, R19, 0x22880 ;  /* 0x0002288013137836 */ /* 0x002fe40000000000 */
[----:B------:R-:W-:Y:S02]  /*19060*/  IMAD.MOV.U32 R22, RZ, RZ, R29 ;  /* 0x000000ffff167224 */ /* 0x000fe400078e001d */
[----:B------:R-:W-:Y:S01]  /*19070*/  IMAD.MOV.U32 R23, RZ, RZ, R35 ;  /* 0x000000ffff177224 */ /* 0x000fe200078e0023 */
[----:B--2---:R-:W-:-:S04]  /*19080*/  PRMT R19, R0, 0x654, R19 ;  /* 0x0000065400137816 */ /* 0x004fc80000000013 */
[----:B------:R1:W-:Y:S01]  /*19090*/  SYNCS.ARRIVE.TRANS64.RED.A1T0 RZ, [R19+URZ], RZ ;  /* 0x000000ff13ff79a7 */ /* 0x0003e2000810043f */
[----:B------:R-:W-:Y:S05]  /*190a0*/  @P1 BRA `(.L_x_1258) ;  /* 0xffffffe400e81947 */ /* 0x000fea000383ffff */
.L_x_1238:
[----:B0-----:R-:W0:Y:S01]  /*190b0*/  S2R R0, SR_TID.X ;  /* 0x0000000000007919 */ /* 0x001e220000002100 */
[----:B------:R-:W-:Y:S01]  /*190c0*/  BSSY B0, `(.L_x_1259) ;  /* 0x0000012000007945 */ /* 0x000fe20003800000 */
[----:B------:R-:W-:Y:S01]  /*190d0*/  IMAD.U32 R6, RZ, RZ, UR48 ;  /* 0x00000030ff067e24 */ /* 0x000fe2000f8e00ff */
[----:B0-----:R-:W-:-:S04]  /*190e0*/  LOP3.LUT R0, R0, 0x7f, RZ, 0xc0, !PT ;  /* 0x0000007f00007812 */ /* 0x001fc800078ec0ff */
[----:B------:R-:W-:-:S13]  /*190f0*/  ISETP.NE.AND P0, PT, R0, RZ, PT ;  /* 0x000000ff0000720c */ /* 0x000fda0003f05270 */
[----:B------:R-:W-:Y:S05]  /*19100*/  @P0 BRA `(.L_x_1260) ;  /* 0x0000000000340947 */ /* 0x000fea0003800000 */
[----:B------:R-:W0:Y:S01]  /*19110*/  S2R R5, SR_LANEID ;  /* 0x0000000000057919 */ /* 0x000e220000000000 */
[----:B------:R-:W-:Y:S01]  /*19120*/  VOTEU.ANY UR4, UPT, PT ;  /* 0x0000000000047886 */ /* 0x000fe200038e0100 */
[----:B------:R-:W2:Y:S01]  /*19130*/  LDC.64 R2, c[0x0][0xc80] ;  /* 0x00032000ff027b82 */ /* 0x000ea20000000a00 */
[----:B------:R-:W0:Y:S02]  /*19140*/  FLO.U32 R0, UR4 ;  /* 0x0000000400007d00 */ /* 0x000e2400080e0000 */
[----:B0-----:R-:W-:-:S06]  /*19150*/  ISETP.EQ.U32.AND P1, PT, R0, R5, PT ;  /* 0x000000050000720c */ /* 0x001fcc0003f22070 */
[----:B------:R-:W2:Y:S07]  /*19160*/  POPC R5, UR4 ;  /* 0x0000000400057d09 */ /* 0x000eae0008000000 */
[----:B--2---:R-:W2:Y:S01]  /*19170*/  @P1 ATOMG.E.ADD.STRONG.GPU PT, R3, desc[UR50][R2.64], R5 ;  /* 0x00000005020319a8 */ /* 0x004ea200081ee1f2 */
[----:B------:R-:W0:Y:S02]  /*19180*/  S2R R4, SR_LTMASK ;  /* 0x0000000000047919 */ /* 0x000e240000003900 */
[----:B0-----:R-:W-:-:S04]  /*19190*/  LOP3.LUT R4, R4, UR4, RZ, 0xc0, !PT ;  /* 0x0000000404047c12 */ /* 0x001fc8000f8ec0ff */
[----:B------:R-:W0:Y:S01]  /*191a0*/  POPC R7, R4 ;  /* 0x0000000400077309 */ /* 0x000e220000000000 */
[----:B--2---:R-:W0:Y:S02]  /*191b0*/  SHFL.IDX PT, R0, R3, R0, 0x1f ;  /* 0x00001f0003007589 */ /* 0x004e2400000e0000 */
[----:B0-----:R-:W-:-:S05]  /*191c0*/  IADD3 R0, R0, UR46, R7 ;  /* 0x0000002e00007c10 */ /* 0x001fca000fffe007 */
[----:B------:R0:W-:Y:S02]  /*191d0*/  STL [R1+0x18], R0 ;  /* 0x0000180001007387 */ /* 0x0001e40000100800 */
.L_x_1260:
[----:B------:R-:W-:Y:S05]  /*191e0*/  BSYNC B0 ;  /* 0x0000000000007941 */ /* 0x000fea0003800000 */
.L_x_1259:
[----:B------:R-:W-:-:S13]  /*191f0*/  ISETP.NE.AND P1, PT, R6, 0x3, PT ;  /* 0x000000030600780c */ /* 0x000fda0003f25270 */
[----:B------:R-:W-:Y:S05]  /*19200*/  @!P1 BRA `(.L_x_1261) ;  /* 0x0000000000049947 */ /* 0x000fea0003800000 */
[----:B------:R-:W-:Y:S01]  /*19210*/  BPT.TRAP 0x1 ;  /* 0x000000040000795c */ /* 0x000fe20000300000 */
.L_x_1261:
[----:B------:R-:W-:Y:S01]  /*19220*/  LOP3.LUT R3, R35, 0x1, RZ, 0x3c, !PT ;  /* 0x0000000123037812 */ /* 0x000fe200078e3cff */
[----:B------:R-:W-:Y:S01]  /*19230*/  IMAD R18, R29, 0x8, R17 ;  /* 0x000000081d127824 */ /* 0x000fe200078e0211 */
[----:B------:R-:W-:Y:S02]  /*19240*/  BSSY B0, `(.L_x_1262) ;  /* 0x0000004000007945 */ /* 0x000fe40003800000 */
[----:B------:R-:W-:-:S04]  /*19250*/  SHF.L.U32 R3, R3, 0x1f, RZ ;  /* 0x0000001f03037819 */ /* 0x000fc800000006ff */
[----:B------:R-:W2:Y:S02]  /*19260*/  SYNCS.PHASECHK.TRANS64.TRYWAIT P2, [R18+URZ+0x22870], R3 ;  /* 0x02287003120075a7 */ /* 0x000ea4000804017f */
[----:B--2---:R-:W-:Y:S05]  /*19270*/  @!P2 BRA `(.L_x_1263) ;  /* 0x00000048001ca947 */ /* 0x004fea0003800000 */
.L_x_1403:
[----:B------:R-:W-:Y:S05]  /*19280*/  BSYNC B0 ;  /* 0x0000000000007941 */ /* 0x000fea0003800000 */
.L_x_1262:
[----:B0-----:R-:W-:-:S05]  /*19290*/  IMAD.U32 R0, RZ, RZ, UR49 ;  /* 0x00000031ff007e24 */ /* 0x001fca000f8e00ff */
[----:B------:R-:W-:-:S13]  /*192a0*/  ISETP.NE.AND P2, PT, R0, 0x3, PT ;  /* 0x000000030000780c */ /* 0x000fda0003f45270 */
[----:B------:R-:W-:Y:S05]  /*192b0*/  @!P2 BRA `(.L_x_1264) ;  /* 0x000000000004a947 */ /* 0x000fea0003800000 */
[----:B------:R-:W-:Y:S01]  /*192c0*/  BPT.TRAP 0x1 ;  /* 0x000000040000795c */ /* 0x000fe20000300000 */
.L_x_1264:
[----:B--2---:R-:W-:Y:S01]  /*192d0*/  SHF.L.U32 R3, R35, 0x1f, RZ ;  /* 0x0000001f23037819 */ /* 0x004fe200000006ff */
[----:B------:R-:W-:-:S03]  /*192e0*/  IMAD R0, R29, 0x5000, RZ ;  /* 0x000050001d007824 */ /* 0x000fc600078e02ff */
[----:B------:R-:W0:Y:S02]  /*192f0*/  SYNCS.PHASECHK.TRANS64.TRYWAIT P2, [R18+URZ+0x22860], R3 ;  /* 0x02286003120075a7 */ /* 0x000e24000804017f */
[----:B0-----:R-:W-:Y:S05]  /*19300*/  @!P2 BRA `(.L_x_1265) ;  /* 0x00000048000ca947 */ /* 0x001fea0003800000 */
.L_x_1404:
[----:B------:R-:W2:Y:S04]  /*19310*/  LDL R2, [R1+0x10] ;  /* 0x0000100001027983 */ /* 0x000ea80000100800 */
[----:B------:R-:W0:Y:S04]  /*19320*/  LDL R4, [R1+0x14] ;  /* 0x0000140001047983 */ /* 0x000e280000100800 */
[----:B-1----:R-:W3:Y:S01]  /*19330*/  LDL R19, [R1+0xc] ;  /* 0x00000c0001137983 */ /* 0x002ee20000100800 */
[----:B------:R-:W-:Y:S05]  /*19340*/  WARPSYNC.ALL ;  /* 0x0000000000007948 */ /* 0x000fea0003800000 */
[----:B--2---:R-:W-:-:S05]  /*19350*/  LOP3.LUT R2, R0, R2, RZ, 0xfc, !PT ;  /* 0x0000000200027212 */ /* 0x004fca00078efcff */
[C---:B------:R-:W-:Y:S01]  /*19360*/  IMAD.IADD R2, R17.reuse, 0x1, R2 ;  /* 0x0000000111027824 */ /* 0x040fe200078e0202 */
[----:B---3--:R-:W-:-:S03]  /*19370*/  IADD3 R0, R17, R0, R19 ;  /* 0x0000000011007210 */ /* 0x008fc60007ffe013 */
[----:B0-----:R-:W-:Y:S01]  /*19380*/  IMAD.IADD R3, R4, 0x1, R2 ;  /* 0x0000000104037824 */ /* 0x001fe200078e0202 */
        /* <DEDUP_REMOVED lines=70> */
.L_x_1266:
[----:B-1----:R1:W-:Y:S01]  /*197f0*/  SYNCS.ARRIVE.TRANS64.A1T0 RZ, [R18+URZ+0x22850], RZ ;  /* 0x022850ff12ff79a7 */ /* 0x0023e2000810003f */
[----:B------:R-:W-:Y:S06]  /*19800*/  BAR.SYNC.DEFER_BLOCKING 0x2, 0x80 ;  /* 0x0082000000007b1d */ /* 0x000fec0000010000 */
[----:B------:R-:W-:Y:S05]  /*19810*/  @!P1 BRA `(.L_x_1267) ;  /* 0x0000000000049947 */ /* 0x000fea0003800000 */
[----:B------:R-:W-:Y:S01]  /*19820*/  BPT.TRAP 0x1 ;  /* 0x000000040000795c */ /* 0x000fe20000300000 */
.L_x_1267:
[----:B0-----:R-:W2:Y:S01]  /*19830*/  LDL R0, [R1+0x4] ;  /* 0x0000040001007983 */ /* 0x001ea20000100800 */
        /* <DEDUP_REMOVED lines=8> */
.L_x_1210:
[----:B------:R-:W-:Y:S05]  /*198c0*/  BSYNC B7 ;  /* 0x0000000000077941 */ /* 0x000fea0003800000 */
.L_x_1208:
[----:B-1----:R1:W5:Y:S04]  /*198d0*/  LDL R0, [R1+0x4] ;  /* 0x0000040001007983 */ /* 0x0023680000100800 */
[----:B------:R1:W5:Y:S01]  /*198e0*/  LDL R2, [R1+0x18] ;  /* 0x0000180001027983 */ /* 0x0003620000100800 */
[----:B------:R-:W-:-:S13]  /*198f0*/  LOP3.LUT P1, RZ, R16, 0x1000, RZ, 0xc0, !PT ;  /* 0x0000100010ff7812 */ /* 0x000fda000782c0ff */
[----:B-1----:R-:W-:Y:S05]  /*19900*/  @!P1 BRA `(.L_x_1268) ;  /* 0x0000000000289947 */ /* 0x002fea0003800000 */
[----:B------:R-:W1:Y:S08]  /*19910*/  S2UR UR4, SR_CgaCtaId ;  /* 0x00000000000479c3 */ /* 0x000e700000008800 */
[----:B------:R-:W-:Y:S01]  /*19920*/  BAR.SYNC.DEFER_BLOCKING 0x5, 0x180 ;  /* 0x0146000000007b1d */ /* 0x000fe20000010000 */
[----:B------:R-:W-:Y:S01]  /*19930*/  MOV R17, 0x400 ;  /* 0x0000040000117802 */ /* 0x000fe20000000f00 */
[----:B-1---5:R-:W-:-:S05]  /*19940*/  IMAD.U32 R0, RZ, RZ, UR4 ;  /* 0x00000004ff007e24 */ /* 0x022fca000f8e00ff */
[----:B------:R-:W-:Y:S01]  /*19950*/  LEA R17, R0, R17, 0x18 ;  /* 0x0000001100117211 */ /* 0x000fe200078ec0ff */
[----:B------:R-:W-:Y:S04]  /*19960*/  STL [R1+0x4], R0 ;  /* 0x0000040001007387 */ /* 0x000fe80000100800 */
[----:B------:R-:W1:Y:S04]  /*19970*/  LDS R2, [R17+0x228d0] ;  /* 0x0228d00011027984 */ /* 0x000e680000000800 */
[----:B-1----:R1:W-:Y:S01]  /*19980*/  STL [R1+0x18], R2 ;  /* 0x0000180201007387 */ /* 0x0023e20000100800 */
[----:B------:R-:W-:Y:S06]  /*19990*/  BAR.ARV 0x4, 0x180 ;  /* 0x0106000000007b1d */ /* 0x000fec0000002000 */
[----:B------:R-:W-:Y:S05]  /*199a0*/  BRA `(.L_x_1269) ;  /* 0x0000000000287947 */ /* 0x000fea0003800000 */
.L_x_1268:
[----:B-----5:R-:W-:Y:S01]  /*199b0*/  IMAD.MOV.U32 R3, RZ, RZ, R0 ;  /* 0x000000ffff037224 */ /* 0x020fe200078e0000 */
[----:B------:R-:W-:Y:S01]  /*199c0*/  @!P0 MOV R0, 0x400 ;  /* 0x0000040000008802 */ /* 0x000fe20000000f00 */
[----:B------:R-:W-:Y:S06]  /*199d0*/  BAR.SYNC.DEFER_BLOCKING 0x4, 0x180 ;  /* 0x0106000000007b1d */ /* 0x000fec0000010000 */
[----:B------:R-:W1:Y:S02]  /*199e0*/  @!P0 S2R R3, SR_CgaCtaId ;  /* 0x0000000000038919 */ /* 0x000e640000008800 */
[----:B-1----:R-:W-:Y:S01]  /*199f0*/  @!P0 LEA R17, R3, R0, 0x18 ;  /* 0x0000000003118211 */ /* 0x002fe200078ec0ff */
[----:B------:R-:W-:Y:S04]  /*19a00*/  @!P0 STL [R1+0x4], R3 ;  /* 0x0000040301008387 */ /* 0x000fe80000100800 */
[----:B------:R-:W1:Y:S04]  /*19a10*/  SHFL.IDX PT, R0, R2, RZ, 0x1f ;  /* 0x00001fff02007589 */ /* 0x000e6800000e0000 */
[----:B------:R2:W-:Y:S04]  /*19a20*/  @!P0 STS [R17+0x228d0], R2 ;  /* 0x0228d00211008388 */ /* 0x0005e80000000800 */
[----:B-1----:R2:W-:Y:S01]  /*19a30*/  STL [R1+0x18], R0 ;  /* 0x0000180001007387 */ /* 0x0025e20000100800 */
[----:B------:R-:W-:Y:S06]  /*19a40*/  BAR.ARV 0x5, 0x180 ;  /* 0x0146000000007b1d */ /* 0x000fec0000002000 */
.L_x_1269:
[----:B--2---:R-:W2:Y:S01]  /*19a50*/  LDL R0, [R1+0x18] ;  /* 0x0000180001007983 */ /* 0x004ea20000100800 */
[----:B------:R-:W-:Y:S02]  /*19a60*/  ULDC UR4, c[0x0][0xc38] ;  /* 0x00030e0000047ab9 */ /* 0x000fe40000000800 */
[----:B--2---:R-:W-:-:S13]  /*19a70*/  ISETP.GE.AND P0, PT, R0, UR4, PT ;  /* 0x0000000400007c0c */ /* 0x004fda000bf06270 */
[----:B------:R-:W-:Y:S05]  /*19a80*/  @!P0 BRA `(.L_x_1270) ;  /* 0xffffffac00788947 */ /* 0x000fea000383ffff */
.L_x_1199:
[----:B------:R-:W2:Y:S01]  /*19a90*/  LDL.LU R0, [R1+0x20] ;  /* 0x0000200001007983 */ /* 0x000ea20000300800 */
[----:B------:R-:W-:Y:S01]  /*19aa0*/  BSSY B0, `(.L_x_1271) ;  /* 0x000000b000007945 */ /* 0x000fe20003800000 */
[----:B------:R-:W3:Y:S01]  /*19ab0*/  S2R R5, SR_CgaCtaId ;  /* 0x0000000000057919 */ /* 0x000ee20000008800 */
[----:B--2---:R-:W-:-:S05]  /*19ac0*/  VIADD R0, R0, 0x1 ;  /* 0x0000000100007836 */ /* 0x004fca0000000000 */
[----:B-1----:R-:W-:-:S04]  /*19ad0*/  LEA.HI R2, R0, R0, RZ, 0x1 ;  /* 0x0000000000027211 */ /* 0x002fc800078f08ff */
[----:B------:R-:W-:Y:S02]  /*19ae0*/  LOP3.LUT R3, R2, 0xfffffffe, RZ, 0xc0, !PT ;  /* 0xfffffffe02037812 */ /* 0x000fe400078ec0ff */
[----:B------:R-:W-:-:S03]  /*19af0*/  MOV R2, 0x400 ;  /* 0x0000040000027802 */ /* 0x000fc60000000f00 */
[----:B------:R-:W-:Y:S01]  /*19b00*/  IMAD.IADD R0, R0, 0x1, -R3 ;  /* 0x0000000100007824 */ /* 0x000fe200078e0a03 */
[----:B---3--:R-:W-:-:S04]  /*19b10*/  LEA R5, R5, R2, 0x18 ;  /* 0x0000000205057211 */ /* 0x008fc800078ec0ff */
[----:B------:R-:W-:-:S04]  /*19b20*/  SHF.L.U32 R0, R0, 0x1f, RZ ;  /* 0x0000001f00007819 */ /* 0x000fc800000006ff */
[----:B------:R-:W1:Y:S02]  /*19b30*/  SYNCS.PHASECHK.TRANS64.TRYWAIT P0, [R5+URZ+0x22820], R0 ;  /* 0x02282000050075a7 */ /* 0x000e64000800017f */
[----:B-1----:R-:W-:Y:S05]  /*19b40*/  @!P0 BRA `(.L_x_1272) ;  /* 0x0000004000108947 */ /* 0x002fea0003800000 */
.L_x_1405:
[----:B------:R-:W-:Y:S05]  /*19b50*/  BSYNC B0 ;  /* 0x0000000000007941 */ /* 0x000fea0003800000 */
.L_x_1271:
[----:B------:R-:W-:-:S03]  /*19b60*/  UMOV UR4, 0xffffffff ;  /* 0xffffffff00047882 */ /* 0x000fc60000000000 */
[----:B------:R-:W-:Y:S05]  /*19b70*/  BRA.DIV UR4, `(.L_x_1273) ;  /* 0x0000004204187947 */ /* 0x000fea000b800000 */
[----:B-1----:R-:W1:Y:S02]  /*19b80*/  S2R R0, SR_TID.X ;  /* 0x0000000000007919 */ /* 0x002e640000002100 */
[----:B-1----:R-:W-:-:S04]  /*19b90*/  SHF.R.U32.HI R0, RZ, 0x5, R0 ;  /* 0x00000005ff007819 */ /* 0x002fc80000011600 */
[----:B------:R-:W-:-:S05]  /*19ba0*/  LOP3.LUT R0, R0, 0x3, RZ, 0xc0, !PT ;  /* 0x0000000300007812 */ /* 0x000fca00078ec0ff */
[----:B------:R1:W2:Y:S02]  /*19bb0*/  SHFL.IDX PT, R14, R0, RZ, 0x1f ;  /* 0x00001fff000e7589 */ /* 0x0002a400000e0000 */
.L_x_1408:
[----:B--2---:R-:W-:Y:S01]  /*19bc0*/  ISETP.NE.AND P0, PT, R14, RZ, PT ;  /* 0x000000ff0e00720c */ /* 0x004fe20003f05270 */
[----:B------:R-:W-:-:S12]  /*19bd0*/  BSSY B0, `(.L_x_1274) ;  /* 0x000002c000007945 */ /* 0x000fd80003800000 */
[----:B------:R-:W-:Y:S05]  /*19be0*/  @P0 BRA `(.L_x_1275) ;  /* 0x0000000000a80947 */ /* 0x000fea0003800000 */
[----:B------:R-:W-:-:S03]  /*19bf0*/  UMOV UR4, 0xffffffff ;  /* 0xffffffff00047882 */ /* 0x000fc60000000000 */
[----:B------:R-:W-:Y:S05]  /*19c00*/  BRA.DIV UR4, `(.L_x_1276) ;  /* 0x0000004204287947 */ /* 0x000fea000b800000 */
[----:B------:R-:W-:-:S13]  /*19c10*/  ELECT P6, URZ, PT ;  /* 0x00000000003f782f */ /* 0x000fda00038c0000 */
.L_x_1411:
[----:B------:R-:W-:Y:S05]  /*19c20*/  @!P6 BRA `(.L_x_1275) ;  /* 0x000000000098e947 */ /* 0x000fea0003800000 */
[----:B------:R-:W-:-:S06]  /*19c30*/  ULOP3.LUT UR4, UR36, 0x2, URZ, 0xfc, !UPT ;  /* 0x0000000224047892 */ /* 0x000fcc000f8efc3f */
[----:B-1----:R-:W-:-:S05]  /*19c40*/  IMAD.U32 R0, RZ, RZ, UR4 ;  /* 0x00000004ff007e24 */ /* 0x002fca000f8e00ff */
[----:B------:R-:W-:-:S13]  /*19c50*/  ISETP.NE.AND P0, PT, R0, 0x3, PT ;  /* 0x000000030000780c */ /* 0x000fda0003f05270 */
[----:B------:R-:W-:Y:S05]  /*19c60*/  @!P0 BRA `(.L_x_1277) ;  /* 0x0000000000048947 */ /* 0x000fea0003800000 */
[----:B------:R-:W-:Y:S01]  /*19c70*/  BPT.TRAP 0x1 ;  /* 0x000000040000795c */ /* 0x000fe20000300000 */
.L_x_1277:
[----:B------:R-:W-:Y:S01]  /*19c80*/  IMAD R3, R29, 0x8, R5 ;  /* 0x000000081d037824 */ /* 0x000fe200078e0205 */
[----:B------:R-:W-:Y:S01]  /*19c90*/  SHF.L.U32 R2, R35, 0x1f, RZ ;  /* 0x0000001f23027819 */ /* 0x000fe200000006ff */
[----:B------:R-:W-:-:S03]  /*19ca0*/  VIADD R29, R29, 0x1 ;  /* 0x000000011d1d7836 */ /* 0x000fc60000000000 */
[----:B------:R-:W1:Y:S02]  /*19cb0*/  SYNCS.PHASECHK.TRANS64.TRYWAIT P1, [R3+URZ+0x22840], R2 ;  /* 0x02284002030075a7 */ /* 0x000e64000802017f */
[----:B------:R-:W-:-:S04]  /*19cc0*/  ISETP.NE.AND P2, PT, R29, 0x2, PT ;  /* 0x000000021d00780c */ /* 0x000fc80003f45270 */
[----:B------:R-:W-:Y:S01]  /*19cd0*/  SEL R0, RZ, 0x1, P2 ;  /* 0x00000001ff007807 */ /* 0x000fe20001000000 */
[----:B-1----:R-:W-:Y:S08]  /*19ce0*/  @!P1 BRA `(.L_x_1278) ;  /* 0x0000004000109947 */ /* 0x002ff00003800000 */
.L_x_1412:
[----:B------:R-:W-:Y:S02]  /*19cf0*/  SEL R29, R29, RZ, P2 ;  /* 0x000000ff1d1d7207 */ /* 0x000fe40001000000 */
[----:B------:R-:W-:Y:S01]  /*19d00*/  LOP3.LUT R0, R35, R0, RZ, 0x3c, !PT ;  /* 0x0000000023007212 */ /* 0x000fe200078e3cff */
[----:B------:R-:W-:Y:S06]  /*19d10*/  @!P0 BRA `(.L_x_1279) ;  /* 0x0000000000048947 */ /* 0x000fec0003800000 */
[----:B------:R-:W-:Y:S01]  /*19d20*/  BPT.TRAP 0x1 ;  /* 0x000000040000795c */ /* 0x000fe20000300000 */
.L_x_1279:
[----:B------:R-:W-:Y:S01]  /*19d30*/  IMAD R29, R29, 0x8, R5 ;  /* 0x000000081d1d7824 */ /* 0x000fe200078e0205 */
[----:B------:R-:W-:-:S04]  /*19d40*/  SHF.L.U32 R0, R0, 0x1f, RZ ;  /* 0x0000001f00007819 */ /* 0x000fc800000006ff */
[----:B------:R-:W2:Y:S02]  /*19d50*/  SYNCS.PHASECHK.TRANS64.TRYWAIT P1, [R29+URZ+0x22840], R0 ;  /* 0x022840001d0075a7 */ /* 0x000ea4000802017f */
[----:B--2---:R-:W-:Y:S05]  /*19d60*/  @!P1 BRA `(.L_x_1280) ;  /* 0x0000004000049947 */ /* 0x004fea0003800000 */
.L_x_1413:
[----:B------:R-:W-:Y:S05]  /*19d70*/  @!P0 BRA `(.L_x_1281) ;  /* 0x0000000000048947 */ /* 0x000fea0003800000 */
[----:B------:R-:W-:Y:S01]  /*19d80*/  BPT.TRAP 0x1 ;  /* 0x000000040000795c */ /* 0x000fe20000300000 */
.L_x_1281:
[----:B------:R-:W3:Y:S02]  /*19d90*/  SYNCS.PHASECHK.TRANS64.TRYWAIT P1, [R3+URZ+0x22860], R2 ;  /* 0x02286002030075a7 */ /* 0x000ee4000802017f */
[----:B---3--:R-:W-:Y:S05]  /*19da0*/  @!P1 BRA `(.L_x_1282) ;  /* 0x0000004000089947 */ /* 0x008fea0003800000 */
.L_x_1414:
[----:B------:R-:W-:Y:S05]  /*19db0*/  @!P0 BRA `(.L_x_1283) ;  /* 0x0000000000048947 */ /* 0x000fea0003800000 */
[----:B------:R-:W-:Y:S01]  /*19dc0*/  BPT.TRAP 0x1 ;  /* 0x000000040000795c */ /* 0x000fe20000300000 */
.L_x_1283:
[----:B------:R-:W4:Y:S02]  /*19dd0*/  SYNCS.PHASECHK.TRANS64.TRYWAIT P1, [R29+URZ+0x22860], R0 ;  /* 0x022860001d0075a7 */ /* 0x000f24000802017f */
[----:B----4-:R-:W-:Y:S05]  /*19de0*/  @!P1 BRA `(.L_x_1284) ;  /* 0x00000040000c9947 */ /* 0x010fea0003800000 */
.L_x_1415:
[----:B------:R-:W-:Y:S05]  /*19df0*/  @!P0 BRA `(.L_x_1285) ;  /* 0x0000000000048947 */ /* 0x000fea0003800000 */
[----:B------:R-:W-:Y:S01]  /*19e00*/  BPT.TRAP 0x1 ;  /* 0x000000040000795c */ /* 0x000fe20000300000 */
.L_x_1285:
[----:B------:R-:W5:Y:S02]  /*19e10*/  SYNCS.PHASECHK.TRANS64.TRYWAIT P1, [R3+URZ+0x22880], R2 ;  /* 0x02288002030075a7 */ /* 0x000f64000802017f */
[----:B-----5:R-:W-:Y:S05]  /*19e20*/  @!P1 BRA `(.L_x_1286) ;  /* 0x0000004000109947 */ /* 0x020fea0003800000 */
.L_x_1416:
[----:B------:R-:W-:Y:S05]  /*19e30*/  @!P0 BRA `(.L_x_1287) ;  /* 0x0000000000048947 */ /* 0x000fea0003800000 */
[----:B------:R-:W-:Y:S01]  /*19e40*/  BPT.TRAP 0x1 ;  /* 0x000000040000795c */ /* 0x000fe20000300000 */
.L_x_1287:
[----:B------:R0:W0:Y:S02]  /*19e50*/  SYNCS.PHASECHK.TRANS64.TRYWAIT P0, [R29+URZ+0x22880], R0 ;  /* 0x022880001d0075a7 */ /* 0x000024000800017f */
[----:B0-----:R-:W-:Y:S05]  /*19e60*/  @!P0 NANOSLEEP.SYNCS 0x989680 ;  /* 0x009896800000895d */ /* 0x001fea0003900000 */
[----:B------:R-:W0:Y:S02]  /*19e70*/  @!P0 SYNCS.PHASECHK.TRANS64 P0, [R29+URZ+0x22880], R0 ;  /* 0x022880001d0085a7 */ /* 0x000e24000800007f */
[----:B0-----:R-:W-:Y:S05]  /*19e80*/  @!P0 BRA `(.L_x_1287) ;  /* 0xfffffffc00f08947 */ /* 0x001fea000383ffff */
.L_x_1275:
[----:B------:R-:W-:Y:S05]  /*19e90*/  BSYNC B0 ;  /* 0x0000000000007941 */ /* 0x000fea0003800000 */
.L_x_1274:
[----:B------:R-:W-:Y:S05]  /*19ea0*/  EXIT ;  /* 0x000000000000794d */ /* 0x000fea0003800000 */
.L_x_1104:
[----:B0-----:R-:W-:-:S04]  /*19eb0*/  IMAD.U32 R3, RZ, RZ, UR43 ;  /* 0x0000002bff037e24 */ /* 0x001fc8000f8e00ff */
[----:B------:R0:W1:Y:S03]  /*19ec0*/  SYNCS.PHASECHK.TRANS64.TRYWAIT P1, [R3+URZ+0x22800], R0 ;  /* 0x02280000030075a7 */ /* 0x000066000802017f */
[----:B-1----:R-:W-:Y:S05]  /*19ed0*/  @!P1 NANOSLEEP.SYNCS 0x989680 ;  /* 0x009896800000995d */ /* 0x002fea0003900000 */
[----:B------:R-:W1:Y:S02]  /*19ee0*/  @!P1 SYNCS.PHASECHK.TRANS64 P1, [R3+URZ+0x22800], R0 ;  /* 0x02280000030095a7 */ /* 0x000e64000802007f */
[----:B-1----:R-:W-:Y:S05]  /*19ef0*/  @!P1 BRA `(.L_x_1104) ;  /* 0xfffffffc00ec9947 */ /* 0x002fea000383ffff */
[----:B------:R-:W-:Y:S05]  /*19f00*/  BRA `(.L_x_1288) ;  /* 0xfffffe7c00787947 */ /* 0x000fea000383ffff */
.L_x_1108:
[----:B-1----:R1:W2:Y:S02]  /*19f10*/  SYNCS.PHASECHK.TRANS64.TRYWAIT P1, [R3+URZ+0x22830], R0 ;  /* 0x02283000030075a7 */ /* 0x0022a4000802017f */
[----:B--2---:R-:W-:Y:S05]  /*19f20*/  @!P1 NANOSLEEP.SYNCS 0x989680 ;  /* 0x009896800000995d */ /* 0x004fea0003900000 */
[----:B------:R-:W2:Y:S02]  /*19f30*/  @!P1 SYNCS.PHASECHK.TRANS64 P1, [R3+URZ+0x22830], R0 ;  /* 0x02283000030095a7 */ /* 0x000ea4000802007f */
[----:B--2---:R-:W-:Y:S05]  /*19f40*/  @!P1 BRA `(.L_x_1108) ;  /* 0xfffffffc00f09947 */ /* 0x004fea000383ffff */
[----:B------:R-:W-:Y:S05]  /*19f50*/  BRA `(.L_x_1107) ;  /* 0xfffffe7c00947947 */ /* 0x000fea000383ffff */
.L_x_1125:
[----:B-1----:R-:W-:-:S04]  /*19f60*/  IMAD.U32 R6, RZ, RZ, UR6 ;  /* 0x00000006ff067e24 */ /* 0x002fc8000f8e00ff */
[----:B------:R1:W2:Y:S03]  /*19f70*/  SYNCS.PHASECHK.TRANS64.TRYWAIT P1, [R6+URZ+0x22830], R5 ;  /* 0x02283005060075a7 */ /* 0x0002a6000802017f */
[----:B--2---:R-:W-:Y:S05]  /*19f80*/  @!P1 NANOSLEEP.SYNCS 0x989680 ;  /* 0x009896800000995d */ /* 0x004fea0003900000 */
[----:B------:R-:W2:Y:S02]  /*19f90*/  @!P1 SYNCS.PHASECHK.TRANS64 P1, [R6+URZ+0x22830], R5 ;  /* 0x02283005060095a7 */ /* 0x000ea4000802007f */
[----:B--2---:R-:W-:Y:S05]  /*19fa0*/  @!P1 BRA `(.L_x_1125) ;  /* 0xfffffffc00ec9947 */ /* 0x004fea000383ffff */
[----:B------:R-:W-:Y:S05]  /*19fb0*/  BRA `(.L_x_1122) ;  /* 0xfffffebc00b07947 */ /* 0x000fea000383ffff */
.L_x_1129:
[----:B-1----:R-:W-:-:S04]  /*19fc0*/  IMAD.U32 R6, RZ, RZ, UR6 ;  /* 0x00000006ff067e24 */ /* 0x002fc8000f8e00ff */
[----:B------:R1:W2:Y:S03]  /*19fd0*/  SYNCS.PHASECHK.TRANS64.TRYWAIT P1, [R6+URZ+0x22850], R5 ;  /* 0x02285005060075a7 */ /* 0x0002a6000802017f */
[----:B--2---:R-:W-:Y:S05]  /*19fe0*/  @!P1 NANOSLEEP.SYNCS 0x989680 ;  /* 0x009896800000995d */ /* 0x004fea0003900000 */
[----:B------:R-:W2:Y:S02]  /*19ff0*/  @!P1 SYNCS.PHASECHK.TRANS64 P1, [R6+URZ+0x22850], R5 ;  /* 0x02285005060095a7 */ /* 0x000ea4000802007f */
[----:B--2---:R-:W-:Y:S05]  /*1a000*/  @!P1 BRA `(.L_x_1129) ;  /* 0xfffffffc00ec9947 */ /* 0x004fea000383ffff */
[----:B------:R-:W-:Y:S05]  /*1a010*/  BRA `(.L_x_1126) ;  /* 0xfffffec400cc7947 */ /* 0x000fea000383ffff */
.L_x_1148:
[----:B-1----:R-:W-:-:S04]  /*1a020*/  IMAD.U32 R11, RZ, RZ, UR6 ;  /* 0x00000006ff0b7e24 */ /* 0x002fc8000f8e00ff */
[----:B------:R1:W2:Y:S03]  /*1a030*/  SYNCS.PHASECHK.TRANS64.TRYWAIT P1, [R11+URZ+0x22830], R6 ;  /* 0x022830060b0075a7 */ /* 0x0002a6000802017f */
[----:B--2---:R-:W-:Y:S05]  /*1a040*/  @!P1 NANOSLEEP.SYNCS 0x989680 ;  /* 0x009896800000995d */ /* 0x004fea0003900000 */
[----:B------:R-:W2:Y:S02]  /*1a050*/  @!P1 SYNCS.PHASECHK.TRANS64 P1, [R11+URZ+0x22830], R6 ;  /* 0x022830060b0095a7 */ /* 0x000ea4000802007f */
[----:B--2---:R-:W-:Y:S05]  /*1a060*/  @!P1 BRA `(.L_x_1148) ;  /* 0xfffffffc00ec9947 */ /* 0x004fea000383ffff */
[----:B------:R-:W-:Y:S05]  /*1a070*/  BRA `(.L_x_1145) ;  /* 0xffffff0400987947 */ /* 0x000fea000383ffff */
.L_x_1152:
[----:B-1----:R-:W-:-:S04]  /*1a080*/  IMAD.U32 R11, RZ, RZ, UR6 ;  /* 0x00000006ff0b7e24 */ /* 0x002fc8000f8e00ff */
[----:B------:R1:W2:Y:S03]  /*1a090*/  SYNCS.PHASECHK.TRANS64.TRYWAIT P1, [R11+URZ+0x22850], R6 ;  /* 0x022850060b0075a7 */ /* 0x0002a6000802017f */
[----:B--2---:R-:W-:Y:S05]  /*1a0a0*/  @!P1 NANOSLEEP.SYNCS 0x989680 ;  /* 0x009896800000995d */ /* 0x004fea0003900000 */
[----:B------:R-:W2:Y:S02]  /*1a0b0*/  @!P1 SYNCS.PHASECHK.TRANS64 P1, [R11+URZ+0x22850], R6 ;  /* 0x022850060b0095a7 */ /* 0x000ea4000802007f */
[----:B--2---:R-:W-:Y:S05]  /*1a0c0*/  @!P1 BRA `(.L_x_1152) ;  /* 0xfffffffc00ec9947 */ /* 0x004fea000383ffff */
[----:B------:R-:W-:Y:S05]  /*1a0d0*/  BRA `(.L_x_1149) ;  /* 0xffffff0c00b47947 */ /* 0x000fea000383ffff */
.L_x_1160:
[----:B-1----:R-:W-:-:S04]  /*1a0e0*/  IMAD.U32 R11, RZ, RZ, UR6 ;  /* 0x00000006ff0b7e24 */ /* 0x002fc8000f8e00ff */
[----:B------:R1:W2:Y:S03]  /*1a0f0*/  SYNCS.PHASECHK.TRANS64.TRYWAIT P1, [R11+URZ+0x22830], R6 ;  /* 0x022830060b0075a7 */ /* 0x0002a6000802017f */
[----:B--2---:R-:W-:Y:S05]  /*1a100*/  @!P1 NANOSLEEP.SYNCS 0x989680 ;  /* 0x009896800000995d */ /* 0x004fea0003900000 */
[----:B------:R-:W2:Y:S02]  /*1a110*/  @!P1 SYNCS.PHASECHK.TRANS64 P1, [R11+URZ+0x22830], R6 ;  /* 0x022830060b0095a7 */ /* 0x000ea4000802007f */
[----:B--2---:R-:W-:Y:S05]  /*1a120*/  @!P1 BRA `(.L_x_1160) ;  /* 0xfffffffc00ec9947 */ /* 0x004fea000383ffff */
[----:B------:R-:W-:Y:S05]  /*1a130*/  BRA `(.L_x_1157) ;  /* 0xffffff2c00c87947 */ /* 0x000fea000383ffff */
.L_x_1164:
[----:B-1----:R-:W-:-:S04]  /*1a140*/  IMAD.U32 R11, RZ, RZ, UR6 ;  /* 0x00000006ff0b7e24 */ /* 0x002fc8000f8e00ff */
[----:B------:R1:W2:Y:S03]  /*1a150*/  SYNCS.PHASECHK.TRANS64.TRYWAIT P1, [R11+URZ+0x22850], R6 ;  /* 0x022850060b0075a7 */ /* 0x0002a6000802017f */
[----:B--2---:R-:W-:Y:S05]  /*1a160*/  @!P1 NANOSLEEP.SYNCS 0x989680 ;  /* 0x009896800000995d */ /* 0x004fea0003900000 */
[----:B------:R-:W2:Y:S02]  /*1a170*/  @!P1 SYNCS.PHASECHK.TRANS64 P1, [R11+URZ+0x22850], R6 ;  /* 0x022850060b0095a7 */ /* 0x000ea4000802007f */
[----:B--2---:R-:W-:Y:S05]  /*1a180*/  @!P1 BRA `(.L_x_1164) ;  /* 0xfffffffc00ec9947 */ /* 0x004fea000383ffff */
[----:B------:R-:W-:Y:S05]  /*1a190*/  BRA `(.L_x_1161) ;  /* 0xffffff3400d87947 */ /* 0x000fea000383ffff */
.L_x_1179:
[----:B-1----:R-:W-:-:S04]  /*1a1a0*/  IMAD.U32 R5, RZ, RZ, UR9 ;  /* 0x00000009ff057e24 */ /* 0x002fc8000f8e00ff */
[----:B------:R1:W2:Y:S03]  /*1a1b0*/  SYNCS.PHASECHK.TRANS64.TRYWAIT P1, [R5+URZ+0x22850], R4 ;  /* 0x02285004050075a7 */ /* 0x0002a6000802017f */
[----:B--2---:R-:W-:Y:S05]  /*1a1c0*/  @!P1 NANOSLEEP.SYNCS 0x989680 ;  /* 0x009896800000995d */ /* 0x004fea0003900000 */
[----:B------:R-:W2:Y:S02]  /*1a1d0*/  @!P1 SYNCS.PHASECHK.TRANS64 P1, [R5+URZ+0x22850], R4 ;  /* 0x02285004050095a7 */ /* 0x000ea4000802007f */
[----:B--2---:R-:W-:Y:S05]  /*1a1e0*/  @!P1 BRA `(.L_x_1179) ;  /* 0xfffffffc00ec9947 */ /* 0x004fea000383ffff */
[----:B------:R-:W-:Y:S05]  /*1a1f0*/  BRA `(.L_x_1178) ;  /* 0xffffff7000d07947 */ /* 0x000fea000383ffff */
.L_x_1219:
[----:B------:R-:W1:Y:S01]  /*1a200*/  S2R R20, SR_TID.X ;  /* 0x0000000000147919 */ /* 0x000e620000002100 */
[----:B------:R-:W-:Y:S02]  /*1a210*/  IMAD.MOV.U32 R12, RZ, RZ, RZ ;  /* 0x000000ffff0c7224 */ /* 0x000fe400078e00ff */
[----:B------:R-:W-:Y:S02]  /*1a220*/  IMAD.MOV.U32 R11, RZ, RZ, 0x1f ;  /* 0x0000001fff0b7424 */ /* 0x000fe400078e00ff */
[----:B------:R-:W-:Y:S01]  /*1a230*/  IMAD.MOV.U32 R15, RZ, RZ, -0x1 ;  /* 0xffffffffff0f7424 */ /* 0x000fe200078e00ff */
[----:B-1----:R-:W-:-:S04]  /*1a240*/  SHF.R.U32.HI R20, RZ, 0x5, R20 ;  /* 0x00000005ff147819 */ /* 0x002fc80000011614 */
[----:B------:R-:W-:-:S05]  /*1a250*/  LOP3.LUT R20, R20, 0x3, RZ, 0xc0, !PT ;  /* 0x0000000314147812 */ /* 0x000fca00078ec0ff */
[----:B------:R-:W-:-:S07]  /*1a260*/  IMAD.MOV.U32 R13, RZ, RZ, R20 ;  /* 0x000000ffff0d7224 */ /* 0x000fce00078e0014 */
[----:B0----5:R-:W-:Y:S05]  /*1a270*/  WARPSYNC.COLLECTIVE R15, `(.L_x_1289) ;  /* 0x000000000f087348 */ /* 0x021fea0003c00000 */
[----:B------:R1:W2:Y:S02]  /*1a280*/  SHFL.IDX P6, R14, R13, R12, R11 ;  /* 0x0000000c0d0e7389 */ /* 0x0002a400000c000b */
[----:B012--5:R-:W-:Y:S01]  /*1a290*/  ENDCOLLECTIVE ;  /* 0x000000000000791b */ /* 0x027fe20003800000 */
.L_x_1289:
[----:B------:R-:W-:Y:S05]  /*1a2a0*/  BRA `(.L_x_1290) ;  /* 0xffffffb400587947 */ /* 0x000fea000383ffff */
.L_x_1222:
[----:B0-----:R0:W1:Y:S02]  /*1a2b0*/  SYNCS.PHASECHK.TRANS64.TRYWAIT P0, [R0+URZ+0x22880], R26 ;  /* 0x0228801a000075a7 */ /* 0x001064000800017f */
[----:B-1----:R-:W-:Y:S05]  /*1a2c0*/  @!P0 NANOSLEEP.SYNCS 0x989680 ;  /* 0x009896800000895d */ /* 0x002fea0003900000 */
[----:B------:R-:W1:Y:S02]  /*1a2d0*/  @!P0 SYNCS.PHASECHK.TRANS64 P0, [R0+URZ+0x22880], R26 ;  /* 0x0228801a000085a7 */ /* 0x000e64000800007f */
[----:B-1----:R-:W-:Y:S05]  /*1a2e0*/  @!P0 BRA `(.L_x_1222) ;  /* 0xfffffffc00f08947 */ /* 0x002fea000383ffff */
[----:B------:R-:W-:Y:S05]  /*1a2f0*/  BRA `(.L_x_1291) ;  /* 0xffffffb800787947 */ /* 0x000fea000383ffff */
.L_x_1223:
        /* <DEDUP_REMOVED lines=8> */
.L_x_1293:
[----:B------:R-:W-:Y:S05]  /*1a380*/  BSYNC B0 ;  /* 0x0000000000007941 */ /* 0x000fea0003800000 */
.L_x_1292:
[----:B------:R-:W-:Y:S01]  /*1a390*/  IMAD.MOV.U32 R13, RZ, RZ, R9 ;  /* 0x000000ffff0d7224 */ /* 0x000fe200078e0009 */
[C---:B------:R-:W-:Y:S01]  /*1a3a0*/  LOP3.LUT P1, RZ, R16.reuse, 0x200, RZ, 0xc0, !PT ;  /* 0x0000020010ff7812 */ /* 0x040fe2000782c0ff */
        /* <DEDUP_REMOVED lines=12> */
.L_x_1294:
[----:B------:R-:W-:Y:S02]  /*1a470*/  IMAD.MOV.U32 R13, RZ, RZ, R10 ;  /* 0x000000ffff0d7224 */ /* 0x000fe400078e000a */
[----:B------:R-:W-:Y:S02]  /*1a480*/  IMAD.MOV.U32 R12, RZ, RZ, 0x1 ;  /* 0x00000001ff0c7424 */ /* 0x000fe400078e00ff */
[----:B------:R-:W-:-:S07]  /*1a490*/  IMAD.MOV.U32 R2, RZ, RZ, R14 ;  /* 0x000000ffff027224 */ /* 0x000fce00078e000e */
[----:B------:R-:W-:Y:S05]  /*1a4a0*/  WARPSYNC.COLLECTIVE R15, `(.L_x_1295) ;  /* 0x000000000f087348 */ /* 0x000fea0003c00000 */
[----:B------:R0:W1:Y:S02]  /*1a4b0*/  SHFL.IDX P6, R14, R13, R12, R11 ;  /* 0x0000000c0d0e7389 */ /* 0x00006400000c000b */
[----:B01----:R-:W-:Y:S01]  /*1a4c0*/  ENDCOLLECTIVE ;  /* 0x000000000000791b */ /* 0x003fe20003800000 */
.L_x_1295:
        /* <DEDUP_REMOVED lines=12> */
.L_x_1296:
[----:B------:R-:W-:Y:S02]  /*1a590*/  IMAD.MOV.U32 R13, RZ, RZ, R10 ;  /* 0x000000ffff0d7224 */ /* 0x000fe400078e000a */
[----:B------:R-:W-:Y:S02]  /*1a5a0*/  IMAD.MOV.U32 R12, RZ, RZ, 0x2 ;  /* 0x00000002ff0c7424 */ /* 0x000fe400078e00ff */
[----:B------:R-:W-:-:S07]  /*1a5b0*/  IMAD.MOV.U32 R2, RZ, RZ, R14 ;  /* 0x000000ffff027224 */ /* 0x000fce00078e000e */
[----:B------:R-:W-:Y:S05]  /*1a5c0*/  WARPSYNC.COLLECTIVE R15, `(.L_x_1297) ;  /* 0x000000000f087348 */ /* 0x000fea0003c00000 */
[----:B------:R0:W1:Y:S02]  /*1a5d0*/  SHFL.IDX P6, R14, R13, R12, R11 ;  /* 0x0000000c0d0e7389 */ /* 0x00006400000c000b */
[----:B01----:R-:W-:Y:S01]  /*1a5e0*/  ENDCOLLECTIVE ;  /* 0x000000000000791b */ /* 0x003fe20003800000 */
.L_x_1297:
        /* <DEDUP_REMOVED lines=12> */
.L_x_1298:
[----:B------:R-:W-:Y:S02]  /*1a6b0*/  IMAD.MOV.U32 R13, RZ, RZ, R10 ;  /* 0x000000ffff0d7224 */ /* 0x000fe400078e000a */
[----:B------:R-:W-:Y:S02]  /*1a6c0*/  IMAD.MOV.U32 R12, RZ, RZ, 0x3 ;  /* 0x00000003ff0c7424 */ /* 0x000fe400078e00ff */
[----:B------:R-:W-:-:S07]  /*1a6d0*/  IMAD.MOV.U32 R2, RZ, RZ, R14 ;  /* 0x000000ffff027224 */ /* 0x000fce00078e000e */
[----:B------:R-:W-:Y:S05]  /*1a6e0*/  WARPSYNC.COLLECTIVE R15, `(.L_x_1299) ;  /* 0x000000000f087348 */ /* 0x000fea0003c00000 */
[----:B------:R0:W1:Y:S02]  /*1a6f0*/  SHFL.IDX P6, R14, R13, R12, R11 ;  /* 0x0000000c0d0e7389 */ /* 0x00006400000c000b */
[----:B01----:R-:W-:Y:S01]  /*1a700*/  ENDCOLLECTIVE ;  /* 0x000000000000791b */ /* 0x003fe20003800000 */
.L_x_1299:
        /* <DEDUP_REMOVED lines=12> */
.L_x_1300:
[----:B------:R-:W-:Y:S02]  /*1a7d0*/  IMAD.MOV.U32 R13, RZ, RZ, R10 ;  /* 0x000000ffff0d7224 */ /* 0x000fe400078e000a */
[----:B------:R-:W-:Y:S02]  /*1a7e0*/  IMAD.MOV.U32 R12, RZ, RZ, 0x4 ;  /* 0x00000004ff0c7424 */ /* 0x000fe400078e00ff */
[----:B------:R-:W-:-:S07]  /*1a7f0*/  IMAD.MOV.U32 R2, RZ, RZ, R14 ;  /* 0x000000ffff027224 */ /* 0x000fce00078e000e */
[----:B------:R-:W-:Y:S05]  /*1a800*/  WARPSYNC.COLLECTIVE R15, `(.L_x_1301) ;  /* 0x000000000f087348 */ /* 0x000fea0003c00000 */
[----:B------:R0:W1:Y:S02]  /*1a810*/  SHFL.IDX P6, R14, R13, R12, R11 ;  /* 0x0000000c0d0e7389 */ /* 0x00006400000c000b */
[----:B01----:R-:W-:Y:S01]  /*1a820*/  ENDCOLLECTIVE ;  /* 0x000000000000791b */ /* 0x003fe20003800000 */
.L_x_1301:
        /* <DEDUP_REMOVED lines=12> */
.L_x_1302:
[----:B------:R-:W-:Y:S02]  /*1a8f0*/  IMAD.MOV.U32 R13, RZ, RZ, R10 ;  /* 0x000000ffff0d7224 */ /* 0x000fe400078e000a */
[----:B------:R-:W-:Y:S02]  /*1a900*/  IMAD.MOV.U32 R12, RZ, RZ, 0x5 ;  /* 0x00000005ff0c7424 */ /* 0x000fe400078e00ff */
[----:B------:R-:W-:-:S07]  /*1a910*/  IMAD.MOV.U32 R2, RZ, RZ, R14 ;  /* 0x000000ffff027224 */ /* 0x000fce00078e000e */
[----:B------:R-:W-:Y:S05]  /*1a920*/  WARPSYNC.COLLECTIVE R15, `(.L_x_1303) ;  /* 0x000000000f087348 */ /* 0x000fea0003c00000 */
[----:B------:R0:W1:Y:S02]  /*1a930*/  SHFL.IDX P6, R14, R13, R12, R11 ;  /* 0x0000000c0d0e7389 */ /* 0x00006400000c000b */
[----:B01----:R-:W-:Y:S01]  /*1a940*/  ENDCOLLECTIVE ;  /* 0x000000000000791b */ /* 0x003fe20003800000 */
.L_x_1303:
        /* <DEDUP_REMOVED lines=12> */
.L_x_1304:
[----:B------:R-:W-:Y:S02]  /*1aa10*/  IMAD.MOV.U32 R13, RZ, RZ, R10 ;  /* 0x000000ffff0d7224 */ /* 0x000fe400078e000a */
[----:B------:R-:W-:Y:S02]  /*1aa20*/  IMAD.MOV.U32 R12, RZ, RZ, 0x6 ;  /* 0x00000006ff0c7424 */ /* 0x000fe400078e00ff */
[----:B------:R-:W-:-:S07]  /*1aa30*/  IMAD.MOV.U32 R2, RZ, RZ, R14 ;  /* 0x000000ffff027224 */ /* 0x000fce00078e000e */
[----:B------:R-:W-:Y:S05]  /*1aa40*/  WARPSYNC.COLLECTIVE R15, `(.L_x_1305) ;  /* 0x000000000f087348 */ /* 0x000fea0003c00000 */
[----:B------:R0:W1:Y:S02]  /*1aa50*/  SHFL.IDX P6, R14, R13, R12, R11 ;  /* 0x0000000c0d0e7389 */ /* 0x00006400000c000b */
[----:B01----:R-:W-:Y:S01]  /*1aa60*/  ENDCOLLECTIVE ;  /* 0x000000000000791b */ /* 0x003fe20003800000 */
.L_x_1305:
        /* <DEDUP_REMOVED lines=12> */
.L_x_1306:
[----:B------:R-:W-:Y:S02]  /*1ab30*/  IMAD.MOV.U32 R13, RZ, RZ, R10 ;  /* 0x000000ffff0d7224 */ /* 0x000fe400078e000a */
[----:B------:R-:W-:Y:S02]  /*1ab40*/  IMAD.MOV.U32 R12, RZ, RZ, 0x7 ;  /* 0x00000007ff0c7424 */ /* 0x000fe400078e00ff */
[----:B------:R-:W-:-:S07]  /*1ab50*/  IMAD.MOV.U32 R2, RZ, RZ, R14 ;  /* 0x000000ffff027224 */ /* 0x000fce00078e000e */
[----:B------:R-:W-:Y:S05]  /*1ab60*/  WARPSYNC.COLLECTIVE R15, `(.L_x_1307) ;  /* 0x000000000f087348 */ /* 0x000fea0003c00000 */
[----:B------:R0:W1:Y:S02]  /*1ab70*/  SHFL.IDX P6, R14, R13, R12, R11 ;  /* 0x0000000c0d0e7389 */ /* 0x00006400000c000b */
[----:B01----:R-:W-:Y:S01]  /*1ab80*/  ENDCOLLECTIVE ;  /* 0x000000000000791b */ /* 0x003fe20003800000 */
.L_x_1307:
        /* <DEDUP_REMOVED lines=12> */
.L_x_1308:
[----:B------:R-:W-:Y:S02]  /*1ac50*/  IMAD.MOV.U32 R13, RZ, RZ, R21 ;  /* 0x000000ffff0d7224 */ /* 0x000fe400078e0015 */
[----:B------:R-:W-:Y:S02]  /*1ac60*/  IMAD.MOV.U32 R12, RZ, RZ, RZ ;  /* 0x000000ffff0c7224 */ /* 0x000fe400078e00ff */
[----:B------:R-:W-:-:S07]  /*1ac70*/  IMAD.MOV.U32 R2, RZ, RZ, R14 ;  /* 0x000000ffff027224 */ /* 0x000fce00078e000e */
[----:B------:R-:W-:Y:S05]  /*1ac80*/  WARPSYNC.COLLECTIVE R15, `(.L_x_1309) ;  /* 0x000000000f087348 */ /* 0x000fea0003c00000 */
[----:B------:R0:W1:Y:S02]  /*1ac90*/  SHFL.IDX P6, R14, R13, R12, R11 ;  /* 0x0000000c0d0e7389 */ /* 0x00006400000c000b */
[----:B01----:R-:W-:Y:S01]  /*1aca0*/  ENDCOLLECTIVE ;  /* 0x000000000000791b */ /* 0x003fe20003800000 */
.L_x_1309:
        /* <DEDUP_REMOVED lines=12> */
.L_x_1310:
[----:B------:R-:W-:Y:S02]  /*1ad70*/  IMAD.MOV.U32 R13, RZ, RZ, R21 ;  /* 0x000000ffff0d7224 */ /* 0x000fe400078e0015 */
[----:B------:R-:W-:Y:S02]  /*1ad80*/  IMAD.MOV.U32 R12, RZ, RZ, 0x1 ;  /* 0x00000001ff0c7424 */ /* 0x000fe400078e00ff */
[----:B------:R-:W-:-:S07]  /*1ad90*/  IMAD.MOV.U32 R2, RZ, RZ, R14 ;  /* 0x000000ffff027224 */ /* 0x000fce00078e000e */
[----:B------:R-:W-:Y:S05]  /*1ada0*/  WARPSYNC.COLLECTIVE R15, `(.L_x_1311) ;  /* 0x000000000f087348 */ /* 0x000fea0003c00000 */
[----:B------:R0:W1:Y:S02]  /*1adb0*/  SHFL.IDX P6, R14, R13, R12, R11 ;  /* 0x0000000c0d0e7389 */ /* 0x00006400000c000b */
[----:B01----:R-:W-:Y:S01]  /*1adc0*/  ENDCOLLECTIVE ;  /* 0x000000000000791b */ /* 0x003fe20003800000 */
.L_x_1311:
[----:B------:R-:W-:-:S05]  /*1add0*/  IADD3 R2, P0, R33, R2, RZ ;  /* 0x0000000221027210 */ /* 0x000fca0007f1e0ff */
[----:B------:R-:W-:Y:S01]  /*1ade0*/  IMAD.X R3, RZ, RZ, R3, P0 ;  /* 0x000000ffff037224 */ /* 0x000fe200000e0603 */
[C---:B------:R-:W-:Y:S02]  /*1adf0*/  ISETP.LT.OR P0, PT, R20.reuse, 0x81, P1 ;  /* 0x000000811400780c */ /* 0x040fe40000f01670 */
[----:B------:R-:W-:Y:S01]  /*1ae00*/  ISETP.GE.AND P1, PT, R20, 0x11, PT ;  /* 0x000000111400780c */ /* 0x000fe20003f26270 */
[----:B------:R-:W-:-:S10]  /*1ae10*/  IMAD.MOV.U32 R13, RZ, RZ, R19 ;  /* 0x000000ffff0d7224 */ /* 0x000fd400078e0013 */
[----:B------:R-:W-:Y:S01]  /*1ae20*/  @!PT LDS RZ, [RZ] ;  /* 0x00000000fffff984 */ /* 0x000fe20000000800 */
[----:B------:R-:W-:Y:S01]  /*1ae30*/  @!PT LDS RZ, [RZ] ;  /* 0x00000000fffff984 */ /* 0x000fe20000000800 */
[----:B------:R-:W-:Y:S01]  /*1ae40*/  @!PT LDS RZ, [RZ] ;  /* 0x00000000fffff984 */ /* 0x000fe20000000800 */
[----:B------:R0:W-:Y:S01]  /*1ae50*/  LDGSTS.E.BYPASS.LTC128B.128 [R4+0xe400], desc[UR50][R2.64], !P0 ;  /* 0x0e40000002047fae */ /* 0x0001e2000c101d72 */
[----:B------:R-:W-:Y:S01]  /*1ae60*/  ISETP.GE.AND P0, PT, R20, 0x21, PT ;  /* 0x000000211400780c */ /* 0x000fe20003f06270 */
[----:B------:R-:W-:Y:S01]  /*1ae70*/  IMAD.MOV.U32 R21, RZ, RZ, R14 ;  /* 0x000000ffff157224 */ /* 0x000fe200078e000e */
[----:B------:R-:W-:-:S11]  /*1ae80*/  @P1 LOP3.LUT R16, R16, 0x20, RZ, 0xfc, !PT ;  /* 0x0000002010101812 */ /* 0x000fd600078efcff */
[----:B0-----:R-:W-:Y:S05]  /*1ae90*/  WARPSYNC.COLLECTIVE R15, `(.L_x_1312) ;  /* 0x000000000f087348 */ /* 0x001fea0003c00000 */
[----:B------:R1:W2:Y:S02]  /*1aea0*/  SHFL.IDX P6, R14, R13, R12, R11 ;  /* 0x0000000c0d0e7389 */ /* 0x0002a400000c000b */
[----:B012---:R-:W-:Y:S01]  /*1aeb0*/  ENDCOLLECTIVE ;  /* 0x000000000000791b */ /* 0x007fe20003800000 */
.L_x_1312:
[----:B------:R-:W-:Y:S02]  /*1aec0*/  ISETP.GE.AND P1, PT, R20, 0x51, PT ;  /* 0x000000511400780c */ /* 0x000fe40003f26270 */
[----:B------:R-:W-:-:S04]  /*1aed0*/  LOP3.LUT R16, R16, 0xffffffef, RZ, 0xc0, !PT ;  /* 0xffffffef10107812 */ /* 0x000fc800078ec0ff */
        /* <DEDUP_REMOVED lines=9> */
[----:B------:R-:W-:-:S11]  /*1af70*/  LOP3.LUT R16, R16, 0xfffffbff, RZ, 0xc0, !PT ;  /* 0xfffffbff10107812 */ /* 0x000fd600078ec0ff */
[----:B------:R-:W-:Y:S01]  /*1af80*/  @P0 LOP3.LUT R16, R16, 0x400, RZ, 0xfc, !PT ;  /* 0x0000040010100812 */ /* 0x000fe200078efcff */
[----:B------:R-:W-:Y:S06]  /*1af90*/  BRA `(.L_x_1313) ;  /* 0xffffffb4003c7947 */ /* 0x000fec000383ffff */
.L_x_1228:
[----:B--2---:R2:W3:Y:S02]  /*1afa0*/  SYNCS.PHASECHK.TRANS64.TRYWAIT P0, [R0+URZ+0x22840], R26 ;  /* 0x0228401a000075a7 */ /* 0x0044e4000800017f */
[----:B---3--:R-:W-:Y:S05]  /*1afb0*/  @!P0 NANOSLEEP.SYNCS 0x989680 ;  /* 0x009896800000895d */ /* 0x008fea0003900000 */
[----:B------:R-:W3:Y:S02]  /*1afc0*/  @!P0 SYNCS.PHASECHK.TRANS64 P0, [R0+URZ+0x22840], R26 ;  /* 0x0228401a000085a7 */ /* 0x000ee4000800007f */
[----:B---3--:R-:W-:Y:S05]  /*1afd0*/  @!P0 BRA `(.L_x_1228) ;  /* 0xfffffffc00f08947 */ /* 0x008fea000383ffff */
[----:B------:R-:W-:Y:S05]  /*1afe0*/  BRA `(.L_x_1314) ;  /* 0xffffffb400947947 */ /* 0x000fea000383ffff */
.L_x_1229:
        /* <DEDUP_REMOVED lines=8> */
.L_x_1316:
[----:B------:R-:W-:Y:S05]  /*1b070*/  BSYNC B0 ;  /* 0x0000000000007941 */ /* 0x000fea0003800000 */
.L_x_1315:
        /* <DEDUP_REMOVED lines=8> */
.L_x_1317:
        /* <DEDUP_REMOVED lines=13> */
.L_x_1318:
[----:B------:R-:W-:Y:S02]  /*1b1d0*/  IMAD.MOV.U32 R13, RZ, RZ, R8 ;  /* 0x000000ffff0d7224 */ /* 0x000fe400078e0008 */
[----:B------:R-:W-:-:S07]  /*1b1e0*/  IMAD.MOV.U32 R2, RZ, RZ, R14 ;  /* 0x000000ffff027224 */ /* 0x000fce00078e000e */
[----:B------:R-:W-:Y:S05]  /*1b1f0*/  WARPSYNC.COLLECTIVE R15, `(.L_x_1319) ;  /* 0x000000000f087348 */ /* 0x000fea0003c00000 */
[----:B------:R0:W1:Y:S02]  /*1b200*/  SHFL.IDX P6, R14, R13, R12, R11 ;  /* 0x0000000c0d0e7389 */ /* 0x00006400000c000b */
[----:B01----:R-:W-:Y:S01]  /*1b210*/  ENDCOLLECTIVE ;  /* 0x000000000000791b */ /* 0x003fe20003800000 */
.L_x_1319:
        /* <DEDUP_REMOVED lines=13> */
.L_x_1320:
[----:B------:R-:W-:Y:S02]  /*1b2f0*/  IMAD.MOV.U32 R13, RZ, RZ, R8 ;  /* 0x000000ffff0d7224 */ /* 0x000fe400078e0008 */
[----:B------:R-:W-:-:S07]  /*1b300*/  IMAD.MOV.U32 R2, RZ, RZ, R14 ;  /* 0x000000ffff027224 */ /* 0x000fce00078e000e */
[----:B------:R-:W-:Y:S05]  /*1b310*/  WARPSYNC.COLLECTIVE R15, `(.L_x_1321) ;  /* 0x000000000f087348 */ /* 0x000fea0003c00000 */
[----:B------:R0:W1:Y:S02]  /*1b320*/  SHFL.IDX P6, R14, R13, R12, R11 ;  /* 0x0000000c0d0e7389 */ /* 0x00006400000c000b */
[----:B01----:R-:W-:Y:S01]  /*1b330*/  ENDCOLLECTIVE ;  /* 0x000000000000791b */ /* 0x003fe20003800000 */
.L_x_1321:
[----:B------:R-:W-:Y:S02]  /*1b340*/  IMAD.MOV.U32 R13, RZ, RZ, R6 ;  /* 0x000000ffff0d7224 */ /* 0x000fe400078e0006 */
[----:B------:R-:W-:Y:S01]  /*1b350*/  IMAD.MOV.U32 R12, RZ, RZ, 0x3 ;  /* 0x00000003ff0c7424 */ /* 0x000fe200078e00ff */
[----:B------:R-:W-:-:S13]  /*1b360*/  LOP3.LUT P6, RZ, R16, 0x10, RZ, 0xc0, !PT ;  /* 0x0000001010ff7812 */ /* 0x000fda00078cc0ff */
[----:B------:R-:W-:-:S05]  /*1b370*/  @P6 IADD3 R14, P0, R33, R14, RZ ;  /* 0x0000000e210e6210 */ /* 0x000fca0007f1e0ff */
[----:B------:R-:W-:Y:S02]  /*1b380*/  @P6 IMAD.X R19, RZ, RZ, R2, P0 ;  /* 0x000000ffff136224 */ /* 0x000fe400000e0602 */
[----:B------:R-:W-:Y:S02]  /*1b390*/  @P6 IMAD.MOV.U32 R2, RZ, RZ, R14 ;  /* 0x000000ffff026224 */ /* 0x000fe400078e000e */
        /* <DEDUP_REMOVED lines=8> */
.L_x_1322:
[----:B------:R-:W-:Y:S02]  /*1b420*/  IMAD.MOV.U32 R13, RZ, RZ, R8 ;  /* 0x000000ffff0d7224 */ /* 0x000fe400078e0008 */
[----:B------:R-:W-:-:S07]  /*1b430*/  IMAD.MOV.U32 R9, RZ, RZ, R14 ;  /* 0x000000ffff097224 */ /* 0x000fce00078e000e */
[----:B------:R-:W-:Y:S05]  /*1b440*/  WARPSYNC.COLLECTIVE R15, `(.L_x_1323) ;  /* 0x000000000f087348 */ /* 0x000fea0003c00000 */
[----:B------:R0:W1:Y:S02]  /*1b450*/  SHFL.IDX P6, R14, R13, R12, R11 ;  /* 0x0000000c0d0e7389 */ /* 0x00006400000c000b */
[----:B01----:R-:W-:Y:S01]  /*1b460*/  ENDCOLLECTIVE ;  /* 0x000000000000791b */ /* 0x003fe20003800000 */
.L_x_1323:
[----:B------:R-:W-:Y:S02]  /*1b470*/  IMAD.MOV.U32 R13, RZ, RZ, R6 ;  /* 0x000000ffff0d7224 */ /* 0x000fe400078e0006 */
[----:B------:R-:W-:Y:S01]  /*1b480*/  IMAD.MOV.U32 R12, RZ, RZ, 0x4 ;  /* 0x00000004ff0c7424 */ /* 0x000fe200078e00ff */
[----:B------:R-:W-:-:S05]  /*1b490*/  @P5 IADD3 R14, P0, R33, R14, RZ ;  /* 0x0000000e210e5210 */ /* 0x000fca0007f1e0ff */
[----:B------:R-:W-:-:S08]  /*1b4a0*/  @P5 IMAD.MOV.U32 R2, RZ, RZ, R14 ;  /* 0x000000ffff025224 */ /* 0x000fd000078e000e */
[----:B------:R-:W-:Y:S05]  /*1b4b0*/  WARPSYNC.COLLECTIVE R15, `(.L_x_1324) ;  /* 0x000000000f087348 */ /* 0x000fea0003c00000 */
[----:B------:R0:W1:Y:S02]  /*1b4c0*/  SHFL.IDX P6, R14, R13, R12, R11 ;  /* 0x0000000c0d0e7389 */ /* 0x00006400000c000b */
[----:B01----:R-:W-:Y:S01]  /*1b4d0*/  ENDCOLLECTIVE ;  /* 0x000000000000791b */ /* 0x003fe20003800000 */
.L_x_1324:
[----:B------:R-:W-:-:S04]  /*1b4e0*/  @P5 IMAD.X R9, RZ, RZ, R9, P0 ;  /* 0x000000ffff095224 */ /* 0x000fc800000e0609 */
[----:B------:R-:W-:-:S05]  /*1b4f0*/  @P5 IMAD.MOV.U32 R3, RZ, RZ, R9 ;  /* 0x000000ffff035224 */ /* 0x000fca00078e0009 */
[----:B------:R-:W-:Y:S01]  /*1b500*/  @!PT LDS RZ, [RZ] ;  /* 0x00000000fffff984 */ /* 0x000fe20000000800 */
[----:B------:R-:W-:Y:S01]  /*1b510*/  @!PT LDS RZ, [RZ] ;  /* 0x00000000fffff984 */ /* 0x000fe20000000800 */
[----:B------:R-:W-:Y:S01]  /*1b520*/  @!PT LDS RZ, [RZ] ;  /* 0x00000000fffff984 */ /* 0x000fe20000000800 */
[----:B------:R0:W-:Y:S01]  /*1b530*/  @P5 LDGSTS.E.BYPASS.LTC128B.128 [R4+0x19c00], desc[UR50][R2.64], !P2 ;  /* 0x19c0000002045fae */ /* 0x0001e2000d101d72 */
[----:B------:R-:W-:Y:S01]  /*1b540*/  LOP3.LUT P5, RZ, R16, 0x100, RZ, 0xc0, !PT ;  /* 0x0000010010ff7812 */ /* 0x000fe200078ac0ff */
[----:B------:R-:W-:Y:S02]  /*1b550*/  IMAD.MOV.U32 R13, RZ, RZ, R8 ;  /* 0x000000ffff0d7224 */ /* 0x000fe400078e0008 */
[----:B------:R-:W-:-:S10]  /*1b560*/  IMAD.MOV.U32 R9, RZ, RZ, R14 ;  /* 0x000000ffff097224 */ /* 0x000fd400078e000e */
[----:B0-----:R-:W-:Y:S05]  /*1b570*/  WARPSYNC.COLLECTIVE R15, `(.L_x_1325) ;  /* 0x000000000f087348 */ /* 0x001fea0003c00000 */
[----:B------:R1:W2:Y:S02]  /*1b580*/  SHFL.IDX P6, R14, R13, R12, R11 ;  /* 0x0000000c0d0e7389 */ /* 0x0002a400000c000b */
[----:B012---:R-:W-:Y:S01]  /*1b590*/  ENDCOLLECTIVE ;  /* 0x000000000000791b */ /* 0x007fe20003800000 */
.L_x_1325:
[----:B------:R-:W-:Y:S02]  /*1b5a0*/  IMAD.MOV.U32 R13, RZ, RZ, R6 ;  /* 0x000000ffff0d7224 */ /* 0x000fe400078e0006 */
[----:B------:R-:W-:Y:S01]  /*1b5b0*/  IMAD.MOV.U32 R12, RZ, RZ, 0x5 ;  /* 0x00000005ff0c7424 */ /* 0x000fe200078e00ff */
[----:B------:R-:W-:-:S05]  /*1b5c0*/  @P4 IADD3 R14, P0, R33, R14, RZ ;  /* 0x0000000e210e4210 */ /* 0x000fca0007f1e0ff */
[----:B------:R-:W-:-:S08]  /*1b5d0*/  @P4 IMAD.MOV.U32 R2, RZ, RZ, R14 ;  /* 0x000000ffff024224 */ /* 0x000fd000078e000e */
[----:B------:R-:W-:Y:S05]  /*1b5e0*/  WARPSYNC.COLLECTIVE R15, `(.L_x_1326) ;  /* 0x000000000f087348 */ /* 0x000fea0003c00000 */
[----:B------:R0:W1:Y:S02]  /*1b5f0*/  SHFL.IDX P6, R14, R13, R12, R11 ;  /* 0x0000000c0d0e7389 */ /* 0x00006400000c000b */
[----:B01----:R-:W-:Y:S01]  /*1b600*/  ENDCOLLECTIVE ;  /* 0x000000000000791b */ /* 0x003fe20003800000 */
.L_x_1326:
        /* <DEDUP_REMOVED lines=12> */
.L_x_1327:
[----:B------:R-:W-:Y:S02]  /*1b6d0*/  IMAD.MOV.U32 R13, RZ, RZ, R6 ;  /* 0x000000ffff0d7224 */ /* 0x000fe400078e0006 */
[----:B------:R-:W-:Y:S01]  /*1b6e0*/  IMAD.MOV.U32 R12, RZ, RZ, 0x6 ;  /* 0x00000006ff0c7424 */ /* 0x000fe200078e00ff */
[----:B------:R-:W-:-:S05]  /*1b6f0*/  @P4 IADD3 R14, P0, R33, R14, RZ ;  /* 0x0000000e210e4210 */ /* 0x000fca0007f1e0ff */
[----:B------:R-:W-:-:S08]  /*1b700*/  @P4 IMAD.MOV.U32 R2, RZ, RZ, R14 ;  /* 0x000000ffff024224 */ /* 0x000fd000078e000e */
[----:B------:R-:W-:Y:S05]  /*1b710*/  WARPSYNC.COLLECTIVE R15, `(.L_x_1328) ;  /* 0x000000000f087348 */ /* 0x000fea0003c00000 */
[----:B------:R0:W1:Y:S02]  /*1b720*/  SHFL.IDX P6, R14, R13, R12, R11 ;  /* 0x0000000c0d0e7389 */ /* 0x00006400000c000b */
[----:B01----:R-:W-:Y:S01]  /*1b730*/  ENDCOLLECTIVE ;  /* 0x000000000000791b */ /* 0x003fe20003800000 */
.L_x_1328:
[----:B------:R-:W-:-:S04]  /*1b740*/  @P4 IMAD.X R9, RZ, RZ, R9, P0 ;  /* 0x000000ffff094224 */ /* 0x000fc800000e0609 */
        /* <DEDUP_REMOVED lines=10> */
.L_x_1329:
[----:B------:R-:W-:Y:S02]  /*1b7f0*/  IMAD.MOV.U32 R13, RZ, RZ, R6 ;  /* 0x000000ffff0d7224 */ /* 0x000fe400078e0006 */
[----:B------:R-:W-:Y:S01]  /*1b800*/  IMAD.MOV.U32 R12, RZ, RZ, 0x7 ;  /* 0x00000007ff0c7424 */ /* 0x000fe200078e00ff */
[----:B------:R-:W-:-:S05]  /*1b810*/  @P5 IADD3 R14, P0, R33, R14, RZ ;  /* 0x0000000e210e5210 */ /* 0x000fca0007f1e0ff */
[----:B------:R-:W-:-:S08]  /*1b820*/  @P5 IMAD.MOV.U32 R2, RZ, RZ, R14 ;  /* 0x000000ffff025224 */ /* 0x000fd000078e000e */
[----:B------:R-:W-:Y:S05]  /*1b830*/  WARPSYNC.COLLECTIVE R15, `(.L_x_1330) ;  /* 0x000000000f087348 */ /* 0x000fea0003c00000 */
[----:B------:R0:W1:Y:S02]  /*1b840*/  SHFL.IDX P6, R14, R13, R12, R11 ;  /* 0x0000000c0d0e7389 */ /* 0x00006400000c000b */
[----:B01----:R-:W-:Y:S01]  /*1b850*/  ENDCOLLECTIVE ;  /* 0x000000000000791b */ /* 0x003fe20003800000 */
.L_x_1330:
        /* <DEDUP_REMOVED lines=11> */
.L_x_1331:
[----:B------:R-:W-:Y:S02]  /*1b910*/  IMAD.MOV.U32 R13, RZ, RZ, R5 ;  /* 0x000000ffff0d7224 */ /* 0x000fe400078e0005 */
[----:B------:R-:W-:Y:S01]  /*1b920*/  IMAD.MOV.U32 R12, RZ, RZ, RZ ;  /* 0x000000ffff0c7224 */ /* 0x000fe200078e00ff */
[----:B------:R-:W-:-:S05]  /*1b930*/  @P3 IADD3 R14, P0, R33, R14, RZ ;  /* 0x0000000e210e3210 */ /* 0x000fca0007f1e0ff */
[----:B------:R-:W-:-:S08]  /*1b940*/  @P3 IMAD.MOV.U32 R2, RZ, RZ, R14 ;  /* 0x000000ffff023224 */ /* 0x000fd000078e000e */
[----:B------:R-:W-:Y:S05]  /*1b950*/  WARPSYNC.COLLECTIVE R15, `(.L_x_1332) ;  /* 0x000000000f087348 */ /* 0x000fea0003c00000 */
[----:B------:R0:W1:Y:S02]  /*1b960*/  SHFL.IDX P6, R14, R13, R12, R11 ;  /* 0x0000000c0d0e7389 */ /* 0x00006400000c000b */
[----:B01----:R-:W-:Y:S01]  /*1b970*/  ENDCOLLECTIVE ;  /* 0x000000000000791b */ /* 0x003fe20003800000 */
.L_x_1332:
        /* <DEDUP_REMOVED lines=11> */
.L_x_1333:
[----:B------:R-:W-:Y:S02]  /*1ba30*/  IMAD.MOV.U32 R13, RZ, RZ, R5 ;  /* 0x000000ffff0d7224 */ /* 0x000fe400078e0005 */
[----:B------:R-:W-:Y:S01]  /*1ba40*/  IMAD.MOV.U32 R12, RZ, RZ, 0x1 ;  /* 0x00000001ff0c7424 */ /* 0x000fe200078e00ff */
[----:B------:R-:W-:-:S05]  /*1ba50*/  @P1 IADD3 R14, P0, R33, R14, RZ ;  /* 0x0000000e210e1210 */ /* 0x000fca0007f1e0ff */
[----:B------:R-:W-:-:S08]  /*1ba60*/  @P1 IMAD.MOV.U32 R2, RZ, RZ, R14 ;  /* 0x000000ffff021224 */ /* 0x000fd000078e000e */
[----:B------:R-:W-:Y:S05]  /*1ba70*/  WARPSYNC.COLLECTIVE R15, `(.L_x_1334) ;  /* 0x000000000f087348 */ /* 0x000fea0003c00000 */
[----:B------:R0:W1:Y:S02]  /*1ba80*/  SHFL.IDX P6, R14, R13, R12, R11 ;  /* 0x0000000c0d0e7389 */ /* 0x00006400000c000b */
[----:B01----:R-:W-:Y:S01]  /*1ba90*/  ENDCOLLECTIVE ;  /* 0x000000000000791b */ /* 0x003fe20003800000 */
.L_x_1334:
        /* <DEDUP_REMOVED lines=11> */
.L_x_1335:
[----:B------:R-:W-:Y:S05]  /*1bb50*/  BRA `(.L_x_1336) ;  /* 0xffffffb000587947 */ /* 0x000fea000383ffff */
.L_x_1234:
[----:B------:R-:W-:Y:S02]  /*1bb60*/  IMAD.MOV.U32 R13, RZ, RZ, R5 ;  /* 0x000000ffff0d7224 */ /* 0x000fe400078e0005 */
[----:B------:R-:W-:Y:S02]  /*1bb70*/  IMAD.MOV.U32 R12, RZ, RZ, RZ ;  /* 0x000000ffff0c7224 */ /* 0x000fe400078e00ff */
[----:B------:R-:W-:Y:S02]  /*1bb80*/  IMAD.MOV.U32 R11, RZ, RZ, 0x181f ;  /* 0x0000181fff0b7424 */ /* 0x000fe400078e00ff */
[----:B------:R-:W-:Y:S02]  /*1bb90*/  IMAD.MOV.U32 R15, RZ, RZ, -0x1 ;  /* 0xffffffffff0f7424 */ /* 0x000fe400078e00ff */
[----:B------:R-:W-:-:S07]  /*1bba0*/  VIADD R4, R10, UR43 ;  /* 0x0000002b0a047c36 */ /* 0x000fce0008000000 */
[----:B-----5:R-:W-:Y:S05]  /*1bbb0*/  WARPSYNC.COLLECTIVE R15, `(.L_x_1337) ;  /* 0x000000000f087348 */ /* 0x020fea0003c00000 */
[----:B------:R0:W1:Y:S02]  /*1bbc0*/  SHFL.IDX P6, R14, R13, R12, R11 ;  /* 0x0000000c0d0e7389 */ /* 0x00006400000c000b */
[----:B01---5:R-:W-:Y:S01]  /*1bbd0*/  ENDCOLLECTIVE ;  /* 0x000000000000791b */ /* 0x023fe20003800000 */
.L_x_1337:
[C---:B------:R-:W-:Y:S01]  /*1bbe0*/  VIADD R6, R4.reuse, 0x10 ;  /* 0x0000001004067836 */ /* 0x040fe20000000000 */
[----:B------:R-:W-:Y:S01]  /*1bbf0*/  ISETP.GE.AND P1, PT, R4, UR41, PT ;  /* 0x0000002904007c0c */ /* 0x000fe2000bf26270 */
[----:B------:R-:W-:Y:S02]  /*1bc00*/  IMAD.MOV.U32 R13, RZ, RZ, R0 ;  /* 0x000000ffff0d7224 */ /* 0x000fe400078e0000 */
[----:B------:R-:W-:-:S10]  /*1bc10*/  IMAD.MOV.U32 R2, RZ, RZ, R14 ;  /* 0x000000ffff027224 */ /* 0x000fd400078e000e */
[----:B------:R-:W-:Y:S05]  /*1bc20*/  WARPSYNC.COLLECTIVE R15, `(.L_x_1338) ;  /* 0x000000000f087348 */ /* 0x000fea0003c00000 */
[----:B------:R0:W1:Y:S02]  /*1bc30*/  SHFL.IDX P6, R14, R13, R12, R11 ;  /* 0x0000000c0d0e7389 */ /* 0x00006400000c000b */
[----:B01----:R-:W-:Y:S01]  /*1bc40*/  ENDCOLLECTIVE ;  /* 0x000000000000791b */ /* 0x003fe20003800000 */
.L_x_1338:
        /* <DEDUP_REMOVED lines=8> */
.L_x_1339:
        /* <DEDUP_REMOVED lines=10> */
.L_x_1340:
[----:B------:R-:W-:Y:S02]  /*1bd70*/  IMAD.MOV.U32 R13, RZ, RZ, R5 ;  /* 0x000000ffff0d7224 */ /* 0x000fe400078e0005 */
[----:B------:R-:W-:Y:S01]  /*1bd80*/  IMAD.MOV.U32 R12, RZ, RZ, 0x2 ;  /* 0x00000002ff0c7424 */ /* 0x000fe200078e00ff */
[----:B------:R-:W-:-:S13]  /*1bd90*/  @!P1 IADD3 R2, P0, R33, R14, RZ ;  /* 0x0000000e21029210 */ /* 0x000fda0007f1e0ff */
[----:B------:R-:W-:Y:S05]  /*1bda0*/  WARPSYNC.COLLECTIVE R15, `(.L_x_1341) ;  /* 0x000000000f087348 */ /* 0x000fea0003c00000 */
[----:B------:R0:W1:Y:S02]  /*1bdb0*/  SHFL.IDX P6, R14, R13, R12, R11 ;  /* 0x0000000c0d0e7389 */ /* 0x00006400000c000b */
[----:B01----:R-:W-:Y:S01]  /*1bdc0*/  ENDCOLLECTIVE ;  /* 0x000000000000791b */ /* 0x003fe20003800000 */
.L_x_1341:
        /* <DEDUP_REMOVED lines=12> */
.L_x_1342:
[----:B------:R-:W-:Y:S02]  /*1be90*/  IMAD.MOV.U32 R13, RZ, RZ, R5 ;  /* 0x000000ffff0d7224 */ /* 0x000fe400078e0005 */
[----:B------:R-:W-:Y:S01]  /*1bea0*/  IMAD.MOV.U32 R12, RZ, RZ, 0x3 ;  /* 0x00000003ff0c7424 */ /* 0x000fe200078e00ff */
[----:B------:R-:W-:-:S13]  /*1beb0*/  @!P1 IADD3 R2, P0, R33, R14, RZ ;  /* 0x0000000e21029210 */ /* 0x000fda0007f1e0ff */
[----:B------:R-:W-:Y:S05]  /*1bec0*/  WARPSYNC.COLLECTIVE R15, `(.L_x_1343) ;  /* 0x000000000f087348 */ /* 0x000fea0003c00000 */
[----:B------:R0:W1:Y:S02]  /*1bed0*/  SHFL.IDX P6, R14, R13, R12, R11 ;  /* 0x0000000c0d0e7389 */ /* 0x00006400000c000b */
[----:B01----:R-:W-:Y:S01]  /*1bee0*/  ENDCOLLECTIVE ;  /* 0x000000000000791b */ /* 0x003fe20003800000 */
.L_x_1343:
        /* <DEDUP_REMOVED lines=12> */
.L_x_1344:
[----:B------:R-:W-:Y:S02]  /*1bfb0*/  IMAD.MOV.U32 R13, RZ, RZ, R5 ;  /* 0x000000ffff0d7224 */ /* 0x000fe400078e0005 */
[----:B------:R-:W-:Y:S01]  /*1bfc0*/  IMAD.MOV.U32 R12, RZ, RZ, 0x4 ;  /* 0x00000004ff0c7424 */ /* 0x000fe200078e00ff */
[----:B------:R-:W-:-:S13]  /*1bfd0*/  @!P1 IADD3 R2, P0, R33, R14, RZ ;  /* 0x0000000e21029210 */ /* 0x000fda0007f1e0ff */
[----:B------:R-:W-:Y:S05]  /*1bfe0*/  WARPSYNC.COLLECTIVE R15, `(.L_x_1345) ;  /* 0x000000000f087348 */ /* 0x000fea0003c00000 */
[----:B------:R0:W1:Y:S02]  /*1bff0*/  SHFL.IDX P6, R14, R13, R12, R11 ;  /* 0x0000000c0d0e7389 */ /* 0x00006400000c000b */
[----:B01----:R-:W-:Y:S01]  /*1c000*/  ENDCOLLECTIVE ;  /* 0x000000000000791b */ /* 0x003fe20003800000 */
.L_x_1345:
        /* <DEDUP_REMOVED lines=12> */
.L_x_1346:
[----:B------:R-:W-:Y:S02]  /*1c0d0*/  IMAD.MOV.U32 R13, RZ, RZ, R5 ;  /* 0x000000ffff0d7224 */ /* 0x000fe400078e0005 */
[----:B------:R-:W-:Y:S01]  /*1c0e0*/  IMAD.MOV.U32 R12, RZ, RZ, 0x5 ;  /* 0x00000005ff0c7424 */ /* 0x000fe200078e00ff */
[----:B------:R-:W-:-:S13]  /*1c0f0*/  @!P1 IADD3 R2, P0, R33, R14, RZ ;  /* 0x0000000e21029210 */ /* 0x000fda0007f1e0ff */
[----:B------:R-:W-:Y:S05]  /*1c100*/  WARPSYNC.COLLECTIVE R15, `(.L_x_1347) ;  /* 0x000000000f087348 */ /* 0x000fea0003c00000 */
[----:B------:R0:W1:Y:S02]  /*1c110*/  SHFL.IDX P6, R14, R13, R12, R11 ;  /* 0x0000000c0d0e7389 */ /* 0x00006400000c000b */
[----:B01----:R-:W-:Y:S01]  /*1c120*/  ENDCOLLECTIVE ;  /* 0x000000000000791b */ /* 0x003fe20003800000 */
.L_x_1347:
        /* <DEDUP_REMOVED lines=12> */
.L_x_1348:
[----:B------:R-:W-:Y:S02]  /*1c1f0*/  IMAD.MOV.U32 R13, RZ, RZ, R5 ;  /* 0x000000ffff0d7224 */ /* 0x000fe400078e0005 */
[----:B------:R-:W-:Y:S01]  /*1c200*/  IMAD.MOV.U32 R12, RZ, RZ, 0x6 ;  /* 0x00000006ff0c7424 */ /* 0x000fe200078e00ff */
[----:B------:R-:W-:-:S13]  /*1c210*/  @!P1 IADD3 R2, P0, R33, R14, RZ ;  /* 0x0000000e21029210 */ /* 0x000fda0007f1e0ff */
[----:B------:R-:W-:Y:S05]  /*1c220*/  WARPSYNC.COLLECTIVE R15, `(.L_x_1349) ;  /* 0x000000000f087348 */ /* 0x000fea0003c00000 */
[----:B------:R0:W1:Y:S02]  /*1c230*/  SHFL.IDX P6, R14, R13, R12, R11 ;  /* 0x0000000c0d0e7389 */ /* 0x00006400000c000b */
[----:B01----:R-:W-:Y:S01]  /*1c240*/  ENDCOLLECTIVE ;  /* 0x000000000000791b */ /* 0x003fe20003800000 */
.L_x_1349:
        /* <DEDUP_REMOVED lines=12> */
.L_x_1350:
[----:B------:R-:W-:Y:S02]  /*1c310*/  IMAD.MOV.U32 R13, RZ, RZ, R5 ;  /* 0x000000ffff0d7224 */ /* 0x000fe400078e0005 */
[----:B------:R-:W-:Y:S01]  /*1c320*/  IMAD.MOV.U32 R12, RZ, RZ, 0x7 ;  /* 0x00000007ff0c7424 */ /* 0x000fe200078e00ff */
[----:B------:R-:W-:-:S13]  /*1c330*/  @!P1 IADD3 R2, P0, R33, R14, RZ ;  /* 0x0000000e21029210 */ /* 0x000fda0007f1e0ff */
[----:B------:R-:W-:Y:S05]  /*1c340*/  WARPSYNC.COLLECTIVE R15, `(.L_x_1351) ;  /* 0x000000000f087348 */ /* 0x000fea0003c00000 */
[----:B------:R0:W1:Y:S02]  /*1c350*/  SHFL.IDX P6, R14, R13, R12, R11 ;  /* 0x0000000c0d0e7389 */ /* 0x00006400000c000b */
[----:B01----:R-:W-:Y:S01]  /*1c360*/  ENDCOLLECTIVE ;  /* 0x000000000000791b */ /* 0x003fe20003800000 */
.L_x_1351:
        /* <DEDUP_REMOVED lines=10> */
.L_x_1352:
[----:B------:R-:W-:Y:S05]  /*1c410*/  BRA `(.L_x_1353) ;  /* 0xffffffb0007c7947 */ /* 0x000fea000383ffff */
.L_x_1237:
[----:B0-----:R0:W1:Y:S02]  /*1c420*/  SYNCS.PHASECHK.TRANS64.TRYWAIT P0, [R17+URZ+0x22820], R0 ;  /* 0x02282000110075a7 */ /* 0x001064000800017f */
[----:B-1----:R-:W-:Y:S05]  /*1c430*/  @!P0 NANOSLEEP.SYNCS 0x989680 ;  /* 0x009896800000895d */ /* 0x002fea0003900000 */
[----:B------:R-:W1:Y:S02]  /*1c440*/  @!P0 SYNCS.PHASECHK.TRANS64 P0, [R17+URZ+0x22820], R0 ;  /* 0x02282000110085a7 */ /* 0x000e64000800007f */
[----:B-1----:R-:W-:Y:S05]  /*1c450*/  @!P0 BRA `(.L_x_1237) ;  /* 0xfffffffc00f08947 */ /* 0x002fea000383ffff */
[----:B------:R-:W-:Y:S05]  /*1c460*/  BRA `(.L_x_1354) ;  /* 0xffffffb000d87947 */ /* 0x000fea000383ffff */
.L_x_1241:
[----:B0-----:R0:W1:Y:S02]  /*1c470*/  SYNCS.PHASECHK.TRANS64.TRYWAIT P0, [R0+URZ+0x22880], R28 ;  /* 0x0228801c000075a7 */ /* 0x001064000800017f */
[----:B-1----:R-:W-:Y:S05]  /*1c480*/  @!P0 NANOSLEEP.SYNCS 0x989680 ;  /* 0x009896800000895d */ /* 0x002fea0003900000 */
[----:B------:R-:W1:Y:S02]  /*1c490*/  @!P0 SYNCS.PHASECHK.TRANS64 P0, [R0+URZ+0x22880], R28 ;  /* 0x0228801c000085a7 */ /* 0x000e64000800007f */
[----:B-1----:R-:W-:Y:S05]  /*1c4a0*/  @!P0 BRA `(.L_x_1241) ;  /* 0xfffffffc00f08947 */ /* 0x002fea000383ffff */
[----:B------:R-:W-:Y:S05]  /*1c4b0*/  BRA `(.L_x_1355) ;  /* 0xffffffb800087947 */ /* 0x000fea000383ffff */
.L_x_1242:
        /* <DEDUP_REMOVED lines=8> */
.L_x_1357:
[----:B------:R-:W-:Y:S05]  /*1c540*/  BSYNC B0 ;  /* 0x0000000000007941 */ /* 0x000fea0003800000 */
.L_x_1356:
        /* <DEDUP_REMOVED lines=8> */
.L_x_1358:
        /* <DEDUP_REMOVED lines=8> */
.L_x_1359:
[----:B------:R-:W-:-:S05]  /*1c650*/  IMAD.IADD R6, R17, 0x1, R30 ;  /* 0x0000000111067824 */ /* 0x000fca00078e021e */
        /* <DEDUP_REMOVED lines=9> */
.L_x_1360:
[----:B------:R-:W-:Y:S02]  /*1c6f0*/  IMAD.MOV.U32 R13, RZ, RZ, R20 ;  /* 0x000000ffff0d7224 */ /* 0x000fe400078e0014 */
[----:B------:R-:W-:Y:S02]  /*1c700*/  IMAD.MOV.U32 R12, RZ, RZ, 0x2 ;  /* 0x00000002ff0c7424 */ /* 0x000fe400078e00ff */
[----:B------:R-:W-:-:S07]  /*1c710*/  IMAD.MOV.U32 R2, RZ, RZ, R14 ;  /* 0x000000ffff027224 */ /* 0x000fce00078e000e */
[----:B------:R-:W-:Y:S05]  /*1c720*/  WARPSYNC.COLLECTIVE R15, `(.L_x_1361) ;  /* 0x000000000f087348 */ /* 0x000fea0003c00000 */
[----:B------:R0:W1:Y:S02]  /*1c730*/  SHFL.IDX P6, R14, R13, R12, R11 ;  /* 0x0000000c0d0e7389 */ /* 0x00006400000c000b */
[----:B01----:R-:W-:Y:S01]  /*1c740*/  ENDCOLLECTIVE ;  /* 0x000000000000791b */ /* 0x003fe20003800000 */
.L_x_1361:
        /* <DEDUP_REMOVED lines=11> */
.L_x_1362:
[----:B------:R-:W-:Y:S02]  /*1c800*/  IMAD.MOV.U32 R13, RZ, RZ, R20 ;  /* 0x000000ffff0d7224 */ /* 0x000fe400078e0014 */
[----:B------:R-:W-:Y:S02]  /*1c810*/  IMAD.MOV.U32 R12, RZ, RZ, 0x3 ;  /* 0x00000003ff0c7424 */ /* 0x000fe400078e00ff */
[----:B------:R-:W-:-:S07]  /*1c820*/  IMAD.MOV.U32 R2, RZ, RZ, R14 ;  /* 0x000000ffff027224 */ /* 0x000fce00078e000e */
[----:B------:R-:W-:Y:S05]  /*1c830*/  WARPSYNC.COLLECTIVE R15, `(.L_x_1363) ;  /* 0x000000000f087348 */ /* 0x000fea0003c00000 */
[----:B------:R0:W1:Y:S02]  /*1c840*/  SHFL.IDX P6, R14, R13, R12, R11 ;  /* 0x0000000c0d0e7389 */ /* 0x00006400000c000b */
[----:B01----:R-:W-:Y:S01]  /*1c850*/  ENDCOLLECTIVE ;  /* 0x000000000000791b */ /* 0x003fe20003800000 */
.L_x_1363:
        /* <DEDUP_REMOVED lines=11> */
.L_x_1364:
[----:B------:R-:W-:Y:S02]  /*1c910*/  IMAD.MOV.U32 R13, RZ, RZ, R20 ;  /* 0x000000ffff0d7224 */ /* 0x000fe400078e0014 */
[----:B------:R-:W-:Y:S01]  /*1c920*/  IMAD.MOV.U32 R12, RZ, RZ, 0x4 ;  /* 0x00000004ff0c7424 */ /* 0x000fe200078e00ff */
[----:B------:R-:W-:-:S13]  /*1c930*/  IADD3 R2, P0, R33, R14, RZ ;  /* 0x0000000e21027210 */ /* 0x000fda0007f1e0ff */
[----:B------:R-:W-:Y:S05]  /*1c940*/  WARPSYNC.COLLECTIVE R15, `(.L_x_1365) ;  /* 0x000000000f087348 */ /* 0x000fea0003c00000 */
[----:B------:R0:W1:Y:S02]  /*1c950*/  SHFL.IDX P6, R14, R13, R12, R11 ;  /* 0x0000000c0d0e7389 */ /* 0x00006400000c000b */
[----:B01----:R-:W-:Y:S01]  /*1c960*/  ENDCOLLECTIVE ;  /* 0x000000000000791b */ /* 0x003fe20003800000 */
.L_x_1365:
        /* <DEDUP_REMOVED lines=10> */
.L_x_1366:
[----:B------:R-:W-:Y:S02]  /*1ca10*/  IMAD.MOV.U32 R13, RZ, RZ, R20 ;  /* 0x000000ffff0d7224 */ /* 0x000fe400078e0014 */
[----:B------:R-:W-:Y:S02]  /*1ca20*/  IMAD.MOV.U32 R12, RZ, RZ, 0x5 ;  /* 0x00000005ff0c7424 */ /* 0x000fe400078e00ff */
[----:B------:R-:W-:-:S07]  /*1ca30*/  IMAD.MOV.U32 R2, RZ, RZ, R14 ;  /* 0x000000ffff027224 */ /* 0x000fce00078e000e */
[----:B------:R-:W-:Y:S05]  /*1ca40*/  WARPSYNC.COLLECTIVE R15, `(.L_x_1367) ;  /* 0x000000000f087348 */ /* 0x000fea0003c00000 */
[----:B------:R0:W1:Y:S02]  /*1ca50*/  SHFL.IDX P6, R14, R13, R12, R11 ;  /* 0x0000000c0d0e7389 */ /* 0x00006400000c000b */
[----:B01----:R-:W-:Y:S01]  /*1ca60*/  ENDCOLLECTIVE ;  /* 0x000000000000791b */ /* 0x003fe20003800000 */
.L_x_1367:
        /* <DEDUP_REMOVED lines=11> */
.L_x_1368:
[----:B------:R-:W-:Y:S02]  /*1cb20*/  IMAD.MOV.U32 R13, RZ, RZ, R20 ;  /* 0x000000ffff0d7224 */ /* 0x000fe400078e0014 */
[----:B------:R-:W-:Y:S01]  /*1cb30*/  IMAD.MOV.U32 R12, RZ, RZ, 0x6 ;  /* 0x00000006ff0c7424 */ /* 0x000fe200078e00ff */
[----:B------:R-:W-:-:S13]  /*1cb40*/  IADD3 R2, P0, R33, R14, RZ ;  /* 0x0000000e21027210 */ /* 0x000fda0007f1e0ff */
[----:B------:R-:W-:Y:S05]  /*1cb50*/  WARPSYNC.COLLECTIVE R15, `(.L_x_1369) ;  /* 0x000000000f087348 */ /* 0x000fea0003c00000 */
[----:B------:R0:W1:Y:S02]  /*1cb60*/  SHFL.IDX P6, R14, R13, R12, R11 ;  /* 0x0000000c0d0e7389 */ /* 0x00006400000c000b */
[----:B01----:R-:W-:Y:S01]  /*1cb70*/  ENDCOLLECTIVE ;  /* 0x000000000000791b */ /* 0x003fe20003800000 */
.L_x_1369:
        /* <DEDUP_REMOVED lines=10> */
.L_x_1370:
[----:B------:R-:W-:Y:S02]  /*1cc20*/  IMAD.MOV.U32 R13, RZ, RZ, R20 ;  /* 0x000000ffff0d7224 */ /* 0x000fe400078e0014 */
[----:B------:R-:W-:Y:S02]  /*1cc30*/  IMAD.MOV.U32 R12, RZ, RZ, 0x7 ;  /* 0x00000007ff0c7424 */ /* 0x000fe400078e00ff */
[----:B------:R-:W-:-:S07]  /*1cc40*/  IMAD.MOV.U32 R2, RZ, RZ, R14 ;  /* 0x000000ffff027224 */ /* 0x000fce00078e000e */
[----:B------:R-:W-:Y:S05]  /*1cc50*/  WARPSYNC.COLLECTIVE R15, `(.L_x_1371) ;  /* 0x000000000f087348 */ /* 0x000fea0003c00000 */
[----:B------:R0:W1:Y:S02]  /*1cc60*/  SHFL.IDX P6, R14, R13, R12, R11 ;  /* 0x0000000c0d0e7389 */ /* 0x00006400000c000b */
[----:B01----:R-:W-:Y:S01]  /*1cc70*/  ENDCOLLECTIVE ;  /* 0x000000000000791b */ /* 0x003fe20003800000 */
.L_x_1371:
        /* <DEDUP_REMOVED lines=11> */
.L_x_1372:
[----:B------:R-:W-:Y:S02]  /*1cd30*/  IMAD.MOV.U32 R13, RZ, RZ, R21 ;  /* 0x000000ffff0d7224 */ /* 0x000fe400078e0015 */
[----:B------:R-:W-:Y:S02]  /*1cd40*/  IMAD.MOV.U32 R12, RZ, RZ, RZ ;  /* 0x000000ffff0c7224 */ /* 0x000fe400078e00ff */
[----:B------:R-:W-:-:S07]  /*1cd50*/  IMAD.MOV.U32 R5, RZ, RZ, R14 ;  /* 0x000000ffff057224 */ /* 0x000fce00078e000e */
[----:B------:R-:W-:Y:S05]  /*1cd60*/  WARPSYNC.COLLECTIVE R15, `(.L_x_1373) ;  /* 0x000000000f087348 */ /* 0x000fea0003c00000 */
[----:B------:R0:W1:Y:S02]  /*1cd70*/  SHFL.IDX P6, R14, R13, R12, R11 ;  /* 0x0000000c0d0e7389 */ /* 0x00006400000c000b */
[----:B01----:R-:W-:Y:S01]  /*1cd80*/  ENDCOLLECTIVE ;  /* 0x000000000000791b */ /* 0x003fe20003800000 */
.L_x_1373:
        /* <DEDUP_REMOVED lines=11> */
.L_x_1374:
[----:B------:R-:W-:Y:S02]  /*1ce40*/  IMAD.MOV.U32 R13, RZ, RZ, R21 ;  /* 0x000000ffff0d7224 */ /* 0x000fe400078e0015 */
[----:B------:R-:W-:Y:S02]  /*1ce50*/  IMAD.MOV.U32 R12, RZ, RZ, 0x1 ;  /* 0x00000001ff0c7424 */ /* 0x000fe400078e00ff */
[----:B------:R-:W-:-:S07]  /*1ce60*/  IMAD.MOV.U32 R2, RZ, RZ, R14 ;  /* 0x000000ffff027224 */ /* 0x000fce00078e000e */
[----:B------:R-:W-:Y:S05]  /*1ce70*/  WARPSYNC.COLLECTIVE R15, `(.L_x_1375) ;  /* 0x000000000f087348 */ /* 0x000fea0003c00000 */
[----:B------:R0:W1:Y:S02]  /*1ce80*/  SHFL.IDX P6, R14, R13, R12, R11 ;  /* 0x0000000c0d0e7389 */ /* 0x00006400000c000b */
[----:B01----:R-:W-:Y:S01]  /*1ce90*/  ENDCOLLECTIVE ;  /* 0x000000000000791b */ /* 0x003fe20003800000 */
.L_x_1375:
        /* <DEDUP_REMOVED lines=11> */
.L_x_1376:
[----:B------:R-:W-:Y:S01]  /*1cf50*/  IMAD.MOV.U32 R2, RZ, RZ, R14 ;  /* 0x000000ffff027224 */ /* 0x000fe200078e000e */
[----:B------:R-:W-:Y:S06]  /*1cf60*/  BRA `(.L_x_1377) ;  /* 0xffffffb000ac7947 */ /* 0x000fec000383ffff */
.L_x_1247:
[----:B---3--:R3:W4:Y:S02]  /*1cf70*/  SYNCS.PHASECHK.TRANS64.TRYWAIT P0, [R0+URZ+0x22840], R28 ;  /* 0x0228401c000075a7 */ /* 0x008724000800017f */
[----:B----4-:R-:W-:Y:S05]  /*1cf80*/  @!P0 NANOSLEEP.SYNCS 0x989680 ;  /* 0x009896800000895d */ /* 0x010fea0003900000 */
[----:B------:R-:W4:Y:S02]  /*1cf90*/  @!P0 SYNCS.PHASECHK.TRANS64 P0, [R0+URZ+0x22840], R28 ;  /* 0x0228401c000085a7 */ /* 0x000f24000800007f */
[----:B----4-:R-:W-:Y:S05]  /*1cfa0*/  @!P0 BRA `(.L_x_1247) ;  /* 0xfffffffc00f08947 */ /* 0x010fea000383ffff */
[----:B------:R-:W-:Y:S05]  /*1cfb0*/  BRA `(.L_x_1378) ;  /* 0xffffffb000fc7947 */ /* 0x000fea000383ffff */
.L_x_1248:
[----:B------:R-:W-:Y:S01]  /*1cfc0*/  BSSY B0, `(.L_x_1379) ;  /* 0x0000008000007945 */ /* 0x000fe20003800000 */
[----:B------:R-:W-:Y:S02]  /*1cfd0*/  IMAD.MOV.U32 R13, RZ, RZ, R10 ;  /* 0x000000ffff0d7224 */ /* 0x000fe400078e000a */
[----:B------:R-:W-:Y:S02]  /*1cfe0*/  IMAD.MOV.U32 R12, RZ, RZ, RZ ;  /* 0x000000ffff0c7224 */ /* 0x000fe400078e00ff */
[----:B------:R-:W-:Y:S02]  /*1cff0*/  IMAD.MOV.U32 R11, RZ, RZ, 0x181f ;  /* 0x0000181fff0b7424 */ /* 0x000fe400078e00ff */
[----:B------:R-:W-:-:S07]  /*1d000*/  IMAD.MOV.U32 R15, RZ, RZ, -0x1 ;  /* 0xffffffffff0f7424 */ /* 0x000fce00078e00ff */
[----:B0123--:R-:W-:Y:S05]  /*1d010*/  WARPSYNC.COLLECTIVE R15, `(.L_x_1380) ;  /* 0x000000000f087348 */ /* 0x00ffea0003c00000 */
[----:B------:R4:W0:Y:S02]  /*1d020*/  SHFL.IDX P6, R14, R13, R12, R11 ;  /* 0x0000000c0d0e7389 */ /* 0x00082400000c000b */
[----:B01234-:R-:W-:Y:S01]  /*1d030*/  ENDCOLLECTIVE ;  /* 0x000000000000791b */ /* 0x01ffe20003800000 */
.L_x_1380:
[----:B------:R-:W-:Y:S05]  /*1d040*/  BSYNC B0 ;  /* 0x0000000000007941 */ /* 0x000fea0003800000 */
.L_x_1379:
        /* <DEDUP_REMOVED lines=8> */
.L_x_1381:
        /* <DEDUP_REMOVED lines=8> */
.L_x_1382:
        /* <DEDUP_REMOVED lines=9> */
.L_x_1383:
[----:B------:R-:W-:Y:S02]  /*1d1e0*/  IMAD.MOV.U32 R13, RZ, RZ, R10 ;  /* 0x000000ffff0d7224 */ /* 0x000fe400078e000a */
[----:B------:R-:W-:Y:S01]  /*1d1f0*/  IMAD.MOV.U32 R12, RZ, RZ, 0x2 ;  /* 0x00000002ff0c7424 */ /* 0x000fe200078e00ff */
[----:B------:R-:W-:-:S13]  /*1d200*/  IADD3 R2, P0, R33, R14, RZ ;  /* 0x0000000e21027210 */ /* 0x000fda0007f1e0ff */
[----:B------:R-:W-:Y:S05]  /*1d210*/  WARPSYNC.COLLECTIVE R15, `(.L_x_1384) ;  /* 0x000000000f087348 */ /* 0x000fea0003c00000 */
[----:B------:R0:W1:Y:S02]  /*1d220*/  SHFL.IDX P6, R14, R13, R12, R11 ;  /* 0x0000000c0d0e7389 */ /* 0x00006400000c000b */
[----:B01----:R-:W-:Y:S01]  /*1d230*/  ENDCOLLECTIVE ;  /* 0x000000000000791b */ /* 0x003fe20003800000 */
.L_x_1384:
        /* <DEDUP_REMOVED lines=10> */
.L_x_1385:
[----:B------:R-:W-:Y:S02]  /*1d2e0*/  IMAD.MOV.U32 R13, RZ, RZ, R10 ;  /* 0x000000ffff0d7224 */ /* 0x000fe400078e000a */
[----:B------:R-:W-:Y:S02]  /*1d2f0*/  IMAD.MOV.U32 R12, RZ, RZ, 0x3 ;  /* 0x00000003ff0c7424 */ /* 0x000fe400078e00ff */
[----:B------:R-:W-:-:S07]  /*1d300*/  IMAD.MOV.U32 R2, RZ, RZ, R14 ;  /* 0x000000ffff027224 */ /* 0x000fce00078e000e */
[----:B------:R-:W-:Y:S05]  /*1d310*/  WARPSYNC.COLLECTIVE R15, `(.L_x_1386) ;  /* 0x000000000f087348 */ /* 0x000fea0003c00000 */
[----:B------:R0:W1:Y:S02]  /*1d320*/  SHFL.IDX P6, R14, R13, R12, R11 ;  /* 0x0000000c0d0e7389 */ /* 0x00006400000c000b */
[----:B01----:R-:W-:Y:S01]  /*1d330*/  ENDCOLLECTIVE ;  /* 0x000000000000791b */ /* 0x003fe20003800000 */
.L_x_1386:
        /* <DEDUP_REMOVED lines=11> */
.L_x_1387:
[----:B------:R-:W-:Y:S02]  /*1d3f0*/  IMAD.MOV.U32 R13, RZ, RZ, R10 ;  /* 0x000000ffff0d7224 */ /* 0x000fe400078e000a */
[----:B------:R-:W-:Y:S01]  /*1d400*/  IMAD.MOV.U32 R12, RZ, RZ, 0x4 ;  /* 0x00000004ff0c7424 */ /* 0x000fe200078e00ff */
[----:B------:R-:W-:-:S13]  /*1d410*/  IADD3 R2, P0, R33, R14, RZ ;  /* 0x0000000e21027210 */ /* 0x000fda0007f1e0ff */
[----:B------:R-:W-:Y:S05]  /*1d420*/  WARPSYNC.COLLECTIVE R15, `(.L_x_1388) ;  /* 0x000000000f087348 */ /* 0x000fea0003c00000 */
[----:B------:R0:W1:Y:S02]  /*1d430*/  SHFL.IDX P6, R14, R13, R12, R11 ;  /* 0x0000000c0d0e7389 */ /* 0x00006400000c000b */
[----:B01----:R-:W-:Y:S01]  /*1d440*/  ENDCOLLECTIVE ;  /* 0x000000000000791b */ /* 0x003fe20003800000 */
.L_x_1388:
        /* <DEDUP_REMOVED lines=10> */
.L_x_1389:
[----:B------:R-:W-:Y:S02]  /*1d4f0*/  IMAD.MOV.U32 R13, RZ, RZ, R10 ;  /* 0x000000ffff0d7224 */ /* 0x000fe400078e000a */
[----:B------:R-:W-:Y:S02]  /*1d500*/  IMAD.MOV.U32 R12, RZ, RZ, 0x5 ;  /* 0x00000005ff0c7424 */ /* 0x000fe400078e00ff */
[----:B------:R-:W-:-:S07]  /*1d510*/  IMAD.MOV.U32 R2, RZ, RZ, R14 ;  /* 0x000000ffff027224 */ /* 0x000fce00078e000e */
[----:B------:R-:W-:Y:S05]  /*1d520*/  WARPSYNC.COLLECTIVE R15, `(.L_x_1390) ;  /* 0x000000000f087348 */ /* 0x000fea0003c00000 */
[----:B------:R0:W1:Y:S02]  /*1d530*/  SHFL.IDX P6, R14, R13, R12, R11 ;  /* 0x0000000c0d0e7389 */ /* 0x00006400000c000b */
[----:B01----:R-:W-:Y:S01]  /*1d540*/  ENDCOLLECTIVE ;  /* 0x000000000000791b */ /* 0x003fe20003800000 */
.L_x_1390:
        /* <DEDUP_REMOVED lines=11> */
.L_x_1391:
[----:B------:R-:W-:Y:S02]  /*1d600*/  IMAD.MOV.U32 R13, RZ, RZ, R10 ;  /* 0x000000ffff0d7224 */ /* 0x000fe400078e000a */
[----:B------:R-:W-:Y:S01]  /*1d610*/  IMAD.MOV.U32 R12, RZ, RZ, 0x6 ;  /* 0x00000006ff0c7424 */ /* 0x000fe200078e00ff */
[----:B------:R-:W-:-:S13]  /*1d620*/  IADD3 R2, P0, R33, R14, RZ ;  /* 0x0000000e21027210 */ /* 0x000fda0007f1e0ff */
[----:B------:R-:W-:Y:S05]  /*1d630*/  WARPSYNC.COLLECTIVE R15, `(.L_x_1392) ;  /* 0x000000000f087348 */ /* 0x000fea0003c00000 */
[----:B------:R0:W1:Y:S02]  /*1d640*/  SHFL.IDX P6, R14, R13, R12, R11 ;  /* 0x0000000c0d0e7389 */ /* 0x00006400000c000b */
[----:B01----:R-:W-:Y:S01]  /*1d650*/  ENDCOLLECTIVE ;  /* 0x000000000000791b */ /* 0x003fe20003800000 */
.L_x_1392:
        /* <DEDUP_REMOVED lines=10> */
.L_x_1393:
[----:B------:R-:W-:Y:S02]  /*1d700*/  IMAD.MOV.U32 R13, RZ, RZ, R10 ;  /* 0x000000ffff0d7224 */ /* 0x000fe400078e000a */
[----:B------:R-:W-:Y:S02]  /*1d710*/  IMAD.MOV.U32 R12, RZ, RZ, 0x7 ;  /* 0x00000007ff0c7424 */ /* 0x000fe400078e00ff */
[----:B------:R-:W-:-:S07]  /*1d720*/  IMAD.MOV.U32 R2, RZ, RZ, R14 ;  /* 0x000000ffff027224 */ /* 0x000fce00078e000e */
[----:B------:R-:W-:Y:S05]  /*1d730*/  WARPSYNC.COLLECTIVE R15, `(.L_x_1394) ;  /* 0x000000000f087348 */ /* 0x000fea0003c00000 */
[----:B------:R0:W1:Y:S02]  /*1d740*/  SHFL.IDX P6, R14, R13, R12, R11 ;  /* 0x0000000c0d0e7389 */ /* 0x00006400000c000b */
[----:B01----:R-:W-:Y:S01]  /*1d750*/  ENDCOLLECTIVE ;  /* 0x000000000000791b */ /* 0x003fe20003800000 */
.L_x_1394:
        /* <DEDUP_REMOVED lines=11> */
.L_x_1395:
[----:B------:R-:W-:Y:S02]  /*1d810*/  IMAD.MOV.U32 R13, RZ, RZ, R9 ;  /* 0x000000ffff0d7224 */ /* 0x000fe400078e0009 */
[----:B------:R-:W-:Y:S02]  /*1d820*/  IMAD.MOV.U32 R12, RZ, RZ, RZ ;  /* 0x000000ffff0c7224 */ /* 0x000fe400078e00ff */
[----:B------:R-:W-:-:S07]  /*1d830*/  IMAD.MOV.U32 R4, RZ, RZ, R14 ;  /* 0x000000ffff047224 */ /* 0x000fce00078e000e */
[----:B------:R-:W-:Y:S05]  /*1d840*/  WARPSYNC.COLLECTIVE R15, `(.L_x_1396) ;  /* 0x000000000f087348 */ /* 0x000fea0003c00000 */
[----:B------:R0:W1:Y:S02]  /*1d850*/  SHFL.IDX P6, R14, R13, R12, R11 ;  /* 0x0000000c0d0e7389 */ /* 0x00006400000c000b */
[----:B01----:R-:W-:Y:S01]  /*1d860*/  ENDCOLLECTIVE ;  /* 0x000000000000791b */ /* 0x003fe20003800000 */
.L_x_1396:
        /* <DEDUP_REMOVED lines=11> */
.L_x_1397:
[----:B------:R-:W-:Y:S02]  /*1d920*/  IMAD.MOV.U32 R13, RZ, RZ, R9 ;  /* 0x000000ffff0d7224 */ /* 0x000fe400078e0009 */
[----:B------:R-:W-:Y:S02]  /*1d930*/  IMAD.MOV.U32 R12, RZ, RZ, 0x1 ;  /* 0x00000001ff0c7424 */ /* 0x000fe400078e00ff */
[----:B------:R-:W-:-:S07]  /*1d940*/  IMAD.MOV.U32 R2, RZ, RZ, R14 ;  /* 0x000000ffff027224 */ /* 0x000fce00078e000e */
[----:B------:R-:W-:Y:S05]  /*1d950*/  WARPSYNC.COLLECTIVE R15, `(.L_x_1398) ;  /* 0x000000000f087348 */ /* 0x000fea0003c00000 */
[----:B------:R0:W1:Y:S02]  /*1d960*/  SHFL.IDX P6, R14, R13, R12, R11 ;  /* 0x0000000c0d0e7389 */ /* 0x00006400000c000b */
[----:B01----:R-:W-:Y:S01]  /*1d970*/  ENDCOLLECTIVE ;  /* 0x000000000000791b */ /* 0x003fe20003800000 */
.L_x_1398:
        /* <DEDUP_REMOVED lines=11> */
.L_x_1399:
[----:B------:R-:W-:Y:S01]  /*1da30*/  IMAD.MOV.U32 R8, RZ, RZ, R14 ;  /* 0x000000ffff087224 */ /* 0x000fe200078e000e */
[----:B------:R-:W-:Y:S06]  /*1da40*/  BRA `(.L_x_1400) ;  /* 0xffffffac00987947 */ /* 0x000fec000383ffff */
.L_x_1253:
[----:B0-----:R0:W1:Y:S02]  /*1da50*/  SYNCS.PHASECHK.TRANS64.TRYWAIT P2, [R19+URZ+0x22870], R0 ;  /* 0x02287000130075a7 */ /* 0x001064000804017f */
[----:B-1----:R-:W-:Y:S05]  /*1da60*/  @!P2 NANOSLEEP.SYNCS 0x989680 ;  /* 0x009896800000a95d */ /* 0x002fea0003900000 */
[----:B------:R-:W1:Y:S02]  /*1da70*/  @!P2 SYNCS.PHASECHK.TRANS64 P2, [R19+URZ+0x22870], R0 ;  /* 0x022870001300a5a7 */ /* 0x000e64000804007f */
[----:B-1----:R-:W-:Y:S05]  /*1da80*/  @!P2 BRA `(.L_x_1253) ;  /* 0xfffffffc00f0a947 */ /* 0x002fea000383ffff */
[----:B------:R-:W-:Y:S05]  /*1da90*/  BRA `(.L_x_1401) ;  /* 0xffffffac00fc7947 */ /* 0x000fea000383ffff */
.L_x_1255:
[----:B0-----:R0:W1:Y:S02]  /*1daa0*/  SYNCS.PHASECHK.TRANS64.TRYWAIT P2, [R19+URZ+0x22860], R2 ;  /* 0x02286002130075a7 */ /* 0x001064000804017f */
[----:B-1----:R-:W-:Y:S05]  /*1dab0*/  @!P2 NANOSLEEP.SYNCS 0x989680 ;  /* 0x009896800000a95d */ /* 0x002fea0003900000 */
[----:B------:R-:W1:Y:S02]  /*1dac0*/  @!P2 SYNCS.PHASECHK.TRANS64 P2, [R19+URZ+0x22860], R2 ;  /* 0x022860021300a5a7 */ /* 0x000e64000804007f */
[----:B-1----:R-:W-:Y:S05]  /*1dad0*/  @!P2 BRA `(.L_x_1255) ;  /* 0xfffffffc00f0a947 */ /* 0x002fea000383ffff */
[----:B------:R-:W-:Y:S05]  /*1dae0*/  BRA `(.L_x_1402) ;  /* 0xffffffb0000c7947 */ /* 0x000fea000383ffff */
.L_x_1263:
[----:B--2---:R2:W3:Y:S02]  /*1daf0*/  SYNCS.PHASECHK.TRANS64.TRYWAIT P2, [R18+URZ+0x22870], R3 ;  /* 0x02287003120075a7 */ /* 0x0044e4000804017f */
[----:B---3--:R-:W-:Y:S05]  /*1db00*/  @!P2 NANOSLEEP.SYNCS 0x989680 ;  /* 0x009896800000a95d */ /* 0x008fea0003900000 */
[----:B------:R-:W3:Y:S02]  /*1db10*/  @!P2 SYNCS.PHASECHK.TRANS64 P2, [R18+URZ+0x22870], R3 ;  /* 0x022870031200a5a7 */ /* 0x000ee4000804007f */
[----:B---3--:R-:W-:Y:S05]  /*1db20*/  @!P2 BRA `(.L_x_1263) ;  /* 0xfffffffc00f0a947 */ /* 0x008fea000383ffff */
[----:B------:R-:W-:Y:S05]  /*1db30*/  BRA `(.L_x_1403) ;  /* 0xffffffb400d07947 */ /* 0x000fea000383ffff */
.L_x_1265:
[----:B0-----:R0:W2:Y:S02]  /*1db40*/  SYNCS.PHASECHK.TRANS64.TRYWAIT P2, [R18+URZ+0x22860], R3 ;  /* 0x02286003120075a7 */ /* 0x0010a4000804017f */
[----:B--2---:R-:W-:Y:S05]  /*1db50*/  @!P2 NANOSLEEP.SYNCS 0x989680 ;  /* 0x009896800000a95d */ /* 0x004fea0003900000 */
[----:B------:R-:W2:Y:S02]  /*1db60*/  @!P2 SYNCS.PHASECHK.TRANS64 P2, [R18+URZ+0x22860], R3 ;  /* 0x022860031200a5a7 */ /* 0x000ea4000804007f */
[----:B--2---:R-:W-:Y:S05]  /*1db70*/  @!P2 BRA `(.L_x_1265) ;  /* 0xfffffffc00f0a947 */ /* 0x004fea000383ffff */
[----:B------:R-:W-:Y:S05]  /*1db80*/  BRA `(.L_x_1404) ;  /* 0xffffffb400e07947 */ /* 0x000fea000383ffff */
.L_x_1272:
[----:B-1----:R1:W2:Y:S02]  /*1db90*/  SYNCS.PHASECHK.TRANS64.TRYWAIT P0, [R5+URZ+0x22820], R0 ;  /* 0x02282000050075a7 */ /* 0x0022a4000800017f */
[----:B--2---:R-:W-:Y:S05]  /*1dba0*/  @!P0 NANOSLEEP.SYNCS 0x989680 ;  /* 0x009896800000895d */ /* 0x004fea0003900000 */
[----:B------:R-:W2:Y:S02]  /*1dbb0*/  @!P0 SYNCS.PHASECHK.TRANS64 P0, [R5+URZ+0x22820], R0 ;  /* 0x02282000050085a7 */ /* 0x000ea4000800007f */
[----:B--2---:R-:W-:Y:S05]  /*1dbc0*/  @!P0 BRA `(.L_x_1272) ;  /* 0xfffffffc00f08947 */ /* 0x004fea000383ffff */
[----:B------:R-:W-:Y:S05]  /*1dbd0*/  BRA `(.L_x_1405) ;  /* 0xffffffbc00dc7947 */ /* 0x000fea000383ffff */
.L_x_1273:
[----:B------:R-:W2:Y:S01]  /*1dbe0*/  S2R R2, SR_TID.X ;  /* 0x0000000000027919 */ /* 0x000ea20000002100 */
[----:B------:R-:W-:Y:S01]  /*1dbf0*/  BSSY B0, `(.L_x_1406) ;  /* 0x000000a000007945 */ /* 0x000fe20003800000 */
[----:B------:R-:W-:Y:S02]  /*1dc00*/  IMAD.MOV.U32 R12, RZ, RZ, RZ ;  /* 0x000000ffff0c7224 */ /* 0x000fe400078e00ff */
[----:B------:R-:W-:Y:S02]  /*1dc10*/  IMAD.MOV.U32 R11, RZ, RZ, 0x1f ;  /* 0x0000001fff0b7424 */ /* 0x000fe400078e00ff */
[----:B------:R-:W-:Y:S01]  /*1dc20*/  IMAD.MOV.U32 R15, RZ, RZ, -0x1 ;  /* 0xffffffffff0f7424 */ /* 0x000fe200078e00ff */
[----:B--2---:R-:W-:-:S04]  /*1dc30*/  SHF.R.U32.HI R2, RZ, 0x5, R2 ;  /* 0x00000005ff027819 */ /* 0x004fc80000011602 */
[----:B------:R-:W-:-:S05]  /*1dc40*/  LOP3.LUT R2, R2, 0x3, RZ, 0xc0, !PT ;  /* 0x0000000302027812 */ /* 0x000fca00078ec0ff */
[----:B------:R-:W-:-:S07]  /*1dc50*/  IMAD.MOV.U32 R13, RZ, RZ, R2 ;  /* 0x000000ffff0d7224 */ /* 0x000fce00078e0002 */
[----:B01----:R-:W-:Y:S05]  /*1dc60*/  WARPSYNC.COLLECTIVE R15, `(.L_x_1407) ;  /* 0x000000000f087348 */ /* 0x003fea0003c00000 */
[----:B------:R2:W3:Y:S02]  /*1dc70*/  SHFL.IDX P6, R14, R13, R12, R11 ;  /* 0x0000000c0d0e7389 */ /* 0x0004e400000c000b */
[----:B0123--:R-:W-:Y:S01]  /*1dc80*/  ENDCOLLECTIVE ;  /* 0x000000000000791b */ /* 0x00ffe20003800000 */
.L_x_1407:
[----:B------:R-:W-:Y:S05]  /*1dc90*/  BSYNC B0 ;  /* 0x0000000000007941 */ /* 0x000fea0003800000 */
.L_x_1406:
[----:B------:R-:W-:Y:S05]  /*1dca0*/  BRA `(.L_x_1408) ;  /* 0xffffffbc00c47947 */ /* 0x000fea000383ffff */
.L_x_1276:
[----:B------:R-:W-:Y:S01]  /*1dcb0*/  BSSY B1, `(.L_x_1409) ;  /* 0x0000006000017945 */ /* 0x000fe20003800000 */
[----:B------:R-:W-:-:S07]  /*1dcc0*/  IMAD.MOV.U32 R15, RZ, RZ, -0x1 ;  /* 0xffffffffff0f7424 */ /* 0x000fce00078e00ff */
[----:B01----:R-:W-:Y:S05]  /*1dcd0*/  WARPSYNC.COLLECTIVE R15, `(.L_x_1410) ;  /* 0x000000000f0c7348 */ /* 0x003fea0003c00000 */
[----:B------:R-:W-:Y:S02]  /*1dce0*/  ELECT P6, UR62, PT ;  /* 0x00000000003e782f */ /* 0x000fe400038c0000 */
[----:B------:R-:W-:Y:S01]  /*1dcf0*/  MOV R14, UR62 ;  /* 0x0000003e000e7c02 */ /* 0x000fe20008000f00 */
[----:B01----:R-:W-:Y:S10]  /*1dd00*/  ENDCOLLECTIVE ;  /* 0x000000000000791b */ /* 0x003ff40003800000 */
.L_x_1410:
[----:B------:R-:W-:Y:S05]  /*1dd10*/  BSYNC B1 ;  /* 0x0000000000017941 */ /* 0x000fea0003800000 */
.L_x_1409:
[----:B------:R-:W-:Y:S05]  /*1dd20*/  BRA `(.L_x_1411) ;  /* 0xffffffbc00bc7947 */ /* 0x000fea000383ffff */
.L_x_1278:
[----:B-1----:R1:W2:Y:S02]  /*1dd30*/  SYNCS.PHASECHK.TRANS64.TRYWAIT P1, [R3+URZ+0x22840], R2 ;  /* 0x02284002030075a7 */ /* 0x0022a4000802017f */
[----:B--2---:R-:W-:Y:S05]  /*1dd40*/  @!P1 NANOSLEEP.SYNCS 0x989680 ;  /* 0x009896800000995d */ /* 0x004fea0003900000 */
[----:B------:R-:W2:Y:S02]  /*1dd50*/  @!P1 SYNCS.PHASECHK.TRANS64 P1, [R3+URZ+0x22840], R2 ;  /* 0x02284002030095a7 */ /* 0x000ea4000802007f */
[----:B--2---:R-:W-:Y:S05]  /*1dd60*/  @!P1 BRA `(.L_x_1278) ;  /* 0xfffffffc00f09947 */ /* 0x004fea000383ffff */
[----:B------:R-:W-:Y:S05]  /*1dd70*/  BRA `(.L_x_1412) ;  /* 0xffffffbc00dc7947 */ /* 0x000fea000383ffff */
.L_x_1280:
[----:B--2---:R2:W3:Y:S02]  /*1dd80*/  SYNCS.PHASECHK.TRANS64.TRYWAIT P1, [R29+URZ+0x22840], R0 ;  /* 0x022840001d0075a7 */ /* 0x0044e4000802017f */
[----:B---3--:R-:W-:Y:S05]  /*1dd90*/  @!P1 NANOSLEEP.SYNCS 0x989680 ;  /* 0x009896800000995d */ /* 0x008fea0003900000 */
[----:B------:R-:W3:Y:S02]  /*1dda0*/  @!P1 SYNCS.PHASECHK.TRANS64 P1, [R29+URZ+0x22840], R0 ;  /* 0x022840001d0095a7 */ /* 0x000ee4000802007f */
[----:B---3--:R-:W-:Y:S05]  /*1ddb0*/  @!P1 BRA `(.L_x_1280) ;  /* 0xfffffffc00f09947 */ /* 0x008fea000383ffff */
[----:B------:R-:W-:Y:S05]  /*1ddc0*/  BRA `(.L_x_1413) ;  /* 0xffffffbc00e87947 */ /* 0x000fea000383ffff */
.L_x_1282:
[----:B---3--:R3:W4:Y:S02]  /*1ddd0*/  SYNCS.PHASECHK.TRANS64.TRYWAIT P1, [R3+URZ+0x22860], R2 ;  /* 0x02286002030075a7 */ /* 0x008724000802017f */
[----:B----4-:R-:W-:Y:S05]  /*1dde0*/  @!P1 NANOSLEEP.SYNCS 0x989680 ;  /* 0x009896800000995d */ /* 0x010fea0003900000 */
[----:B------:R-:W4:Y:S02]  /*1ddf0*/  @!P1 SYNCS.PHASECHK.TRANS64 P1, [R3+URZ+0x22860], R2 ;  /* 0x02286002030095a7 */ /* 0x000f24000802007f */
[----:B----4-:R-:W-:Y:S05]  /*1de00*/  @!P1 BRA `(.L_x_1282) ;  /* 0xfffffffc00f09947 */ /* 0x010fea000383ffff */
[----:B------:R-:W-:Y:S05]  /*1de10*/  BRA `(.L_x_1414) ;  /* 0xffffffbc00e47947 */ /* 0x000fea000383ffff */
.L_x_1284:
[----:B----4-:R4:W0:Y:S02]  /*1de20*/  SYNCS.PHASECHK.TRANS64.TRYWAIT P1, [R29+URZ+0x22860], R0 ;  /* 0x022860001d0075a7 */ /* 0x010824000802017f */
[----:B0-----:R-:W-:Y:S05]  /*1de30*/  @!P1 NANOSLEEP.SYNCS 0x989680 ;  /* 0x009896800000995d */ /* 0x001fea0003900000 */
[----:B------:R-:W0:Y:S02]  /*1de40*/  @!P1 SYNCS.PHASECHK.TRANS64 P1, [R29+URZ+0x22860], R0 ;  /* 0x022860001d0095a7 */ /* 0x000e24000802007f */
[----:B0-----:R-:W-:Y:S05]  /*1de50*/  @!P1 BRA `(.L_x_1284) ;  /* 0xfffffffc00f09947 */ /* 0x001fea000383ffff */
[----:B------:R-:W-:Y:S05]  /*1de60*/  BRA `(.L_x_1415) ;  /* 0xffffffbc00e07947 */ /* 0x000fea000383ffff */
.L_x_1286:
[----:B------:R0:W0:Y:S02]  /*1de70*/  SYNCS.PHASECHK.TRANS64.TRYWAIT P1, [R3+URZ+0x22880], R2 ;  /* 0x02288002030075a7 */ /* 0x000024000802017f */
[----:B0-----:R-:W-:Y:S05]  /*1de80*/  @!P1 NANOSLEEP.SYNCS 0x989680 ;  /* 0x009896800000995d */ /* 0x001fea0003900000 */
[----:B------:R-:W0:Y:S02]  /*1de90*/  @!P1 SYNCS.PHASECHK.TRANS64 P1, [R3+URZ+0x22880], R2 ;  /* 0x02288002030095a7 */ /* 0x000e24000802007f */
[----:B0-----:R-:W-:Y:S05]  /*1dea0*/  @!P1 BRA `(.L_x_1286) ;  /* 0xfffffffc00f09947 */ /* 0x001fea000383ffff */
[----:B------:R-:W-:Y:S05]  /*1deb0*/  BRA `(.L_x_1416) ;  /* 0xffffffbc00dc7947 */ /* 0x000fea000383ffff */
.L_x_1417:
        /* <DEDUP_REMOVED lines=12> */
.L_x_3625:


//--------------------- .text._ZN7cutlass13device_kernelIN5flash11enable_sm90INS1_16FlashAttnFwdSm90INS1_25CollectiveMainloopFwdSm90ILi2EN4cute5tupleIJNS5_1CILi1EEES8_S8_EEENS6_IJNS7_ILi128EEENS7_ILi160EEESA_EEELi128ENS_12float_e4m3_tEfNS_4arch4Sm90ELb0ELb1ELb0ELb1ELb1ELb0ELb0ELb1ELb1ELb1ELb0ELb0EEENS1_21CollectiveEpilogueFwdINS6_IJSA_SA_SB_EEES9_NS_10bfloat16_tESF_Li256ELb1ELb1ELb0ELb1EEENS1_36VarlenDynamicPersistentTileSchedulerILi128ELi160ELi256ELi128ELb0ELb1ELb1ELb1ELb0ELb1EEEEEEEEEvNT_6ParamsE --------------------------
	.section	.text._ZN7cutlass13device_kernelIN5flash11enable_sm90INS1_16FlashAttnFwdSm90INS1_25CollectiveMainloopFwdSm90ILi2EN4cute5tupleIJNS5_1CILi1EEES8_S8_EEENS6_IJNS7_ILi128EEENS7_ILi160EEESA_EEELi128ENS_12float_e4m3_tEfNS_4arch4Sm90ELb0ELb1ELb0ELb1ELb1ELb0ELb0ELb1ELb1ELb1ELb0ELb0EEENS1_21CollectiveEpilogueFwdINS6_IJSA_SA_SB_EEES9_NS_10bfloat16_tESF_Li256ELb1ELb1ELb0ELb1EEENS1_36VarlenDynamicPersistentTileSchedulerILi128ELi160ELi256ELi128ELb0ELb1ELb1ELb1ELb0ELb1EEEEEEEEEvNT_6ParamsE,"ax",@progbits
	.align	128
.text._ZN7cutlass13device_kernelIN5flash11enable_sm90INS1_16FlashAttnFwdSm90INS1_25CollectiveMainloopFwdSm90ILi2EN4cute5tupleIJNS5_1CILi1EEES8_S8_EEENS6_IJNS7_ILi128EEENS7_ILi160EEESA_EEELi128ENS_12float_e4m3_tEfNS_4arch4Sm90ELb0ELb1ELb0ELb1ELb1ELb0ELb0ELb1ELb1ELb1ELb0ELb0EEENS1_21CollectiveEpilogueFwdINS6_IJSA_SA_SB_EEES9_NS_10bfloat16_tESF_Li256ELb1ELb1ELb0ELb1EEENS1_36VarlenDynamicPersistentTileSchedulerILi128ELi160ELi256ELi128ELb0ELb1ELb1ELb1ELb0ELb1EEEEEEEEEvNT_6ParamsE:
        .type           _ZN7cutlass13device_kernelIN5flash11enable_sm90INS1_16FlashAttnFwdSm90INS1_25CollectiveMainloopFwdSm90ILi2EN4cute5tupleIJNS5_1CILi1EEES8_S8_EEENS6_IJNS7_ILi128EEENS7_ILi160EEESA_EEELi128ENS_12float_e4m3_tEfNS_4arch4Sm90ELb0ELb1ELb0ELb1ELb1ELb0ELb0ELb1ELb1ELb1ELb0ELb0EEENS1_21CollectiveEpilogueFwdINS6_IJSA_SA_SB_EEES9_NS_10bfloat16_tESF_Li256ELb1ELb1ELb0ELb1EEENS1_36VarlenDynamicPersistentTileSchedulerILi128ELi160ELi256ELi128ELb0ELb1ELb1ELb1ELb0ELb1EEEEEEEEEvNT_6ParamsE,@function
        .size           _ZN7cutlass13device_kernelIN5flash11enable_sm90INS1_16FlashAttnFwdSm90INS1_25CollectiveMainloopFwdSm90ILi2EN4cute5tupleIJNS5_1CILi1EEES8_S8_EEENS6_IJNS7_ILi128EEENS7_ILi160EEESA_EEELi128ENS_12float_e4m3_tEfNS_4arch4Sm90ELb0ELb1ELb0ELb1ELb1ELb0ELb0ELb1ELb1ELb1ELb0ELb0EEENS1_21CollectiveEpilogueFwdINS6_IJSA_SA_SB_EEES9_NS_10bfloat16_tESF_Li256ELb1ELb1ELb0ELb1EEENS1_36VarlenDynamicPersistentTileSchedulerILi128ELi160ELi256ELi128ELb0ELb1ELb1ELb1ELb0ELb1EEEEEEEEEvNT_6ParamsE,(.L_x_3626 - _ZN7cutlass13device_kernelIN5flash11enable_sm90INS1_16FlashAttnFwdSm90INS1_25CollectiveMainloopFwdSm90ILi2EN4cute5tupleIJNS5_1CILi1EEES8_S8_EEENS6_IJNS7_ILi128EEENS7_ILi160EEESA_EEELi128ENS_12float_e4m3_tEfNS_4arch4Sm90ELb0ELb1ELb0ELb1ELb1ELb0ELb0ELb1ELb1ELb1ELb0ELb0EEENS1_21CollectiveEpilogueFwdINS6_IJSA_SA_SB_EEES9_NS_10bfloat16_tESF_Li256ELb1ELb1ELb0ELb1EEENS1_36VarlenDynamicPersistentTileSchedulerILi128ELi160ELi256ELi128ELb0ELb1ELb1ELb1ELb0ELb1EEEEEEEEEvNT_6ParamsE)
        .other          _ZN7cutlass13device_kernelIN5flash11enable_sm90INS1_16FlashAttnFwdSm90INS1_25CollectiveMainloopFwdSm90ILi2EN4cute5tupleIJNS5_1CILi1EEES8_S8_EEENS6_IJNS7_ILi128EEENS7_ILi160EEESA_EEELi128ENS_12float_e4m3_tEfNS_4arch4Sm90ELb0ELb1ELb0ELb1ELb1ELb0ELb0ELb1ELb1ELb1ELb0ELb0EEENS1_21CollectiveEpilogueFwdINS6_IJSA_SA_SB_EEES9_NS_10bfloat16_tESF_Li256ELb1ELb1ELb0ELb1EEENS1_36VarlenDynamicPersistentTileSchedulerILi128ELi160ELi256ELi128ELb0ELb1ELb1ELb1ELb0ELb1EEEEEEEEEvNT_6ParamsE,@"STO_CUDA_ENTRY STV_DEFAULT"
_ZN7cutlass13device_kernelIN5flash11enable_sm90INS1_16FlashAttnFwdSm90INS1_25CollectiveMainloopFwdSm90ILi2EN4cute5tupleIJNS5_1CILi1EEES8_S8_EEENS6_IJNS7_ILi128EEENS7_ILi160EEESA_EEELi128ENS_12float_e4m3_tEfNS_4arch4Sm90ELb0ELb1ELb0ELb1ELb1ELb0ELb0ELb1ELb1ELb1ELb0ELb0EEENS1_21CollectiveEpilogueFwdINS6_IJSA_SA_SB_EEES9_NS_10bfloat16_tESF_Li256ELb1ELb1ELb0ELb1EEENS1_36VarlenDynamicPersistentTileSchedulerILi128ELi160ELi256ELi128ELb0ELb1ELb1ELb1ELb0ELb1EEEEEEEEEvNT_6ParamsE:
        /* <DEDUP_REMOVED lines=45> */
.L_x_1418:
        /* <DEDUP_REMOVED lines=22> */
.L_x_1419:
        /* <DEDUP_REMOVED lines=18> */
.L_x_1420:
        /* <DEDUP_REMOVED lines=22> */
.L_x_1421:
        /* <DEDUP_REMOVED lines=24> */
.L_x_1422:
        /* <DEDUP_REMOVED lines=8> */
.L_x_1424:
        /* <DEDUP_REMOVED lines=20> */
[----:B------:R-:W-:Y:S01]  /*09f0*/  ULOP3.LUT UR48, UR36, 0x1, URZ, 0xfc, !UPT ;  /* 0x0000000124307892 */ /* 0x000fe2000f8efc3f */
[----:B------:R-:W-:Y:S01]  /*0a00*/  R2UR UR5, R9 ;  /* 0x00000000090572ca */ /* 0x000fe200000e0000 */
[----:B------:R-:W-:Y:S01]  /*0a10*/  UMOV UR47, URZ ;  /* 0x0000003f002f7c82 */ /* 0x000fe20008000000 */
[----:B------:R-:W-:Y:S01]  /*0a20*/  SHF.R.S32.HI R3, RZ, 0x1f, R198 ;  /* 0x0000001fff037819 */ /* 0x000fe200000114c6 */
[----:B------:R-:W-:Y:S01]  /*0a30*/  UMOV UR46, URZ ;  /* 0x0000003f002e7c82 */ /* 0x000fe20008000000 */
[----:B------:R-:W-:Y:S01]  /*0a40*/  R2UR UR50, R10 ;  /* 0x000000000a3272ca */ /* 0x000fe200000e0000 */
[----:B------:R-:W-:Y:S01]  /*0a50*/  UMOV UR45, URZ ;  /* 0x0000003f002d7c82 */ /* 0x000fe20008000000 */
[CC--:B------:R-:W-:Y:S02]  /*0a60*/  LEA.HI R0, R3.reuse, R198.reuse, RZ, 0x7 ;  /* 0x000000c603007211 */ /* 0x0c0fe400078f38ff */
[----:B------:R-:W-:-:S02]  /*0a70*/  LEA.HI R4, R3, R198, RZ, 0x5 ;  /* 0x000000c603047211 */ /* 0x000fc400078f28ff */
[----:B------:R-:W-:Y:S02]  /*0a80*/  LOP3.LUT R191, R0, 0xffffff80, RZ, 0xc0, !PT ;  /* 0xffffff8000bf7812 */ /* 0x000fe400078ec0ff */
[CC--:B------:R-:W-:Y:S01]  /*0a90*/  LEA.HI R2, R3.reuse, R198.reuse, RZ, 0x4 ;  /* 0x000000c603027211 */ /* 0x0c0fe200078f20ff */
[----:B------:R-:W-:Y:S01]  /*0aa0*/  IMAD.SHL.U32 R4, R4, 0x20, RZ ;  /* 0x0000002004047824 */ /* 0x000fe200078e00ff */
[-C--:B------:R-:W-:Y:S01]  /*0ab0*/  LEA.HI R11, R3, R198.reuse, RZ, 0x2 ;  /* 0x000000c6030b7211 */ /* 0x080fe200078f10ff */
[----:B------:R-:W-:Y:S01]  /*0ac0*/  IMAD.IADD R191, R198, 0x1, -R191 ;  /* 0x00000001c6bf7824 */ /* 0x000fe200078e0abf */
[----:B------:R-:W-:Y:S02]  /*0ad0*/  LOP3.LUT R5, R2, 0x3fffff0, RZ, 0xc0, !PT ;  /* 0x03fffff002057812 */ /* 0x000fe400078ec0ff */
[----:B------:R-:W-:Y:S02]  /*0ae0*/  LOP3.LUT R11, R11, 0xfffffffc, RZ, 0xc0, !PT ;  /* 0xfffffffc0b0b7812 */ /* 0x000fe400078ec0ff */
[----:B------:R-:W-:Y:S01]  /*0af0*/  SHF.R.S32.HI R6, RZ, 0x1f, R191 ;  /* 0x0000001fff067819 */ /* 0x000fe200000114bf */
[C---:B------:R-:W-:Y:S01]  /*0b00*/  IMAD.IADD R5, R198.reuse, 0x1, -R5 ;  /* 0x00000001c6057824 */ /* 0x040fe200078e0a05 */
[----:B------:R-:W-:Y:S01]  /*0b10*/  LEA.HI R3, R3, R198, RZ, 0x3 ;  /* 0x000000c603037211 */ /* 0x000fe200078f18ff */
[----:B------:R-:W-:Y:S01]  /*0b20*/  IMAD.IADD R11, R198, 0x1, -R11 ;  /* 0x00000001c60b7824 */ /* 0x000fe200078e0a0b */
[----:B------:R-:W-:-:S02]  /*0b30*/  LEA.HI R8, R6, R191, RZ, 0x2 ;  /* 0x000000bf06087211 */ /* 0x000fc400078f10ff */
[----:B------:R-:W-:Y:S02]  /*0b40*/  SHF.R.S32.HI R193, RZ, 0x7, R0 ;  /* 0x00000007ffc17819 */ /* 0x000fe40000011400 */
[--C-:B------:R-:W-:Y:S02]  /*0b50*/  SHF.R.S32.HI R9, RZ, 0x2, R8.reuse ;  /* 0x00000002ff097819 */ /* 0x100fe40000011408 */
[----:B------:R-:W-:Y:S02]  /*0b60*/  SHF.R.S32.HI R10, RZ, 0x1f, R8 ;  /* 0x0000001fff0a7819 */ /* 0x000fe40000011408 */
[----:B------:R-:W-:Y:S02]  /*0b70*/  LOP3.LUT R4, R4, 0xfffffc00, RZ, 0xc0, !PT ;  /* 0xfffffc0004047812 */ /* 0x000fe400078ec0ff */
[----:B------:R-:W-:Y:S02]  /*0b80*/  LEA.HI R10, R10, R9, RZ, 0x3 ;  /* 0x000000090a0a7211 */ /* 0x000fe400078f18ff */
[----:B------:R-:W-:Y:S01]  /*0b90*/  LOP3.LUT R189, R3, 0xfffffff8, RZ, 0xc0, !PT ;  /* 0xfffffff803bd7812 */ /* 0x000fe200078ec0ff */
[----:B------:R-:W-:Y:S01]  /*0ba0*/  IMAD R5, R5, 0x40, R4 ;  /* 0x0000004005057824 */ /* 0x000fe200078e0204 */
[----:B------:R-:W-:-:S02]  /*0bb0*/  SHF.R.S32.HI R7, RZ, 0x4, R2 ;  /* 0x00000004ff077819 */ /* 0x000fc40000011402 */
[----:B------:R-:W-:Y:S01]  /*0bc0*/  LOP3.LUT R10, R10, 0xfffffff8, RZ, 0xc0, !PT ;  /* 0xfffffff80a0a7812 */ /* 0x000fe200078ec0ff */
[----:B------:R-:W-:Y:S01]  /*0bd0*/  IMAD.IADD R189, R198, 0x1, -R189 ;  /* 0x00000001c6bd7824 */ /* 0x000fe200078e0abd */
[----:B------:R-:W-:Y:S02]  /*0be0*/  LEA.HI R6, R6, R191, RZ, 0x5 ;  /* 0x000000bf06067211 */ /* 0x000fe400078f28ff */
[----:B------:R-:W-:Y:S01]  /*0bf0*/  LEA.HI R0, R0, R193, RZ, 0x1 ;  /* 0x000000c100007211 */ /* 0x000fe200078f08ff */
[----:B------:R-:W-:Y:S01]  /*0c00*/  IMAD.IADD R9, R9, 0x1, -R10 ;  /* 0x0000000109097824 */ /* 0x000fe200078e0a0a */
[----:B------:R-:W-:Y:S01]  /*0c10*/  LEA.HI R2, R2, R7, RZ, 0x1 ;  /* 0x0000000702027211 */ /* 0x000fe200078f08ff */
[----:B------:R-:W-:Y:S01]  /*0c20*/  IMAD.SHL.U32 R23, R189, 0x8, RZ ;  /* 0x00000008bd177824 */ /* 0x000fe200078e00ff */
[----:B------:R-:W-:Y:S02]  /*0c30*/  SHF.R.S32.HI R6, RZ, 0x5, R6 ;  /* 0x00000005ff067819 */ /* 0x000fe40000011406 */
[----:B------:R-:W-:Y:S01]  /*0c40*/  LEA.HI R4, R11, R11, RZ, 0x1 ;  /* 0x0000000b0b047211 */ /* 0x000fe200078f08ff */
[----:B------:R-:W-:Y:S01]  /*0c50*/  VIADD R188, R23, 0x40 ;  /* 0x0000004017bc7836 */ /* 0x000fe20000000000 */
[----:B------:R-:W-:Y:S01]  /*0c60*/  LOP3.LUT R0, R0, 0x3fffffe, RZ, 0xc0, !PT ;  /* 0x03fffffe00007812 */ /* 0x000fe200078ec0ff */
[----:B------:R-:W-:Y:S01]  /*0c70*/  IMAD R9, R6, 0x10, R9 ;  /* 0x0000001006097824 */ /* 0x000fe200078e0209 */
[----:B------:R-:W-:-:S02]  /*0c80*/  LOP3.LUT R2, R2, 0x1ffffffe, RZ, 0xc0, !PT ;  /* 0x1ffffffe02027812 */ /* 0x000fc400078ec0ff */
[----:B------:R-:W-:Y:S01]  /*0c90*/  LOP3.LUT R4, R4, 0x1ffffffe, RZ, 0xc0, !PT ;  /* 0x1ffffffe04047812 */ /* 0x000fe200078ec0ff */
[----:B------:R-:W-:Y:S01]  /*0ca0*/  IMAD.IADD R0, R193, 0x1, -R0 ;  /* 0x00000001c1007824 */ /* 0x000fe200078e0a00 */
[----:B------:R-:W-:Y:S01]  /*0cb0*/  LOP3.LUT R8, R8, 0x7ffffffc, RZ, 0xc0, !PT ;  /* 0x7ffffffc08087812 */ /* 0x000fe200078ec0ff */
[----:B------:R-:W-:Y:S01]  /*0cc0*/  IMAD.IADD R2, R7, 0x1, -R2 ;  /* 0x0000000107027824 */ /* 0x000fe200078e0a02 */
[----:B------:R-:W-:Y:S01]  /*0cd0*/  SHF.R.S32.HI R190, RZ, 0x3, R3 ;  /* 0x00000003ffbe7819 */ /* 0x000fe20000011403 */
[----:B------:R-:W-:Y:S01]  /*0ce0*/  IMAD.IADD R11, R11, 0x1, -R4 ;  /* 0x000000010b0b7824 */ /* 0x000fe200078e0a04 */
[----:B------:R-:W-:Y:S01]  /*0cf0*/  SHF.R.S32.HI R197, RZ, 0x1f, R23 ;  /* 0x0000001fffc57819 */ /* 0x000fe20000011417 */
[----:B------:R-:W-:Y:S01]  /*0d00*/  IMAD R194, R0, 0x40, R9 ;  /* 0x0000004000c27824 */ /* 0x000fe200078e0209 */
[----:B------:R-:W-:Y:S01]  /*0d10*/  SHF.R.S32.HI R196, RZ, 0x1f, R188 ;  /* 0x0000001fffc47819 */ /* 0x000fe200000114bc */
[----:B------:R-:W-:Y:S02]  /*0d20*/  IMAD R195, R2, 0x8, R5 ;  /* 0x0000000802c37824 */ /* 0x000fe400078e0205 */
[----:B------:R-:W-:-:S02]  /*0d30*/  IMAD.IADD R19, R191, 0x1, -R8 ;  /* 0x00000001bf137824 */ /* 0x000fc400078e0a08 */
[----:B------:R-:W-:-:S07]  /*0d40*/  IMAD R22, R11, 0x8, R194 ;  /* 0x000000080b167824 */ /* 0x000fce00078e02c2 */
.L_x_1532:
[----:B------:R-:W-:Y:S01]  /*0d50*/  ULDC.64 UR6, c[0x0][0xa28] ;  /* 0x00028a0000067ab9 */ /* 0x000fe20000000a00 */
[----:B------:R-:W-:Y:S01]  /*0d60*/  IMAD.MOV.U32 R0, RZ, RZ, RZ ;  /* 0x000000ffff007224 */ /* 0x000fe200078e00ff */
[----:B------:R-:W-:Y:S01]  /*0d70*/  UISETP.NE.U32.AND UP0, UPT, UR6, URZ, UPT ;  /* 0x0000003f0600728c */ /* 0x000fe2000bf05070 */
[----:B------:R-:W-:-:S03]  /*0d80*/  ULDC UR4, c[0x0][0x424] ;  /* 0x0001090000047ab9 */ /* 0x000fc60000000800 */
[----:B------:R-:W-:-:S03]  /*0d90*/  UISETP.NE.AND.EX UP0, UPT, UR7, URZ, UPT, UP0 ;  /* 0x0000003f0700728c */ /* 0x000fc6000bf05300 */
[----:B------:R-:W-:Y:S02]  /*0da0*/  ULDC.64 UR6, c[0x0][0xa18] ;  /* 0x0002860000067ab9 */ /* 0x000fe40000000a00 */
[----:B------:R-:W-:Y:S01]  /*0db0*/  UISETP.NE.U32.AND UP1, UPT, UR6, URZ, UPT ;  /* 0x0000003f0600728c */ /* 0x000fe2000bf25070 */
[----:B------:R-:W-:-:S03]  /*0dc0*/  PLOP3.LUT P0, PT, PT, PT, UP0, 0x80, 0x0 ;  /* 0x000000000000781c */ /* 0x000fc60003f0f008 */
[----:B------:R-:W-:-:S03]  /*0dd0*/  UISETP.NE.AND.EX UP1, UPT, UR7, URZ, UPT, UP1 ;  /* 0x0000003f0700728c */ /* 0x000fc6000bf25310 */
[----:B------:R-:W-:Y:S02]  /*0de0*/  @UP0 ULDC.64 UR6, c[0x0][0xa28] ;  /* 0x00028a0000060ab9 */ /* 0x000fe40000000a00 */
[----:B------:R-:W-:Y:S01]  /*0df0*/  @UP0 UIMAD.WIDE UR6, UR49, 0x4, UR6 ;  /* 0x00000004310608a5 */ /* 0x000fe2000f8e0206 */
[----:B------:R-:W-:-:S05]  /*0e00*/  PLOP3.LUT P2, PT, PT, PT, UP1, 0x80, 0x0 ;  /* 0x000000000000781c */ /* 0x000fca0003f4f018 */
[----:B------:R-:W-:Y:S01]  /*0e10*/  @UP1 ULDC.64 UR8, c[0x0][0xa18] ;  /* 0x0002860000081ab9 */ /* 0x000fe20000000a00 */
[----:B0123--:R-:W-:Y:S02]  /*0e20*/  IMAD.U32 R4, RZ, RZ, UR6 ;  /* 0x00000006ff047e24 */ /* 0x00ffe4000f8e00ff */
[----:B------:R-:W-:Y:S01]  /*0e30*/  IMAD.U32 R5, RZ, RZ, UR7 ;  /* 0x00000007ff057e24 */ /* 0x000fe2000f8e00ff */
[----:B------:R-:W-:-:S04]  /*0e40*/  @UP1 UIMAD.WIDE UR6, UR49, 0x4, UR8 ;  /* 0x00000004310618a5 */ /* 0x000fc8000f8e0208 */
[----:B-----5:R0:W5:Y:S02]  /*0e50*/  @P0 LDG.E R0, desc[UR52][R4.64] ;  /* 0x0000003404000981 */ /* 0x020164000c1e1900 */
[----:B------:R-:W-:Y:S02]  /*0e60*/  IMAD.U32 R6, RZ, RZ, UR6 ;  /* 0x00000006ff067e24 */ /* 0x000fe4000f8e00ff */
[----:B------:R-:W-:Y:S01]  /*0e70*/  IMAD.U32 R7, RZ, RZ, UR7 ;  /* 0x00000007ff077e24 */ /* 0x000fe2000f8e00ff */
[----:B------:R-:W-:-:S04]  /*0e80*/  ULDC.64 UR6, c[0x0][0x418] ;  /* 0x0001060000067ab9 */ /* 0x000fc80000000a00 */
[----:B------:R0:W5:Y:S01]  /*0e90*/  @P2 LDG.E R18, desc[UR52][R6.64] ;  /* 0x0000003406122981 */ /* 0x000162000c1e1900 */
[----:B------:R-:W-:-:S04]  /*0ea0*/  UISETP.NE.U32.AND UP0, UPT, UR6, URZ, UPT ;  /* 0x0000003f0600728c */ /* 0x000fc8000bf05070 */
[----:B------:R-:W-:-:S03]  /*0eb0*/  UISETP.NE.AND.EX UP0, UPT, UR7, URZ, UPT, UP0 ;  /* 0x0000003f0700728c */ /* 0x000fc6000bf05300 */
[----:B------:R-:W-:Y:S01]  /*0ec0*/  ULDC.64 UR6, c[0x0][0xa20] ;  /* 0x0002880000067ab9 */ /* 0x000fe20000000a00 */
[----:B------:R-:W-:Y:S01]  /*0ed0*/  USEL UR4, UR4, 0x1, UP0 ;  /* 0x0000000104047887 */ /* 0x000fe20008000000 */
[----:B------:R-:W-:Y:S01]  /*0ee0*/  ISETP.NE.U32.AND P1, PT, RZ, UR6, PT ;  /* 0x00000006ff007c0c */ /* 0x000fe2000bf25070 */
[----:B------:R-:W-:Y:S02]  /*0ef0*/  ULDC UR6, c[0x0][0x2f0] ;  /* 0x0000bc0000067ab9 */ /* 0x000fe40000000800 */
[----:B------:R-:W-:Y:S01]  /*0f00*/  UIMAD UR4, UR4, UR6, URZ ;  /* 0x00000006040472a4 */ /* 0x000fe2000f8e023f */
[----:B------:R-:W-:Y:S01]  /*0f10*/  ISETP.NE.AND.EX P1, PT, RZ, UR7, PT, P1 ;  /* 0x00000007ff007c0c */ /* 0x000fe2000bf25310 */
[----:B0---4-:R-:W-:-:S12]  /*0f20*/  @P2 BRA `(.L_x_1425) ;  /* 0x0000000000302947 */ /* 0x011fd80003800000 */
[----:B------:R-:W-:Y:S01]  /*0f30*/  ULDC.64 UR6, c[0x0][0xa00] ;  /* 0x0002800000067ab9 */ /* 0x000fe20000000a00 */
[----:B-----5:R-:W0:Y:S01]  /*0f40*/  LDC R18, c[0x0][0x288] ;  /* 0x0000a200ff127b82 */ /* 0x020e220000000800 */
[----:B------:R-:W-:-:S04]  /*0f50*/  ISETP.NE.U32.AND P0, PT, RZ, UR6, PT ;  /* 0x00000006ff007c0c */ /* 0x000fc8000bf05070 */
[----:B------:R-:W-:-:S13]  /*0f60*/  ISETP.NE.AND.EX P0, PT, RZ, UR7, PT, P0 ;  /* 0x00000007ff007c0c */ /* 0x000fda000bf05300 */
[----:B------:R-:W-:Y:S05]  /*0f70*/  @!P0 BRA `(.L_x_1425) ;  /* 0x00000000001c8947 */ /* 0x000fea0003800000 */
[----:B------:R-:W-:Y:S02]  /*0f80*/  ULDC.64 UR6, c[0x0][0xa00] ;  /* 0x0002800000067ab9 */ /* 0x000fe40000000a00 */
[----:B------:R-:W-:-:S06]  /*0f90*/  UIMAD.WIDE UR6, UR49, 0x4, UR6 ;  /* 0x00000004310678a5 */ /* 0x000fcc000f8e0206 */
[----:B------:R-:W-:Y:S02]  /*0fa0*/  IMAD.U32 R4, RZ, RZ, UR6 ;  /* 0x00000006ff047e24 */ /* 0x000fe4000f8e00ff */
[----:B------:R-:W-:-:S05]  /*0fb0*/  IMAD.U32 R5, RZ, RZ, UR7 ;  /* 0x00000007ff057e24 */ /* 0x000fca000f8e00ff */
[----:B0-----:R-:W2:Y:S04]  /*0fc0*/  LDG.E R18, desc[UR52][R4.64] ;  /* 0x0000003404127981 */ /* 0x001ea8000c1e1900 */
[----:B------:R-:W2:Y:S02]  /*0fd0*/  LDG.E R3, desc[UR52][R4.64+0x4] ;  /* 0x0000043404037981 */ /* 0x000ea4000c1e1900 */
[----:B--2---:R-:W-:-:S07]  /*0fe0*/  IMAD.IADD R18, R3, 0x1, -R18 ;  /* 0x0000000103127824 */ /* 0x004fce00078e0a12 */
.L_x_1425:
[----:B------:R-:W-:Y:S01]  /*0ff0*/  IMAD.U32 R17, RZ, RZ, UR4 ;  /* 0x00000004ff117e24 */ /* 0x000fe2000f8e00ff */
[----:B------:R-:W-:Y:S01]  /*1000*/  UMOV UR37, UR50 ;  /* 0x0000003200257c82 */ /* 0x000fe20008000000 */
[----:B------:R-:W-:Y:S01]  /*1010*/  UMOV UR38, UR49 ;  /* 0x0000003100267c82 */ /* 0x000fe20008000000 */
[----:B------:R-:W-:Y:S05]  /*1020*/  @!P1 BRA `(.L_x_1426) ;  /* 0x0000000000189947 */ /* 0x000fea0003800000 */
[----:B------:R-:W-:Y:S02]  /*1030*/  ULDC.64 UR6, c[0x0][0xa20] ;  /* 0x0002880000067ab9 */ /* 0x000fe40000000a00 */
[----:B------:R-:W-:-:S06]  /*1040*/  UIMAD.WIDE UR6, UR49, 0x4, UR6 ;  /* 0x00000004310678a5 */ /* 0x000fcc000f8e0206 */
[----:B------:R-:W-:Y:S02]  /*1050*/  IMAD.U32 R4, RZ, RZ, UR6 ;  /* 0x00000006ff047e24 */ /* 0x000fe4000f8e00ff */
[----:B------:R-:W-:-:S05]  /*1060*/  IMAD.U32 R5, RZ, RZ, UR7 ;  /* 0x00000007ff057e24 */ /* 0x000fca000f8e00ff */
[----:B------:R1:W5:Y:S01]  /*1070*/  LDG.E R17, desc[UR52][R4.64] ;  /* 0x0000003404117981 */ /* 0x000362000c1e1900 */
[----:B------:R-:W-:Y:S05]  /*1080*/  BRA `(.L_x_1427) ;  /* 0x00000000002c7947 */ /* 0x000fea0003800000 */
.L_x_1426:
        /* <DEDUP_REMOVED lines=9> */
[----:B------:R-:W2:Y:S02]  /*1120*/  LDG.E R6, desc[UR52][R4.64+0x4] ;  /* 0x0000043404067981 */ /* 0x000ea4000c1e1900 */
[----:B--2---:R-:W-:-:S07]  /*1130*/  IMAD.IADD R17, R6, 0x1, -R17 ;  /* 0x0000000106117824 */ /* 0x004fce00078e0a11 */
.L_x_1427:
[----:B------:R-:W-:Y:S01]  /*1140*/  ULDC.64 UR8, c[0x0][0x990] ;  /* 0x0002640000087ab9 */ /* 0x000fe20000000a00 */
[----:B------:R-:W-:Y:S01]  /*1150*/  ULDC.64 UR6, c[0x0][0x998] ;  /* 0x0002660000067ab9 */ /* 0x000fe20000000a00 */
[----:B------:R-:W-:Y:S01]  /*1160*/  UISETP.NE.U32.AND UP0, UPT, UR8, URZ, UPT ;  /* 0x0000003f0800728c */ /* 0x000fe2000bf05070 */
[----:B------:R-:W-:Y:S01]  /*1170*/  IMAD.MOV.U32 R8, RZ, RZ, 0x3f800000 ;  /* 0x3f800000ff087424 */ /* 0x000fe200078e00ff */
[----:B------:R-:W-:Y:S01]  /*1180*/  UISETP.NE.U32.AND UP1, UPT, UR6, URZ, UPT ;  /* 0x0000003f0600728c */ /* 0x000fe2000bf25070 */
[----:B------:R-:W-:Y:S01]  /*1190*/  IMAD.MOV.U32 R3, RZ, RZ, 0x3f800000 ;  /* 0x3f800000ff037424 */ /* 0x000fe200078e00ff */
[----:B------:R-:W-:Y:S01]  /*11a0*/  UISETP.NE.AND.EX UP0, UPT, UR9, URZ, UPT, UP0 ;  /* 0x0000003f0900728c */ /* 0x000fe2000bf05300 */
[----:B------:R-:W2:Y:S01]  /*11b0*/  LDC R192, c[0x0][0x448] ;  /* 0x00011200ffc07b82 */ /* 0x000ea20000000800 */
[----:B------:R-:W-:-:S04]  /*11c0*/  UISETP.NE.AND.EX UP1, UPT, UR7, URZ, UPT, UP1 ;  /* 0x0000003f0700728c */ /* 0x000fc8000bf25310 */
[----:B------:R-:W-:Y:S02]  /*11d0*/  PLOP3.LUT P0, PT, PT, PT, UP0, 0x80, 0x0 ;  /* 0x000000000000781c */ /* 0x000fe40003f0f008 */
[----:B------:R-:W-:Y:S01]  /*11e0*/  PLOP3.LUT P1, PT, PT, PT, UP1, 0x80, 0x0 ;  /* 0x000000000000781c */ /* 0x000fe20003f2f018 */
[----:B------:R-:W3:Y:S02]  /*11f0*/  LDC.64 R12, c[0x0][0x9e0] ;  /* 0x00027800ff0c7b82 */ /* 0x000ee40000000a00 */
[----:B------:R-:W-:Y:S02]  /*1200*/  @UP0 USHF.R.S32.HI UR4, URZ, 0x1f, UR49 ;  /* 0x0000001f3f040899 */ /* 0x000fe40008011431 */
[----:B------:R-:W-:Y:S01]  /*1210*/  @UP1 USHF.R.S32.HI UR15, URZ, 0x1f, UR49 ;  /* 0x0000001f3f0f1899 */ /* 0x000fe20008011431 */
[----:B------:R-:W-:Y:S01]  /*1220*/  @UP0 ULDC.64 UR12, c[0x0][0x9a8] ;  /* 0x00026a00000c0ab9 */ /* 0x000fe20000000a00 */
[----:B------:R-:W-:Y:S01]  /*1230*/  @UP1 ULDC.64 UR16, c[0x0][0x9b8] ;  /* 0x00026e0000101ab9 */ /* 0x000fe20000000a00 */
[----:B------:R-:W-:-:S02]  /*1240*/  @UP0 UIMAD UR4, UR4, UR12, URZ ;  /* 0x0000000c040402a4 */ /* 0x000fc4000f8e023f */
[----:B------:R-:W-:Y:S02]  /*1250*/  @UP1 UIMAD UR15, UR15, UR16, URZ ;  /* 0x000000100f0f12a4 */ /* 0x000fe4000f8e023f */
[----:B------:R-:W-:Y:S02]  /*1260*/  @UP0 UIMAD UR14, UR49, UR13, UR4 ;  /* 0x0000000d310e02a4 */ /* 0x000fe4000f8e0204 */
[----:B------:R-:W-:Y:S02]  /*1270*/  @UP0 UIMAD.WIDE.U32 UR10, UR49, UR12, URZ ;  /* 0x0000000c310a02a5 */ /* 0x000fe4000f8e003f */
[----:B------:R-:W-:Y:S02]  /*1280*/  @UP0 USHF.R.S32.HI UR4, URZ, 0x1f, UR50 ;  /* 0x0000001f3f040899 */ /* 0x000fe40008011432 */
[----:B------:R-:W-:Y:S02]  /*1290*/  @UP1 UIMAD.WIDE.U32 UR12, UR49, UR16, URZ ;  /* 0x00000010310c12a5 */ /* 0x000fe4000f8e003f */
[----:B------:R-:W-:-:S02]  /*12a0*/  @UP1 UIMAD UR15, UR49, UR17, UR15 ;  /* 0x00000011310f12a4 */ /* 0x000fc4000f8e020f */
[----:B------:R-:W-:Y:S01]  /*12b0*/  @UP1 USHF.R.S32.HI UR20, URZ, 0x1f, UR50 ;  /* 0x0000001f3f141899 */ /* 0x000fe20008011432 */
[----:B------:R-:W-:Y:S01]  /*12c0*/  @UP0 ULDC.64 UR16, c[0x0][0x9b0] ;  /* 0x00026c0000100ab9 */ /* 0x000fe20000000a00 */
[----:B------:R-:W-:Y:S01]  /*12d0*/  @UP1 ULDC.64 UR18, c[0x0][0x9c0] ;  /* 0x0002700000121ab9 */ /* 0x000fe20000000a00 */
[----:B------:R-:W-:Y:S02]  /*12e0*/  @UP0 UIMAD UR4, UR4, UR16, URZ ;  /* 0x00000010040402a4 */ /* 0x000fe4000f8e023f */
[----:B------:R-:W-:Y:S02]  /*12f0*/  @UP0 UIADD3 UR11, UR11, UR14, URZ ;  /* 0x0000000e0b0b0290 */ /* 0x000fe4000fffe03f */
[----:B------:R-:W-:Y:S02]  /*1300*/  @UP1 UIMAD UR14, UR20, UR18, URZ ;  /* 0x00000012140e12a4 */ /* 0x000fe4000f8e023f */
[----:B------:R-:W-:Y:S02]  /*1310*/  @UP1 UIADD3 UR13, UR13, UR15, URZ ;  /* 0x0000000f0d0d1290 */ /* 0x000fe4000fffe03f */
[----:B------:R-:W-:-:S02]  /*1320*/  @UP0 UIMAD UR4, UR50, UR17, UR4 ;  /* 0x00000011320402a4 */ /* 0x000fc4000f8e0204 */
[----:B------:R-:W-:Y:S02]  /*1330*/  @UP0 UIMAD.WIDE.U32 UR10, UR50, UR16, UR10 ;  /* 0x00000010320a02a5 */ /* 0x000fe4000f8e000a */
[----:B------:R-:W-:Y:S02]  /*1340*/  @UP1 UIMAD UR14, UR50, UR19, UR14 ;  /* 0x00000013320e12a4 */ /* 0x000fe4000f8e020e */
[----:B------:R-:W-:Y:S02]  /*1350*/  @UP1 UIMAD.WIDE.U32 UR12, UR50, UR18, UR12 ;  /* 0x00000012320c12a5 */ /* 0x000fe4000f8e000c */
[----:B------:R-:W-:Y:S02]  /*1360*/  @UP0 UIADD3 UR11, UR11, UR4, URZ ;  /* 0x000000040b0b0290 */ /* 0x000fe4000fffe03f */
[----:B------:R-:W-:Y:S02]  /*1370*/  @UP0 ULEA UR8, UP2, UR10, UR8, 0x2 ;  /* 0x000000080a080291 */ /* 0x000fe4000f84103f */
[----:B------:R-:W-:-:S02]  /*1380*/  @UP1 UIADD3 UR4, UR13, UR14, URZ ;  /* 0x0000000e0d041290 */ /* 0x000fc4000fffe03f */
[----:B------:R-:W-:Y:S02]  /*1390*/  @UP1 ULEA UR6, UP3, UR12, UR6, 0x2 ;  /* 0x000000060c061291 */ /* 0x000fe4000f86103f */
[----:B------:R-:W-:Y:S01]  /*13a0*/  @UP0 ULEA.HI.X UR9, UR10, UR9, UR11, 0x2, UP2 ;  /* 0x000000090a090291 */ /* 0x000fe200090f140b */
[----:B-1----:R-:W-:Y:S01]  /*13b0*/  IMAD.U32 R4, RZ, RZ, UR8 ;  /* 0x00000008ff047e24 */ /* 0x002fe2000f8e00ff */
[----:B------:R-:W-:Y:S02]  /*13c0*/  @UP1 ULEA.HI.X UR7, UR12, UR7, UR4, 0x2, UP3 ;  /* 0x000000070c071291 */ /* 0x000fe400098f1404 */
[----:B------:R-:W-:Y:S02]  /*13d0*/  IMAD.U32 R6, RZ, RZ, UR6 ;  /* 0x00000006ff067e24 */ /* 0x000fe4000f8e00ff */
[----:B------:R-:W-:Y:S02]  /*13e0*/  IMAD.U32 R5, RZ, RZ, UR9 ;  /* 0x00000009ff057e24 */ /* 0x000fe4000f8e00ff */
[----:B------:R-:W-:-:S03]  /*13f0*/  IMAD.U32 R7, RZ, RZ, UR7 ;  /* 0x00000007ff077e24 */ /* 0x000fc6000f8e00ff */
[----:B------:R1:W4:Y:S04]  /*1400*/  @P0 LDG.E R8, desc[UR52][R4.64] ;  /* 0x0000003404080981 */ /* 0x000328000c1e1900 */
[----:B------:R-:W4:Y:S01]  /*1410*/  @P1 LDG.E R3, desc[UR52][R6.64] ;  /* 0x0000003406031981 */ /* 0x000f22000c1e1900 */
[----:B--2---:R-:W-:Y:S01]  /*1420*/  ISETP.NE.AND P3, PT, R192, 0x1, PT ;  /* 0x00000001c000780c */ /* 0x004fe20003f65270 */
[----:B------:R-:W-:Y:S01]  /*1430*/  USHF.L.U32 UR39, UR5, 0x7, URZ ;  /* 0x0000000705277899 */ /* 0x000fe2000800063f */
[----:B---3--:R-:W-:Y:S01]  /*1440*/  ISETP.GE.AND P2, PT, R13, 0x1, PT ;  /* 0x000000010d00780c */ /* 0x008fe20003f46270 */
[----:B-----5:R-:W-:Y:S01]  /*1450*/  IMAD.IADD R17, R17, 0x1, -R0 ;  /* 0x0000000111117824 */ /* 0x020fe200078e0a00 */
[----:B------:R-:W-:Y:S01]  /*1460*/  ULDC UR5, c[0x0][0x988] ;  /* 0x0002620000057ab9 */ /* 0x000fe20000000800 */
[----:B------:R-:W-:Y:S01]  /*1470*/  UIADD3 UR4, UR39, 0x7f, URZ ;  /* 0x0000007f27047890 */ /* 0x000fe2000fffe03f */
[----:B------:R-:W-:-:S02]  /*1480*/  LOP3.LUT R2, R2, 0xffffffef, RZ, 0xc0, !PT ;  /* 0xffffffef02027812 */ /* 0x000fc400078ec0ff */
[----:B0-----:R-:W-:-:S05]  /*1490*/  IADD3 R0, R17, 0x1, -R18 ;  /* 0x0000000111007810 */ /* 0x001fca0007ffe812 */
[----:B------:R-:W1:Y:S01]  /*14a0*/  @P3 LDC R9, c[0x0][0x44c] ;  /* 0x00011300ff093b82 */ /* 0x000e620000000800 */
[----:B------:R-:W-:-:S04]  /*14b0*/  @P3 LOP3.LUT R2, R2, 0x10, RZ, 0xfc, !PT ;  /* 0x0000001002023812 */ /* 0x000fc800078efcff */
[----:B------:R-:W-:-:S03]  /*14c0*/  LOP3.LUT R2, R2, 0xfffffff7, RZ, 0xc0, !PT ;  /* 0xfffffff702027812 */ /* 0x000fc600078ec0ff */
[----:B------:R-:W0:Y:S01]  /*14d0*/  @P3 LDC R11, c[0x0][0x450] ;  /* 0x00011400ff0b3b82 */ /* 0x000e220000000800 */
[----:B------:R-:W-:Y:S01]  /*14e0*/  @P2 LOP3.LUT R2, R2, 0x8, RZ, 0xfc, !PT ;  /* 0x0000000802022812 */ /* 0x000fe200078efcff */
[----:B-1----:R-:W-:-:S04]  /*14f0*/  @P3 IMAD.HI.U32 R4, R9, UR4, RZ ;  /* 0x0000000409043c27 */ /* 0x002fc8000f8e00ff */
[----:B----4-:R-:W-:-:S04]  /*1500*/  FMUL.FTZ R3, R8, R3 ;  /* 0x0000000308037220 */ /* 0x010fc80000410000 */
[----:B------:R-:W-:Y:S01]  /*1510*/  FMUL.FTZ R5, R3, UR5 ;  /* 0x0000000503057c20 */ /* 0x000fe20008410000 */
[----:B------:R-:W-:Y:S01]  /*1520*/  IMAD.U32 R3, RZ, RZ, UR4 ;  /* 0x00000004ff037e24 */ /* 0x000fe2000f8e00ff */
[----:B0-----:R-:W-:-:S03]  /*1530*/  @P3 SHF.R.U32.HI R3, RZ, R11, R4 ;  /* 0x0000000bff033219 */ /* 0x001fc60000011604 */
[----:B------:R-:W-:Y:S02]  /*1540*/  R2UR UR40, R5 ;  /* 0x00000000052872ca */ /* 0x000fe400000e0000 */
[----:B------:R-:W-:-:S04]  /*1550*/  IMAD.IADD R7, R0, 0x1, R3 ;  /* 0x0000000100077824 */ /* 0x000fc800078e0203 */
[----:B------:R-:W-:Y:S01]  /*1560*/  IMAD.IADD R0, R7, 0x1, R12 ;  /* 0x0000000107007824 */ /* 0x000fe200078e020c */
[----:B------:R-:W-:Y:S08]  /*1570*/  @!P2 BRA `(.L_x_1428) ;  /* 0x000000000040a947 */ /* 0x000ff00003800000 */
        /* <DEDUP_REMOVED lines=10> */
.L_x_1429:
[----:B------:R-:W-:-:S13]  /*1620*/  ISETP.NE.AND P0, PT, R13, 0x1, PT ;  /* 0x000000010d00780c */ /* 0x000fda0003f05270 */
[----:B------:R-:W0:Y:S02]  /*1630*/  @P0 LDC.64 R4, c[0x0][0x9e8] ;  /* 0x00027a00ff040b82 */ /* 0x000e240000000a00 */
[----:B0-----:R-:W-:-:S05]  /*1640*/  @P0 IMAD.HI.U32 R4, R3, R4, RZ ;  /* 0x0000000403040227 */ /* 0x001fca00078e00ff */
[----:B------:R-:W-:-:S07]  /*1650*/  @P0 SHF.R.U32.HI R3, RZ, R5, R4 ;  /* 0x00000005ff030219 */ /* 0x000fce0000011604 */
.L_x_1430:
[----:B------:R-:W-:-:S05]  /*1660*/  IMAD R3, R3, R13, R13 ;  /* 0x0000000d03037224 */ /* 0x000fca00078e020d */
[----:B------:R-:W-:-:S07]  /*1670*/  VIMNMX R0, R0, R3, PT ;  /* 0x0000000300007248 */ /* 0x000fce0003fe0100 */
.L_x_1428:
[----:B------:R-:W0:Y:S01]  /*1680*/  @P3 LDC R5, c[0x0][0x44c] ;  /* 0x00011300ff053b82 */ /* 0x000e220000000800 */
[----:B------:R-:W-:Y:S01]  /*1690*/  IMAD.U32 R4, RZ, RZ, UR39 ;  /* 0x00000027ff047e24 */ /* 0x000fe2000f8e00ff */
[----:B------:R-:W-:Y:S01]  /*16a0*/  ULDC UR4, c[0x0][0x9dc] ;  /* 0x0002770000047ab9 */ /* 0x000fe20000000800 */
[----:B------:R-:W-:Y:S02]  /*16b0*/  VIADD R3, R0, 0x9f ;  /* 0x0000009f00037836 */ /* 0x000fe40000000000 */
[C---:B------:R-:W-:Y:S02]  /*16c0*/  IMAD.IADD R105, R17.reuse, 0x1, -R18 ;  /* 0x0000000111697824 */ /* 0x040fe400078e0a12 */
[----:B------:R-:W-:Y:S01]  /*16d0*/  VIADD R0, R17, 0x9f ;  /* 0x0000009f11007836 */ /* 0x000fe20000000000 */
        /* <DEDUP_REMOVED lines=23> */
.L_x_1432:
[----:B------:R-:W-:-:S13]  /*1850*/  ISETP.NE.AND P0, PT, R13, 0x1, PT ;  /* 0x000000010d00780c */ /* 0x000fda0003f05270 */
[----:B------:R-:W0:Y:S02]  /*1860*/  @P0 LDC.64 R4, c[0x0][0x9e8] ;  /* 0x00027a00ff040b82 */ /* 0x000e240000000a00 */
[----:B0-----:R-:W-:-:S05]  /*1870*/  @P0 IMAD.HI.U32 R0, R6, R4, RZ ;  /* 0x0000000406000227 */ /* 0x001fca00078e00ff */
[----:B------:R-:W-:-:S07]  /*1880*/  @P0 SHF.R.U32.HI R6, RZ, R5, R0 ;  /* 0x00000005ff060219 */ /* 0x000fce0000011600 */
.L_x_1433:
[----:B------:R-:W-:-:S05]  /*1890*/  IMAD R6, R6, R13, RZ ;  /* 0x0000000d06067224 */ /* 0x000fca00078e02ff */
[----:B------:R-:W-:-:S13]  /*18a0*/  R2UR UR5, R6 ;  /* 0x00000000060572ca */ /* 0x000fda00000e0000 */
[----:B------:R-:W-:-:S04]  /*18b0*/  UISETP.LT.AND UP0, UPT, UR4, UR5, UPT ;  /* 0x000000050400728c */ /* 0x000fc8000bf01270 */
[----:B------:R-:W-:-:S12]  /*18c0*/  USEL UR4, UR4, UR5, !UP0 ;  /* 0x0000000504047287 */ /* 0x000fd8000c000000 */
.L_x_1431:
        /* <DEDUP_REMOVED lines=38> */
[----:B------:R-:W-:Y:S01]  /*1b30*/  CS2R R92, SRZ ;  /* 0x00000000005c7805 */ /* 0x000fe2000001ff00 */
[----:B------:R-:W-:Y:S01]  /*1b40*/  IMAD.MOV.U32 R64, RZ, RZ, RZ ;  /* 0x000000ffff407224 */ /* 0x000fe200078e00ff */
[----:B------:R-:W-:Y:S01]  /*1b50*/  CS2R R94, SRZ ;  /* 0x00000000005e7805 */ /* 0x000fe2000001ff00 */
[----:B------:R-:W-:-:S02]  /*1b60*/  IMAD.MOV.U32 R72, RZ, RZ, RZ ;  /* 0x000000ffff487224 */ /* 0x000fc400078e00ff */
[----:B------:R-:W-:Y:S01]  /*1b70*/  IMAD.MOV.U32 R97, RZ, RZ, RZ ;  /* 0x000000ffff617224 */ /* 0x000fe200078e00ff */
        /* <DEDUP_REMOVED lines=32> */
.L_x_1435:
        /* <DEDUP_REMOVED lines=9> */
.L_x_1638:
[----:B------:R-:W-:Y:S05]  /*1e10*/  @!P0 BRA `(.L_x_1437) ;  /* 0x0000000000048947 */ /* 0x000fea0003800000 */
[----:B------:R-:W-:Y:S01]  /*1e20*/  BPT.TRAP 0x1 ;  /* 0x000000040000795c */ /* 0x000fe20000300000 */
.L_x_1437:
[----:B0-----:R-:W-:Y:S02]  /*1e30*/  IMAD.U32 R3, RZ, RZ, UR45 ;  /* 0x0000002dff037e24 */ /* 0x001fe4000f8e00ff */
[----:B------:R-:W-:-:S03]  /*1e40*/  IMAD.U32 R0, RZ, RZ, UR46 ;  /* 0x0000002eff007e24 */ /* 0x000fc6000f8e00ff */
[----:B------:R-:W-:Y:S02]  /*1e50*/  LEA R3, R3, UR43, 0x3 ;  /* 0x0000002b03037c11 */ /* 0x000fe4000f8e18ff */
[----:B------:R-:W-:-:S04]  /*1e60*/  SHF.L.U32 R0, R0, 0x1f, RZ ;  /* 0x0000001f00007819 */ /* 0x000fc800000006ff */
[----:B------:R0:W1:Y:S01]  /*1e70*/  SYNCS.PHASECHK.TRANS64.TRYWAIT P1, [R3+URZ+0x22830], R0 ;  /* 0x02283000030075a7 */ /* 0x000062000802017f */
[----:B------:R-:W-:Y:S05]  /*1e80*/  @!P0 BRA `(.L_x_1438) ;  /* 0x0000000000048947 */ /* 0x000fea0003800000 */
[----:B------:R-:W-:Y:S01]  /*1e90*/  BPT.TRAP 0x1 ;  /* 0x000000040000795c */ /* 0x000fe20000300000 */
.L_x_1438:
[----:B-1----:R-:W-:Y:S05]  /*1ea0*/  @P1 BRA `(.L_x_1439) ;  /* 0x0000000000081947 */ /* 0x002fea0003800000 */
[----:B------:R-:W1:Y:S02]  /*1eb0*/  SYNCS.PHASECHK.TRANS64.TRYWAIT P1, [R3+URZ+0x22830], R0 ;  /* 0x02283000030075a7 */ /* 0x000e64000802017f */
[----:B-1----:R-:W-:Y:S05]  /*1ec0*/  @!P1 BRA `(.L_x_1440) ;  /* 0x0000019800a09947 */ /* 0x002fea0003800000 */
.L_x_1439:
        /* <DEDUP_REMOVED lines=135> */
.L_x_1441:
[----:B------:R-:W-:Y:S01]  /*2740*/  ISETP.NE.AND P2, PT, R192, 0x1, PT ;  /* 0x00000001c000780c */ /* 0x000fe20003f45270 */
[----:B------:R-:W-:Y:S01]  /*2750*/  VIADD R5, R22, UR39 ;  /* 0x0000002716057c36 */ /* 0x000fe20008000000 */
[----:B------:R-:W-:Y:S01]  /*2760*/  R2UR UR6, R3 ;  /* 0x00000000030672ca */ /* 0x000fe200000e0000 */
[----:B01----:R-:W-:Y:S01]  /*2770*/  IMAD.MOV.U32 R3, RZ, RZ, -0xa0 ;  /* 0xffffff60ff037424 */ /* 0x003fe200078e00ff */
[----:B------:R-:W-:Y:S01]  /*2780*/  LOP3.LUT P1, RZ, R2, 0x8, RZ, 0xc0, !PT ;  /* 0x0000000802ff7812 */ /* 0x000fe2000782c0ff */
[----:B------:R-:W-:Y:S01]  /*2790*/  ULDC UR29, c[0x0][0x9dc] ;  /* 0x00027700001d7ab9 */ /* 0x000fe20000000800 */
[----:B------:R-:W-:Y:S01]  /*27a0*/  ULDC UR7, c[0x0][0x9e0] ;  /* 0x0002780000077ab9 */ /* 0x000fe20000000800 */
[----:B------:R-:W-:-:S04]  /*27b0*/  IMAD R6, R104, R3, 0xa1 ;  /* 0x000000a168067424 */ /* 0x000fc800078e0203 */
[----:B------:R-:W-:Y:S02]  /*27c0*/  IMAD R3, R19, -0x2, R6 ;  /* 0xfffffffe13037824 */ /* 0x000fe400078e0206 */
[----:B------:R-:W0:Y:S01]  /*27d0*/  @P2 LDC R0, c[0x0][0x44c] ;  /* 0x00011300ff002b82 */ /* 0x000e220000000800 */
[----:B------:R-:W-:Y:S01]  /*27e0*/  VIADD R11, R6, 0xffffffff ;  /* 0xffffffff060b7836 */ /* 0x000fe20000000000 */
[----:B------:R-:W-:Y:S01]  /*27f0*/  UIADD3 UR6, UR6, 0x22840, URZ ;  /* 0x0002284006067890 */ /* 0x000fe2000fffe03f */
[----:B------:R-:W-:-:S03]  /*2800*/  VIADD R12, R3, 0xffffffff ;  /* 0xffffffff030c7836 */ /* 0x000fc60000000000 */
[----:B------:R-:W-:Y:S02]  /*2810*/  UPRMT UR6, UR42, 0x654, UR6 ;  /* 0x000006542a067896 */ /* 0x000fe40008000006 */
[----:B------:R-:W1:Y:S07]  /*2820*/  @P2 LDC R7, c[0x0][0x450] ;  /* 0x00011400ff072b82 */ /* 0x000e6e0000000800 */
[----:B------:R-:W-:Y:S01]  /*2830*/  SYNCS.ARRIVE.TRANS64.RED.A1T0 RZ, [UR6], RZ ;  /* 0x000000ffffff79a7 */ /* 0x000fe20008100406 */
[----:B------:R-:W-:Y:S01]  /*2840*/  ULOP3.LUT UR6, URZ, UR29, URZ, 0x33, !UPT ;  /* 0x0000001d3f067292 */ /* 0x000fe2000f8e333f */
[----:B0-----:R-:W-:-:S05]  /*2850*/  @P2 IMAD.HI.U32 R0, R5, R0, RZ ;  /* 0x0000000005002227 */ /* 0x001fca00078e00ff */
[----:B-1----:R-:W-:Y:S01]  /*2860*/  @P2 SHF.R.U32.HI R5, RZ, R7, R0 ;  /* 0x00000007ff052219 */ /* 0x002fe20000011600 */
[--C-:B------:R-:W-:Y:S01]  /*2870*/  IMAD R0, R104, -0xa0, R17.reuse ;  /* 0xffffff6068007824 */ /* 0x100fe200078e0211 */
[----:B------:R-:W-:-:S03]  /*2880*/  IADD3 R7, -R18, R3, R17 ;  /* 0x0000000312077210 */ /* 0x000fc60007ffe111 */
[----:B------:R-:W0:Y:S01]  /*2890*/  SHFL.IDX PT, R13, R5, RZ, 0x1c1f ;  /* 0x001c1fff050d7589 */ /* 0x000e2200000e0000 */
[----:B------:R-:W-:Y:S02]  /*28a0*/  VIADD R0, R0, 0xa0 ;  /* 0x000000a000007836 */ /* 0x000fe40000000000 */
[----:B------:R-:W-:Y:S02]  /*28b0*/  VIADD R9, R7, UR7 ;  /* 0x0000000707097c36 */ /* 0x000fe40008000000 */
[----:B------:R-:W-:Y:S02]  /*28c0*/  IMAD R8, R19, -0x2, R0 ;  /* 0xfffffffe13087824 */ /* 0x000fe400078e0200 */
[----:B------:R-:W-:-:S03]  /*28d0*/  VIADD R10, R7, UR6 ;  /* 0x00000006070a7c36 */ /* 0x000fc60008000000 */
[----:B0-----:R-:W-:Y:S01]  /*28e0*/  VIADDMNMX R0, R13, R9, R8, PT ;  /* 0x000000090d007246 */ /* 0x001fe20003800108 */
[----:B------:R-:W-:Y:S01]  /*28f0*/  IMAD.IADD R3, R10, 0x1, R13 ;  /* 0x000000010a037824 */ /* 0x000fe200078e020d */
[----:B------:R-:W-:Y:S06]  /*2900*/  @!P1 BRA `(.L_x_1442) ;  /* 0x00000000005c9947 */ /* 0x000fec0003800000 */
[----:B------:R-:W-:Y:S01]  /*2910*/  IADD3 R7, -R18, R17, R13 ;  /* 0x0000001112077210 */ /* 0x000fe20007ffe10d */
        /* <DEDUP_REMOVED lines=12> */
.L_x_1444:
[----:B------:R-:W-:Y:S02]  /*29e0*/  ULDC UR6, c[0x0][0x9e4] ;  /* 0x0002790000067ab9 */ /* 0x000fe40000000800 */
[----:B------:R-:W-:-:S05]  /*29f0*/  IMAD.U32 R13, RZ, RZ, UR6 ;  /* 0x00000006ff0d7e24 */ /* 0x000fca000f8e00ff */
[----:B------:R-:W-:-:S13]  /*2a00*/  ISETP.NE.AND P1, PT, R13, 0x1, PT ;  /* 0x000000010d00780c */ /* 0x000fda0003f25270 */
[----:B------:R-:W0:Y:S02]  /*2a10*/  @P1 LDC.64 R14, c[0x0][0x9e8] ;  /* 0x00027a00ff0e1b82 */ /* 0x000e240000000a00 */
[----:B0-----:R-:W-:-:S05]  /*2a20*/  @P1 IMAD.HI.U32 R6, R7, R14, RZ ;  /* 0x0000000e07061227 */ /* 0x001fca00078e00ff */
[----:B------:R-:W-:-:S07]  /*2a30*/  @P1 SHF.R.U32.HI R7, RZ, R15, R6 ;  /* 0x0000000fff071219 */ /* 0x000fce0000011606 */
.L_x_1445:
[----:B------:R-:W-:Y:S05]  /*2a40*/  BSYNC B0 ;  /* 0x0000000000007941 */ /* 0x000fea0003800000 */
.L_x_1443:
[----:B------:R-:W-:-:S05]  /*2a50*/  IMAD R7, R7, R13, R12 ;  /* 0x0000000d07077224 */ /* 0x000fca00078e020c */
[----:B------:R-:W-:Y:S02]  /*2a60*/  VIADDMNMX R0, R7, R13, R0, PT ;  /* 0x0000000d07007246 */ /* 0x000fe40003800100 */
[----:B------:R-:W-:-:S07]  /*2a70*/  VIMNMX R3, R3, R7, !PT ;  /* 0x0000000703037248 */ /* 0x000fce0007fe0100 */
.L_x_1442:
[C---:B------:R-:W-:Y:S01]  /*2a80*/  ISETP.GE.AND P1, PT, R11.reuse, 0x9, PT ;  /* 0x000000090b00780c */ /* 0x040fe20003f26270 */
[----:B------:R-:W0:Y:S01]  /*2a90*/  SHFL.IDX PT, R5, R5, 0x1, 0x1c1f ;  /* 0x003c1f0005057f89 */ /* 0x000e2200000e0000 */
[----:B------:R-:W-:Y:S02]  /*2aa0*/  ISETP.GE.AND P2, PT, R11, 0x2, PT ;  /* 0x000000020b00780c */ /* 0x000fe40003f46270 */
[----:B------:R-:W-:Y:S02]  /*2ab0*/  P2R R15, PR, RZ, 0x2 ;  /* 0x00000002ff0f7803 */ /* 0x000fe40000000000 */
[----:B------:R-:W-:Y:S02]  /*2ac0*/  ISETP.GT.AND P1, PT, R3, 0x8, !P1 ;  /* 0x000000080300780c */ /* 0x000fe40004f24270 */
[----:B------:R-:W-:Y:S02]  /*2ad0*/  P2R R14, PR, RZ, 0x4 ;  /* 0x00000004ff0e7803 */ /* 0x000fe40000000000 */
[----:B------:R-:W-:-:S02]  /*2ae0*/  ISETP.LT.OR P1, PT, R0, 0x9, P1 ;  /* 0x000000090000780c */ /* 0x000fc40000f21670 */
[----:B------:R-:W-:Y:S02]  /*2af0*/  ISETP.GT.AND P2, PT, R3, 0x1, !P2 ;  /* 0x000000010300780c */ /* 0x000fe40005744270 */
[----:B------:R-:W-:Y:S02]  /*2b00*/  ISETP.GE.AND P3, PT, R11, 0xa, PT ;  /* 0x0000000a0b00780c */ /* 0x000fe40003f66270 */
[----:B------:R-:W-:Y:S02]  /*2b10*/  FSEL R92, R92, -INF , !P1 ;  /* 0xff8000005c5c7808 */ /* 0x000fe40004800000 */
[----:B------:R-:W-:Y:S02]  /*2b20*/  ISETP.LT.OR P2, PT, R0, 0x2, P2 ;  /* 0x000000020000780c */ /* 0x000fe40001741670 */
[----:B------:R-:W-:Y:S02]  /*2b30*/  ISETP.GT.AND P1, PT, R3, 0x9, !P3 ;  /* 0x000000090300780c */ /* 0x000fe40005f24270 */
[----:B------:R-:W-:-:S02]  /*2b40*/  FSEL R89, R89, -INF , !P2 ;  /* 0xff80000059597808 */ /* 0x000fc40005000000 */
[C---:B------:R-:W-:Y:S02]  /*2b50*/  ISETP.LT.OR P1, PT, R0.reuse, 0xa, P1 ;  /* 0x0000000a0000780c */ /* 0x040fe40000f21670 */
        /* <DEDUP_REMOVED lines=42> */
[----:B------:R-:W-:Y:S02]  /*2e00*/  ISETP.GT.AND P3, PT, R3, 0x30, !P4 ;  /* 0x000000300300780c */ /* 0x000fe40006764270 */
        /* <DEDUP_REMOVED lines=156> */
.L_x_1448:
[----:B------:R-:W-:Y:S02]  /*37d0*/  ULDC UR6, c[0x0][0x9e4] ;  /* 0x0002790000067ab9 */ /* 0x000fe40000000800 */
[----:B------:R-:W-:-:S05]  /*37e0*/  IMAD.U32 R6, RZ, RZ, UR6 ;  /* 0x00000006ff067e24 */ /* 0x000fca000f8e00ff */
[----:B------:R-:W-:-:S13]  /*37f0*/  ISETP.NE.AND P6, PT, R6, 0x1, PT ;  /* 0x000000010600780c */ /* 0x000fda0003fc5270 */
[----:B------:R-:W0:Y:S02]  /*3800*/  @P6 LDC.64 R8, c[0x0][0x9e8] ;  /* 0x00027a00ff086b82 */ /* 0x000e240000000a00 */
[----:B0-----:R-:W-:-:S05]  /*3810*/  @P6 IMAD.HI.U32 R8, R5, R8, RZ ;  /* 0x0000000805086227 */ /* 0x001fca00078e00ff */
[----:B------:R-:W-:-:S07]  /*3820*/  @P6 SHF.R.U32.HI R5, RZ, R9, R8 ;  /* 0x00000009ff056219 */ /* 0x000fce0000011608 */
.L_x_1449:
[----:B------:R-:W-:Y:S05]  /*3830*/  BSYNC B0 ;  /* 0x0000000000007941 */ /* 0x000fea0003800000 */
.L_x_1447:
[----:B------:R-:W-:-:S05]  /*3840*/  IMAD R5, R5, R6, R12 ;  /* 0x0000000605057224 */ /* 0x000fca00078e020c */
[----:B------:R-:W-:Y:S02]  /*3850*/  VIADDMNMX R0, R5, R6, R0, PT ;  /* 0x0000000605007246 */ /* 0x000fe40003800100 */
[----:B------:R-:W-:-:S07]  /*3860*/  VIMNMX R3, R3, R5, !PT ;  /* 0x0000000503037248 */ /* 0x000fce0007fe0100 */
.L_x_1446:
[----:B------:R-:W-:Y:S01]  /*3870*/  ISETP.GT.AND P1, PT, R3, 0x20, !P1 ;  /* 0x000000200300780c */ /* 0x000fe20004f24270 */
        /* <DEDUP_REMOVED lines=144> */
[----:B------:R-:W-:Y:S01]  /*4180*/  ISETP.GT.AND P1, PT, R3, 0x79, !P6 ;  /* 0x000000790300780c */ /* 0x000fe20007724270 */
[----:B------:R-:W-:-:S01]  /*4190*/  FFMA.FTZ R12, R5, R12, -8 ;  /* 0xc1000000050c7423 */ /* 0x000fc2000001000c */
[----:B------:R-:W-:Y:S02]  /*41a0*/  ISETP.NE.AND P6, PT, R133, RZ, PT ;  /* 0x000000ff8500720c */ /* 0x000fe40003fc5270 */
[----:B------:R-:W-:-:S04]  /*41b0*/  ISETP.LT.OR P1, PT, R0, 0x7a, P1 ;  /* 0x0000007a0000780c */ /* 0x000fc80000f21670 */
[----:B------:R-:W-:Y:S02]  /*41c0*/  FSEL R55, R55, -INF , !P1 ;  /* 0xff80000037377808 */ /* 0x000fe40004800000 */
[----:B------:R-:W-:-:S04]  /*41d0*/  ISETP.NE.AND P1, PT, R14, RZ, PT ;  /* 0x000000ff0e00720c */ /* 0x000fc80003f25270 */
        /* <DEDUP_REMOVED lines=45> */
[----:B------:R-:W-:Y:S01]  /*44b0*/  FMNMX.FTZ R72, R94, R9, !PT ;  /* 0x000000095e487209 */ /* 0x000fe20007810000 */
[----:B------:R-:W-:-:S01]  /*44c0*/  FFMA.FTZ R21, R73, UR40, -R12 ;  /* 0x0000002849157c23 */ /* 0x000fc2000801080c */
[----:B------:R-:W-:Y:S01]  /*44d0*/  ISETP.LT.OR P1, PT, R0, 0x8a, P1 ;  /* 0x0000008a0000780c */ /* 0x000fe20000f21670 */
[----:B------:R-:W-:-:S01]  /*44e0*/  FFMA.FTZ R73, R77, UR40, -R12 ;  /* 0x000000284d497c23 */ /* 0x000fc2000801080c */
[----:B------:R-:W-:Y:S01]  /*44f0*/  FMNMX.FTZ R9, R95, R72, !PT ;  /* 0x000000485f097209 */ /* 0x000fe20007810000 */
[----:B------:R-:W-:-:S01]  /*4500*/  FFMA.FTZ R6, R7, UR40, -R12 ;  /* 0x0000002807067c23 */ /* 0x000fc2000801080c */
[----:B------:R-:W-:Y:S01]  /*4510*/  FSEL R31, R31, -INF , !P1 ;  /* 0xff8000001f1f7808 */ /* 0x000fe20004800000 */
[----:B------:R-:W-:-:S01]  /*4520*/  FFMA.FTZ R77, R81, UR40, -R12 ;  /* 0x00000028514d7c23 */ /* 0x000fc2000801080c */
[----:B------:R-:W-:Y:S01]  /*4530*/  FMNMX.FTZ R72, R98, R9, !PT ;  /* 0x0000000962487209 */ /* 0x000fe20007810000 */
[----:B------:R-:W-:-:S01]  /*4540*/  FFMA.FTZ R7, R89, UR40, -R12 ;  /* 0x0000002859077c23 */ /* 0x000fc2000801080c */
[----:B------:R-:W-:Y:S01]  /*4550*/  ISETP.GT.AND P1, PT, R3, 0x90, !P2 ;  /* 0x000000900300780c */ /* 0x000fe20005724270 */
[----:B------:R-:W-:-:S01]  /*4560*/  FFMA.FTZ R81, R85, UR40, -R12 ;  /* 0x0000002855517c23 */ /* 0x000fc2000801080c */
[----:B------:R-:W-:Y:S01]  /*4570*/  FMNMX.FTZ R9, R99, R72, !PT ;  /* 0x0000004863097209 */ /* 0x000fe20007810000 */
[----:B------:R-:W-:-:S01]  /*4580*/  FFMA.FTZ R72, R76, UR40, -R12 ;  /* 0x000000284c487c23 */ /* 0x000fc2000801080c */
[----:B------:R-:W-:Y:S01]  /*4590*/  ISETP.GT.AND P2, PT, R3, 0x99, !P6 ;  /* 0x000000990300780c */ /* 0x000fe20007744270 */
        /* <DEDUP_REMOVED lines=10> */
[----:B------:R-:W-:Y:S01]  /*4640*/  MUFU.EX2 R6, R6 ;  /* 0x0000000600067308 */ /* 0x000fe20000000800 */
[----:B------:R-:W-:Y:S01]  /*4650*/  ISETP.LT.OR P2, PT, R0, 0x9a, P2 ;  /* 0x0000009a0000780c */ /* 0x000fe20001741670 */
[--C-:B------:R-:W-:Y:S01]  /*4660*/  FFMA.FTZ R11, R93, UR40, -R12.reuse ;  /* 0x000000285d0b7c23 */ /* 0x100fe2000801080c */
        /* <DEDUP_REMOVED lines=35> */
[----:B------:R-:W-:-:S02]  /*48a0*/  ISETP.NE.AND P6, PT, R192, 0x1, PT ;  /* 0x00000001c000780c */ /* 0x000fc40003fc5270 */
        /* <DEDUP_REMOVED lines=33> */
[----:B------:R-:W-:Y:S02]  /*4ac0*/  FMNMX.FTZ R9, R35, R40, !PT ;  /* 0x0000002823097209 */ /* 0x000fe40007810000 */
[----:B------:R-:W-:Y:S01]  /*4ad0*/  FSEL R40, R39, -INF , !P2 ;  /* 0xff80000027287808 */ /* 0x000fe20005000000 */
[----:B------:R-:W-:-:S01]  /*4ae0*/  FFMA.FTZ R39, R44, UR40, -R12 ;  /* 0x000000282c277c23 */ /* 0x000fc2000801080c */
[----:B------:R-:W-:Y:S01]  /*4af0*/  FMNMX.FTZ R9, R38, R9, !PT ;  /* 0x0000000926097209 */ /* 0x000fe20007810000 */
[----:B------:R-:W-:-:S01]  /*4b00*/  FFMA.FTZ R44, R45, UR40, -R12 ;  /* 0x000000282d2c7c23 */ /* 0x000fc2000801080c */
[--C-:B------:R-:W-:Y:S01]  /*4b10*/  FFMA.FTZ R45, R52, UR40, -R12.reuse ;  /* 0x00000028342d7c23 */ /* 0x100fe2000801080c */
[----:B------:R-:W-:-:S01]  /*4b20*/  FFMA.FTZ R52, R53, UR40, -R12 ;  /* 0x0000002835347c23 */ /* 0x000fc2000801080c */
[----:B------:R-:W-:Y:S01]  /*4b30*/  FMNMX.FTZ R9, R40, R9, !PT ;  /* 0x0000000928097209 */ /* 0x000fe20007810000 */
[----:B------:R-:W-:Y:S04]  /*4b40*/  MUFU.EX2 R77, R77 ;  /* 0x0000004d004d7308 */ /* 0x000fe80000000800 */
[----:B------:R-:W0:Y:S04]  /*4b50*/  SHFL.BFLY PT, R84, R9, 0x2, 0x1f ;  /* 0x0c401f0009547f89 */ /* 0x000e2800000e0000 */
[----:B------:R-:W-:Y:S08]  /*4b60*/  MUFU.EX2 R80, R80 ;  /* 0x0000005000507308 */ /* 0x000ff00000000800 */
        /* <DEDUP_REMOVED lines=9> */
[----:B------:R-:W-:-:S03]  /*4c00*/  IMAD.U32 R84, RZ, RZ, UR40 ;  /* 0x00000028ff547e24 */ /* 0x000fc6000f8e00ff */
[C---:B------:R-:W-:Y:S01]  /*4c10*/  FSETP.NEU.FTZ.AND P1, PT, R9.reuse, -INF , PT ;  /* 0xff8000000900780b */ /* 0x040fe20003f3d000 */
[----:B------:R-:W-:-:S02]  /*4c20*/  FFMA.FTZ R49, R9, R84, -8 ;  /* 0xc100000009317423 */ /* 0x000fc40000010054 */
[----:B------:R-:W-:Y:S03]  /*4c30*/  MUFU.EX2 R69, R69 ;  /* 0x0000004500457308 */ /* 0x000fe60000000800 */
[----:B------:R-:W-:-:S05]  /*4c40*/  FSEL R85, R49, RZ, P1 ;  /* 0x000000ff31557208 */ /* 0x000fca0000800000 */
[--C-:B------:R-:W-:Y:S01]  /*4c50*/  FFMA.FTZ R12, R90, UR40, -R85.reuse ;  /* 0x000000285a0c7c23 */ /* 0x100fe20008010855 */
[----:B------:R-:W-:-:S01]  /*4c60*/  FFMA.FTZ R49, R91, UR40, -R85 ;  /* 0x000000285b317c23 */ /* 0x000fc20008010855 */
[--C-:B------:R-:W-:Y:S01]  /*4c70*/  FFMA.FTZ R94, R94, UR40, -R85.reuse ;  /* 0x000000285e5e7c23 */ /* 0x100fe20008010855 */
[----:B------:R-:W-:-:S01]  /*4c80*/  FFMA.FTZ R95, R95, UR40, -R85 ;  /* 0x000000285f5f7c23 */ /* 0x000fc20008010855 */
[----:B------:R-:W-:Y:S01]  /*4c90*/  FFMA.FTZ R88, R78, UR40, -R85 ;  /* 0x000000284e587c23 */ /* 0x000fe20008010855 */
[----:B------:R-:W-:-:S01]  /*4ca0*/  FADD.FTZ R91, R6, R7 ;  /* 0x00000007065b7221 */ /* 0x000fc20000010000 */
[----:B------:R-:W-:Y:S01]  /*4cb0*/  MUFU.EX2 R12, R12 ;  /* 0x0000000c000c7308 */ /* 0x000fe20000000800 */
[----:B------:R-:W-:-:S01]  /*4cc0*/  FFMA.FTZ R78, R82, UR40, -R85 ;  /* 0x00000028524e7c23 */ /* 0x000fc20008010855 */
[--C-:B------:R-:W-:Y:S01]  /*4cd0*/  FFMA.FTZ R53, R98, UR40, -R85.reuse ;  /* 0x0000002862357c23 */ /* 0x100fe20008010855 */
[----:B------:R-:W-:-:S01]  /*4ce0*/  FFMA.FTZ R82, R62, UR40, -R85 ;  /* 0x000000283e527c23 */ /* 0x000fc20008010855 */
[--C-:B------:R-:W-:Y:S01]  /*4cf0*/  FFMA.FTZ R62, R66, UR40, -R85.reuse ;  /* 0x00000028423e7c23 */ /* 0x100fe20008010855 */
[----:B------:R-:W-:-:S01]  /*4d00*/  FFMA.FTZ R89, R79, UR40, -R85 ;  /* 0x000000284f597c23 */ /* 0x000fc20008010855 */
[----:B------:R-:W-:Y:S01]  /*4d10*/  FADD.FTZ R66, R8, R91 ;  /* 0x0000005b08427221 */ /* 0x000fe20000010000 */
[----:B------:R-:W-:-:S01]  /*4d20*/  FFMA.FTZ R79, R83, UR40, -R85 ;  /* 0x00000028534f7c23 */ /* 0x000fc20008010855 */
[----:B------:R-:W0:Y:S01]  /*4d30*/  MUFU.EX2 R49, R49 ;  /* 0x0000003100317308 */ /* 0x000e220000000800 */
[----:B------:R-:W-:-:S01]  /*4d40*/  FFMA.FTZ R84, R99, UR40, -R85 ;  /* 0x0000002863547c23 */ /* 0x000fc20008010855 */
[--C-:B------:R-:W-:Y:S01]  /*4d50*/  FFMA.FTZ R83, R63, UR40, -R85.reuse ;  /* 0x000000283f537c23 */ /* 0x100fe20008010855 */
[----:B------:R-:W-:-:S01]  /*4d60*/  FFMA.FTZ R63, R67, UR40, -R85 ;  /* 0x00000028433f7c23 */ /* 0x000fc20008010855 */
[----:B------:R-:W-:Y:S01]  /*4d70*/  FADD.FTZ R67, R11, R66 ;  /* 0x000000420b437221 */ /* 0x000fe20000010000 */
[----:B------:R-:W-:-:S01]  /*4d80*/  FFMA.FTZ R102, R102, UR40, -R85 ;  /* 0x0000002866667c23 */ /* 0x000fc20008010855 */
[--C-:B------:R-:W-:Y:S01]  /*4d90*/  FFMA.FTZ R103, R103, UR40, -R85.reuse ;  /* 0x0000002867677c23 */ /* 0x100fe20008010855 */
[----:B------:R-:W-:-:S01]  /*4da0*/  FFMA.FTZ R74, R74, UR40, -R85 ;  /* 0x000000284a4a7c23 */ /* 0x000fc20008010855 */
[----:B------:R-:W1:Y:S01]  /*4db0*/  MUFU.EX2 R94, R94 ;  /* 0x0000005e005e7308 */ /* 0x000e620000000800 */
[----:B------:R-:W-:-:S01]  /*4dc0*/  FADD.FTZ R66, R10, R67 ;  /* 0x000000430a427221 */ /* 0x000fc20000010000 */
[--C-:B------:R-:W-:Y:S01]  /*4dd0*/  FFMA.FTZ R75, R75, UR40, -R85.reuse ;  /* 0x000000284b4b7c23 */ /* 0x100fe20008010855 */
[----:B------:R-:W-:-:S01]  /*4de0*/  FFMA.FTZ R86, R86, UR40, -R85 ;  /* 0x0000002856567c23 */ /* 0x000fc20008010855 */
[----:B------:R-:W-:Y:S01]  /*4df0*/  FFMA.FTZ R87, R87, UR40, -R85 ;  /* 0x0000002857577c23 */ /* 0x000fe20008010855 */
[----:B------:R-:W-:-:S01]  /*4e00*/  FADD.FTZ R91, R13, R66 ;  /* 0x000000420d5b7221 */ /* 0x000fc20000010000 */
[--C-:B------:R-:W-:Y:S01]  /*4e10*/  FFMA.FTZ R58, R58, UR40, -R85.reuse ;  /* 0x000000283a3a7c23 */ /* 0x100fe20008010855 */
[----:B------:R-:W-:-:S01]  /*4e20*/  FFMA.FTZ R59, R59, UR40, -R85 ;  /* 0x000000283b3b7c23 */ /* 0x000fc20008010855 */
[----:B------:R-:W2:Y:S01]  /*4e30*/  MUFU.EX2 R95, R95 ;  /* 0x0000005f005f7308 */ /* 0x000ea20000000800 */
[----:B0-----:R-:W-:-:S01]  /*4e40*/  FADD.FTZ R67, R12, R49 ;  /* 0x000000310c437221 */ /* 0x001fc20000010000 */
[----:B------:R-:W-:Y:S01]  /*4e50*/  FADD.FTZ R90, R14, R91 ;  /* 0x0000005b0e5a7221 */ /* 0x000fe20000010000 */
[----:B------:R-:W-:-:S01]  /*4e60*/  FFMA.FTZ R70, R70, UR40, -R85 ;  /* 0x0000002846467c23 */ /* 0x000fc20008010855 */
[----:B------:R-:W-:Y:S01]  /*4e70*/  F2FP.SATFINITE.E4M3.F32.PACK_AB_MERGE_C R10, R61, R60, RZ ;  /* 0x0000003c3d0a723e */ /* 0x000fe200048070ff */
        /* <DEDUP_REMOVED lines=18> */
[----:B------:R-:W-:Y:S01]  /*4fa0*/  F2FP.SATFINITE.E4M3.F32.PACK_AB_MERGE_C R72, R73, R72, RZ ;  /* 0x000000484948723e */ /* 0x000fe200048070ff */
[----:B------:R-:W2:Y:S01]  /*4fb0*/  MUFU.EX2 R102, R102 ;  /* 0x0000006600667308 */ /* 0x000ea20000000800 */
[----:B0-----:R-:W-:-:S01]  /*4fc0*/  FADD.FTZ R11, R53, R66 ;  /* 0x00000042350b7221 */ /* 0x001fc20000010000 */
        /* <DEDUP_REMOVED lines=8> */
[--C-:B------:R-:W-:Y:S01]  /*5050*/  FFMA.FTZ R38, R38, UR40, -R85.reuse ;  /* 0x0000002826267c23 */ /* 0x100fe20008010855 */
[----:B------:R-:W-:-:S01]  /*5060*/  FFMA.FTZ R40, R40, UR40, -R85 ;  /* 0x0000002828287c23 */ /* 0x000fc20008010855 */
[----:B------:R-:W-:-:S02]  /*5070*/  F2FP.SATFINITE.E4M3.F32.PACK_AB_MERGE_C R94, R95, R94, RZ ;  /* 0x0000005e5f5e723e */ /* 0x000fc400048070ff */
[----:B------:R-:W-:Y:S02]  /*5080*/  F2FP.SATFINITE.E4M3.F32.PACK_AB_MERGE_C R180, R21, R20, R72 ;  /* 0x0000001415b4723e */ /* 0x000fe40004807048 */
[----:B------:R-:W1:Y:S01]  /*5090*/  MUFU.EX2 R74, R74 ;  /* 0x0000004a004a7308 */ /* 0x000e620000000800 */
[----:B--2---:R-:W-:-:S01]  /*50a0*/  FADD.FTZ R8, R102, R11 ;  /* 0x0000000b66087221 */ /* 0x004fc20000010000 */
[----:B------:R-:W-:Y:S02]  /*50b0*/  F2FP.SATFINITE.E4M3.F32.PACK_AB_MERGE_C R176, R57, R56, R10 ;  /* 0x0000003839b0723e */ /* 0x000fe4000480700a */
[----:B------:R-:W-:-:S04]  /*50c0*/  F2FP.SATFINITE.E4M3.F32.PACK_AB_MERGE_C R185, R49, R12, R94 ;  /* 0x0000000c31b9723e */ /* 0x000fc8000480705e */
[----:B------:R-:W2:Y:S01]  /*50d0*/  MUFU.EX2 R75, R75 ;  /* 0x0000004b004b7308 */ /* 0x000ea20000000800 */
[----:B0-----:R-:W-:-:S01]  /*50e0*/  FADD.FTZ R7, R103, R8 ;  /* 0x0000000867077221 */ /* 0x001fc20000010000 */
[----:B------:R-:W-:Y:S01]  /*50f0*/  FADD.FTZ R8, R76, R73 ;  /* 0x000000494c087221 */ /* 0x000fe20000010000 */
[----:B------:R-:W-:-:S03]  /*5100*/  F2FP.SATFINITE.E4M3.F32.PACK_AB_MERGE_C R102, R103, R102, RZ ;  /* 0x000000666766723e */ /* 0x000fc600048070ff */
[----:B------:R-:W-:Y:S01]  /*5110*/  FADD.FTZ R11, R77, R8 ;  /* 0x000000084d0b7221 */ /* 0x000fe20000010000 */
[----:B------:R-:W-:Y:S01]  /*5120*/  F2FP.SATFINITE.E4M3.F32.PACK_AB_MERGE_C R187, R84, R53, R102 ;  /* 0x0000003554bb723e */ /* 0x000fe20004807066 */
[----:B------:R-:W0:Y:S01]  /*5130*/  MUFU.EX2 R88, R88 ;  /* 0x0000005800587308 */ /* 0x000e220000000800 */
[----:B-1----:R-:W-:-:S01]  /*5140*/  FADD.FTZ R6, R74, R7 ;  /* 0x000000074a067221 */ /* 0x002fc20000010000 */
[----:B------:R-:W-:Y:S01]  /*5150*/  FADD.FTZ R8, R80, R11 ;  /* 0x0000000b50087221 */ /* 0x000fe20000010000 */
[----:B------:R-:W-:-:S03]  /*5160*/  F2FP.SATFINITE.E4M3.F32.PACK_AB_MERGE_C R80, R81, R80, RZ ;  /* 0x000000505150723e */ /* 0x000fc600048070ff */
[----:B------:R-:W-:Y:S01]  /*5170*/  FADD.FTZ R81, R81, R8 ;  /* 0x0000000851517221 */ /* 0x000fe20000010000 */
[----:B------:R-:W-:Y:S01]  /*5180*/  F2FP.SATFINITE.E4M3.F32.PACK_AB_MERGE_C R182, R77, R76, R80 ;  /* 0x0000004c4db6723e */ /* 0x000fe20004807050 */
[----:B------:R-:W1:Y:S01]  /*5190*/  MUFU.EX2 R89, R89 ;  /* 0x0000005900597308 */ /* 0x000e620000000800 */
[----:B--2---:R-:W-:-:S01]  /*51a0*/  FADD.FTZ R7, R75, R6 ;  /* 0x000000064b077221 */ /* 0x004fc20000010000 */
[----:B------:R-:W-:-:S04]  /*51b0*/  FADD.FTZ R8, R56, R81 ;  /* 0x0000005138087221 */ /* 0x000fc80000010000 */
[----:B------:R-:W-:Y:S01]  /*51c0*/  FADD.FTZ R11, R57, R8 ;  /* 0x00000008390b7221 */ /* 0x000fe20000010000 */
[----:B------:R-:W-:Y:S01]  /*51d0*/  F2FP.SATFINITE.E4M3.F32.PACK_AB_MERGE_C R8, R69, R68, RZ ;  /* 0x000000444508723e */ /* 0x000fe200048070ff */
[----:B------:R-:W2:Y:S01]  /*51e0*/  MUFU.EX2 R78, R78 ;  /* 0x0000004e004e7308 */ /* 0x000ea20000000800 */
[----:B0-----:R-:W-:-:S01]  /*51f0*/  FADD.FTZ R6, R88, R7 ;  /* 0x0000000758067221 */ /* 0x001fc20000010000 */
[----:B------:R-:W-:Y:S02]  /*5200*/  FADD.FTZ R60, R60, R11 ;  /* 0x0000000b3c3c7221 */ /* 0x000fe40000010000 */
[----:B------:R-:W0:Y:S02]  /*5210*/  @P6 LDC R11, c[0x0][0x450] ;  /* 0x00011400ff0b6b82 */ /* 0x000e240000000800 */
[----:B------:R-:W-:-:S02]  /*5220*/  FADD.FTZ R61, R61, R60 ;  /* 0x0000003c3d3d7221 */ /* 0x000fc40000010000 */
[----:B------:R-:W3:Y:S01]  /*5230*/  MUFU.EX2 R79, R79 ;  /* 0x0000004f004f7308 */ /* 0x000ee20000000800 */
[----:B-1----:R-:W-:-:S01]  /*5240*/  FADD.FTZ R7, R89, R6 ;  /* 0x0000000659077221 */ /* 0x002fc20000010000 */
[----:B------:R-:W-:-:S04]  /*5250*/  F2FP.SATFINITE.E4M3.F32.PACK_AB_MERGE_C R88, R89, R88, RZ ;  /* 0x000000585958723e */ /* 0x000fc800048070ff */
[----:B------:R-:W-:Y:S02]  /*5260*/  F2FP.SATFINITE.E4M3.F32.PACK_AB_MERGE_C R181, R75, R74, R88 ;  /* 0x0000004a4bb5723e */ /* 0x000fe40004807058 */
[----:B------:R-:W1:Y:S01]  /*5270*/  MUFU.EX2 R86, R86 ;  /* 0x0000005600567308 */ /* 0x000e620000000800 */
[----:B--2---:R-:W-:-:S07]  /*5280*/  FADD.FTZ R6, R78, R7 ;  /* 0x000000074e067221 */ /* 0x004fce0000010000 */
[----:B------:R-:W2:Y:S01]  /*5290*/  MUFU.EX2 R87, R87 ;  /* 0x0000005700577308 */ /* 0x000ea20000000800 */
[----:B---3--:R-:W-:-:S07]  /*52a0*/  FADD.FTZ R7, R79, R6 ;  /* 0x000000064f077221 */ /* 0x008fce0000010000 */
[----:B------:R-:W3:Y:S01]  /*52b0*/  MUFU.EX2 R58, R58 ;  /* 0x0000003a003a7308 */ /* 0x000ee20000000800 */
[----:B-1----:R-:W-:-:S07]  /*52c0*/  FADD.FTZ R6, R86, R7 ;  /* 0x0000000756067221 */ /* 0x002fce0000010000 */
[----:B------:R-:W1:Y:S01]  /*52d0*/  MUFU.EX2 R59, R59 ;  /* 0x0000003b003b7308 */ /* 0x000e620000000800 */
[----:B--2---:R-:W-:-:S01]  /*52e0*/  FADD.FTZ R7, R87, R6 ;  /* 0x0000000657077221 */ /* 0x004fc20000010000 */
[----:B------:R-:W-:-:S04]  /*52f0*/  F2FP.SATFINITE.E4M3.F32.PACK_AB_MERGE_C R86, R87, R86, RZ ;  /* 0x000000565756723e */ /* 0x000fc800048070ff */
[----:B------:R-:W-:Y:S02]  /*5300*/  F2FP.SATFINITE.E4M3.F32.PACK_AB_MERGE_C R183, R79, R78, R86 ;  /* 0x0000004e4fb7723e */ /* 0x000fe40004807056 */
[----:B------:R-:W2:Y:S01]  /*5310*/  MUFU.EX2 R82, R82 ;  /* 0x0000005200527308 */ /* 0x000ea20000000800 */
[----:B---3--:R-:W-:-:S07]  /*5320*/  FADD.FTZ R6, R58, R7 ;  /* 0x000000073a067221 */ /* 0x008fce0000010000 */
[----:B------:R-:W-:Y:S01]  /*5330*/  MUFU.EX2 R64, R64 ;  /* 0x0000004000407308 */ /* 0x000fe20000000800 */
[----:B-1----:R-:W-:-:S07]  /*5340*/  FADD.FTZ R7, R59, R6 ;  /* 0x000000063b077221 */ /* 0x002fce0000010000 */
[----:B------:R-:W1:Y:S01]  /*5350*/  MUFU.EX2 R65, R65 ;  /* 0x0000004100417308 */ /* 0x000e620000000800 */
[----:B--2---:R-:W-:-:S07]  /*5360*/  FADD.FTZ R6, R82, R7 ;  /* 0x0000000752067221 */ /* 0x004fce0000010000 */
[----:B------:R-:W2:Y:S08]  /*5370*/  MUFU.EX2 R83, R83 ;  /* 0x0000005300537308 */ /* 0x000eb00000000800 */
[----:B------:R-:W3:Y:S01]  /*5380*/  MUFU.EX2 R62, R62 ;  /* 0x0000003e003e7308 */ /* 0x000ee20000000800 */
[----:B-1----:R-:W-:Y:S01]  /*5390*/  F2FP.SATFINITE.E4M3.F32.PACK_AB_MERGE_C R178, R65, R64, R8 ;  /* 0x0000004041b2723e */ /* 0x002fe20004807008 */
[----:B------:R-:W-:-:S04]  /*53a0*/  FADD.FTZ R64, R64, R61 ;  /* 0x0000003d40407221 */ /* 0x000fc80000010000 */
[----:B------:R-:W-:Y:S02]  /*53b0*/  FADD.FTZ R65, R65, R64 ;  /* 0x0000004041417221 */ /* 0x000fe40000010000 */
[----:B------:R-:W1:Y:S01]  /*53c0*/  MUFU.EX2 R63, R63 ;  /* 0x0000003f003f7308 */ /* 0x000e620000000800 */
[----:B--2---:R-:W-:-:S01]  /*53d0*/  FADD.FTZ R7, R83, R6 ;  /* 0x0000000653077221 */ /* 0x004fc20000010000 */
[----:B------:R-:W-:Y:S01]  /*53e0*/  FADD.FTZ R68, R68, R65 ;  /* 0x0000004144447221 */ /* 0x000fe20000010000 */
[----:B------:R-:W-:-:S03]  /*53f0*/  F2FP.SATFINITE.E4M3.F32.PACK_AB_MERGE_C R82, R83, R82, RZ ;  /* 0x000000525352723e */ /* 0x000fc600048070ff */
[----:B------:R-:W-:Y:S01]  /*5400*/  FADD.FTZ R68, R69, R68 ;  /* 0x0000004445447221 */ /* 0x000fe20000010000 */
[----:B------:R-:W-:Y:S01]  /*5410*/  F2FP.SATFINITE.E4M3.F32.PACK_AB_MERGE_C R177, R59, R58, R82 ;  /* 0x0000003a3bb1723e */ /* 0x000fe20004807052 */
[----:B------:R-:W-:Y:S01]  /*5420*/  MUFU.EX2 R39, R39 ;  /* 0x0000002700277308 */ /* 0x000fe20000000800 */
[----:B---3--:R-:W-:-:S07]  /*5430*/  FADD.FTZ R6, R62, R7 ;  /* 0x000000073e067221 */ /* 0x008fce0000010000 */
[----:B------:R-:W2:Y:S01]  /*5440*/  MUFU.EX2 R44, R44 ;  /* 0x0000002c002c7308 */ /* 0x000ea20000000800 */
[----:B-1----:R-:W-:-:S07]  /*5450*/  FADD.FTZ R7, R63, R6 ;  /* 0x000000063f077221 */ /* 0x002fce0000010000 */
[----:B------:R-:W1:Y:S08]  /*5460*/  MUFU.EX2 R70, R70 ;  /* 0x0000004600467308 */ /* 0x000e700000000800 */
[----:B------:R-:W3:Y:S01]  /*5470*/  MUFU.EX2 R3, R3 ;  /* 0x0000000300037308 */ /* 0x000ee20000000800 */
[----:B--2---:R-:W-:-:S07]  /*5480*/  F2FP.SATFINITE.E4M3.F32.PACK_AB_MERGE_C R8, R44, R39, RZ ;  /* 0x000000272c08723e */ /* 0x004fce00048070ff */
[----:B------:R-:W2:Y:S01]  /*5490*/  MUFU.EX2 R71, R71 ;  /* 0x0000004700477308 */ /* 0x000ea20000000800 */
[----:B-1----:R-:W-:-:S07]  /*54a0*/  FADD.FTZ R6, R70, R7 ;  /* 0x0000000746067221 */ /* 0x002fce0000010000 */
[----:B------:R-:W1:Y:S01]  /*54b0*/  MUFU.EX2 R42, R42 ;  /* 0x0000002a002a7308 */ /* 0x000e620000000800 */
[----:B---3--:R-:W-:Y:S01]  /*54c0*/  F2FP.SATFINITE.E4M3.F32.PACK_AB_MERGE_C R172, R0, R3, R8 ;  /* 0x0000000300ac723e */ /* 0x008fe20004807008 */
[----:B------:R-:W-:-:S06]  /*54d0*/  FADD.FTZ R7, R3, R68 ;  /* 0x0000004403077221 */ /* 0x000fcc0000010000 */
[----:B------:R-:W3:Y:S01]  /*54e0*/  MUFU.EX2 R43, R43 ;  /* 0x0000002b002b7308 */ /* 0x000ee20000000800 */
[----:B--2---:R-:W-:-:S01]  /*54f0*/  FADD.FTZ R3, R71, R6 ;  /* 0x0000000647037221 */ /* 0x004fc20000010000 */
[----:B------:R-:W-:Y:S01]  /*5500*/  FADD.FTZ R6, R0, R7 ;  /* 0x0000000700067221 */ /* 0x000fe20000010000 */
[----:B------:R-:W-:-:S03]  /*5510*/  F2FP.SATFINITE.E4M3.F32.PACK_AB_MERGE_C R70, R71, R70, RZ ;  /* 0x000000464746723e */ /* 0x000fc600048070ff */
[----:B------:R-:W-:Y:S01]  /*5520*/  FADD.FTZ R39, R39, R6 ;  /* 0x0000000627277221 */ /* 0x000fe20000010000 */
[----:B------:R-:W-:Y:S01]  /*5530*/  F2FP.SATFINITE.E4M3.F32.PACK_AB_MERGE_C R179, R63, R62, R70 ;  /* 0x0000003e3fb3723e */ /* 0x000fe20004807046 */
[----:B------:R-:W-:Y:S01]  /*5540*/  MUFU.EX2 R45, R45 ;  /* 0x0000002d002d7308 */ /* 0x000fe20000000800 */
[----:B-1----:R-:W-:-:S01]  /*5550*/  FADD.FTZ R0, R42, R3 ;  /* 0x000000032a007221 */ /* 0x002fc20000010000 */
[----:B------:R-:W-:-:S06]  /*5560*/  FADD.FTZ R44, R44, R39 ;  /* 0x000000272c2c7221 */ /* 0x000fcc0000010000 */
[----:B------:R-:W1:Y:S01]  /*5570*/  MUFU.EX2 R52, R52 ;  /* 0x0000003400347308 */ /* 0x000e620000000800 */
[----:B---3--:R-:W-:-:S07]  /*5580*/  FADD.FTZ R3, R43, R0 ;  /* 0x000000002b037221 */ /* 0x008fce0000010000 */
[----:B------:R-:W2:Y:S08]  /*5590*/  MUFU.EX2 R46, R46 ;  /* 0x0000002e002e7308 */ /* 0x000eb00000000800 */
[----:B------:R-:W3:Y:S01]  /*55a0*/  MUFU.EX2 R47, R47 ;  /* 0x0000002f002f7308 */ /* 0x000ee20000000800 */
[----:B-1----:R-:W-:-:S07]  /*55b0*/  F2FP.SATFINITE.E4M3.F32.PACK_AB_MERGE_C R6, R52, R45, RZ ;  /* 0x0000002d3406723e */ /* 0x002fce00048070ff */
[----:B------:R-:W1:Y:S01]  /*55c0*/  MUFU.EX2 R48, R48 ;  /* 0x0000003000307308 */ /* 0x000e620000000800 */
[----:B--2---:R-:W-:-:S07]  /*55d0*/  FADD.FTZ R0, R46, R3 ;  /* 0x000000032e007221 */ /* 0x004fce0000010000 */
[----:B------:R-:W2:Y:S01]  /*55e0*/  MUFU.EX2 R50, R50 ;  /* 0x0000003200327308 */ /* 0x000ea20000000800 */
[C---:B---3--:R-:W-:Y:S01]  /*55f0*/  F2FP.SATFINITE.E4M3.F32.PACK_AB_MERGE_C R46, R47.reuse, R46, RZ ;  /* 0x0000002e2f2e723e */ /* 0x048fe200048070ff */
[----:B------:R-:W-:-:S03]  /*5600*/  FADD.FTZ R47, R47, R0 ;  /* 0x000000002f2f7221 */ /* 0x000fc60000010000 */
[----:B------:R-:W-:-:S03]  /*5610*/  F2FP.SATFINITE.E4M3.F32.PACK_AB_MERGE_C R173, R43, R42, R46 ;  /* 0x0000002a2bad723e */ /* 0x000fc6000480702e */
[----:B------:R-:W3:Y:S01]  /*5620*/  MUFU.EX2 R51, R51 ;  /* 0x0000003300337308 */ /* 0x000ee20000000800 */
[C---:B-1----:R-:W-:Y:S01]  /*5630*/  F2FP.SATFINITE.E4M3.F32.PACK_AB_MERGE_C R174, R48.reuse, R41, R6 ;  /* 0x0000002930ae723e */ /* 0x042fe20004807006 */
[----:B------:R-:W-:Y:S01]  /*5640*/  FADD.FTZ R41, R41, R44 ;  /* 0x0000002c29297221 */ /* 0x000fe20000010000 */
[----:B------:R-:W1:Y:S03]  /*5650*/  @P6 LDC R6, c[0x0][0x44c] ;  /* 0x00011300ff066b82 */ /* 0x000e660000000800 */
[----:B------:R-:W-:-:S02]  /*5660*/  FADD.FTZ R48, R48, R41 ;  /* 0x0000002930307221 */ /* 0x000fc40000010000 */
[----:B------:R-:W4:Y:S01]  /*5670*/  MUFU.EX2 R54, R54 ;  /* 0x0000003600367308 */ /* 0x000f220000000800 */
[----:B--2---:R-:W-:-:S01]  /*5680*/  FADD.FTZ R0, R50, R47 ;  /* 0x0000002f32007221 */ /* 0x004fc20000010000 */
[----:B------:R-:W-:-:S04]  /*5690*/  FADD.FTZ R45, R45, R48 ;  /* 0x000000302d2d7221 */ /* 0x000fc80000010000 */
[----:B------:R-:W-:Y:S02]  /*56a0*/  FADD.FTZ R45, R52, R45 ;  /* 0x0000002d342d7221 */ /* 0x000fe40000010000 */
[----:B------:R-:W-:Y:S01]  /*56b0*/  MUFU.EX2 R28, R28 ;  /* 0x0000001c001c7308 */ /* 0x000fe20000000800 */
[----:B---3--:R-:W-:-:S07]  /*56c0*/  FADD.FTZ R3, R51, R0 ;  /* 0x0000000033037221 */ /* 0x008fce0000010000 */
[----:B------:R-:W2:Y:S01]  /*56d0*/  MUFU.EX2 R29, R29 ;  /* 0x0000001d001d7308 */ /* 0x000ea20000000800 */
[----:B----4-:R-:W-:-:S01]  /*56e0*/  FADD.FTZ R0, R54, R3 ;  /* 0x0000000336007221 */ /* 0x010fc20000010000 */
[----:B-1----:R-:W-:-:S04]  /*56f0*/  @P6 IMAD.HI.U32 R8, R6, UR39, RZ ;  /* 0x0000002706086c27 */ /* 0x002fc8000f8e00ff */
[----:B------:R-:W-:Y:S02]  /*5700*/  IMAD.U32 R6, RZ, RZ, UR39 ;  /* 0x00000027ff067e24 */ /* 0x000fe4000f8e00ff */
[----:B------:R-:W1:Y:S01]  /*5710*/  MUFU.EX2 R55, R55 ;  /* 0x0000003700377308 */ /* 0x000e620000000800 */
[----:B0-----:R-:W-:Y:S02]  /*5720*/  @P6 SHF.R.U32.HI R6, RZ, R11, R8 ;  /* 0x0000000bff066219 */ /* 0x001fe40000011608 */
[----:B------:R-:W-:-:S03]  /*5730*/  LOP3.LUT P6, RZ, R2, 0x8, RZ, 0xc0, !PT ;  /* 0x0000000802ff7812 */ /* 0x000fc600078cc0ff */
[----:B------:R-:W-:Y:S02]  /*5740*/  IMAD.IADD R105, R105, 0x1, R6 ;  /* 0x0000000169697824 */ /* 0x000fe400078e0206 */
[----:B------:R-:W-:Y:S01]  /*5750*/  MUFU.EX2 R24, R24 ;  /* 0x0000001800187308 */ /* 0x000fe20000000800 */
[----:B--2---:R-:W-:Y:S01]  /*5760*/  F2FP.SATFINITE.E4M3.F32.PACK_AB_MERGE_C R3, R29, R28, RZ ;  /* 0x0000001c1d03723e */ /* 0x004fe200048070ff */
[----:B------:R-:W-:-:S05]  /*5770*/  VIADD R8, R105, UR7 ;  /* 0x0000000769087c36 */ /* 0x000fca0008000000 */
[----:B------:R-:W-:Y:S01]  /*5780*/  R2UR UR10, R8 ;  /* 0x00000000080a72ca */ /* 0x000fe200000e0000 */
[----:B------:R-:W0:Y:S01]  /*5790*/  MUFU.EX2 R25, R25 ;  /* 0x0000001900197308 */ /* 0x000e220000000800 */
[C---:B-1----:R-:W-:Y:S01]  /*57a0*/  F2FP.SATFINITE.E4M3.F32.PACK_AB_MERGE_C R54, R55.reuse, R54, RZ ;  /* 0x000000363736723e */ /* 0x042fe200048070ff */
[----:B------:R-:W-:Y:S01]  /*57b0*/  FADD.FTZ R55, R55, R0 ;  /* 0x0000000037377221 */ /* 0x000fe20000010000 */
[----:B------:R-:W-:Y:S02]  /*57c0*/  VIADD R8, R104, 0xfffffffe ;  /* 0xfffffffe68087836 */ /* 0x000fe40000000000 */
        /* <DEDUP_REMOVED lines=50> */
.L_x_1451:
[----:B------:R-:W-:Y:S02]  /*5af0*/  ULDC UR14, c[0x0][0x9e4] ;  /* 0x00027900000e7ab9 */ /* 0x000fe40000000800 */
[----:B------:R-:W-:-:S11]  /*5b00*/  UISETP.NE.AND UP0, UPT, UR14, 0x1, UPT ;  /* 0x000000010e00788c */ /* 0x000fd6000bf05270 */
[----:B------:R-:W-:Y:S02]  /*5b10*/  @UP0 ULDC.64 UR18, c[0x0][0x9e8] ;  /* 0x00027a0000120ab9 */ /* 0x000fe40000000a00 */
[----:B------:R-:W-:-:S04]  /*5b20*/  UIMAD.WIDE.U32 UR6, UR11, UR18, URZ ;  /* 0x000000120b0672a5 */ /* 0x000fc8000f8e003f */
[----:B------:R-:W-:-:S12]  /*5b30*/  @UP0 USHF.R.U32.HI UR11, URZ, UR19, UR7 ;  /* 0x000000133f0b0299 */ /* 0x000fd80008011607 */
.L_x_1452:
[----:B------:R-:W-:-:S04]  /*5b40*/  UIMAD UR11, UR11, UR14, UR14 ;  /* 0x0000000e0b0b72a4 */ /* 0x000fc8000f8e020e */
[----:B------:R-:W-:-:S04]  /*5b50*/  UISETP.LT.AND UP0, UPT, UR10, UR11, UPT ;  /* 0x0000000b0a00728c */ /* 0x000fc8000bf01270 */
[----:B------:R-:W-:-:S12]  /*5b60*/  USEL UR10, UR10, UR11, UP0 ;  /* 0x0000000b0a0a7287 */ /* 0x000fd80008000000 */
.L_x_1450:
        /* <DEDUP_REMOVED lines=47> */
.L_x_1472:
[----:B------:R-:W-:Y:S01]  /*5e60*/  ISETP.NE.AND P2, PT, RZ, UR44, PT ;  /* 0x0000002cff007c0c */ /* 0x000fe2000bf45270 */
[----:B------:R-:W-:-:S04]  /*5e70*/  UISETP.NE.AND UP0, UPT, UR32, 0x1, UPT ;  /* 0x000000012000788c */ /* 0x000fc8000bf05270 */
[----:B------:R-:W-:-:S04]  /*5e80*/  USEL UR46, URZ, 0x1, UP0 ;  /* 0x000000013f2e7887 */ /* 0x000fc80008000000 */
[----:B------:R-:W-:-:S04]  /*5e90*/  ULOP3.LUT UR46, UR33, UR46, URZ, 0x3c, !UPT ;  /* 0x0000002e212e7292 */ /* 0x000fc8000f8e3c3f */
[----:B------:R-:W-:Y:S08]  /*5ea0*/  @P2 BRA `(.L_x_1454) ;  /* 0x0000000000382947 */ /* 0x000ff00003800000 */
[----:B------:R-:W-:Y:S05]  /*5eb0*/  @!P0 BRA `(.L_x_1455) ;  /* 0x0000000000048947 */ /* 0x000fea0003800000 */
[----:B------:R-:W-:Y:S01]  /*5ec0*/  BPT.TRAP 0x1 ;  /* 0x000000040000795c */ /* 0x000fe20000300000 */
.L_x_1455:
        /* <DEDUP_REMOVED lines=9> */
.L_x_1456:
[----:B-1----:R-:W-:Y:S05]  /*5f60*/  @P1 BRA `(.L_x_1454) ;  /* 0x0000000000081947 */ /* 0x002fea0003800000 */
[----:B------:R-:W1:Y:S02]  /*5f70*/  SYNCS.PHASECHK.TRANS64.TRYWAIT P1, [UR6+0x22830], R5 ;  /* 0x02283005ff0075a7 */ /* 0x000e640008020146 */
[----:B-1----:R-:W-:Y:S05]  /*5f80*/  @!P1 BRA `(.L_x_1457) ;  /* 0x0000015800849947 */ /* 0x002fea0003800000 */
.L_x_1454:
        /* <DEDUP_REMOVED lines=132> */
.L_x_1459:
[----:B------:R-:W-:Y:S01]  /*67d0*/  ULEA UR6, UR32, UR43, 0x3 ;  /* 0x0000002b20067291 */ /* 0x000fe2000f8e183f */
[----:B------:R-:W-:-:S05]  /*67e0*/  IMAD.U32 R5, RZ, RZ, UR33 ;  /* 0x00000021ff057e24 */ /* 0x000fca000f8e00ff */
[----:B------:R-:W-:-:S04]  /*67f0*/  SHF.L.U32 R5, R5, 0x1f, RZ ;  /* 0x0000001f05057819 */ /* 0x000fc800000006ff */
[----:B------:R0:W1:Y:S01]  /*6800*/  SYNCS.PHASECHK.TRANS64.TRYWAIT P1, [UR6+0x22850], R5 ;  /* 0x02285005ff0075a7 */ /* 0x0000620008020146 */
[----:B------:R-:W-:Y:S05]  /*6810*/  @!P0 BRA `(.L_x_1460) ;  /* 0x0000000000048947 */ /* 0x000fea0003800000 */
[----:B------:R-:W-:Y:S01]  /*6820*/  BPT.TRAP 0x1 ;  /* 0x000000040000795c */ /* 0x000fe20000300000 */
.L_x_1460:
[----:B-1----:R-:W-:Y:S05]  /*6830*/  @P1 BRA `(.L_x_1458) ;  /* 0x0000000000081947 */ /* 0x002fea0003800000 */
[----:B------:R-:W1:Y:S02]  /*6840*/  SYNCS.PHASECHK.TRANS64.TRYWAIT P1, [UR6+0x22850], R5 ;  /* 0x02285005ff0075a7 */ /* 0x000e640008020146 */
[----:B-1----:R-:W-:Y:S05]  /*6850*/  @!P1 BRA `(.L_x_1461) ;  /* 0x0000015000689947 */ /* 0x002fea0003800000 */
.L_x_1458:
        /* <DEDUP_REMOVED lines=36> */
.L_x_1462:
[----:B------:R-:W-:Y:S01]  /*6aa0*/  ISETP.NE.AND P2, PT, R192, 0x1, PT ;  /* 0x00000001c000780c */ /* 0x000fe20003f45270 */
[----:B------:R-:W-:Y:S01]  /*6ab0*/  VIADD R10, R22, UR39 ;  /* 0x00000027160a7c36 */ /* 0x000fe20008000000 */
[----:B------:R-:W-:Y:S01]  /*6ac0*/  ULEA UR6, UR45, UR43, 0x3 ;  /* 0x0000002b2d067291 */ /* 0x000fe2000f8e183f */
[----:B------:R-:W-:Y:S01]  /*6ad0*/  IMAD R11, R8, -0xa0, RZ ;  /* 0xffffff60080b7824 */ /* 0x000fe200078e02ff */
[----:B------:R-:W-:Y:S02]  /*6ae0*/  LOP3.LUT P1, RZ, R2, 0x8, RZ, 0xc0, !PT ;  /* 0x0000000802ff7812 */ /* 0x000fe4000782c0ff */
[----:B------:R-:W-:-:S04]  /*6af0*/  UIADD3 UR6, UR6, 0x22840, URZ ;  /* 0x0002284006067890 */ /* 0x000fc8000fffe03f */
[----:B------:R-:W-:-:S03]  /*6b00*/  UPRMT UR6, UR42, 0x654, UR6 ;  /* 0x000006542a067896 */ /* 0x000fc60008000006 */
[----:B0-----:R-:W0:Y:S08]  /*6b10*/  @P2 LDC R5, c[0x0][0x44c] ;  /* 0x00011300ff052b82 */ /* 0x001e300000000800 */
[----:B------:R-:W1:Y:S01]  /*6b20*/  @P2 LDC R12, c[0x0][0x450] ;  /* 0x00011400ff0c2b82 */ /* 0x000e620000000800 */
[----:B------:R-:W-:Y:S01]  /*6b30*/  SYNCS.ARRIVE.TRANS64.RED.A1T0 RZ, [UR6], RZ ;  /* 0x000000ffffff79a7 */ /* 0x000fe20008100406 */
[----:B------:R-:W-:Y:S01]  /*6b40*/  ULOP3.LUT UR6, URZ, UR29, URZ, 0x33, !UPT ;  /* 0x0000001d3f067292 */ /* 0x000fe2000f8e333f */
[----:B0-----:R-:W-:-:S05]  /*6b50*/  @P2 IMAD.HI.U32 R5, R10, R5, RZ ;  /* 0x000000050a052227 */ /* 0x001fca00078e00ff */
[----:B-1----:R-:W-:Y:S01]  /*6b60*/  @P2 SHF.R.U32.HI R10, RZ, R12, R5 ;  /* 0x0000000cff0a2219 */ /* 0x002fe20000011605 */
[----:B------:R-:W-:-:S04]  /*6b70*/  VIADD R12, R11, 0x1 ;  /* 0x000000010b0c7836 */ /* 0x000fc80000000000 */
[----:B------:R-:W0:Y:S01]  /*6b80*/  SHFL.IDX PT, R13, R10, RZ, 0x1c1f ;  /* 0x001c1fff0a0d7589 */ /* 0x000e2200000e0000 */
[----:B------:R-:W-:-:S05]  /*6b90*/  IMAD R5, R19, -0x2, R12 ;  /* 0xfffffffe13057824 */ /* 0x000fca00078e020c */
[----:B------:R-:W-:Y:S01]  /*6ba0*/  IADD3 R9, -R18, R5, R17 ;  /* 0x0000000512097210 */ /* 0x000fe20007ffe111 */
[----:B------:R-:W-:-:S04]  /*6bb0*/  VIADD R5, R5, 0xffffffff ;  /* 0xffffffff05057836 */ /* 0x000fc80000000000 */
[C---:B------:R-:W-:Y:S02]  /*6bc0*/  VIADD R12, R9.reuse, UR30 ;  /* 0x0000001e090c7c36 */ /* 0x040fe40008000000 */
[----:B------:R-:W-:Y:S02]  /*6bd0*/  VIADD R9, R9, UR6 ;  /* 0x0000000609097c36 */ /* 0x000fe40008000000 */
[--C-:B0-----:R-:W-:Y:S02]  /*6be0*/  IMAD.IADD R14, R12, 0x1, R13.reuse ;  /* 0x000000010c0e7824 */ /* 0x101fe400078e020d */
[----:B------:R-:W-:Y:S01]  /*6bf0*/  IMAD.IADD R15, R9, 0x1, R13 ;  /* 0x00000001090f7824 */ /* 0x000fe200078e020d */
[----:B------:R-:W-:Y:S06]  /*6c00*/  @!P1 BRA `(.L_x_1463) ;  /* 0x0000000000549947 */ /* 0x000fec0003800000 */
[----:B------:R-:W-:Y:S01]  /*6c10*/  IADD3 R13, -R18, R17, R13 ;  /* 0x00000011120d7210 */ /* 0x000fe20007ffe10d */
        /* <DEDUP_REMOVED lines=11> */
.L_x_1465:
[----:B------:R-:W-:-:S05]  /*6cd0*/  IMAD.U32 R168, RZ, RZ, UR28 ;  /* 0x0000001cffa87e24 */ /* 0x000fca000f8e00ff */
[----:B------:R-:W-:-:S13]  /*6ce0*/  ISETP.NE.AND P1, PT, R168, 0x1, PT ;  /* 0x00000001a800780c */ /* 0x000fda0003f25270 */
[----:B------:R-:W0:Y:S02]  /*6cf0*/  @P1 LDC.64 R20, c[0x0][0x9e8] ;  /* 0x00027a00ff141b82 */ /* 0x000e240000000a00 */
[----:B0-----:R-:W-:-:S05]  /*6d00*/  @P1 IMAD.HI.U32 R20, R13, R20, RZ ;  /* 0x000000140d141227 */ /* 0x001fca00078e00ff */
[----:B------:R-:W-:-:S07]  /*6d10*/  @P1 SHF.R.U32.HI R13, RZ, R21, R20 ;  /* 0x00000015ff0d1219 */ /* 0x000fce0000011614 */
.L_x_1466:
[----:B------:R-:W-:Y:S05]  /*6d20*/  BSYNC B0 ;  /* 0x0000000000007941 */ /* 0x000fea0003800000 */
.L_x_1464:
[----:B------:R-:W-:-:S05]  /*6d30*/  IMAD R13, R13, R168, R5 ;  /* 0x000000a80d0d7224 */ /* 0x000fca00078e0205 */
[----:B------:R-:W-:Y:S02]  /*6d40*/  VIADDMNMX R14, R13, R168, R14, PT ;  /* 0x000000a80d0e7246 */ /* 0x000fe4000380010e */
[----:B------:R-:W-:-:S07]  /*6d50*/  VIMNMX R15, R15, R13, !PT ;  /* 0x0000000d0f0f7248 */ /* 0x000fce0007fe0100 */
.L_x_1463:
        /* <DEDUP_REMOVED lines=247> */
.L_x_1469:
[----:B------:R-:W-:-:S05]  /*7cd0*/  IMAD.U32 R20, RZ, RZ, UR28 ;  /* 0x0000001cff147e24 */ /* 0x000fca000f8e00ff */
[----:B------:R-:W-:-:S13]  /*7ce0*/  ISETP.NE.AND P6, PT, R20, 0x1, PT ;  /* 0x000000011400780c */ /* 0x000fda0003fc5270 */
[----:B------:R-:W0:Y:S02]  /*7cf0*/  @P6 LDC.64 R10, c[0x0][0x9e8] ;  /* 0x00027a00ff0a6b82 */ /* 0x000e240000000a00 */
[----:B0-----:R-:W-:-:S05]  /*7d00*/  @P6 IMAD.HI.U32 R10, R14, R10, RZ ;  /* 0x0000000a0e0a6227 */ /* 0x001fca00078e00ff */
[----:B------:R-:W-:-:S07]  /*7d10*/  @P6 SHF.R.U32.HI R14, RZ, R11, R10 ;  /* 0x0000000bff0e6219 */ /* 0x000fce000001160a */
.L_x_1470:
[----:B------:R-:W-:Y:S05]  /*7d20*/  BSYNC B0 ;  /* 0x0000000000007941 */ /* 0x000fea0003800000 */
.L_x_1468:
[----:B------:R-:W-:-:S05]  /*7d30*/  IMAD R5, R14, R20, R5 ;  /* 0x000000140e057224 */ /* 0x000fca00078e0205 */
[----:B------:R-:W-:Y:S02]  /*7d40*/  VIADDMNMX R12, R5, R20, R12, PT ;  /* 0x00000014050c7246 */ /* 0x000fe4000380010c */
[----:B------:R-:W-:-:S07]  /*7d50*/  VIMNMX R9, R9, R5, !PT ;  /* 0x0000000509097248 */ /* 0x000fce0007fe0100 */
.L_x_1467:
        /* <DEDUP_REMOVED lines=119> */
[C---:B------:R-:W-:Y:S02]  /*84d0*/  ISETP.GT.AND P5, PT, R9.reuse, 0x98, !P5 ;  /* 0x000000980900780c */ /* 0x040fe40006fa4270 */
[----:B------:R-:W-:Y:S02]  /*84e0*/  ISETP.GT.AND P1, PT, R9, 0x61, !P1 ;  /* 0x000000610900780c */ /* 0x000fe40004f24270 */
[----:B------:R-:W-:Y:S02]  /*84f0*/  FSEL R98, R98, -INF , !P3 ;  /* 0xff80000062627808 */ /* 0x000fe40005800000 */
        /* <DEDUP_REMOVED lines=8> */
[----:B0-----:R-:W-:Y:S02]  /*8580*/  FMNMX.FTZ R5, R11, R14, !PT ;  /* 0x0000000e0b057209 */ /* 0x001fe40007810000 */
[----:B------:R-:W-:Y:S02]  /*8590*/  FSEL R110, R110, -INF , !P1 ;  /* 0xff8000006e6e7808 */ /* 0x000fe40004800000 */
[----:B------:R-:W-:Y:S01]  /*85a0*/  LOP3.LUT P1, RZ, R16, 0x200, RZ, 0xc0, !PT ;  /* 0x0000020010ff7812 */ /* 0x000fe2000782c0ff */
[----:B------:R-:W-:-:S03]  /*85b0*/  FFMA.FTZ R168, R5, R168, -8 ;  /* 0xc100000005a87423 */ /* 0x000fc600000100a8 */
        /* <DEDUP_REMOVED lines=59> */
[C---:B------:R-:W-:Y:S02]  /*8970*/  ISETP.GT.AND P1, PT, R9.reuse, RZ, !P6 ;  /* 0x000000ff0900720c */ /* 0x040fe40007724270 */
        /* <DEDUP_REMOVED lines=9> */
[----:B------:R-:W-:-:S01]  /*8a10*/  FFMA.FTZ R13, R156, UR40, -R168 ;  /* 0x000000289c0d7c23 */ /* 0x000fc200080108a8 */
[----:B------:R-:W-:Y:S01]  /*8a20*/  FMNMX.FTZ R156, R154, R7, !PT ;  /* 0x000000079a9c7209 */ /* 0x000fe20007810000 */
        /* <DEDUP_REMOVED lines=82> */
[----:B------:R-:W-:Y:S01]  /*8f50*/  FSEL R108, R99, -INF , !P4 ;  /* 0xff800000636c7808 */ /* 0x000fe20006000000 */
[----:B------:R-:W-:-:S01]  /*8f60*/  FFMA.FTZ R168, R101, UR40, -R168 ;  /* 0x0000002865a87c23 */ /* 0x000fc200080108a8 */
[----:B------:R-:W-:Y:S01]  /*8f70*/  FMNMX.FTZ R9, R95, R156, !PT ;  /* 0x0000009c5f097209 */ /* 0x000fe20007810000 */
[----:B------:R0:W-:Y:S01]  /*8f80*/  MUFU.EX2 R99, R153 ;  /* 0x0000009900637308 */ /* 0x0001e20000000800 */
[----:B------:R-:W-:Y:S02]  /*8f90*/  FSEL R101, R5, RZ, P1 ;  /* 0x000000ff05657208 */ /* 0x000fe40000800000 */
[----:B------:R-:W-:-:S03]  /*8fa0*/  FMNMX.FTZ R9, R98, R9, !PT ;  /* 0x0000000962097209 */ /* 0x000fc60007810000 */
[----:B------:R-:W-:Y:S01]  /*8fb0*/  FADD.FTZ R6, -R101, R6 ;  /* 0x0000000665067221 */ /* 0x000fe20000010100 */
[----:B------:R-:W-:Y:S01]  /*8fc0*/  FMNMX.FTZ R9, R108, R9, !PT ;  /* 0x000000096c097209 */ /* 0x000fe20007810000 */
[----:B------:R-:W-:Y:S02]  /*8fd0*/  MUFU.EX2 R141, R141 ;  /* 0x0000008d008d7308 */ /* 0x000fe40000000800 */
[----:B0-----:R-:W-:Y:S01]  /*8fe0*/  FMUL.FTZ R153, R6, UR40 ;  /* 0x0000002806997c20 */ /* 0x001fe20008410000 */
[----:B------:R-:W-:-:S04]  /*8ff0*/  FMNMX.FTZ R156, R102, R9, !PT ;  /* 0x00000009669c7209 */ /* 0x000fc80007810000 */
[----:B------:R-:W-:Y:S01]  /*9000*/  FMNMX.FTZ R156, R103, R156, !PT ;  /* 0x0000009c679c7209 */ /* 0x000fe20007810000 */
[----:B------:R-:W0:Y:S04]  /*9010*/  MUFU.EX2 R153, R153 ;  /* 0x0000009900997308 */ /* 0x000e280000000800 */
[----:B------:R-:W1:Y:S04]  /*9020*/  SHFL.BFLY PT, R9, R156, 0x2, 0x1f ;  /* 0x0c401f009c097f89 */ /* 0x000e6800000e0000 */
[----:B------:R-:W-:Y:S08]  /*9030*/  MUFU.EX2 R144, R144 ;  /* 0x0000009000907308 */ /* 0x000ff00000000800 */
[----:B------:R-:W-:Y:S08]  /*9040*/  MUFU.EX2 R145, R145 ;  /* 0x0000009100917308 */ /* 0x000ff00000000800 */
[----:B------:R-:W-:Y:S01]  /*9050*/  MUFU.EX2 R148, R148 ;  /* 0x0000009400947308 */ /* 0x000fe20000000800 */
[----:B-1----:R-:W-:-:S07]  /*9060*/  FMNMX.FTZ R9, R156, R9, !PT ;  /* 0x000000099c097209 */ /* 0x002fce0007810000 */
[----:B------:R-:W-:Y:S01]  /*9070*/  MUFU.EX2 R149, R149 ;  /* 0x0000009500957308 */ /* 0x000fe20000000800 */
[----:B------:R-:W1:Y:S07]  /*9080*/  SHFL.BFLY PT, R156, R9, 0x1, 0x1f ;  /* 0x0c201f00099c7f89 */ /* 0x000e6e00000e0000 */
[----:B------:R-:W-:Y:S08]  /*9090*/  MUFU.EX2 R120, R120 ;  /* 0x0000007800787308 */ /* 0x000ff00000000800 */
[----:B------:R-:W-:Y:S08]  /*90a0*/  MUFU.EX2 R121, R121 ;  /* 0x0000007900797308 */ /* 0x000ff00000000800 */
[----:B------:R-:W-:Y:S01]  /*90b0*/  MUFU.EX2 R124, R124 ;  /* 0x0000007c007c7308 */ /* 0x000fe20000000800 */
[----:B-1----:R-:W-:Y:S01]  /*90c0*/  FMNMX.FTZ R9, R9, R156, !PT ;  /* 0x0000009c09097209 */ /* 0x002fe20007810000 */
[----:B------:R-:W-:-:S03]  /*90d0*/  IMAD.U32 R156, RZ, RZ, UR40 ;  /* 0x00000028ff9c7e24 */ /* 0x000fc6000f8e00ff */
[C---:B------:R-:W-:Y:S01]  /*90e0*/  FSETP.NEU.FTZ.AND P1, PT, R9.reuse, -INF , PT ;  /* 0xff8000000900780b */ /* 0x040fe20003f3d000 */
[----:B------:R-:W-:-:S02]  /*90f0*/  FFMA.FTZ R117, R9, R156, -8 ;  /* 0xc100000009757423 */ /* 0x000fc4000001009c */
[----:B------:R-:W-:Y:S01]  /*9100*/  MUFU.EX2 R125, R125 ;  /* 0x0000007d007d7308 */ /* 0x000fe20000000800 */
[----:B------:R-:W-:Y:S02]  /*9110*/  FSEL R160, R9, RZ, P1 ;  /* 0x000000ff09a07208 */ /* 0x000fe40000800000 */
[----:B------:R-:W-:-:S03]  /*9120*/  FSEL R117, R117, RZ, P1 ;  /* 0x000000ff75757208 */ /* 0x000fc60000800000 */
[----:B------:R-:W-:Y:S02]  /*9130*/  FADD.FTZ R160, -R160, R7 ;  /* 0x00000007a0a07221 */ /* 0x000fe40000010100 */
[----:B------:R-:W-:-:S01]  /*9140*/  FFMA.FTZ R156, R162, UR40, -R117 ;  /* 0x00000028a29c7c23 */ /* 0x000fc20008010875 */
[--C-:B------:R-:W-:Y:S01]  /*9150*/  FFMA.FTZ R162, R126, UR40, -R117.reuse ;  /* 0x000000287ea27c23 */ /* 0x100fe20008010875 */
[----:B------:R-:W-:-:S01]  /*9160*/  FFMA.FTZ R157, R154, UR40, -R117 ;  /* 0x000000289a9d7c23 */ /* 0x000fc20008010875 */
[----:B------:R-:W-:Y:S01]  /*9170*/  FMUL.FTZ R126, R160, UR40 ;  /* 0x00000028a07e7c20 */ /* 0x000fe20008410000 */
[----:B------:R-:W-:-:S01]  /*9180*/  FFMA.FTZ R6, R155, UR40, -R117 ;  /* 0x000000289b067c23 */ /* 0x000fc20008010875 */
[--C-:B------:R-:W-:Y:S01]  /*9190*/  FFMA.FTZ R154, R158, UR40, -R117.reuse ;  /* 0x000000289e9a7c23 */ /* 0x100fe20008010875 */
[----:B------:R-:W-:-:S01]  /*91a0*/  FFMA.FTZ R155, R159, UR40, -R117 ;  /* 0x000000289f9b7c23 */ /* 0x000fc20008010875 */
[--C-:B------:R-:W-:Y:S01]  /*91b0*/  FFMA.FTZ R160, R127, UR40, -R117.reuse ;  /* 0x000000287fa07c23 */ /* 0x100fe20008010875 */
[----:B------:R-:W-:Y:S01]  /*91c0*/  MUFU.EX2 R157, R157 ;  /* 0x0000009d009d7308 */ /* 0x000fe20000000800 */
[----:B------:R-:W-:-:S01]  /*91d0*/  FFMA.FTZ R127, R130, UR40, -R117 ;  /* 0x00000028827f7c23 */ /* 0x000fc20008010875 */
[--C-:B------:R-:W-:Y:S01]  /*91e0*/  FFMA.FTZ R159, R163, UR40, -R117.reuse ;  /* 0x00000028a39f7c23 */ /* 0x100fe20008010875 */
[----:B------:R-:W-:-:S01]  /*91f0*/  FFMA.FTZ R130, R131, UR40, -R117 ;  /* 0x0000002883827c23 */ /* 0x000fc20008010875 */
[----:B------:R-:W-:Y:S01]  /*9200*/  FFMA.FTZ R131, R134, UR40, -R117 ;  /* 0x0000002886837c23 */ /* 0x000fe20008010875 */
[----:B0-----:R-:W-:-:S01]  /*9210*/  FFMA.FTZ R134, R153, R3, R10 ;  /* 0x0000000399867223 */ /* 0x001fc2000001000a */
        /* <DEDUP_REMOVED lines=24> */
[----:B------:R-:W-:Y:S01]  /*93a0*/  FADD.FTZ R135, R13, R0 ;  /* 0x000000000d877221 */ /* 0x000fe20000010000 */
[----:B------:R-:W-:-:S01]  /*93b0*/  FFMA.FTZ R118, R118, UR40, -R117 ;  /* 0x0000002876767c23 */ /* 0x000fc20008010875 */
[----:B------:R-:W0:Y:S01]  /*93c0*/  MUFU.EX2 R155, R155 ;  /* 0x0000009b009b7308 */ /* 0x000e220000000800 */
[----:B-1----:R-:W-:-:S01]  /*93d0*/  FADD.FTZ R3, R6, R3 ;  /* 0x0000000306037221 */ /* 0x002fc20000010000 */
[--C-:B------:R-:W-:Y:S01]  /*93e0*/  FFMA.FTZ R119, R119, UR40, -R117.reuse ;  /* 0x0000002877777c23 */ /* 0x100fe20008010875 */
[----:B------:R-:W-:-:S01]  /*93f0*/  FFMA.FTZ R90, R90, UR40, -R117 ;  /* 0x000000285a5a7c23 */ /* 0x000fc20008010875 */
[--C-:B------:R-:W-:Y:S01]  /*9400*/  FFMA.FTZ R91, R91, UR40, -R117.reuse ;  /* 0x000000285b5b7c23 */ /* 0x100fe20008010875 */
[----:B------:R-:W-:-:S01]  /*9410*/  FFMA.FTZ R95, R95, UR40, -R117 ;  /* 0x000000285f5f7c23 */ /* 0x000fc20008010875 */
[--C-:B------:R-:W-:Y:S01]  /*9420*/  FFMA.FTZ R108, R108, UR40, -R117.reuse ;  /* 0x000000286c6c7c23 */ /* 0x100fe20008010875 */
[----:B------:R-:W-:-:S01]  /*9430*/  FFMA.FTZ R102, R102, UR40, -R117 ;  /* 0x0000002866667c23 */ /* 0x000fc20008010875 */
[----:B------:R-:W1:Y:S01]  /*9440*/  MUFU.EX2 R156, R156 ;  /* 0x0000009c009c7308 */ /* 0x000e620000000800 */
[----:B--2---:R-:W-:-:S01]  /*9450*/  FADD.FTZ R0, R154, R3 ;  /* 0x000000039a007221 */ /* 0x004fc20000010000 */
[----:B------:R-:W-:-:S06]  /*9460*/  FFMA.FTZ R103, R103, UR40, -R117 ;  /* 0x0000002867677c23 */ /* 0x000fcc0008010875 */
[----:B------:R-:W2:Y:S01]  /*9470*/  MUFU.EX2 R159, R159 ;  /* 0x0000009f009f7308 */ /* 0x000ea20000000800 */
[----:B0-----:R-:W-:-:S07]  /*9480*/  FADD.FTZ R3, R155, R0 ;  /* 0x000000009b037221 */ /* 0x001fce0000010000 */
[----:B------:R-:W0:Y:S01]  /*9490*/  MUFU.EX2 R158, R158 ;  /* 0x0000009e009e7308 */ /* 0x000e220000000800 */
[----:B-1----:R-:W-:-:S07]  /*94a0*/  FADD.FTZ R0, R156, R3 ;  /* 0x000000039c007221 */ /* 0x002fce0000010000 */
[----:B------:R1:W-:Y:S01]  /*94b0*/  MUFU.EX2 R7, R162 ;  /* 0x000000a200077308 */ /* 0x0003e20000000800 */
[----:B--2---:R-:W-:-:S07]  /*94c0*/  FADD.FTZ R3, R159, R0 ;  /* 0x000000009f037221 */ /* 0x004fce0000010000 */
[----:B------:R-:W2:Y:S01]  /*94d0*/  MUFU.EX2 R161, R161 ;  /* 0x000000a100a17308 */ /* 0x000ea20000000800 */
[----:B-1----:R-:W-:-:S01]  /*94e0*/  FADD.FTZ R162, R14, R135 ;  /* 0x000000870ea27221 */ /* 0x002fc20000010000 */
[----:B0-----:R-:W-:-:S03]  /*94f0*/  FADD.FTZ R0, R158, R3 ;  /* 0x000000039e007221 */ /* 0x001fc60000010000 */
[----:B------:R-:W-:-:S03]  /*9500*/  FADD.FTZ R135, R15, R162 ;  /* 0x000000a20f877221 */ /* 0x000fc60000010000 */
[----:B------:R-:W0:Y:S01]  /*9510*/  MUFU.EX2 R138, R138 ;  /* 0x0000008a008a7308 */ /* 0x000e220000000800 */
[----:B------:R-:W-:-:S04]  /*9520*/  FADD.FTZ R162, R20, R135 ;  /* 0x0000008714a27221 */ /* 0x000fc80000010000 */
[----:B------:R-:W-:-:S03]  /*9530*/  FADD.FTZ R135, R21, R162 ;  /* 0x000000a215877221 */ /* 0x000fc60000010000 */
[----:B------:R-:W1:Y:S01]  /*9540*/  MUFU.EX2 R139, R139 ;  /* 0x0000008b008b7308 */ /* 0x000e620000000800 */
[----:B------:R-:W-:-:S01]  /*9550*/  FADD.FTZ R135, R152, R135 ;  /* 0x0000008798877221 */ /* 0x000fc20000010000 */
[----:B--2---:R-:W-:-:S03]  /*9560*/  FADD.FTZ R3, R161, R0 ;  /* 0x00000000a1037221 */ /* 0x004fc60000010000 */
[----:B------:R-:W-:-:S03]  /*9570*/  FADD.FTZ R0, R136, R135 ;  /* 0x0000008788007221 */ /* 0x000fc60000010000 */
        /* <DEDUP_REMOVED lines=21> */
[----:B--2---:R-:W-:-:S07]  /*96d0*/  FADD.FTZ R135, R147, R162 ;  /* 0x000000a293877221 */ /* 0x004fce0000010000 */
[----:B------:R-:W2:Y:S01]  /*96e0*/  MUFU.EX2 R122, R122 ;  /* 0x0000007a007a7308 */ /* 0x000ea20000000800 */
[----:B0-----:R-:W-:-:S07]  /*96f0*/  FADD.FTZ R162, R150, R135 ;  /* 0x0000008796a27221 */ /* 0x001fce0000010000 */
[----:B------:R-:W0:Y:S01]  /*9700*/  MUFU.EX2 R123, R123 ;  /* 0x0000007b007b7308 */ /* 0x000e220000000800 */
[----:B-1----:R-:W-:-:S07]  /*9710*/  FADD.FTZ R135, R151, R162 ;  /* 0x000000a297877221 */ /* 0x002fce0000010000 */
[----:B------:R-:W1:Y:S01]  /*9720*/  MUFU.EX2 R160, R160 ;  /* 0x000000a000a07308 */ /* 0x000e620000000800 */
[----:B--2---:R-:W-:-:S01]  /*9730*/  FADD.FTZ R162, R122, R135 ;  /* 0x000000877aa27221 */ /* 0x004fc20000010000 */
[----:B------:R-:W-:-:S06]  /*9740*/  FADD.FTZ R135, R125, R0 ;  /* 0x000000007d877221 */ /* 0x000fcc0000010000 */
[----:B------:R-:W2:Y:S01]  /*9750*/  MUFU.EX2 R128, R128 ;  /* 0x0000008000807308 */ /* 0x000ea20000000800 */
[----:B0-----:R-:W-:-:S04]  /*9760*/  FADD.FTZ R162, R123, R162 ;  /* 0x000000a27ba27221 */ /* 0x001fc80000010000 */
[----:B------:R-:W-:-:S03]  /*9770*/  FADD.FTZ R3, R7, R162 ;  /* 0x000000a207037221 */ /* 0x000fc60000010000 */
        /* <DEDUP_REMOVED lines=11> */
[----:B0-----:R-:W-:-:S01]  /*9830*/  FADD.FTZ R162, R132, R135 ;  /* 0x0000008784a27221 */ /* 0x001fc20000010000 */
[----:B------:R-:W-:-:S06]  /*9840*/  FFMA.FTZ R135, R94, UR40, -R117 ;  /* 0x000000285e877c23 */ /* 0x000fcc0008010875 */
        /* <DEDUP_REMOVED lines=11> */
[----:B0-----:R-:W-:-:S04]  /*9900*/  FADD.FTZ R0, R105, R0 ;  /* 0x0000000069007221 */ /* 0x001fc80000010000 */
[----:B------:R-:W-:-:S03]  /*9910*/  FADD.FTZ R163, R99, R0 ;  /* 0x0000000063a37221 */ /* 0x000fc60000010000 */
[----:B------:R-:W0:Y:S01]  /*9920*/  MUFU.EX2 R12, R12 ;  /* 0x0000000c000c7308 */ /* 0x000e220000000800 */
[----:B-1----:R-:W-:-:S01]  /*9930*/  FADD.FTZ R3, R107, R94 ;  /* 0x0000005e6b037221 */ /* 0x002fc20000010000 */
[----:B------:R-:W-:-:S06]  /*9940*/  FFMA.FTZ R94, R98, UR40, -R117 ;  /* 0x00000028625e7c23 */ /* 0x000fcc0008010875 */
        /* <DEDUP_REMOVED lines=50> */
[----:B0-----:R-:W-:-:S03]  /*9c70*/  FADD.FTZ R3, R101, R0 ;  /* 0x0000000065037221 */ /* 0x001fc60000010000 */
[----:B-1----:R-:W-:Y:S01]  /*9c80*/  FADD.FTZ R0, R103, R98 ;  /* 0x0000006267007221 */ /* 0x002fe20000010000 */
[----:B------:R-:W-:Y:S06]  /*9c90*/  @!P0 BRA `(.L_x_1471) ;  /* 0x0000000000048947 */ /* 0x000fec0003800000 */
[----:B------:R-:W-:Y:S01]  /*9ca0*/  BPT.TRAP 0x1 ;  /* 0x000000040000795c */ /* 0x000fe20000300000 */
.L_x_1471:
        /* <DEDUP_REMOVED lines=115> */
.L_x_1453:
        /* <DEDUP_REMOVED lines=25> */
.L_x_1474:
[----:B------:R-:W-:Y:S02]  /*a570*/  ULDC UR14, c[0x0][0x9e4] ;  /* 0x00027900000e7ab9 */ /* 0x000fe40000000800 */
[----:B------:R-:W-:-:S11]  /*a580*/  UISETP.NE.AND UP0, UPT, UR14, 0x1, UPT ;  /* 0x000000010e00788c */ /* 0x000fd6000bf05270 */
[----:B------:R-:W-:Y:S02]  /*a590*/  @UP0 ULDC.64 UR18, c[0x0][0x9e8] ;  /* 0x00027a0000120ab9 */ /* 0x000fe40000000a00 */
[----:B------:R-:W-:-:S04]  /*a5a0*/  UIMAD.WIDE.U32 UR6, UR10, UR18, URZ ;  /* 0x000000120a0672a5 */ /* 0x000fc8000f8e003f */
[----:B------:R-:W-:-:S12]  /*a5b0*/  @UP0 USHF.R.U32.HI UR10, URZ, UR19, UR7 ;  /* 0x000000133f0a0299 */ /* 0x000fd80008011607 */
.L_x_1475:
[----:B------:R-:W-:-:S04]  /*a5c0*/  UIMAD UR10, UR10, UR14, URZ ;  /* 0x0000000e0a0a72a4 */ /* 0x000fc8000f8e023f */
[----:B------:R-:W-:-:S04]  /*a5d0*/  UISETP.LT.AND UP0, UPT, UR11, UR10, UPT ;  /* 0x0000000a0b00728c */ /* 0x000fc8000bf01270 */
[----:B------:R-:W-:-:S12]  /*a5e0*/  USEL UR11, UR11, UR10, !UP0 ;  /* 0x0000000a0b0b7287 */ /* 0x000fd8000c000000 */
.L_x_1473:
        /* <DEDUP_REMOVED lines=12> */
.L_x_1487:
[----:B------:R-:W-:Y:S01]  /*a6b0*/  ISETP.NE.AND P2, PT, RZ, UR44, PT ;  /* 0x0000002cff007c0c */ /* 0x000fe2000bf45270 */
[----:B------:R-:W-:-:S04]  /*a6c0*/  UISETP.NE.AND UP0, UPT, UR29, 0x1, UPT ;  /* 0x000000011d00788c */ /* 0x000fc8000bf05270 */
[----:B------:R-:W-:-:S04]  /*a6d0*/  USEL UR46, URZ, 0x1, UP0 ;  /* 0x000000013f2e7887 */ /* 0x000fc80008000000 */
[----:B------:R-:W-:-:S04]  /*a6e0*/  ULOP3.LUT UR46, UR30, UR46, URZ, 0x3c, !UPT ;  /* 0x0000002e1e2e7292 */ /* 0x000fc8000f8e3c3f */
[----:B------:R-:W-:Y:S08]  /*a6f0*/  @P2 BRA `(.L_x_1477) ;  /* 0x0000000000382947 */ /* 0x000ff00003800000 */
[----:B------:R-:W-:Y:S05]  /*a700*/  @!P0 BRA `(.L_x_1478) ;  /* 0x0000000000048947 */ /* 0x000fea0003800000 */
[----:B------:R-:W-:Y:S01]  /*a710*/  BPT.TRAP 0x1 ;  /* 0x000000040000795c */ /* 0x000fe20000300000 */
.L_x_1478:
        /* <DEDUP_REMOVED lines=9> */
.L_x_1479:
[----:B-1----:R-:W-:Y:S05]  /*a7b0*/  @P1 BRA `(.L_x_1477) ;  /* 0x0000000000081947 */ /* 0x002fea0003800000 */
[----:B------:R-:W1:Y:S02]  /*a7c0*/  SYNCS.PHASECHK.TRANS64.TRYWAIT P1, [UR6+0x22830], R5 ;  /* 0x02283005ff0075a7 */ /* 0x000e640008020146 */
[----:B-1----:R-:W-:Y:S05]  /*a7d0*/  @!P1 BRA `(.L_x_1480) ;  /* 0x0000011000a09947 */ /* 0x002fea0003800000 */
.L_x_1477:
        /* <DEDUP_REMOVED lines=132> */
.L_x_1482:
[----:B------:R-:W-:Y:S01]  /*b020*/  ULEA UR6, UR29, UR43, 0x3 ;  /* 0x0000002b1d067291 */ /* 0x000fe2000f8e183f */
[----:B------:R-:W-:-:S05]  /*b030*/  IMAD.U32 R5, RZ, RZ, UR30 ;  /* 0x0000001eff057e24 */ /* 0x000fca000f8e00ff */
[----:B------:R-:W-:-:S04]  /*b040*/  SHF.L.U32 R5, R5, 0x1f, RZ ;  /* 0x0000001f05057819 */ /* 0x000fc800000006ff */
[----:B------:R0:W1:Y:S01]  /*b050*/  SYNCS.PHASECHK.TRANS64.TRYWAIT P1, [UR6+0x22850], R5 ;  /* 0x02285005ff0075a7 */ /* 0x0000620008020146 */
[----:B------:R-:W-:Y:S05]  /*b060*/  @!P0 BRA `(.L_x_1483) ;  /* 0x0000000000048947 */ /* 0x000fea0003800000 */
[----:B------:R-:W-:Y:S01]  /*b070*/  BPT.TRAP 0x1 ;  /* 0x000000040000795c */ /* 0x000fe20000300000 */
.L_x_1483:
[----:B-1----:R-:W-:Y:S05]  /*b080*/  @P1 BRA `(.L_x_1481) ;  /* 0x0000000000081947 */ /* 0x002fea0003800000 */
[----:B------:R-:W1:Y:S02]  /*b090*/  SYNCS.PHASECHK.TRANS64.TRYWAIT P1, [UR6+0x22850], R5 ;  /* 0x02285005ff0075a7 */ /* 0x000e640008020146 */
[----:B-1----:R-:W-:Y:S05]  /*b0a0*/  @!P1 BRA `(.L_x_1484) ;  /* 0x0000010800849947 */ /* 0x002fea0003800000 */
.L_x_1481:
        /* <DEDUP_REMOVED lines=36> */
.L_x_1485:
        /* <DEDUP_REMOVED lines=96> */
[----:B------:R-:W-:Y:S02]  /*b8f0*/  IMAD.U32 R152, RZ, RZ, UR40 ;  /* 0x00000028ff987e24 */ /* 0x000fe4000f8e00ff */
[--C-:B------:R-:W-:Y:S01]  /*b900*/  FFMA.FTZ R10, R153, UR40, -R168.reuse ;  /* 0x00000028990a7c23 */ /* 0x100fe200080108a8 */
[----:B------:R-:W-:-:S01]  /*b910*/  FFMA.FTZ R153, R101, UR40, -R168 ;  /* 0x0000002865997c23 */ /* 0x000fc200080108a8 */
[C---:B------:R-:W-:Y:S01]  /*b920*/  FADD.FTZ R7, -R9.reuse, R7 ;  /* 0x0000000709077221 */ /* 0x040fe20000010100 */
[----:B------:R-:W-:-:S01]  /*b930*/  FFMA.FTZ R101, R9, R152, -8 ;  /* 0xc100000009657423 */ /* 0x000fc20000010098 */
[----:B------:R-:W-:Y:S01]  /*b940*/  FMUL.FTZ R6, R6, UR40 ;  /* 0x0000002806067c20 */ /* 0x000fe20008410000 */
[----:B------:R-:W-:Y:S01]  /*b950*/  MUFU.EX2 R11, R11 ;  /* 0x0000000b000b7308 */ /* 0x000fe20000000800 */
[----:B------:R-:W-:Y:S01]  /*b960*/  FMUL.FTZ R7, R7, UR40 ;  /* 0x0000002807077c20 */ /* 0x000fe20008410000 */
[--C-:B------:R-:W-:Y:S01]  /*b970*/  FFMA.FTZ R152, R154, UR40, -R101.reuse ;  /* 0x000000289a987c23 */ /* 0x100fe20008010865 */
[----:B------:R-:W-:-:S01]  /*b980*/  FFMA.FTZ R155, R155, UR40, -R101 ;  /* 0x000000289b9b7c23 */ /* 0x000fc20008010865 */
[----:B------:R-:W-:Y:S01]  /*b990*/  FFMA.FTZ R12, R156, UR40, -R168 ;  /* 0x000000289c0c7c23 */ /* 0x000fe200080108a8 */
[----:B------:R-:W-:-:S01]  /*b9a0*/  FFMA.FTZ R154, R158, UR40, -R101 ;  /* 0x000000289e9a7c23 */ /* 0x000fc20008010865 */
[----:B------:R-:W-:Y:S01]  /*b9b0*/  FFMA.FTZ R13, R157, UR40, -R168 ;  /* 0x000000289d0d7c23 */ /* 0x000fe200080108a8 */
[----:B------:R-:W-:-:S01]  /*b9c0*/  FFMA.FTZ R157, R159, UR40, -R101 ;  /* 0x000000289f9d7c23 */ /* 0x000fc20008010865 */
[----:B------:R-:W0:Y:S01]  /*b9d0*/  MUFU.EX2 R6, R6 ;  /* 0x0000000600067308 */ /* 0x000e220000000800 */
[----:B------:R-:W-:-:S01]  /*b9e0*/  FFMA.FTZ R14, R160, UR40, -R168 ;  /* 0x00000028a00e7c23 */ /* 0x000fc200080108a8 */
        /* <DEDUP_REMOVED lines=8> */
[----:B------:R-:W-:Y:S01]  /*ba70*/  FFMA.FTZ R136, R136, UR40, -R168 ;  /* 0x0000002888887c23 */ /* 0x000fe200080108a8 */
[----:B------:R-:W-:-:S01]  /*ba80*/  FFMA.FTZ R138, R138, UR40, -R101 ;  /* 0x000000288a8a7c23 */ /* 0x000fc20008010865 */
[----:B------:R-:W-:Y:S01]  /*ba90*/  FFMA.FTZ R137, R137, UR40, -R168 ;  /* 0x0000002889897c23 */ /* 0x000fe200080108a8 */
[----:B------:R-:W-:-:S01]  /*baa0*/  FFMA.FTZ R139, R139, UR40, -R101 ;  /* 0x000000288b8b7c23 */ /* 0x000fc20008010865 */
[----:B------:R-:W-:Y:S01]  /*bab0*/  FFMA.FTZ R140, R140, UR40, -R168 ;  /* 0x000000288c8c7c23 */ /* 0x000fe200080108a8 */
[----:B------:R-:W-:-:S01]  /*bac0*/  FFMA.FTZ R142, R142, UR40, -R101 ;  /* 0x000000288e8e7c23 */ /* 0x000fc20008010865 */
[----:B------:R-:W1:Y:S01]  /*bad0*/  MUFU.EX2 R152, R152 ;  /* 0x0000009800987308 */ /* 0x000e620000000800 */
        /* <DEDUP_REMOVED lines=65> */
[--C-:B------:R-:W-:Y:S01]  /*bef0*/  FFMA.FTZ R96, R96, UR40, -R168.reuse ;  /* 0x0000002860607c23 */ /* 0x100fe200080108a8 */
[----:B------:R-:W-:-:S01]  /*bf00*/  FFMA.FTZ R97, R97, UR40, -R168 ;  /* 0x0000002861617c23 */ /* 0x000fc200080108a8 */
[----:B------:R-:W-:Y:S01]  /*bf10*/  FFMA.FTZ R99, R99, UR40, -R101 ;  /* 0x0000002863637c23 */ /* 0x000fe20008010865 */
[----:B------:R-:W-:-:S01]  /*bf20*/  FFMA.FTZ R100, R100, UR40, -R168 ;  /* 0x0000002864647c23 */ /* 0x000fc200080108a8 */
[----:B------:R-:W-:-:S02]  /*bf30*/  FFMA.FTZ R102, R102, UR40, -R101 ;  /* 0x0000002866667c23 */ /* 0x000fc40008010865 */
        /* <DEDUP_REMOVED lines=96> */
[----:B-1----:R-:W-:-:S01]  /*c540*/  FADD.FTZ R163, R111, R94 ;  /* 0x0000005e6fa37221 */ /* 0x002fc20000010000 */
[--C-:B------:R-:W-:Y:S01]  /*c550*/  FFMA.FTZ R94, R98, UR40, -R101.reuse ;  /* 0x00000028625e7c23 */ /* 0x100fe20008010865 */
[----:B------:R-:W-:-:S05]  /*c560*/  FFMA.FTZ R101, R103, UR40, -R101 ;  /* 0x0000002867657c23 */ /* 0x000fca0008010865 */
        /* <DEDUP_REMOVED lines=44> */
[----:B--2---:R-:W-:-:S03]  /*c830*/  FADD.FTZ R3, R153, R0 ;  /* 0x0000000099037221 */ /* 0x004fc60000010000 */
[----:B-1----:R-:W-:Y:S01]  /*c840*/  FADD.FTZ R0, R101, R98 ;  /* 0x0000006265007221 */ /* 0x002fe20000010000 */
[----:B------:R-:W-:Y:S06]  /*c850*/  @!P0 BRA `(.L_x_1486) ;  /* 0x0000000000048947 */ /* 0x000fec0003800000 */
[----:B------:R-:W-:Y:S01]  /*c860*/  BPT.TRAP 0x1 ;  /* 0x000000040000795c */ /* 0x000fe20000300000 */
.L_x_1486:
        /* <DEDUP_REMOVED lines=92> */
[----:B------:R-:W-:Y:S01]  /*ce30*/  VIADD R8, R8, 0xffffffff ;  /* 0xffffffff08087836 */ /* 0x000fe20000000000 */
        /* <DEDUP_REMOVED lines=20> */
[----:B------:R-:W-:Y:S01]  /*cf80*/  F2FP.SATFINITE.E4M3.F32.PACK_AB_MERGE_C R171, R95, R94, R13 ;  /* 0x0000005e5fab723e */ /* 0x000fe2000480700d */
[----:B------:R-:W-:Y:S06]  /*cf90*/  @P1 BRA `(.L_x_1487) ;  /* 0xffffffd400c41947 */ /* 0x000fec000383ffff */
.L_x_1476:
        /* <DEDUP_REMOVED lines=8> */
[----:B------:R-:W-:-:S05]  /*d020*/  ULDC UR29, c[0x0][0x9e0] ;  /* 0x00027800001d7ab9 */ /* 0x000fca0000000800 */
.L_x_1507:
        /* <DEDUP_REMOVED lines=9> */
.L_x_1490:
[----:B------:R-:W-:Y:S01]  /*d0c0*/  ULEA UR6, UR45, UR43, 0x3 ;  /* 0x0000002b2d067291 */ /* 0x000fe2000f8e183f */
[----:B------:R-:W-:-:S05]  /*d0d0*/  IMAD.U32 R5, RZ, RZ, UR46 ;  /* 0x0000002eff057e24 */ /* 0x000fca000f8e00ff */
[----:B------:R-:W-:-:S04]  /*d0e0*/  SHF.L.U32 R5, R5, 0x1f, RZ ;  /* 0x0000001f05057819 */ /* 0x000fc800000006ff */
[----:B------:R0:W1:Y:S01]  /*d0f0*/  SYNCS.PHASECHK.TRANS64.TRYWAIT P1, [UR6+0x22830], R5 ;  /* 0x02283005ff0075a7 */ /* 0x0000620008020146 */
[----:B------:R-:W-:Y:S05]  /*d100*/  @!P0 BRA `(.L_x_1491) ;  /* 0x0000000000048947 */ /* 0x000fea0003800000 */
[----:B------:R-:W-:Y:S01]  /*d110*/  BPT.TRAP 0x1 ;  /* 0x000000040000795c */ /* 0x000fe20000300000 */
.L_x_1491:
[----:B-1----:R-:W-:Y:S05]  /*d120*/  @P1 BRA `(.L_x_1489) ;  /* 0x0000000000081947 */ /* 0x002fea0003800000 */
[----:B------:R-:W1:Y:S02]  /*d130*/  SYNCS.PHASECHK.TRANS64.TRYWAIT P1, [UR6+0x22830], R5 ;  /* 0x02283005ff0075a7 */ /* 0x000e640008020146 */
[----:B-1----:R-:W-:Y:S05]  /*d140*/  @!P1 BRA `(.L_x_1492) ;  /* 0x000000e800749947 */ /* 0x002fea0003800000 */
.L_x_1489:
        /* <DEDUP_REMOVED lines=129> */
.L_x_1494:
[----:B------:R-:W-:Y:S01]  /*d960*/  ULEA UR6, UR31, UR43, 0x3 ;  /* 0x0000002b1f067291 */ /* 0x000fe2000f8e183f */
[----:B------:R-:W-:-:S05]  /*d970*/  IMAD.U32 R5, RZ, RZ, UR32 ;  /* 0x00000020ff057e24 */ /* 0x000fca000f8e00ff */
[----:B------:R-:W-:-:S04]  /*d980*/  SHF.L.U32 R5, R5, 0x1f, RZ ;  /* 0x0000001f05057819 */ /* 0x000fc800000006ff */
[----:B------:R0:W1:Y:S01]  /*d990*/  SYNCS.PHASECHK.TRANS64.TRYWAIT P1, [UR6+0x22850], R5 ;  /* 0x02285005ff0075a7 */ /* 0x0000620008020146 */
[----:B------:R-:W-:Y:S05]  /*d9a0*/  @!P0 BRA `(.L_x_1495) ;  /* 0x0000000000048947 */ /* 0x000fea0003800000 */
[----:B------:R-:W-:Y:S01]  /*d9b0*/  BPT.TRAP 0x1 ;  /* 0x000000040000795c */ /* 0x000fe20000300000 */
.L_x_1495:
[----:B-1----:R-:W-:Y:S05]  /*d9c0*/  @P1 BRA `(.L_x_1493) ;  /* 0x0000000000081947 */ /* 0x002fea0003800000 */
[----:B------:R-:W1:Y:S02]  /*d9d0*/  SYNCS.PHASECHK.TRANS64.TRYWAIT P1, [UR6+0x22850], R5 ;  /* 0x02285005ff0075a7 */ /* 0x000e640008020146 */
[----:B-1----:R-:W-:Y:S05]  /*d9e0*/  @!P1 BRA `(.L_x_1496) ;  /* 0x000000e000649947 */ /* 0x002fea0003800000 */
.L_x_1493:
        /* <DEDUP_REMOVED lines=36> */
.L_x_1497:
        /* <DEDUP_REMOVED lines=35> */
.L_x_1500:
[----:B------:R-:W-:-:S05]  /*de60*/  IMAD.U32 R168, RZ, RZ, UR28 ;  /* 0x0000001cffa87e24 */ /* 0x000fca000f8e00ff */
[----:B------:R-:W-:-:S13]  /*de70*/  ISETP.NE.AND P1, PT, R168, 0x1, PT ;  /* 0x00000001a800780c */ /* 0x000fda0003f25270 */
[----:B------:R-:W0:Y:S02]  /*de80*/  @P1 LDC.64 R20, c[0x0][0x9e8] ;  /* 0x00027a00ff141b82 */ /* 0x000e240000000a00 */
[----:B0-----:R-:W-:-:S05]  /*de90*/  @P1 IMAD.HI.U32 R20, R13, R20, RZ ;  /* 0x000000140d141227 */ /* 0x001fca00078e00ff */
[----:B------:R-:W-:-:S07]  /*dea0*/  @P1 SHF.R.U32.HI R13, RZ, R21, R20 ;  /* 0x00000015ff0d1219 */ /* 0x000fce0000011614 */
.L_x_1501:
[----:B------:R-:W-:Y:S05]  /*deb0*/  BSYNC B0 ;  /* 0x0000000000007941 */ /* 0x000fea0003800000 */
.L_x_1499:
[----:B------:R-:W-:-:S05]  /*dec0*/  IMAD R13, R13, R168, R5 ;  /* 0x000000a80d0d7224 */ /* 0x000fca00078e0205 */
[----:B------:R-:W-:Y:S02]  /*ded0*/  VIADDMNMX R14, R13, R168, R14, PT ;  /* 0x000000a80d0e7246 */ /* 0x000fe4000380010e */
[----:B------:R-:W-:-:S07]  /*dee0*/  VIMNMX R15, R15, R13, !PT ;  /* 0x0000000d0f0f7248 */ /* 0x000fce0007fe0100 */
.L_x_1498:
        /* <DEDUP_REMOVED lines=247> */
.L_x_1504:
[----:B------:R-:W-:-:S05]  /*ee60*/  IMAD.U32 R20, RZ, RZ, UR28 ;  /* 0x0000001cff147e24 */ /* 0x000fca000f8e00ff */
[----:B------:R-:W-:-:S13]  /*ee70*/  ISETP.NE.AND P6, PT, R20, 0x1, PT ;  /* 0x000000011400780c */ /* 0x000fda0003fc5270 */
[----:B------:R-:W0:Y:S02]  /*ee80*/  @P6 LDC.64 R10, c[0x0][0x9e8] ;  /* 0x00027a00ff0a6b82 */ /* 0x000e240000000a00 */
[----:B0-----:R-:W-:-:S05]  /*ee90*/  @P6 IMAD.HI.U32 R10, R14, R10, RZ ;  /* 0x0000000a0e0a6227 */ /* 0x001fca00078e00ff */
[----:B------:R-:W-:-:S07]  /*eea0*/  @P6 SHF.R.U32.HI R14, RZ, R11, R10 ;  /* 0x0000000bff0e6219 */ /* 0x000fce000001160a */
.L_x_1505:
[----:B------:R-:W-:Y:S05]  /*eeb0*/  BSYNC B0 ;  /* 0x0000000000007941 */ /* 0x000fea0003800000 */
.L_x_1503:
[----:B------:R-:W-:-:S05]  /*eec0*/  IMAD R5, R14, R20, R5 ;  /* 0x000000140e057224 */ /* 0x000fca00078e0205 */
[----:B------:R-:W-:Y:S02]  /*eed0*/  VIADDMNMX R12, R5, R20, R12, PT ;  /* 0x00000014050c7246 */ /* 0x000fe4000380010c */
[----:B------:R-:W-:-:S07]  /*eee0*/  VIMNMX R9, R9, R5, !PT ;  /* 0x0000000509097248 */ /* 0x000fce0007fe0100 */
.L_x_1502:
        /* <DEDUP_REMOVED lines=501> */
.L_x_1506:
        /* <DEDUP_REMOVED lines=115> */
.L_x_1488:
[----:B------:R-:W-:Y:S06]  /*11570*/  BAR.ARV 0x8, 0x180 ;  /* 0x0206000000007b1d */ /* 0x000fec0000002000 */
[----:B------:R-:W-:Y:S05]  /*11580*/  @!P0 BRA `(.L_x_1508) ;  /* 0x0000000000048947 */ /* 0x000fea0003800000 */
[----:B------:R-:W-:Y:S01]  /*11590*/  BPT.TRAP 0x1 ;  /* 0x000000040000795c */ /* 0x000fe20000300000 */
.L_x_1508:
[----:B------:R-:W-:Y:S01]  /*115a0*/  ULEA UR9, UR45, UR43, 0x3 ;  /* 0x0000002b2d097291 */ /* 0x000fe2000f8e183f */
[----:B------:R-:W-:-:S05]  /*115b0*/  IMAD.U32 R4, RZ, RZ, UR46 ;  /* 0x0000002eff047e24 */ /* 0x000fca000f8e00ff */
[----:B------:R-:W-:-:S04]  /*115c0*/  SHF.L.U32 R4, R4, 0x1f, RZ ;  /* 0x0000001f04047819 */ /* 0x000fc800000006ff */
[----:B------:R0:W1:Y:S01]  /*115d0*/  SYNCS.PHASECHK.TRANS64.TRYWAIT P1, [UR9+0x22850], R4 ;  /* 0x02285004ff0075a7 */ /* 0x0000620008020149 */
[----:B------:R-:W-:Y:S05]  /*115e0*/  @!P0 BRA `(.L_x_1509) ;  /* 0x0000000000048947 */ /* 0x000fea0003800000 */
[----:B------:R-:W-:Y:S01]  /*115f0*/  BPT.TRAP 0x1 ;  /* 0x000000040000795c */ /* 0x000fe20000300000 */
.L_x_1509:
[----:B-1----:R-:W-:Y:S05]  /*11600*/  @P1 BRA `(.L_x_1510) ;  /* 0x0000000000081947 */ /* 0x002fea0003800000 */
[----:B------:R-:W1:Y:S02]  /*11610*/  SYNCS.PHASECHK.TRANS64.TRYWAIT P1, [UR9+0x22850], R4 ;  /* 0x02285004ff0075a7 */ /* 0x000e640008020149 */
[----:B-1----:R-:W-:Y:S05]  /*11620*/  @!P1 BRA `(.L_x_1511) ;  /* 0x000000a4006c9947 */ /* 0x002fea0003800000 */
.L_x_1510:
[----:B------:R-:W-:Y:S01]  /*11630*/  UIADD3 UR43, UR43, 0x400, URZ ;  /* 0x000004002b2b7890 */ /* 0x000fe2000fffe03f */
[----:B------:R-:W-:Y:S01]  /*11640*/  WARPGROUP.ARRIVE ;  /* 0x00000000000079c5 */ /* 0x000fe20000000000 */
[----:B------:R-:W-:Y:S01]  /*11650*/  UMOV UR7, 0xc0000010 ;  /* 0xc000001000077882 */ /* 0x000fe20000000000 */
[----:B------:R-:W-:Y:S01]  /*11660*/  ULDC.64 UR10, c[0x0][0x9a0] ;  /* 0x00026800000a7ab9 */ /* 0x000fe20000000a00 */
[----:B------:R-:W-:Y:S01]  /*11670*/  USHF.R.U32.HI UR43, URZ, 0x4, UR43 ;  /* 0x000000043f2b7899 */ /* 0x000fe2000801162b */
[----:B01----:R-:W-:Y:S01]  /*11680*/  IMAD.MOV.U32 R4, RZ, RZ, 0x3f800000 ;  /* 0x3f800000ff047424 */ /* 0x003fe200078e00ff */
[----:B------:R-:W-:Y:S02]  /*11690*/  UISETP.NE.U32.AND UP0, UPT, UR10, URZ, UPT ;  /* 0x0000003f0a00728c */ /* 0x000fe4000bf05070 */
[----:B------:R-:W-:Y:S02]  /*116a0*/  ULOP3.LUT UR43, UR43, 0x3fff, URZ, 0xc0, !UPT ;  /* 0x00003fff2b2b7892 */ /* 0x000fe4000f8ec03f */
[----:B------:R-:W-:-:S02]  /*116b0*/  UISETP.NE.AND.EX UP0, UPT, UR11, URZ, UPT, UP0 ;  /* 0x0000003f0b00728c */ /* 0x000fc4000bf05300 */
[----:B------:R-:W-:-:S04]  /*116c0*/  ULOP3.LUT UR8, UR43, 0x10000, URZ, 0xfc, !UPT ;  /* 0x000100002b087892 */ /* 0x000fc8000f8efc3f */
[----:B------:R-:W-:Y:S01]  /*116d0*/  UIMAD UR8, UR45, 0x500, UR8 ;  /* 0x000005002d0878a4 */ /* 0x000fe2000f8e0208 */
[----:B------:R-:W-:-:S04]  /*116e0*/  PLOP3.LUT P1, PT, PT, PT, UP0, 0x80, 0x0 ;  /* 0x000000000000781c */ /* 0x000fc80003f2f008 */
[----:B------:R-:W-:Y:S02]  /*116f0*/  @UP0 ULDC.64 UR12, c[0x0][0x9c8] ;  /* 0x00027200000c0ab9 */ /* 0x000fe40000000a00 */
[----:B------:R-:W-:Y:S01]  /*11700*/  UMOV UR6, UR8 ;  /* 0x0000000800067c82 */ /* 0x000fe20008000000 */
[----:B------:R-:W-:-:S09]  /*11710*/  @UP0 UIMAD.WIDE.U32 UR4, UR49, UR12, URZ ;  /* 0x0000000c310402a5 */ /* 0x000fd2000f8e003f */
[----:B------:R-:W-:Y:S01]  /*11720*/  QGMMA.64x128x32.F32.E4M3.E4M3 R24, R184, gdesc[UR4], R24, gsb0 ;  /* 0x01e00004b8187df3 */ /* 0x000fe20008000818 */
[----:B------:R-:W-:Y:S01]  /*11730*/  UIADD3 UR6, UR8, 0x100, URZ ;  /* 0x0000010008067890 */ /* 0x000fe2000fffe03f */
[----:B------:R-:W-:Y:S01]  /*11740*/  UMOV UR7, 0xc0000010 ;  /* 0xc000001000077882 */ /* 0x000fe20000000000 */
[----:B------:R-:W-:Y:S02]  /*11750*/  WARPGROUP.DEPBAR.LE gsb0, 0x0 ;  /* 0x00008000000079c5 */ /* 0x000fe40000010000 */
[----:B------:R-:W-:-:S07]  /*11760*/  WARPGROUP.ARRIVE ;  /* 0x00000000000079c5 */ /* 0x000fce0000000000 */
        /* <DEDUP_REMOVED lines=69> */
.L_x_1512:
        /* <DEDUP_REMOVED lines=74> */
.L_x_1434:
[----:B------:R-:W0:Y:S01]  /*12060*/  S2R R7, SR_CgaCtaId ;  /* 0x0000000000077919 */ /* 0x000e220000008800 */
[----:B------:R-:W-:Y:S01]  /*12070*/  MOV R4, 0x400 ;  /* 0x0000040000047802 */ /* 0x000fe20000000f00 */
[----:B------:R-:W-:Y:S01]  /*12080*/  BSSY B0, `(.L_x_1513) ;  /* 0x0000277000007945 */ /* 0x000fe20003800000 */
[----:B------:R-:W-:Y:S02]  /*12090*/  BAR.SYNC.DEFER_BLOCKING 0x5, 0x180 ;  /* 0x0146000000007b1d */ /* 0x000fe40000010000 */
[----:B0-----:R-:W-:-:S05]  /*120a0*/  LEA R4, R7, R4, 0x18 ;  /* 0x0000000407047211 */ /* 0x001fca00078ec0ff */
[----:B------:R-:W0:Y:S02]  /*120b0*/  LDS.128 R32, [R4+0x228d0] ;  /* 0x0228d00004207984 */ /* 0x000e240000000c00 */
[----:B0-----:R-:W-:Y:S02]  /*120c0*/  R2UR UR5, R33 ;  /* 0x00000000210572ca */ /* 0x001fe400000e0000 */
[----:B------:R-:W-:Y:S02]  /*120d0*/  R2UR UR50, R34 ;  /* 0x00000000223272ca */ /* 0x000fe400000e0000 */
        /* <DEDUP_REMOVED lines=9> */
[----:B------:R-:W0:Y:S01]  /*12170*/  S2R R33, SR_SWINHI ;  /* 0x0000000000217919 */ /* 0x000e220000002f00 */
[----:B------:R-:W-:Y:S01]  /*12180*/  F2FP.BF16.F32.PACK_AB R9, R84, R9 ;  /* 0x000000095409723e */ /* 0x000fe200000010ff */
[----:B------:R-:W-:Y:S02]  /*12190*/  ULDC.64 UR6, c[0x0][0xc00] ;  /* 0x0003000000067ab9 */ /* 0x000fe40000000a00 */
[----:B------:R1:W2:Y:S01]  /*121a0*/  LDG.E.CONSTANT R17, desc[UR52][R6.64] ;  /* 0x0000003406117981 */ /* 0x0002a2000c1e9900 */
[----:B------:R-:W-:Y:S01]  /*121b0*/  F2FP.BF16.F32.PACK_AB R10, R85, R10 ;  /* 0x0000000a550a723e */ /* 0x000fe200000010ff */
[----:B------:R-:W-:Y:S01]  /*121c0*/  UISETP.NE.U32.AND UP0, UPT, UR6, URZ, UPT ;  /* 0x0000003f0600728c */ /* 0x000fe2000bf05070 */
[----:B------:R-:W-:Y:S02]  /*121d0*/  F2FP.BF16.F32.PACK_AB R29, R60, R29 ;  /* 0x0000001d3c1d723e */ /* 0x000fe400000010ff */
[----:B------:R-:W-:Y:S01]  /*121e0*/  F2FP.BF16.F32.PACK_AB R25, R62, R25 ;  /* 0x000000193e19723e */ /* 0x000fe200000010ff */
[----:B------:R-:W-:Y:S01]  /*121f0*/  UISETP.NE.AND.EX UP0, UPT, UR7, URZ, UPT, UP0 ;  /* 0x0000003f0700728c */ /* 0x000fe2000bf05300 */
[----:B------:R-:W-:-:S02]  /*12200*/  F2FP.BF16.F32.PACK_AB R5, R86, R5 ;  /* 0x000000055605723e */ /* 0x000fc400000010ff */
[----:B------:R-:W-:Y:S01]  /*12210*/  F2FP.BF16.F32.PACK_AB R31, R46, R31 ;  /* 0x0000001f2e1f723e */ /* 0x000fe200000010ff */
[----:B------:R-:W-:Y:S01]  /*12220*/  ULDC.64 UR6, c[0x0][0xc00] ;  /* 0x0003000000067ab9 */ /* 0x000fe20000000a00 */
[----:B-1----:R-:W-:Y:S01]  /*12230*/  LOP3.LUT P0, R6, R18, 0x3, RZ, 0xc0, !PT ;  /* 0x0000000312067812 */ /* 0x002fe2000780c0ff */
[----:B------:R-:W-:Y:S01]  /*12240*/  UIMAD.WIDE UR6, UR38, 0x4, UR6 ;  /* 0x00000004260678a5 */ /* 0x000fe2000f8e0206 */
[----:B------:R-:W-:Y:S02]  /*12250*/  F2FP.BF16.F32.PACK_AB R18, R87, R8 ;  /* 0x000000085712723e */ /* 0x000fe400000010ff */
[----:B------:R-:W-:Y:S02]  /*12260*/  ISETP.EQ.OR P0, PT, R6, 0x3, !P0 ;  /* 0x000000030600780c */ /* 0x000fe40004702670 */
[----:B------:R-:W-:Y:S02]  /*12270*/  F2FP.BF16.F32.PACK_AB R38, R47, R38 ;  /* 0x000000262f26723e */ /* 0x000fe400000010ff */
[----:B------:R-:W-:-:S02]  /*12280*/  SEL R60, R9, R10, P0 ;  /* 0x0000000a093c7207 */ /* 0x000fc40000000000 */
[----:B------:R-:W-:Y:S02]  /*12290*/  SEL R62, R10, R9, P0 ;  /* 0x000000090a3e7207 */ /* 0x000fe40000000000 */
[----:B------:R-:W-:Y:S02]  /*122a0*/  F2FP.BF16.F32.PACK_AB R11, R78, R11 ;  /* 0x0000000b4e0b723e */ /* 0x000fe400000010ff */
[----:B------:R-:W-:Y:S02]  /*122b0*/  F2FP.BF16.F32.PACK_AB R12, R79, R12 ;  /* 0x0000000c4f0c723e */ /* 0x000fe400000010ff */
[----:B------:R-:W-:Y:S02]  /*122c0*/  SEL R86, R5, R18, P0 ;  /* 0x0000001205567207 */ /* 0x000fe40000000000 */
[----:B------:R-:W-:Y:S02]  /*122d0*/  MOV R6, R4 ;  /* 0x0000000400067202 */ /* 0x000fe40000000f00 */
[----:B0-----:R-:W-:-:S02]  /*122e0*/  MOV R7, R33 ;  /* 0x0000002100077202 */ /* 0x001fc40000000f00 */
[----:B------:R-:W-:Y:S02]  /*122f0*/  F2FP.BF16.F32.PACK_AB R15, R70, R15 ;  /* 0x0000000f460f723e */ /* 0x000fe400000010ff */
[----:B------:R-:W-:Y:S01]  /*12300*/  SEL R18, R18, R5, P0 ;  /* 0x0000000512127207 */ /* 0x000fe20000000000 */
[----:B------:R-:W-:Y:S01]  /*12310*/  IMAD.WIDE R8, R195, 0x2, R6 ;  /* 0x00000002c3087825 */ /* 0x000fe200078e0206 */
[----:B------:R-:W-:Y:S02]  /*12320*/  SEL R70, R31, R38, P0 ;  /* 0x000000261f467207 */ /* 0x000fe40000000000 */
[----:B------:R-:W-:Y:S02]  /*12330*/  SEL R82, R11, R12, P0 ;  /* 0x0000000c0b527207 */ /* 0x000fe40000000000 */
[----:B------:R-:W-:Y:S02]  /*12340*/  SEL R84, R12, R11, P0 ;  /* 0x0000000b0c547207 */ /* 0x000fe40000000000 */
[----:B------:R-:W-:-:S02]  /*12350*/  LOP3.LUT R5, R8, 0x380, RZ, 0xc0, !PT ;  /* 0x0000038008057812 */ /* 0x000fc400078ec0ff */
[----:B------:R-:W-:Y:S02]  /*12360*/  F2FP.BF16.F32.PACK_AB R37, R52, R37 ;  /* 0x000000253425723e */ /* 0x000fe400000010ff */
[----:B------:R-:W-:Y:S02]  /*12370*/  F2FP.BF16.F32.PACK_AB R36, R53, R36 ;  /* 0x000000243524723e */ /* 0x000fe400000010ff */
[----:B------:R-:W-:Y:S02]  /*12380*/  F2FP.BF16.F32.PACK_AB R28, R61, R28 ;  /* 0x0000001c3d1c723e */ /* 0x000fe400000010ff */
[----:B------:R-:W-:Y:S02]  /*12390*/  F2FP.BF16.F32.PACK_AB R13, R76, R13 ;  /* 0x0000000d4c0d723e */ /* 0x000fe400000010ff */
[----:B------:R-:W-:Y:S02]  /*123a0*/  F2FP.BF16.F32.PACK_AB R14, R77, R14 ;  /* 0x0000000e4d0e723e */ /* 0x000fe400000010ff */
[----:B------:R-:W-:-:S02]  /*123b0*/  SEL R38, R38, R31, P0 ;  /* 0x0000001f26267207 */ /* 0x000fc40000000000 */
[C---:B------:R-:W-:Y:S02]  /*123c0*/  IADD3 R12, P6, R8.reuse, 0x20, RZ ;  /* 0x00000020080c7810 */ /* 0x040fe40007fde0ff */
[----:B------:R-:W-:Y:S02]  /*123d0*/  IADD3 R31, P1, R8, 0x40, RZ ;  /* 0x00000040081f7810 */ /* 0x000fe40007f3e0ff */
[----:B------:R-:W-:Y:S02]  /*123e0*/  F2FP.BF16.F32.PACK_AB R41, R41, R56 ;  /* 0x000000382929723e */ /* 0x000fe400000010ff */
[----:B------:R-:W-:Y:S02]  /*123f0*/  SHF.R.U64 R5, R5, 0x3, RZ ;  /* 0x0000000305057819 */ /* 0x000fe400000012ff */
[----:B------:R-:W-:Y:S02]  /*12400*/  SEL R42, R37, R36, P0 ;  /* 0x00000024252a7207 */ /* 0x000fe40000000000 */
[----:B------:R-:W-:-:S02]  /*12410*/  SEL R46, R29, R28, P0 ;  /* 0x0000001c1d2e7207 */ /* 0x000fc40000000000 */
[----:B------:R-:W-:Y:S01]  /*12420*/  SEL R50, R28, R29, P0 ;  /* 0x0000001d1c327207 */ /* 0x000fe20000000000 */
[----:B------:R-:W-:Y:S01]  /*12430*/  IMAD.X R29, RZ, RZ, R9, P6 ;  /* 0x000000ffff1d7224 */ /* 0x000fe200030e0609 */
[----:B------:R-:W-:Y:S02]  /*12440*/  SEL R56, R13, R14, P0 ;  /* 0x0000000e0d387207 */ /* 0x000fe40000000000 */
[----:B------:R-:W-:Y:S02]  /*12450*/  SEL R58, R14, R13, P0 ;  /* 0x0000000d0e3a7207 */ /* 0x000fe40000000000 */
[----:B------:R-:W-:Y:S02]  /*12460*/  LOP3.LUT R10, R12, 0x380, RZ, 0xc0, !PT ;  /* 0x000003800c0a7812 */ /* 0x000fe400078ec0ff */
[----:B------:R-:W-:Y:S02]  /*12470*/  F2FP.BF16.F32.PACK_AB R95, R92, R95 ;  /* 0x0000005f5c5f723e */ /* 0x000fe400000010ff */
[----:B------:R-:W-:-:S02]  /*12480*/  F2FP.BF16.F32.PACK_AB R91, R88, R91 ;  /* 0x0000005b585b723e */ /* 0x000fc400000010ff */
[----:B------:R-:W-:Y:S02]  /*12490*/  SEL R36, R36, R37, P0 ;  /* 0x0000002524247207 */ /* 0x000fe40000000000 */
[----:B------:R-:W-:Y:S02]  /*124a0*/  LOP3.LUT R14, R31, 0x380, RZ, 0xc0, !PT ;  /* 0x000003801f0e7812 */ /* 0x000fe400078ec0ff */
[C---:B------:R-:W-:Y:S02]  /*124b0*/  IADD3 R33, P2, R8.reuse, 0x60, RZ ;  /* 0x0000006008217810 */ /* 0x040fe40007f5e0ff */
[C---:B------:R-:W-:Y:S02]  /*124c0*/  IADD3 R88, P3, R8.reuse, 0x4000, RZ ;  /* 0x0000400008587810 */ /* 0x040fe40007f7e0ff */
[C---:B------:R-:W-:Y:S02]  /*124d0*/  IADD3 R35, P4, R8.reuse, 0x4020, RZ ;  /* 0x0000402008237810 */ /* 0x040fe40007f9e0ff */
[----:B------:R-:W-:-:S02]  /*124e0*/  IADD3 R37, P5, R8, 0x4040, RZ ;  /* 0x0000404008257810 */ /* 0x000fc40007fbe0ff */
[----:B------:R-:W-:Y:S02]  /*124f0*/  IADD3 R92, P6, R8, 0x4060, RZ ;  /* 0x00004060085c7810 */ /* 0x000fe40007fde0ff */
[----:B------:R-:W-:Y:S01]  /*12500*/  LOP3.LUT R8, R5, R8, RZ, 0x3c, !PT ;  /* 0x0000000805087212 */ /* 0x000fe200078e3cff */
[--C-:B------:R-:W-:Y:S01]  /*12510*/  IMAD.X R13, RZ, RZ, R9.reuse, P5 ;  /* 0x000000ffff0d7224 */ /* 0x100fe200028e0609 */
[----:B------:R-:W-:Y:S01]  /*12520*/  F2FP.BF16.F32.PACK_AB R26, R63, R26 ;  /* 0x0000001a3f1a723e */ /* 0x000fe200000010ff */
[----:B------:R-:W-:Y:S01]  /*12530*/  IMAD.X R11, RZ, RZ, R9, P6 ;  /* 0x000000ffff0b7224 */ /* 0x000fe200030e0609 */
[----:B------:R-:W-:Y:S02]  /*12540*/  F2FP.BF16.F32.PACK_AB R20, R71, R20 ;  /* 0x000000144714723e */ /* 0x000fe400000010ff */
[----:B------:R-:W-:Y:S02]  /*12550*/  SHF.R.U64 R5, R10, 0x3, RZ ;  /* 0x000000030a057819 */ /* 0x000fe400000012ff */
[----:B------:R-:W-:-:S02]  /*12560*/  SHF.R.U64 R10, R14, 0x3, RZ ;  /* 0x000000030e0a7819 */ /* 0x000fc400000012ff */
[----:B------:R-:W-:Y:S02]  /*12570*/  SEL R74, R25, R26, P0 ;  /* 0x0000001a194a7207 */ /* 0x000fe40000000000 */
[----:B------:R-:W-:Y:S01]  /*12580*/  SEL R76, R26, R25, P0 ;  /* 0x000000191a4c7207 */ /* 0x000fe20000000000 */
[--C-:B------:R-:W-:Y:S01]  /*12590*/  IMAD.X R25, RZ, RZ, R9.reuse, P2 ;  /* 0x000000ffff197224 */ /* 0x100fe200010e0609 */
[----:B------:R-:W-:Y:S02]  /*125a0*/  SEL R78, R15, R20, P0 ;  /* 0x000000140f4e7207 */ /* 0x000fe40000000000 */
[----:B------:R-:W-:Y:S01]  /*125b0*/  SEL R80, R20, R15, P0 ;  /* 0x0000000f14507207 */ /* 0x000fe20000000000 */
[----:B------:R-:W-:Y:S01]  /*125c0*/  IMAD.X R15, RZ, RZ, R9, P4 ;  /* 0x000000ffff0f7224 */ /* 0x000fe200020e0609 */
[----:B------:R-:W-:Y:S02]  /*125d0*/  LOP3.LUT R20, R33, 0x380, RZ, 0xc0, !PT ;  /* 0x0000038021147812 */ /* 0x000fe400078ec0ff */
[----:B------:R-:W-:-:S02]  /*125e0*/  LOP3.LUT R28, R5, R12, RZ, 0x3c, !PT ;  /* 0x0000000c051c7212 */ /* 0x000fc400078e3cff */
[----:B------:R-:W-:Y:S02]  /*125f0*/  LOP3.LUT R26, R10, R31, RZ, 0x3c, !PT ;  /* 0x0000001f0a1a7212 */ /* 0x000fe400078e3cff */
[----:B------:R-:W-:Y:S02]  /*12600*/  LOP3.LUT R5, R88, 0x380, RZ, 0xc0, !PT ;  /* 0x0000038058057812 */ /* 0x000fe400078ec0ff */
[----:B------:R-:W-:Y:S02]  /*12610*/  LOP3.LUT R10, R35, 0x380, RZ, 0xc0, !PT ;  /* 0x00000380230a7812 */ /* 0x000fe400078ec0ff */
[----:B------:R-:W-:Y:S02]  /*12620*/  LOP3.LUT R31, R92, 0x380, RZ, 0xc0, !PT ;  /* 0x000003805c1f7812 */ /* 0x000fe400078ec0ff */
[----:B------:R-:W-:Y:S02]  /*12630*/  F2FP.BF16.F32.PACK_AB R21, R68, R21 ;  /* 0x000000154415723e */ /* 0x000fe400000010ff */
[----:B------:R-:W-:-:S02]  /*12640*/  F2FP.BF16.F32.PACK_AB R24, R69, R24 ;  /* 0x000000184518723e */ /* 0x000fc400000010ff */
[----:B------:R-:W-:Y:S02]  /*12650*/  LOP3.LUT R12, R37, 0x380, RZ, 0xc0, !PT ;  /* 0x00000380250c7812 */ /* 0x000fe400078ec0ff */
[----:B------:R-:W-:Y:S02]  /*12660*/  SHF.R.U64 R14, R20, 0x3, RZ ;  /* 0x00000003140e7819 */ /* 0x000fe400000012ff */
[----:B------:R-:W-:Y:S02]  /*12670*/  F2FP.BF16.F32.PACK_AB R94, R94, R97 ;  /* 0x000000615e5e723e */ /* 0x000fe400000010ff */
[----:B------:R-:W-:Y:S02]  /*12680*/  F2FP.BF16.F32.PACK_AB R90, R90, R93 ;  /* 0x0000005d5a5a723e */ /* 0x000fe400000010ff */
[----:B------:R-:W-:Y:S02]  /*12690*/  F2FP.BF16.F32.PACK_AB R27, R54, R27 ;  /* 0x0000001b361b723e */ /* 0x000fe400000010ff */
[----:B------:R-:W-:-:S02]  /*126a0*/  F2FP.BF16.F32.PACK_AB R30, R55, R30 ;  /* 0x0000001e371e723e */ /* 0x000fc400000010ff */
[----:B------:R-:W-:Y:S02]  /*126b0*/  SHF.R.U64 R5, R5, 0x3, RZ ;  /* 0x0000000305057819 */ /* 0x000fe400000012ff */
[----:B------:R-:W-:Y:S02]  /*126c0*/  SHF.R.U64 R10, R10, 0x3, RZ ;  /* 0x000000030a0a7819 */ /* 0x000fe400000012ff */
[----:B------:R-:W-:Y:S02]  /*126d0*/  F2FP.BF16.F32.PACK_AB R57, R57, R72 ;  /* 0x000000483939723e */ /* 0x000fe400000010ff */
[----:B------:R-:W-:Y:S02]  /*126e0*/  F2FP.BF16.F32.PACK_AB R64, R49, R64 ;  /* 0x000000403140723e */ /* 0x000fe400000010ff */
[----:B------:R-:W-:Y:S02]  /*126f0*/  F2FP.BF16.F32.PACK_AB R44, R44, R89 ;  /* 0x000000592c2c723e */ /* 0x000fe400000010ff */
[----:B------:R-:W-:-:S02]  /*12700*/  F2FP.BF16.F32.PACK_AB R45, R45, R40 ;  /* 0x000000282d2d723e */ /* 0x000fc400000010ff */
[----:B------:R-:W-:Y:S02]  /*12710*/  SHF.R.U64 R31, R31, 0x3, RZ ;  /* 0x000000031f1f7819 */ /* 0x000fe400000012ff */
[----:B------:R-:W-:Y:S02]  /*12720*/  F2FP.BF16.F32.PACK_AB R48, R39, R48 ;  /* 0x000000302730723e */ /* 0x000fe400000010ff */
[----:B------:R-:W-:Y:S02]  /*12730*/  SEL R52, R21, R24, P0 ;  /* 0x0000001815347207 */ /* 0x000fe40000000000 */
[----:B------:R-:W-:Y:S01]  /*12740*/  SEL R54, R24, R21, P0 ;  /* 0x0000001518367207 */ /* 0x000fe20000000000 */
[----:B------:R-:W-:Y:S01]  /*12750*/  IMAD.X R21, RZ, RZ, R9, P3 ;  /* 0x000000ffff157224 */ /* 0x000fe200018e0609 */
[----:B------:R-:W-:Y:S02]  /*12760*/  SHF.R.U64 R12, R12, 0x3, RZ ;  /* 0x000000030c0c7819 */ /* 0x000fe400000012ff */
[----:B------:R-:W-:-:S02]  /*12770*/  LOP3.LUT R24, R14, R33, RZ, 0x3c, !PT ;  /* 0x000000210e187212 */ /* 0x000fc400078e3cff */
[----:B------:R-:W-:Y:S02]  /*12780*/  SEL R32, R94, R95, P0 ;  /* 0x0000005f5e207207 */ /* 0x000fe40000000000 */
[----:B------:R-:W-:Y:S02]  /*12790*/  SEL R34, R90, R91, P0 ;  /* 0x0000005b5a227207 */ /* 0x000fe40000000000 */
[----:B------:R-:W-:Y:S02]  /*127a0*/  SEL R72, R27, R30, P0 ;  /* 0x0000001e1b487207 */ /* 0x000fe40000000000 */
[----:B------:R-:W-:Y:S02]  /*127b0*/  LOP3.LUT R20, R5, R88, RZ, 0x3c, !PT ;  /* 0x0000005805147212 */ /* 0x000fe400078e3cff */
[----:B------:R-:W-:Y:S02]  /*127c0*/  LOP3.LUT R14, R10, R35, RZ, 0x3c, !PT ;  /* 0x000000230a0e7212 */ /* 0x000fe400078e3cff */
[----:B------:R-:W-:-:S02]  /*127d0*/  SEL R94, R95, R94, P0 ;  /* 0x0000005e5f5e7207 */ /* 0x000fc40000000000 */
[----:B------:R-:W-:Y:S02]  /*127e0*/  SEL R90, R91, R90, P0 ;  /* 0x0000005a5b5a7207 */ /* 0x000fe40000000000 */
[----:B------:R-:W-:Y:S02]  /*127f0*/  SEL R40, R44, R45, P0 ;  /* 0x0000002d2c287207 */ /* 0x000fe40000000000 */
[----:B------:R-:W-:Y:S02]  /*12800*/  SEL R66, R57, R64, P0 ;  /* 0x0000004039427207 */ /* 0x000fe40000000000 */
[----:B------:R-:W-:Y:S01]  /*12810*/  SEL R30, R30, R27, P0 ;  /* 0x0000001b1e1e7207 */ /* 0x000fe20000000000 */
[----:B------:R-:W-:Y:S01]  /*12820*/  IMAD.X R27, RZ, RZ, R9, P1 ;  /* 0x000000ffff1b7224 */ /* 0x000fe200008e0609 */
[----:B------:R-:W-:Y:S02]  /*12830*/  LOP3.LUT R10, R31, R92, RZ, 0x3c, !PT ;  /* 0x0000005c1f0a7212 */ /* 0x000fe400078e3cff */
[----:B------:R-:W-:-:S02]  /*12840*/  SEL R44, R45, R44, P0 ;  /* 0x0000002c2d2c7207 */ /* 0x000fc40000000000 */
[----:B------:R-:W-:Y:S02]  /*12850*/  SEL R64, R64, R57, P0 ;  /* 0x0000003940407207 */ /* 0x000fe40000000000 */
[----:B------:R-:W-:Y:S02]  /*12860*/  SEL R68, R41, R48, P0 ;  /* 0x0000003029447207 */ /* 0x000fe40000000000 */
[----:B------:R-:W-:Y:S02]  /*12870*/  LOP3.LUT R12, R12, R37, RZ, 0x3c, !PT ;  /* 0x000000250c0c7212 */ /* 0x000fe400078e3cff */
[----:B------:R-:W-:Y:S02]  /*12880*/  SEL R48, R48, R41, P0 ;  /* 0x0000002930307207 */ /* 0x000fe40000000000 */
[----:B------:R-:W-:Y:S02]  /*12890*/  MOV R53, R20 ;  /* 0x0000001400357202 */ /* 0x000fe40000000f00 */
[----:B------:R-:W-:-:S02]  /*128a0*/  MOV R59, R8 ;  /* 0x00000008003b7202 */ /* 0x000fc40000000f00 */
[----:B------:R-:W-:Y:S02]  /*128b0*/  MOV R20, R10 ;  /* 0x0000000a00147202 */ /* 0x000fe40000000f00 */
[----:B------:R-:W-:Y:S02]  /*128c0*/  MOV R55, R24 ;  /* 0x0000001800377202 */ /* 0x000fe40000000f00 */
[----:B------:R-:W-:Y:S02]  /*128d0*/  MOV R51, R14 ;  /* 0x0000000e00337202 */ /* 0x000fe40000000f00 */
[----:B------:R-:W-:Y:S02]  /*128e0*/  MOV R49, R12 ;  /* 0x0000000c00317202 */ /* 0x000fe40000000f00 */
[----:B------:R-:W-:Y:S02]  /*128f0*/  MOV R45, R26 ;  /* 0x0000001a002d7202 */ /* 0x000fe40000000f00 */
[----:B------:R-:W-:-:S02]  /*12900*/  MOV R57, R28 ;  /* 0x0000001c00397202 */ /* 0x000fc40000000f00 */
[----:B------:R-:W-:Y:S02]  /*12910*/  PLOP3.LUT P2, PT, PT, PT, UP0, 0x80, 0x0 ;  /* 0x000000000000781c */ /* 0x000fe40003f4f008 */
[----:B--2---:R-:W-:Y:S01]  /*12920*/  LOP3.LUT R5, R17, 0x2, RZ, 0x3c, !PT ;  /* 0x0000000211057812 */ /* 0x004fe200078e3cff */
[----:B------:R-:W-:Y:S04]  /*12930*/  SHFL.IDX PT, R32, R32, R17, 0x1c1f ;  /* 0x001c1f1120207589 */ /* 0x000fe800000e0000 */
[----:B------:R-:W-:Y:S04]  /*12940*/  SHFL.IDX PT, R34, R34, R17, 0x1c1f ;  /* 0x001c1f1122227589 */ /* 0x000fe800000e0000 */
[----:B------:R-:W0:Y:S04]  /*12950*/  SHFL.IDX PT, R9, R94, R5, 0x1c1f ;  /* 0x001c1f055e097589 */ /* 0x000e2800000e0000 */
[----:B------:R-:W1:Y:S04]  /*12960*/  SHFL.IDX PT, R11, R90, R5, 0x1c1f ;  /* 0x001c1f055a0b7589 */ /* 0x000e6800000e0000 */
[----:B------:R-:W-:Y:S04]  /*12970*/  SHFL.IDX PT, R40, R40, R17, 0x1c1f ;  /* 0x001c1f1128287589 */ /* 0x000fe800000e0000 */
[----:B------:R-:W-:Y:S04]  /*12980*/  SHFL.IDX PT, R42, R42, R17, 0x1c1f ;  /* 0x001c1f112a2a7589 */ /* 0x000fe800000e0000 */
[----:B------:R-:W-:Y:S04]  /*12990*/  SHFL.IDX PT, R66, R66, R17, 0x1c1f ;  /* 0x001c1f1142427589 */ /* 0x000fe800000e0000 */
[----:B------:R-:W2:Y:S04]  /*129a0*/  SHFL.IDX PT, R13, R44, R5, 0x1c1f ;  /* 0x001c1f052c0d7589 */ /* 0x000ea800000e0000 */
[----:B------:R-:W3:Y:S01]  /*129b0*/  SHFL.IDX PT, R15, R36, R5, 0x1c1f ;  /* 0x001c1f05240f7589 */ /* 0x000ee200000e0000 */
[----:B0-----:R-:W-:-:S02]  /*129c0*/  SEL R8, R32, R9, P0 ;  /* 0x0000000920087207 */ /* 0x001fc40000000000 */
[----:B------:R-:W-:Y:S01]  /*129d0*/  SEL R10, R9, R32, P0 ;  /* 0x00000020090a7207 */ /* 0x000fe20000000000 */
[----:B------:R-:W0:Y:S01]  /*129e0*/  SHFL.IDX PT, R25, R64, R5, 0x1c1f ;  /* 0x001c1f0540197589 */ /* 0x000e2200000e0000 */
[----:B-1----:R-:W-:Y:S02]  /*129f0*/  SEL R12, R34, R11, P0 ;  /* 0x0000000b220c7207 */ /* 0x002fe40000000000 */
[----:B------:R-:W-:Y:S01]  /*12a00*/  SEL R14, R11, R34, P0 ;  /* 0x000000220b0e7207 */ /* 0x000fe20000000000 */
[----:B------:R-:W-:Y:S04]  /*12a10*/  SHFL.IDX PT, R68, R68, R17, 0x1c1f ;  /* 0x001c1f1144447589 */ /* 0x000fe800000e0000 */
[----:B------:R-:W1:Y:S04]  /*12a20*/  SHFL.IDX PT, R27, R48, R5, 0x1c1f ;  /* 0x001c1f05301b7589 */ /* 0x000e6800000e0000 */
[----:B------:R-:W-:Y:S04]  /*12a30*/  SHFL.IDX PT, R70, R70, R17, 0x1c1f ;  /* 0x001c1f1146467589 */ /* 0x000fe800000e0000 */
[----:B------:R-:W4:Y:S01]  /*12a40*/  SHFL.IDX PT, R29, R38, R5, 0x1c1f ;  /* 0x001c1f05261d7589 */ /* 0x000f2200000e0000 */
[----:B--2---:R-:W-:-:S02]  /*12a50*/  SEL R24, R40, R13, P0 ;  /* 0x0000000d28187207 */ /* 0x004fc40000000000 */
[----:B------:R-:W-:Y:S01]  /*12a60*/  SEL R26, R13, R40, P0 ;  /* 0x000000280d1a7207 */ /* 0x000fe20000000000 */
[----:B------:R-:W-:Y:S01]  /*12a70*/  SHFL.IDX PT, R72, R72, R17, 0x1c1f ;  /* 0x001c1f1148487589 */ /* 0x000fe200000e0000 */
[----:B---3--:R-:W-:-:S03]  /*12a80*/  SEL R28, R42, R15, P0 ;  /* 0x0000000f2a1c7207 */ /* 0x008fc60000000000 */
[----:B------:R2:W3:Y:S01]  /*12a90*/  SHFL.IDX PT, R31, R30, R5, 0x1c1f ;  /* 0x001c1f051e1f7589 */ /* 0x0004e200000e0000 */
[----:B0-----:R-:W-:Y:S02]  /*12aa0*/  SEL R9, R66, R25, P0 ;  /* 0x0000001942097207 */ /* 0x001fe40000000000 */
[----:B------:R-:W-:Y:S01]  /*12ab0*/  SEL R11, R25, R66, P0 ;  /* 0x00000042190b7207 */ /* 0x000fe20000000000 */
[----:B------:R-:W-:Y:S01]  /*12ac0*/  BAR.SYNC.DEFER_BLOCKING 0x1, 0x100 ;  /* 0x0044000000007b1d */ /* 0x000fe20000010000 */
[----:B-1----:R-:W-:Y:S02]  /*12ad0*/  SEL R13, R68, R27, P0 ;  /* 0x0000001b440d7207 */ /* 0x002fe40000000000 */
[----:B--2---:R-:W-:-:S03]  /*12ae0*/  SEL R30, R15, R42, P0 ;  /* 0x0000002a0f1e7207 */ /* 0x004fc60000000000 */
[----:B------:R-:W-:Y:S01]  /*12af0*/  SHFL.IDX PT, R46, R46, R17, 0x1c1f ;  /* 0x001c1f112e2e7589 */ /* 0x000fe200000e0000 */
[----:B------:R-:W-:-:S03]  /*12b00*/  SEL R15, R27, R68, P0 ;  /* 0x000000441b0f7207 */ /* 0x000fc60000000000 */
[----:B------:R-:W-:Y:S01]  /*12b10*/  SHFL.IDX PT, R52, R52, R17, 0x1c1f ;  /* 0x001c1f1134347589 */ /* 0x000fe200000e0000 */
[----:B----4-:R-:W-:Y:S02]  /*12b20*/  SEL R25, R70, R29, P0 ;  /* 0x0000001d46197207 */ /* 0x010fe40000000000 */
[----:B------:R-:W-:Y:S01]  /*12b30*/  SEL R27, R29, R70, P0 ;  /* 0x000000461d1b7207 */ /* 0x000fe20000000000 */
[----:B------:R-:W-:Y:S04]  /*12b40*/  SHFL.IDX PT, R56, R56, R17, 0x1c1f ;  /* 0x001c1f1138387589 */ /* 0x000fe800000e0000 */
[----:B------:R-:W-:Y:S01]  /*12b50*/  SHFL.IDX PT, R74, R74, R17, 0x1c1f ;  /* 0x001c1f114a4a7589 */ /* 0x000fe200000e0000 */
[----:B---3--:R-:W-:Y:S02]  /*12b60*/  SEL R29, R72, R31, P0 ;  /* 0x0000001f481d7207 */ /* 0x008fe40000000000 */
[----:B------:R-:W-:Y:S01]  /*12b70*/  SEL R31, R31, R72, P0 ;  /* 0x000000481f1f7207 */ /* 0x000fe20000000000 */
[----:B------:R-:W0:Y:S04]  /*12b80*/  SHFL.IDX PT, R21, R50, R5, 0x1c1f ;  /* 0x001c1f0532157589 */ /* 0x000e2800000e0000 */
[----:B------:R-:W1:Y:S04]  /*12b90*/  SHFL.IDX PT, R33, R54, R5, 0x1c1f ;  /* 0x001c1f0536217589 */ /* 0x000e6800000e0000 */
[----:B------:R-:W2:Y:S04]  /*12ba0*/  SHFL.IDX PT, R35, R58, R5, 0x1c1f ;  /* 0x001c1f053a237589 */ /* 0x000ea800000e0000 */
[----:B------:R-:W-:Y:S04]  /*12bb0*/  SHFL.IDX PT, R47, R76, R5, 0x1c1f ;  /* 0x001c1f054c2f7589 */ /* 0x000fe800000e0000 */
[----:B------:R-:W-:Y:S04]  /*12bc0*/  SHFL.IDX PT, R60, R60, R17, 0x1c1f ;  /* 0x001c1f113c3c7589 */ /* 0x000fe800000e0000 */
[----:B------:R-:W-:Y:S04]  /*12bd0*/  SHFL.IDX PT, R78, R78, R17, 0x1c1f ;  /* 0x001c1f114e4e7589 */ /* 0x000fe800000e0000 */
[----:B------:R-:W3:Y:S01]  /*12be0*/  SHFL.IDX PT, R37, R62, R5, 0x1c1f ;  /* 0x001c1f053e257589 */ /* 0x000ee200000e0000 */
[----:B0-----:R-:W-:-:S02]  /*12bf0*/  SEL R44, R46, R21, P0 ;  /* 0x000000152e2c7207 */ /* 0x001fc40000000000 */
[----:B------:R-:W-:Y:S01]  /*12c00*/  SEL R46, R21, R46, P0 ;  /* 0x0000002e152e7207 */ /* 0x000fe20000000000 */
[----:B------:R-:W0:Y:S01]  /*12c10*/  SHFL.IDX PT, R39, R80, R5, 0x1c1f ;  /* 0x001c1f0550277589 */ /* 0x000e2200000e0000 */
[----:B-1----:R-:W-:Y:S02]  /*12c20*/  SEL R32, R52, R33, P0 ;  /* 0x0000002134207207 */ /* 0x002fe40000000000 */
[----:B------:R-:W-:Y:S01]  /*12c30*/  SEL R34, R33, R52, P0 ;  /* 0x0000003421227207 */ /* 0x000fe20000000000 */
[----:B------:R-:W-:Y:S01]  /*12c40*/  SHFL.IDX PT, R82, R82, R17, 0x1c1f ;  /* 0x001c1f1152527589 */ /* 0x000fe200000e0000 */
[----:B--2---:R-:W-:Y:S02]  /*12c50*/  SEL R36, R56, R35, P0 ;  /* 0x0000002338247207 */ /* 0x004fe40000000000 */
[----:B------:R-:W-:Y:S01]  /*12c60*/  SEL R38, R35, R56, P0 ;  /* 0x0000003823267207 */ /* 0x000fe20000000000 */
[----:B------:R-:W1:Y:S04]  /*12c70*/  SHFL.IDX PT, R41, R84, R5, 0x1c1f ;  /* 0x001c1f0554297589 */ /* 0x000e6800000e0000 */
[----:B------:R-:W-:Y:S04]  /*12c80*/  SHFL.IDX PT, R86, R86, R17, 0x1c1f ;  /* 0x001c1f1156567589 */ /* 0x000fe800000e0000 */
[----:B------:R2:W4:Y:S04]  /*12c90*/  SHFL.IDX PT, R43, R18, R5, 0x1c1f ;  /* 0x001c1f05122b7589 */ /* 0x00052800000e0000 */
[----:B------:R1:W-:Y:S01]  /*12ca0*/  STSM.16.M88.4 [R59], R8 ;  /* 0x000000083b007844 */ /* 0x0003e20000000200 */
[----:B---3--:R-:W-:-:S02]  /*12cb0*/  SEL R40, R60, R37, P0 ;  /* 0x000000253c287207 */ /* 0x008fc40000000000 */
[----:B------:R-:W-:Y:S01]  /*12cc0*/  SEL R42, R37, R60, P0 ;  /* 0x0000003c252a7207 */ /* 0x000fe20000000000 */
[----:B------:R-:W-:Y:S01]  /*12cd0*/  STSM.16.M88.4 [R57], R12 ;  /* 0x0000000c39007844 */ /* 0x000fe20000000200 */
[----:B0-----:R-:W-:Y:S01]  /*12ce0*/  SEL R33, R78, R39, P0 ;  /* 0x000000274e217207 */ /* 0x001fe20000000000 */
[----:B------:R-:W-:Y:S01]  /*12cf0*/  UMOV UR4, URZ ;  /* 0x0000003f00047c82 */ /* 0x000fe20008000000 */
[----:B------:R-:W-:Y:S01]  /*12d00*/  SEL R35, R39, R78, P0 ;  /* 0x0000004e27237207 */ /* 0x000fe20000000000 */
[----:B------:R0:W-:Y:S01]  /*12d10*/  STSM.16.M88.4 [R45], R24 ;  /* 0x000000182d007844 */ /* 0x0001e20000000200 */
[----:B------:R-:W-:Y:S01]  /*12d20*/  ULDC UR8, c[0x0][0xa88] ;  /* 0x0002a20000087ab9 */ /* 0x000fe20000000800 */
[----:B--2---:R-:W2:Y:S01]  /*12d30*/  LDC R18, c[0x0][0xbe8] ;  /* 0x0002fa00ff127b82 */ /* 0x004ea20000000800 */
[----:B-1----:R-:W-:Y:S01]  /*12d40*/  SEL R37, R82, R41, P0 ;  /* 0x0000002952257207 */ /* 0x002fe20000000000 */
[----:B------:R1:W-:Y:S01]  /*12d50*/  STSM.16.M88.4 [R55], R28 ;  /* 0x0000001c37007844 */ /* 0x0003e20000000200 */
[----:B------:R-:W-:Y:S01]  /*12d60*/  SEL R39, R41, R82, P0 ;  /* 0x0000005229277207 */ /* 0x000fe20000000000 */
[----:B------:R-:W-:-:S02]  /*12d70*/  IMAD.U32 R8, RZ, RZ, UR6 ;  /* 0x00000006ff087e24 */ /* 0x000fc4000f8e00ff */
[----:B------:R-:W-:Y:S01]  /*12d80*/  IMAD.U32 R9, RZ, RZ, UR7 ;  /* 0x00000007ff097e24 */ /* 0x000fe2000f8e00ff */
[----:B------:R-:W-:Y:S01]  /*12d90*/  ULDC.64 UR6, c[0x0][0xc08] ;  /* 0x0003020000067ab9 */ /* 0x000fe20000000a00 */
[----:B----4-:R-:W-:Y:S02]  /*12da0*/  SEL R41, R86, R43, P0 ;  /* 0x0000002b56297207 */ /* 0x010fe40000000000 */
[----:B------:R-:W-:Y:S02]  /*12db0*/  SEL R43, R43, R86, P0 ;  /* 0x000000562b2b7207 */ /* 0x000fe40000000000 */
[----:B0-----:R-:W-:Y:S02]  /*12dc0*/  SEL R45, R74, R47, P0 ;  /* 0x0000002f4a2d7207 */ /* 0x001fe40000000000 */
[----:B------:R-:W-:-:S05]  /*12dd0*/  SEL R47, R47, R74, P0 ;  /* 0x0000004a2f2f7207 */ /* 0x000fca0000000000 */
[----:B------:R1:W-:Y:S04]  /*12de0*/  STSM.16.M88.4 [R53], R44 ;  /* 0x0000002c35007844 */ /* 0x0003e80000000200 */
[----:B------:R1:W-:Y:S04]  /*12df0*/  STSM.16.M88.4 [R51], R32 ;  /* 0x0000002033007844 */ /* 0x0003e80000000200 */
[----:B------:R1:W-:Y:S04]  /*12e00*/  STSM.16.M88.4 [R49], R36 ;  /* 0x0000002431007844 */ /* 0x0003e80000000200 */
[----:B------:R1:W-:Y:S01]  /*12e10*/  STSM.16.M88.4 [R20], R40 ;  /* 0x0000002814007844 */ /* 0x0003e20000000200 */
[----:B------:R-:W-:Y:S06]  /*12e20*/  BAR.SYNC.DEFER_BLOCKING 0x1, 0x100 ;  /* 0x0044000000007b1d */ /* 0x000fec0000010000 */
[----:B------:R-:W3:Y:S01]  /*12e30*/  @P2 LDG.E R5, desc[UR52][R8.64] ;  /* 0x0000003408052981 */ /* 0x000ee2000c1e1900 */
[----:B------:R-:W-:Y:S01]  /*12e40*/  UISETP.NE.U32.AND UP1, UPT, UR6, URZ, UPT ;  /* 0x0000003f0600728c */ /* 0x000fe2000bf25070 */
[----:B--2---:R-:W-:-:S03]  /*12e50*/  ISETP.NE.AND P1, PT, R18, 0x1, PT ;  /* 0x000000011200780c */ /* 0x004fc60003f25270 */
[----:B------:R-:W-:-:S06]  /*12e60*/  UISETP.NE.AND.EX UP1, UPT, UR7, URZ, UPT, UP1 ;  /* 0x0000003f0700728c */ /* 0x000fcc000bf25310 */
[----:B------:R-:W-:-:S04]  /*12e70*/  PLOP3.LUT P0, PT, PT, PT, UP1, 0x80, 0x0 ;  /* 0x000000000000781c */ /* 0x000fc80003f0f018 */
[----:B------:R-:W0:Y:S01]  /*12e80*/  @P1 LDC R10, c[0x0][0xbec] ;  /* 0x0002fb00ff0a1b82 */ /* 0x000e220000000800 */
[----:B------:R-:W-:Y:S02]  /*12e90*/  @UP1 ULDC.64 UR6, c[0x0][0xc08] ;  /* 0x0003020000061ab9 */ /* 0x000fe40000000a00 */
[----:B------:R-:W-:-:S05]  /*12ea0*/  @UP1 UIMAD.WIDE UR6, UR38, 0x4, UR6 ;  /* 0x00000004260618a5 */ /* 0x000fca000f8e0206 */
[----:B------:R-:W2:Y:S01]  /*12eb0*/  @P1 LDC R12, c[0x0][0xbf0] ;  /* 0x0002fc00ff0c1b82 */ /* 0x000ea20000000800 */
[----:B------:R-:W-:Y:S02]  /*12ec0*/  IMAD.U32 R14, RZ, RZ, UR6 ;  /* 0x00000006ff0e7e24 */ /* 0x000fe4000f8e00ff */
[----:B------:R-:W-:Y:S01]  /*12ed0*/  IMAD.U32 R15, RZ, RZ, UR7 ;  /* 0x00000007ff0f7e24 */ /* 0x000fe2000f8e00ff */
[----:B---3--:R-:W-:Y:S01]  /*12ee0*/  @P2 R2UR UR4, R5 ;  /* 0x00000000050422ca */ /* 0x008fe200000e0000 */
[----:B------:R-:W-:-:S06]  /*12ef0*/  IMAD.U32 R5, RZ, RZ, UR8 ;  /* 0x00000008ff057e24 */ /* 0x000fcc000f8e00ff */
[----:B------:R1:W5:Y:S01]  /*12f00*/  @P0 LDG.E R5, desc[UR52][R14.64] ;  /* 0x000000340e050981 */ /* 0x000362000c1e1900 */
[----:B0-2---:R-:W-:Y:S07]  /*12f10*/  @P0 BRA `(.L_x_1515) ;  /* 0x0000000000100947 */ /* 0x005fee0003800000 */
[----:B------:R-:W-:Y:S05]  /*12f20*/  @!P2 BRA `(.L_x_1515) ;  /* 0x00000000000ca947 */ /* 0x000fea0003800000 */
[----:B-1----:R-:W2:Y:S04]  /*12f30*/  LDG.E R14, desc[UR52][R8.64] ;  /* 0x00000034080e7981 */ /* 0x002ea8000c1e1900 */
[----:B-----5:R-:W2:Y:S02]  /*12f40*/  LDG.E R5, desc[UR52][R8.64+0x4] ;  /* 0x0000043408057981 */ /* 0x020ea4000c1e1900 */
[----:B--2---:R-:W-:-:S07]  /*12f50*/  IMAD.IADD R5, R5, 0x1, -R14 ;  /* 0x0000000105057824 */ /* 0x004fce00078e0a0e */
.L_x_1515:
[----:B------:R-:W-:Y:S01]  /*12f60*/  USHF.R.S32.HI UR16, URZ, 0x1f, UR37 ;  /* 0x0000001f3f107899 */ /* 0x000fe20008011425 */
[----:B------:R-:W-:Y:S01]  /*12f70*/  VIADD R13, R22, UR39 ;  /* 0x00000027160d7c36 */ /* 0x000fe20008000000 */
[----:B------:R-:W-:Y:S01]  /*12f80*/  ULDC.64 UR12, c[0x0][0xb90] ;  /* 0x0002e400000c7ab9 */ /* 0x000fe20000000a00 */
[----:B------:R-:W-:Y:S01]  /*12f90*/  USHF.R.S32.HI UR15, URZ, 0x1f, UR38 ;  /* 0x0000001f3f0f7899 */ /* 0x000fe20008011426 */
[----:B------:R-:W-:Y:S01]  /*12fa0*/  VIADD R26, R194, UR39 ;  /* 0x00000027c21a7c36 */ /* 0x000fe20008000000 */
[----:B------:R-:W-:Y:S01]  /*12fb0*/  USHF.R.S32.HI UR7, URZ, 0x1f, UR4 ;  /* 0x0000001f3f077899 */ /* 0x000fe20008011404 */
[----:B------:R-:W-:Y:S01]  /*12fc0*/  @P1 IMAD.HI.U32 R9, R13, R10, RZ ;  /* 0x0000000a0d091227 */ /* 0x000fe200078e00ff */
[----:B------:R-:W-:Y:S01]  /*12fd0*/  UIMAD UR10, UR16, UR12, URZ ;  /* 0x0000000c100a72a4 */ /* 0x000fe2000f8e023f */
[----:B------:R-:W-:Y:S01]  /*12fe0*/  UMOV UR6, UR4 ;  /* 0x0000000400067c82 */ /* 0x000fe20008000000 */
[----:B------:R-:W-:Y:S01]  /*12ff0*/  USEL UR15, UR15, URZ, !UP0 ;  /* 0x0000003f0f0f7287 */ /* 0x000fe2000c000000 */
[----:B------:R-:W-:Y:S01]  /*13000*/  IMAD.MOV.U32 R8, RZ, RZ, R13 ;  /* 0x000000ffff087224 */ /* 0x000fe200078e000d */
[----:B------:R-:W-:Y:S01]  /*13010*/  UIMAD.WIDE.U32 UR8, UR37, UR12, UR6 ;  /* 0x0000000c250872a5 */ /* 0x000fe2000f8e0006 */
[----:B------:R-:W-:Y:S01]  /*13020*/  @P1 SHF.R.U32.HI R8, RZ, R12, R9 ;  /* 0x0000000cff081219 */ /* 0x000fe20000011609 */
[----:B------:R-:W-:Y:S01]  /*13030*/  UIMAD UR10, UR37, UR13, UR10 ;  /* 0x0000000d250a72a4 */ /* 0x000fe2000f8e020a */
[----:B------:R-:W-:Y:S01]  /*13040*/  IMAD R9, R190, 0x40, R23 ;  /* 0x00000040be097824 */ /* 0x000fe200078e0217 */
[----:B------:R-:W-:Y:S01]  /*13050*/  USEL UR14, UR38, URZ, !UP0 ;  /* 0x0000003f260e7287 */ /* 0x000fe2000c000000 */
[----:B-1---5:R-:W-:Y:S01]  /*13060*/  IMAD R51, R5, R18, RZ ;  /* 0x0000001205337224 */ /* 0x022fe200078e02ff */
        /* <DEDUP_REMOVED lines=9> */
[----:B------:R-:W-:Y:S01]  /*13100*/  IADD3 R13, P3, R6, 0x2000, RZ ;  /* 0x00002000060d7810 */ /* 0x000fe20007f7e0ff */
[----:B------:R-:W-:Y:S01]  /*13110*/  ULDC.64 UR10, c[0x0][0xaa0] ;  /* 0x0002a800000a7ab9 */ /* 0x000fe20000000a00 */
[----:B------:R-:W-:-:S02]  /*13120*/  IADD3 R8, P2, R8, UR8, RZ ;  /* 0x0000000808087c10 */ /* 0x000fc4000ff5e0ff */
[----:B------:R-:W-:Y:S01]  /*13130*/  IMAD.U32 R12, RZ, RZ, UR6 ;  /* 0x00000006ff0c7e24 */ /* 0x000fe2000f8e00ff */
[----:B------:R-:W-:Y:S02]  /*13140*/  SHF.R.S32.HI R10, RZ, 0x1f, R11 ;  /* 0x0000001fff0a7819 */ /* 0x000fe4000001140b */
[----:B------:R-:W-:Y:S02]  /*13150*/  IADD3 R25, P0, R6, 0x1000, RZ ;  /* 0x0000100006197810 */ /* 0x000fe40007f1e0ff */
[----:B------:R-:W-:Y:S01]  /*13160*/  IADD3.X R9, R9, UR9, R12, P2, !PT ;  /* 0x0000000909097c10 */ /* 0x000fe200097fe40c */
[----:B------:R-:W-:Y:S01]  /*13170*/  ULDC.64 UR8, c[0x0][0xb88] ;  /* 0x0002e20000087ab9 */ /* 0x000fe20000000a00 */
[----:B------:R-:W-:Y:S01]  /*13180*/  LOP3.LUT R12, R13, 0x380, RZ, 0xc0, !PT ;  /* 0x000003800d0c7812 */ /* 0x000fe200078ec0ff */
[----:B------:R-:W-:Y:S01]  /*13190*/  IMAD R10, R10, UR8, RZ ;  /* 0x000000080a0a7c24 */ /* 0x000fe2000f8e02ff */
[----:B------:R-:W-:Y:S01]  /*131a0*/  LOP3.LUT R24, R25, 0x380, RZ, 0xc0, !PT ;  /* 0x0000038019187812 */ /* 0x000fe200078ec0ff */
[----:B------:R-:W-:Y:S01]  /*131b0*/  IMAD.WIDE.U32 R8, R11, UR8, R8 ;  /* 0x000000080b087c25 */ /* 0x000fe2000f8e0008 */
[----:B------:R-:W-:-:S02]  /*131c0*/  SHF.R.U64 R12, R12, 0x3, RZ ;  /* 0x000000030c0c7819 */ /* 0x000fc400000012ff */
[----:B------:R-:W-:Y:S01]  /*131d0*/  SHF.R.U64 R24, R24, 0x3, RZ ;  /* 0x0000000318187819 */ /* 0x000fe200000012ff */
[----:B------:R-:W-:Y:S01]  /*131e0*/  IMAD R15, R11, UR9, R10 ;  /* 0x000000090b0f7c24 */ /* 0x000fe2000f8e020a */
[----:B------:R-:W-:Y:S01]  /*131f0*/  LOP3.LUT R12, R12, R13, RZ, 0x3c, !PT ;  /* 0x0000000d0c0c7212 */ /* 0x000fe200078e3cff */
[----:B------:R-:W-:Y:S01]  /*13200*/  ULDC.64 UR8, c[0x0][0xb50] ;  /* 0x0002d40000087ab9 */ /* 0x000fe20000000a00 */
[----:B------:R-:W-:Y:S01]  /*13210*/  IADD3 R11, P2, R6, 0x3000, RZ ;  /* 0x00003000060b7810 */ /* 0x000fe20007f5e0ff */
[----:B------:R-:W-:Y:S01]  /*13220*/  IMAD.IADD R13, R9, 0x1, R15 ;  /* 0x00000001090d7824 */ /* 0x000fe200078e020f */
[----:B------:R-:W-:Y:S01]  /*13230*/  LEA R15, P4, R8, UR8, 0x2 ;  /* 0x00000008080f7c11 */ /* 0x000fe2000f8810ff */
[----:B------:R-:W-:Y:S01]  /*13240*/  VIADD R10, R26, 0x8 ;  /* 0x000000081a0a7836 */ /* 0x000fe20000000000 */
[----:B------:R-:W-:Y:S01]  /*13250*/  LOP3.LUT R24, R24, R25, RZ, 0x3c, !PT ;  /* 0x0000001918187212 */ /* 0x000fe200078e3cff */
[----:B------:R-:W-:Y:S01]  /*13260*/  IMAD.X R25, RZ, RZ, R7, P0 ;  /* 0x000000ffff197224 */ /* 0x000fe200000e0607 */
[----:B------:R-:W-:Y:S01]  /*13270*/  LEA.HI.X R17, R8, UR9, R13, 0x2, P4 ;  /* 0x0000000908117c11 */ /* 0x000fe2000a0f140d */
[----:B------:R-:W-:Y:S01]  /*13280*/  SHFL.IDX PT, R20, R15, RZ, 0x1c1f ;  /* 0x001c1fff0f147589 */ /* 0x000fe200000e0000 */
[----:B------:R-:W-:Y:S01]  /*13290*/  LOP3.LUT R9, R11, 0x380, RZ, 0xc0, !PT ;  /* 0x000003800b097812 */ /* 0x000fe200078ec0ff */
[--C-:B------:R-:W-:Y:S01]  /*132a0*/  IMAD.X R13, RZ, RZ, R7.reuse, P3 ;  /* 0x000000ffff0d7224 */ /* 0x100fe200018e0607 */
[----:B------:R-:W-:Y:S01]  /*132b0*/  LOP3.LUT P0, RZ, R191, 0x3, RZ, 0xc0, !PT ;  /* 0x00000003bfff7812 */ /* 0x000fe2000780c0ff */
[----:B------:R-:W0:Y:S01]  /*132c0*/  SHFL.IDX PT, R21, R17, RZ, 0x1c1f ;  /* 0x001c1fff11157589 */ /* 0x000e2200000e0000 */
[----:B------:R-:W-:Y:S01]  /*132d0*/  SHF.R.U64 R8, R9, 0x3, RZ ;  /* 0x0000000309087819 */ /* 0x000fe200000012ff */
[----:B------:R-:W-:Y:S01]  /*132e0*/  IMAD.X R9, RZ, RZ, R7, P2 ;  /* 0x000000ffff097224 */ /* 0x000fe200010e0607 */
[----:B------:R-:W-:Y:S01]  /*132f0*/  ISETP.GE.OR P2, PT, R26, R51, P0 ;  /* 0x000000331a00720c */ /* 0x000fe20000746670 */
[----:B------:R-:W-:Y:S01]  /*13300*/  SHFL.IDX PT, R48, R15, 0x1, 0x1c1f ;  /* 0x003c1f000f307f89 */ /* 0x000fe200000e0000 */
[----:B------:R-:W-:-:S02]  /*13310*/  IADD3 R14, P3, R6, 0x7000, RZ ;  /* 0x00007000060e7810 */ /* 0x000fc40007f7e0ff */
[----:B------:R-:W-:Y:S01]  /*13320*/  ISETP.GE.OR P0, PT, R10, R51, P0 ;  /* 0x000000330a00720c */ /* 0x000fe20000706670 */
[----:B------:R-:W1:Y:S01]  /*13330*/  SHFL.IDX PT, R49, R17, 0x1, 0x1c1f ;  /* 0x003c1f0011317f89 */ /* 0x000e6200000e0000 */
[----:B------:R-:W-:Y:S01]  /*13340*/  LOP3.LUT R5, R14, 0x380, RZ, 0xc0, !PT ;  /* 0x000003800e057812 */ /* 0x000fe200078ec0ff */
[----:B------:R-:W-:Y:S01]  /*13350*/  UIMAD UR8, UR7, UR10, URZ ;  /* 0x0000000a070872a4 */ /* 0x000fe2000f8e023f */
[C---:B------:R-:W-:Y:S01]  /*13360*/  IADD3 R45, P6, R6.reuse, 0x4000, RZ ;  /* 0x00004000062d7810 */ /* 0x040fe20007fde0ff */
[----:B------:R-:W-:Y:S01]  /*13370*/  IMAD.X R33, RZ, RZ, R7, P3 ;  /* 0x000000ffff217224 */ /* 0x000fe200018e0607 */
[----:B------:R-:W-:Y:S02]  /*13380*/  SHF.R.U64 R5, R5, 0x3, RZ ;  /* 0x0000000305057819 */ /* 0x000fe400000012ff */
[----:B------:R-:W-:Y:S02]  /*13390*/  IADD3 R41, P5, R6, 0x5000, RZ ;  /* 0x0000500006297810 */ /* 0x000fe40007fbe0ff */
[----:B------:R-:W-:-:S02]  /*133a0*/  LOP3.LUT R32, R5, R14, RZ, 0x3c, !PT ;  /* 0x0000000e05207212 */ /* 0x000fc400078e3cff */
[----:B------:R-:W2:Y:S01]  /*133b0*/  @P1 LDC R5, c[0x0][0xbf0] ;  /* 0x0002fc00ff051b82 */ /* 0x000ea20000000800 */
[----:B------:R-:W-:Y:S02]  /*133c0*/  IADD3 R37, P4, R6, 0x6000, RZ ;  /* 0x0000600006257810 */ /* 0x000fe40007f9e0ff */
[----:B------:R-:W-:Y:S01]  /*133d0*/  LOP3.LUT R8, R8, R11, RZ, 0x3c, !PT ;  /* 0x0000000b08087212 */ /* 0x000fe200078e3cff */
[----:B0-----:R0:W-:Y:S01]  /*133e0*/  @!P2 ST.E desc[UR52][R20.64], R3 ;  /* 0x000000031400a985 */ /* 0x0011e2000c101934 */
[----:B------:R-:W-:Y:S01]  /*133f0*/  UIMAD.WIDE.U32 UR6, UR4, UR10, URZ ;  /* 0x0000000a040672a5 */ /* 0x000fe2000f8e003f */
[----:B------:R-:W-:Y:S01]  /*13400*/  LOP3.LUT R11, R6, 0x380, RZ, 0xc0, !PT ;  /* 0x00000380060b7812 */ /* 0x000fe200078ec0ff */
[----:B------:R-:W-:Y:S01]  /*13410*/  UIMAD UR8, UR4, UR11, UR8 ;  /* 0x0000000b040872a4 */ /* 0x000fe2000f8e0208 */
[----:B------:R-:W-:Y:S02]  /*13420*/  LOP3.LUT R44, R45, 0x380, RZ, 0xc0, !PT ;  /* 0x000003802d2c7812 */ /* 0x000fe400078ec0ff */
[----:B------:R-:W-:Y:S01]  /*13430*/  ULDC.64 UR10, c[0x0][0xae8] ;  /* 0x0002ba00000a7ab9 */ /* 0x000fe20000000a00 */
[----:B------:R-:W-:Y:S01]  /*13440*/  LOP3.LUT R40, R41, 0x380, RZ, 0xc0, !PT ;  /* 0x0000038029287812 */ /* 0x000fe200078ec0ff */
[----:B-1----:R1:W-:Y:S01]  /*13450*/  @!P0 ST.E desc[UR52][R48.64], R0 ;  /* 0x0000000030008985 */ /* 0x0023e2000c101934 */
[----:B------:R-:W-:Y:S01]  /*13460*/  LOP3.LUT R36, R37, 0x380, RZ, 0xc0, !PT ;  /* 0x0000038025247812 */ /* 0x000fe200078ec0ff */
[----:B0-----:R-:W0:Y:S01]  /*13470*/  @P1 LDC R20, c[0x0][0xbec] ;  /* 0x0002fb00ff141b82 */ /* 0x001e220000000800 */
[----:B------:R-:W-:Y:S01]  /*13480*/  UIADD3 UR7, UR7, UR8, URZ ;  /* 0x0000000807077290 */ /* 0x000fe2000fffe03f */
[----:B------:R-:W-:Y:S01]  /*13490*/  SHF.R.U64 R11, R11, 0x3, RZ ;  /* 0x000000030b0b7819 */ /* 0x000fe200000012ff */
[----:B------:R-:W-:Y:S01]  /*134a0*/  UIMAD UR4, UR16, UR10, URZ ;  /* 0x0000000a100472a4 */ /* 0x000fe2000f8e023f */
[----:B------:R-:W-:-:S02]  /*134b0*/  SHF.R.U64 R44, R44, 0x3, RZ ;  /* 0x000000032c2c7819 */ /* 0x000fc400000012ff */
[----:B------:R-:W-:Y:S01]  /*134c0*/  SHF.R.U64 R40, R40, 0x3, RZ ;  /* 0x0000000328287819 */ /* 0x000fe200000012ff */
[----:B-1----:R-:W-:Y:S01]  /*134d0*/  IMAD R0, R189, 0x20, R190 ;  /* 0x00000020bd007824 */ /* 0x002fe200078e02be */
[----:B------:R-:W-:Y:S01]  /*134e0*/  UIMAD UR4, UR37, UR11, UR4 ;  /* 0x0000000b250472a4 */ /* 0x000fe2000f8e0204 */
[----:B------:R-:W-:Y:S01]  /*134f0*/  SHF.R.U64 R36, R36, 0x3, RZ ;  /* 0x0000000324247819 */ /* 0x000fe200000012ff */
[----:B------:R-:W-:Y:S01]  /*13500*/  UIMAD.WIDE.U32 UR6, UR37, UR10, UR6 ;  /* 0x0000000a250672a5 */ /* 0x000fe2000f8e0006 */
[----:B------:R-:W-:Y:S01]  /*13510*/  VIADD R17, R0, UR39 ;  /* 0x0000002700117c36 */ /* 0x000fe20008000000 */
[----:B------:R-:W-:Y:S01]  /*13520*/  ULDC.64 UR8, c[0x0][0xaf0] ;  /* 0x0002bc0000087ab9 */ /* 0x000fe20000000a00 */
[----:B------:R-:W-:Y:S01]  /*13530*/  LOP3.LUT R6, R11, R6, RZ, 0x3c, !PT ;  /* 0x000000060b067212 */ /* 0x000fe200078e3cff */
[----:B------:R-:W-:Y:S01]  /*13540*/  UIADD3 UR7, UR7, UR4, URZ ;  /* 0x0000000407077290 */ /* 0x000fe2000fffe03f */
[----:B------:R-:W-:Y:S01]  /*13550*/  IMAD.MOV.U32 R3, RZ, RZ, R17 ;  /* 0x000000ffff037224 */ /* 0x000fe200078e0011 */
[----:B------:R-:W-:Y:S01]  /*13560*/  UIMAD UR4, UR15, UR8, URZ ;  /* 0x000000080f0472a4 */ /* 0x000fe2000f8e023f */
[----:B------:R-:W-:Y:S01]  /*13570*/  LOP3.LUT R44, R44, R45, RZ, 0x3c, !PT ;  /* 0x0000002d2c2c7212 */ /* 0x000fe200078e3cff */
[----:B------:R-:W5:Y:S01]  /*13580*/  LD.E.128 R24, desc[UR52][R24.64] ;  /* 0x0000003418187980 */ /* 0x000f62000c101d00 */
[----:B------:R-:W-:-:S02]  /*13590*/  LOP3.LUT R40, R40, R41, RZ, 0x3c, !PT ;  /* 0x0000002928287212 */ /* 0x000fc400078e3cff */
[----:B------:R-:W-:Y:S01]  /*135a0*/  LOP3.LUT R36, R36, R37, RZ, 0x3c, !PT ;  /* 0x0000002524247212 */ /* 0x000fe200078e3cff */
[----:B------:R-:W5:Y:S01]  /*135b0*/  LD.E.128 R12, desc[UR52][R12.64] ;  /* 0x000000340c0c7980 */ /* 0x000f62000c101d00 */
[----:B0-----:R-:W-:Y:S01]  /*135c0*/  @P1 IMAD.HI.U32 R0, R17, R20, RZ ;  /* 0x0000001411001227 */ /* 0x001fe200078e00ff */
[----:B------:R-:W-:Y:S02]  /*135d0*/  UIMAD UR4, UR14, UR9, UR4 ;  /* 0x000000090e0472a4 */ /* 0x000fe4000f8e0204 */
[----:B------:R-:W-:Y:S01]  /*135e0*/  UIMAD.WIDE.U32 UR6, UR14, UR8, UR6 ;  /* 0x000000080e0672a5 */ /* 0x000fe2000f8e0006 */
[--C-:B------:R-:W-:Y:S01]  /*135f0*/  IMAD.X R45, RZ, RZ, R7.reuse, P6 ;  /* 0x000000ffff2d7224 */ /* 0x100fe200030e0607 */
[----:B--2---:R-:W-:Y:S01]  /*13600*/  @P1 SHF.R.U32.HI R3, RZ, R5, R0 ;  /* 0x00000005ff031219 */ /* 0x004fe20000011600 */
[--C-:B------:R-:W-:Y:S01]  /*13610*/  IMAD.X R41, RZ, RZ, R7.reuse, P5 ;  /* 0x000000ffff297224 */ /* 0x100fe200028e0607 */
[----:B------:R-:W-:Y:S01]  /*13620*/  UIADD3 UR4, UR7, UR4, URZ ;  /* 0x0000000407047290 */ /* 0x000fe2000fffe03f */
[----:B------:R-:W-:Y:S01]  /*13630*/  IMAD.X R37, RZ, RZ, R7, P4 ;  /* 0x000000ffff257224 */ /* 0x000fe200020e0607 */
[--C-:B------:R-:W-:Y:S01]  /*13640*/  SHF.R.S32.HI R0, RZ, 0x1f, R3.reuse ;  /* 0x0000001fff007819 */ /* 0x100fe20000011403 */
[----:B------:R-:W-:Y:S01]  /*13650*/  IMAD.MOV R5, RZ, RZ, -R3 ;  /* 0x000000ffff057224 */ /* 0x000fe200078e0a03 */
[----:B------:R-:W-:Y:S01]  /*13660*/  ULDC.64 UR8, c[0x0][0xae0] ;  /* 0x0002b80000087ab9 */ /* 0x000fe20000000a00 */
[----:B------:R0:W5:Y:S02]  /*13670*/  LD.E.128 R28, desc[UR52][R6.64] ;  /* 0x00000034061c7980 */ /* 0x000164000c101d00 */
[----:B------:R-:W-:-:S02]  /*13680*/  IMAD R0, R0, UR8, RZ ;  /* 0x0000000800007c24 */ /* 0x000fc4000f8e02ff */
[----:B------:R-:W-:Y:S01]  /*13690*/  IMAD R5, R18, R5, R17 ;  /* 0x0000000512057224 */ /* 0x000fe200078e0211 */
[----:B------:R-:W5:Y:S01]  /*136a0*/  LD.E.128 R8, desc[UR52][R8.64] ;  /* 0x0000003408087980 */ /* 0x000f62000c101d00 */
[----:B------:R-:W-:-:S03]  /*136b0*/  IMAD R17, R3, UR9, R0 ;  /* 0x0000000903117c24 */ /* 0x000fc6000f8e0200 */
[----:B------:R-:W5:Y:S01]  /*136c0*/  LD.E.128 R44, desc[UR52][R44.64] ;  /* 0x000000342c2c7980 */ /* 0x000f62000c101d00 */
[----:B0-----:R-:W-:Y:S02]  /*136d0*/  IMAD.U32 R7, RZ, RZ, UR7 ;  /* 0x00000007ff077e24 */ /* 0x001fe4000f8e00ff */
[----:B------:R-:W-:Y:S01]  /*136e0*/  IMAD.U32 R6, RZ, RZ, UR6 ;  /* 0x00000006ff067e24 */ /* 0x000fe2000f8e00ff */
[----:B------:R-:W5:Y:S01]  /*136f0*/  LD.E.128 R40, desc[UR52][R40.64] ;  /* 0x0000003428287980 */ /* 0x000f62000c101d00 */
[----:B------:R-:W-:Y:S01]  /*13700*/  IMAD.U32 R7, RZ, RZ, UR4 ;  /* 0x00000004ff077e24 */ /* 0x000fe2000f8e00ff */
[----:B------:R-:W-:Y:S01]  /*13710*/  SHF.R.S32.HI R0, RZ, 0x1f, R5 ;  /* 0x0000001fff007819 */ /* 0x000fe20000011405 */
[----:B------:R-:W-:Y:S01]  /*13720*/  ULDC.64 UR6, c[0x0][0xad8] ;  /* 0x0002b60000067ab9 */ /* 0x000fe20000000a00 */
[----:B------:R-:W5:Y:S01]  /*13730*/  LD.E.128 R36, desc[UR52][R36.64] ;  /* 0x0000003424247980 */ /* 0x000f62000c101d00 */
[----:B------:R-:W-:-:S03]  /*13740*/  IMAD.WIDE.U32 R6, R3, UR8, R6 ;  /* 0x0000000803067c25 */ /* 0x000fc6000f8e0006 */
[----:B------:R-:W5:Y:S01]  /*13750*/  LD.E.128 R32, desc[UR52][R32.64] ;  /* 0x0000003420207980 */ /* 0x000f62000c101d00 */
[----:B------:R-:W-:Y:S01]  /*13760*/  @!PT LDS RZ, [RZ] ;  /* 0x00000000fffff984 */ /* 0x000fe20000000800 */
[----:B------:R-:W-:Y:S01]  /*13770*/  @!PT LDS RZ, [RZ] ;  /* 0x00000000fffff984 */ /* 0x000fe20000000800 */
[----:B------:R-:W-:Y:S01]  /*13780*/  @!PT LDS RZ, [RZ] ;  /* 0x00000000fffff984 */ /* 0x000fe20000000800 */
[----:B------:R-:W-:Y:S01]  /*13790*/  @!PT LDS RZ, [RZ] ;  /* 0x00000000fffff984 */ /* 0x000fe20000000800 */
[----:B------:R0:W-:Y:S06]  /*137a0*/  MEMBAR.ALL.CTA ;  /* 0x0000000000007992 */ /* 0x0001ec0000008000 */
[----:B0-----:R-:W0:Y:S01]  /*137b0*/  FENCE.VIEW.ASYNC.S ;  /* 0x00000000000073c6 */ /* 0x001e220000000000 */
[----:B------:R-:W-:Y:S02]  /*137c0*/  IMAD.IADD R7, R7, 0x1, R17 ;  /* 0x0000000107077824 */ /* 0x000fe400078e0211 */
[----:B------:R-:W-:-:S02]  /*137d0*/  IMAD R18, R0, UR6, RZ ;  /* 0x0000000600127c24 */ /* 0x000fc4000f8e02ff */
[----:B------:R-:W-:Y:S02]  /*137e0*/  VIADD R20, R190, UR39 ;  /* 0x00000027be147c36 */ /* 0x000fe40008000000 */
[C---:B------:R-:W-:Y:S02]  /*137f0*/  IMAD R3, R5.reuse, UR7, R18 ;  /* 0x0000000705037c24 */ /* 0x040fe4000f8e0212 */
[----:B------:R-:W-:Y:S01]  /*13800*/  IMAD.WIDE.U32 R6, R5, UR6, R6 ;  /* 0x0000000605067c25 */ /* 0x000fe2000f8e0006 */
[C---:B------:R-:W-:Y:S01]  /*13810*/  ISETP.GE.AND P2, PT, R20.reuse, R51, PT ;  /* 0x000000331400720c */ /* 0x040fe20003f46270 */
[----:B------:R-:W-:Y:S02]  /*13820*/  ULDC.64 UR6, c[0x0][0xa80] ;  /* 0x0002a00000067ab9 */ /* 0x000fe40000000a00 */
[----:B------:R-:W-:Y:S01]  /*13830*/  VIADD R0, R20, 0x20 ;  /* 0x0000002014007836 */ /* 0x000fe20000000000 */
[----:B------:R-:W-:Y:S01]  /*13840*/  LEA R17, P3, R6, UR6, 0x1 ;  /* 0x0000000606117c11 */ /* 0x000fe2000f8608ff */
[----:B------:R-:W-:-:S02]  /*13850*/  IMAD.IADD R3, R7, 0x1, R3 ;  /* 0x0000000107037824 */ /* 0x000fc400078e0203 */
[----:B------:R-:W-:Y:S01]  /*13860*/  VIADD R4, R4, 0x22820 ;  /* 0x0002282004047836 */ /* 0x000fe20000000000 */
[-C--:B------:R-:W-:Y:S01]  /*13870*/  ISETP.GE.AND P0, PT, R0, R51.reuse, PT ;  /* 0x000000330000720c */ /* 0x080fe20003f06270 */
[----:B------:R-:W-:Y:S01]  /*13880*/  VIADD R0, R20, 0x40 ;  /* 0x0000004014007836 */ /* 0x000fe20000000000 */
[----:B------:R-:W-:Y:S02]  /*13890*/  LEA.HI.X R3, R6, UR7, R3, 0x1, P3 ;  /* 0x0000000706037c11 */ /* 0x000fe400098f0c03 */
[----:B------:R-:W-:Y:S01]  /*138a0*/  PRMT R4, RZ, 0x654, R4 ;  /* 0x00000654ff047816 */ /* 0x000fe20000000004 */
[----:B0-----:R0:W1:Y:S01]  /*138b0*/  SHFL.IDX PT, R6, R17, RZ, 0x181f ;  /* 0x00181fff11067589 */ /* 0x00106200000e0000 */
        /* <DEDUP_REMOVED lines=14> */
.L_x_1517:
[----:B------:R-:W-:Y:S05]  /*139a0*/  BSYNC B1 ;  /* 0x0000000000017941 */ /* 0x000fea0003800000 */
.L_x_1516:
        /* <DEDUP_REMOVED lines=13> */
.L_x_1519:
[----:B------:R-:W-:Y:S05]  /*13a80*/  BSYNC B1 ;  /* 0x0000000000017941 */ /* 0x000fea0003800000 */
.L_x_1518:
        /* <DEDUP_REMOVED lines=13> */
.L_x_1521:
[----:B------:R-:W-:Y:S05]  /*13b60*/  BSYNC B1 ;  /* 0x0000000000017941 */ /* 0x000fea0003800000 */
.L_x_1520:
[----:B0-----:R-:W-:Y:S01]  /*13b70*/  VIADD R0, R20, 0x60 ;  /* 0x0000006014007836 */ /* 0x001fe20000000000 */
[----:B--2-4-:R-:W4:Y:S04]  /*13b80*/  SHFL.IDX PT, R3, R3, 0x3, 0x181f ;  /* 0x00781f0003037f89 */ /* 0x014f2800000e0000 */
[----:B------:R-:W-:Y:S01]  /*13b90*/  ISETP.GE.AND P0, PT, R0, R51, PT ;  /* 0x000000330000720c */ /* 0x000fe20003f06270 */
[----:B------:R-:W0:-:S12]  /*13ba0*/  SHFL.IDX PT, R17, R17, 0x3, 0x181f ;  /* 0x00781f0011117f89 */ /* 0x000e1800000e0000 */
[----:B------:R-:W-:Y:S05]  /*13bb0*/  @P0 BRA `(.L_x_1522) ;  /* 0x0000000c000c0947 */ /* 0x000fea0003800000 */
[----:B------:R-:W-:Y:S02]  /*13bc0*/  ULDC UR4, c[0x0][0xac8] ;  /* 0x0002b20000047ab9 */ /* 0x000fe40000000800 */
[----:B------:R-:W-:-:S13]  /*13bd0*/  ISETP.GE.AND P1, PT, R23, UR4, PT ;  /* 0x0000000417007c0c */ /* 0x000fda000bf26270 */
[----:B0--3--:R-:W-:-:S04]  /*13be0*/  @!P1 LEA R4, P0, R23, R17, 0x1 ;  /* 0x0000001117049211 */ /* 0x009fc800078008ff */
[----:B----4-:R-:W-:Y:S02]  /*13bf0*/  @!P1 LEA.HI.X R5, R23, R3, R197, 0x1, P0 ;  /* 0x0000000317059211 */ /* 0x010fe400000f0cc5 */
[----:B------:R-:W-:-:S03]  /*13c00*/  ISETP.GE.AND P0, PT, R188, UR4, PT ;  /* 0x00000004bc007c0c */ /* 0x000fc6000bf06270 */
[----:B-----5:R0:W-:Y:S10]  /*13c10*/  @!P1 ST.E.128 desc[UR52][R4.64], R8 ;  /* 0x0000000804009985 */ /* 0x0201f4000c101d34 */
[----:B------:R-:W-:Y:S05]  /*13c20*/  @P0 BRA `(.L_x_1522) ;  /* 0x0000000800f00947 */ /* 0x000fea0003800000 */
[----:B0-----:R-:W-:-:S04]  /*13c30*/  LEA R4, P0, R188, R17, 0x1 ;  /* 0x00000011bc047211 */ /* 0x001fc800078008ff */
[----:B------:R-:W-:-:S05]  /*13c40*/  LEA.HI.X R5, R188, R3, R196, 0x1, P0 ;  /* 0x00000003bc057211 */ /* 0x000fca00000f0cc4 */
[----:B------:R0:W-:Y:S01]  /*13c50*/  ST.E.128 desc[UR52][R4.64], R32 ;  /* 0x0000002004007985 */ /* 0x0001e2000c101d34 */
[----:B------:R-:W-:Y:S05]  /*13c60*/  BRA `(.L_x_1522) ;  /* 0x0000000800e07947 */ /* 0x000fea0003800000 */
.L_x_1514:
        /* <DEDUP_REMOVED lines=11> */
[----:B------:R-:W-:Y:S01]  /*13d20*/  UISETP.NE.U32.AND UP1, UPT, UR6, URZ, UPT ;  /* 0x0000003f0600728c */ /* 0x000fe2000bf25070 */
[----:B------:R-:W-:Y:S02]  /*13d30*/  IMAD.U32 R0, RZ, RZ, UR4 ;  /* 0x00000004ff007e24 */ /* 0x000fe4000f8e00ff */
[----:B------:R-:W2:Y:S01]  /*13d40*/  @P2 LDG.E R3, desc[UR52][R4.64] ;  /* 0x0000003404032981 */ /* 0x000ea2000c1e1900 */
[----:B------:R-:W-:-:S06]  /*13d50*/  UISETP.NE.AND.EX UP1, UPT, UR7, URZ, UPT, UP1 ;  /* 0x0000003f0700728c */ /* 0x000fcc000bf25310 */
        /* <DEDUP_REMOVED lines=11> */
[----:B--2---:R-:W-:Y:S01]  /*13e10*/  @P2 R2UR UR4, R3 ;  /* 0x00000000030422ca */ /* 0x004fe200000e0000 */
[----:B01----:R-:W-:-:S14]  /*13e20*/  @P3 BRA `(.L_x_1523) ;  /* 0x0000000000103947 */ /* 0x003fdc0003800000 */
[----:B------:R-:W-:Y:S05]  /*13e30*/  @!P2 BRA `(.L_x_1523) ;  /* 0x00000000000ca947 */ /* 0x000fea0003800000 */
[----:B------:R-:W2:Y:S04]  /*13e40*/  LDG.E R3, desc[UR52][R4.64] ;  /* 0x0000003404037981 */ /* 0x000ea8000c1e1900 */
[----:B-----5:R-:W2:Y:S02]  /*13e50*/  LDG.E R0, desc[UR52][R4.64+0x4] ;  /* 0x0000043404007981 */ /* 0x020ea4000c1e1900 */
[----:B--2---:R-:W-:-:S07]  /*13e60*/  IMAD.IADD R0, R0, 0x1, -R3 ;  /* 0x0000000100007824 */ /* 0x004fce00078e0a03 */
.L_x_1523:
[----:B------:R-:W-:Y:S01]  /*13e70*/  USHF.R.S32.HI UR6, URZ, 0x1f, UR38 ;  /* 0x0000001f3f067899 */ /* 0x000fe20008011426 */
[----:B------:R-:W-:Y:S01]  /*13e80*/  BSSY B1, `(.L_x_1524) ;  /* 0x000002e000017945 */ /* 0x000fe20003800000 */
[----:B------:R-:W-:Y:S02]  /*13e90*/  USHF.R.S32.HI UR9, URZ, 0x1f, UR4 ;  /* 0x0000001f3f097899 */ /* 0x000fe40008011404 */
[----:B------:R-:W-:Y:S02]  /*13ea0*/  USEL UR11, UR38, URZ, !UP0 ;  /* 0x0000003f260b7287 */ /* 0x000fe4000c000000 */
[----:B------:R-:W-:Y:S01]  /*13eb0*/  USEL UR12, UR6, URZ, !UP0 ;  /* 0x0000003f060c7287 */ /* 0x000fe2000c000000 */
[----:B------:R-:W-:Y:S11]  /*13ec0*/  @P1 BRA `(.L_x_1525) ;  /* 0x0000000000a41947 */ /* 0x000ff60003800000 */
[----:B------:R-:W0:Y:S01]  /*13ed0*/  S2R R4, SR_TID.X ;  /* 0x0000000000047919 */ /* 0x000e220000002100 */
[----:B------:R-:W1:Y:S01]  /*13ee0*/  LDC R5, c[0x0][0xbe8] ;  /* 0x0002fa00ff057b82 */ /* 0x000e620000000800 */
[----:B------:R-:W-:Y:S02]  /*13ef0*/  IMAD.U32 R6, RZ, RZ, UR39 ;  /* 0x00000027ff067e24 */ /* 0x000fe4000f8e00ff */
[----:B-1---5:R-:W-:-:S03]  /*13f00*/  IMAD R3, R0, R5, RZ ;  /* 0x0000000500037224 */ /* 0x022fc600078e02ff */
[----:B0-----:R-:W-:-:S04]  /*13f10*/  IADD3 R6, R6, -0x80, R4 ;  /* 0xffffff8006067810 */ /* 0x001fc80007ffe004 */
[----:B------:R-:W-:-:S13]  /*13f20*/  ISETP.GE.AND P1, PT, R6, R3, PT ;  /* 0x000000030600720c */ /* 0x000fda0003f26270 */
[----:B------:R-:W-:Y:S05]  /*13f30*/  @P1 BRA `(.L_x_1525) ;  /* 0x0000000000881947 */ /* 0x000fea0003800000 */
[----:B------:R-:W-:Y:S01]  /*13f40*/  ISETP.NE.AND P1, PT, R5, 0x1, PT ;  /* 0x000000010500780c */ /* 0x000fe20003f25270 */
[----:B------:R-:W-:Y:S01]  /*13f50*/  ULDC.64 UR14, c[0x0][0xb90] ;  /* 0x0002e400000e7ab9 */ /* 0x000fe20000000a00 */
[----:B------:R-:W-:Y:S01]  /*13f60*/  UMOV UR6, UR4 ;  /* 0x0000000400067c82 */ /* 0x000fe20008000000 */
[----:B------:R-:W-:Y:S01]  /*13f70*/  UIMAD UR8, UR10, UR14, URZ ;  /* 0x0000000e0a0872a4 */ /* 0x000fe2000f8e023f */
[----:B------:R-:W-:Y:S01]  /*13f80*/  IMAD.MOV.U32 R4, RZ, RZ, R6 ;  /* 0x000000ffff047224 */ /* 0x000fe200078e0006 */
[----:B------:R-:W-:Y:S02]  /*13f90*/  UMOV UR7, UR9 ;  /* 0x0000000900077c82 */ /* 0x000fe40008000000 */
[----:B------:R-:W-:Y:S02]  /*13fa0*/  UIMAD.WIDE.U32 UR6, UR37, UR14, UR6 ;  /* 0x0000000e250672a5 */ /* 0x000fe4000f8e0006 */
[----:B------:R-:W-:-:S03]  /*13fb0*/  UIMAD UR8, UR37, UR15, UR8 ;  /* 0x0000000f250872a4 */ /* 0x000fc6000f8e0208 */
[----:B------:R-:W-:Y:S01]  /*13fc0*/  ULDC.64 UR14, c[0x0][0xb98] ;  /* 0x0002e600000e7ab9 */ /* 0x000fe20000000a00 */
[----:B------:R-:W0:Y:S01]  /*13fd0*/  @P1 LDC R3, c[0x0][0xbec] ;  /* 0x0002fb00ff031b82 */ /* 0x000e220000000800 */
[----:B------:R-:W-:Y:S02]  /*13fe0*/  UIADD3 UR7, UR7, UR8, URZ ;  /* 0x0000000807077290 */ /* 0x000fe4000fffe03f */
[----:B------:R-:W-:Y:S02]  /*13ff0*/  UIMAD UR8, UR12, UR14, URZ ;  /* 0x0000000e0c0872a4 */ /* 0x000fe4000f8e023f */
[----:B------:R-:W-:Y:S02]  /*14000*/  UIMAD.WIDE.U32 UR6, UR11, UR14, UR6 ;  /* 0x0000000e0b0672a5 */ /* 0x000fe4000f8e0006 */
[----:B------:R-:W-:Y:S01]  /*14010*/  UIMAD UR8, UR11, UR15, UR8 ;  /* 0x0000000f0b0872a4 */ /* 0x000fe2000f8e0208 */
[----:B------:R-:W1:Y:S02]  /*14020*/  @P1 LDC R8, c[0x0][0xbf0] ;  /* 0x0002fc00ff081b82 */ /* 0x000e640000000800 */
[----:B------:R-:W-:Y:S01]  /*14030*/  ULDC.64 UR14, c[0x0][0xb88] ;  /* 0x0002e200000e7ab9 */ /* 0x000fe20000000a00 */
[----:B0-----:R-:W-:-:S05]  /*14040*/  @P1 IMAD.HI.U32 R3, R6, R3, RZ ;  /* 0x0000000306031227 */ /* 0x001fca00078e00ff */
[----:B-1----:R-:W-:Y:S01]  /*14050*/  @P1 SHF.R.U32.HI R4, RZ, R8, R3 ;  /* 0x00000008ff041219 */ /* 0x002fe20000011603 */
[----:B------:R-:W-:-:S04]  /*14060*/  IMAD.U32 R8, RZ, RZ, UR8 ;  /* 0x00000008ff087e24 */ /* 0x000fc8000f8e00ff */
[----:B------:R-:W-:-:S04]  /*14070*/  IMAD.MOV R3, RZ, RZ, -R4 ;  /* 0x000000ffff037224 */ /* 0x000fc800078e0a04 */
        /* <DEDUP_REMOVED lines=14> */
.L_x_1525:
[----:B------:R-:W-:Y:S05]  /*14160*/  BSYNC B1 ;  /* 0x0000000000017941 */ /* 0x000fea0003800000 */
.L_x_1524:
[----:B------:R-:W1:Y:S01]  /*14170*/  @P0 LDC R5, c[0x0][0xbf0] ;  /* 0x0002fc00ff050b82 */ /* 0x000e620000000800 */
[----:B------:R-:W-:Y:S01]  /*14180*/  ULDC.64 UR14, c[0x0][0xaa0] ;  /* 0x0002a800000e7ab9 */ /* 0x000fe20000000a00 */
[----:B0-----:R-:W-:Y:S01]  /*14190*/  IMAD R3, R189, 0x20, R190 ;  /* 0x00000020bd037824 */ /* 0x001fe200078e02be */
[----:B------:R-:W-:Y:S01]  /*141a0*/  UIMAD UR8, UR9, UR14, URZ ;  /* 0x0000000e090872a4 */ /* 0x000fe2000f8e023f */
[----:B------:R-:W-:Y:S01]  /*141b0*/  BSSY B1, `(.L_x_1526) ;  /* 0x0000039000017945 */ /* 0x000fe20003800000 */
[----:B------:R-:W-:Y:S01]  /*141c0*/  UIMAD.WIDE.U32 UR6, UR4, UR14, URZ ;  /* 0x0000000e040672a5 */ /* 0x000fe2000f8e003f */
[----:B------:R-:W-:Y:S01]  /*141d0*/  VIADD R8, R3, UR39 ;  /* 0x0000002703087c36 */ /* 0x000fe20008000000 */
[----:B------:R-:W-:-:S03]  /*141e0*/  UIMAD UR8, UR4, UR15, UR8 ;  /* 0x0000000f040872a4 */ /* 0x000fc6000f8e0208 */
[----:B------:R-:W-:Y:S01]  /*141f0*/  ULDC.64 UR14, c[0x0][0xae8] ;  /* 0x0002ba00000e7ab9 */ /* 0x000fe20000000a00 */
[----:B------:R-:W-:Y:S01]  /*14200*/  UIADD3 UR7, UR7, UR8, URZ ;  /* 0x0000000807077290 */ /* 0x000fe2000fffe03f */
[----:B------:R-:W-:Y:S01]  /*14210*/  @P0 IMAD.HI.U32 R4, R8, R9, RZ ;  /* 0x0000000908040227 */ /* 0x000fe200078e00ff */
[----:B------:R-:W-:Y:S02]  /*14220*/  UIMAD UR4, UR10, UR14, URZ ;  /* 0x0000000e0a0472a4 */ /* 0x000fe4000f8e023f */
        /* <DEDUP_REMOVED lines=24> */
[----:B------:R-:W-:Y:S02]  /*143b0*/  VIADD R8, R190, UR39 ;  /* 0x00000027be087c36 */ /* 0x000fe40008000000 */
[----:B-----5:R-:W-:Y:S02]  /*143c0*/  IMAD R11, R0, R11, RZ ;  /* 0x0000000b000b7224 */ /* 0x020fe400078e02ff */
        /* <DEDUP_REMOVED lines=23> */
.L_x_1527:
[----:B------:R-:W-:Y:S05]  /*14540*/  BSYNC B1 ;  /* 0x0000000000017941 */ /* 0x000fea0003800000 */
.L_x_1526:
        /* <DEDUP_REMOVED lines=13> */
.L_x_1529:
[----:B------:R-:W-:Y:S05]  /*14620*/  BSYNC B1 ;  /* 0x0000000000017941 */ /* 0x000fea0003800000 */
.L_x_1528:
        /* <DEDUP_REMOVED lines=13> */
.L_x_1531:
[----:B------:R-:W-:Y:S05]  /*14700*/  BSYNC B1 ;  /* 0x0000000000017941 */ /* 0x000fea0003800000 */
.L_x_1530:
[----:B0-----:R-:W-:Y:S01]  /*14710*/  VIADD R0, R8, 0x60 ;  /* 0x0000006008007836 */ /* 0x001fe20000000000 */
[----:B--2-4-:R-:W0:Y:S04]  /*14720*/  SHFL.IDX PT, R3, R3, 0x3, 0x181f ;  /* 0x00781f0003037f89 */ /* 0x014e2800000e0000 */
[----:B------:R-:W-:Y:S01]  /*14730*/  ISETP.GE.AND P0, PT, R0, R11, PT ;  /* 0x0000000b0000720c */ /* 0x000fe20003f06270 */
[----:B-1-3--:R1:W2:-:S12]  /*14740*/  SHFL.IDX PT, R4, R6, 0x3, 0x181f ;  /* 0x00781f0006047f89 */ /* 0x00a29800000e0000 */
[----:B-1----:R-:W-:Y:S05]  /*14750*/  @P0 BRA `(.L_x_1522) ;  /* 0x0000000000240947 */ /* 0x002fea0003800000 */
[----:B------:R-:W-:Y:S02]  /*14760*/  ULDC UR4, c[0x0][0xac8] ;  /* 0x0002b20000047ab9 */ /* 0x000fe40000000800 */
[----:B------:R-:W-:Y:S02]  /*14770*/  ISETP.GE.AND P2, PT, R23, UR4, PT ;  /* 0x0000000417007c0c */ /* 0x000fe4000bf46270 */
[----:B------:R-:W-:-:S11]  /*14780*/  ISETP.GE.AND P3, PT, R188, UR4, PT ;  /* 0x00000004bc007c0c */ /* 0x000fd6000bf66270 */
[CC--:B--2---:R-:W-:Y:S02]  /*14790*/  @!P2 LEA R6, P0, R23.reuse, R4.reuse, 0x1 ;  /* 0x000000041706a211 */ /* 0x0c4fe400078008ff */
[C---:B------:R-:W-:Y:S02]  /*147a0*/  @!P3 LEA R4, P1, R188.reuse, R4, 0x1 ;  /* 0x00000004bc04b211 */ /* 0x040fe400078208ff */
[-C--:B0-----:R-:W-:Y:S02]  /*147b0*/  @!P2 LEA.HI.X R7, R23, R3.reuse, R197, 0x1, P0 ;  /* 0x000000031707a211 */ /* 0x081fe400000f0cc5 */
[----:B------:R-:W-:-:S03]  /*147c0*/  @!P3 LEA.HI.X R5, R188, R3, R196, 0x1, P1 ;  /* 0x00000003bc05b211 */ /* 0x000fc600008f0cc4 */
[----:B------:R1:W-:Y:S04]  /*147d0*/  @!P2 ST.E.128 desc[UR52][R6.64], RZ ;  /* 0x000000ff0600a985 */ /* 0x0003e8000c101d34 */
[----:B------:R1:W-:Y:S02]  /*147e0*/  @!P3 ST.E.128 desc[UR52][R4.64], RZ ;  /* 0x000000ff0400b985 */ /* 0x0003e4000c101d34 */
.L_x_1522:
[----:B------:R-:W-:Y:S05]  /*147f0*/  BSYNC B0 ;  /* 0x0000000000007941 */ /* 0x000fea0003800000 */
.L_x_1513:
[----:B------:R-:W-:Y:S02]  /*14800*/  ULDC UR4, c[0x0][0xc3c] ;  /* 0x00030f0000047ab9 */ /* 0x000fe40000000800 */
[----:B------:R-:W-:-:S06]  /*14810*/  UISETP.GE.AND UP0, UPT, UR49, UR4, UPT ;  /* 0x000000043100728c */ /* 0x000fcc000bf06270 */
[----:B------:R-:W-:-:S13]  /*14820*/  PLOP3.LUT P0, PT, PT, PT, UP0, 0x80, 0x0 ;  /* 0x000000000000781c */ /* 0x000fda0003f0f008 */
[----:B------:R-:W-:Y:S05]  /*14830*/  @!P0 BRA `(.L_x_1532) ;  /* 0xfffffec400448947 */ /* 0x000fea000383ffff */
[----:B------:R-:W-:Y:S05]  /*14840*/  EXIT ;  /* 0x000000000000794d */ /* 0x000fea0003800000 */
.L_x_1423:
        /* <DEDUP_REMOVED lines=25> */
[----:B------:R-:W-:Y:S01]  /*149e0*/  IMAD.MOV.U32 R24, RZ, RZ, RZ ;  /* 0x000000ffff187224 */ /* 0x000fe200078e00ff */
[C---:B------:R-:W-:Y:S02]  /*149f0*/  ISETP.GE.U32.AND P2, PT, R5.reuse, 0x2, PT ;  /* 0x000000020500780c */ /* 0x040fe40003f46070 */
        /* <DEDUP_REMOVED lines=20> */
[----:B-1----:R-:W-:Y:S02]  /*14b40*/  IMAD R6, R4, R9, RZ ;  /* 0x0000000904067224 */ /* 0x002fe400078e02ff */
[----:B------:R-:W-:Y:S02]  /*14b50*/  IMAD.MOV.U32 R4, RZ, RZ, RZ ;  /* 0x000000ffff047224 */ /* 0x000fe400078e00ff */
[----:B------:R-:W-:Y:S01]  /*14b60*/  IMAD.MOV.U32 R3, RZ, RZ, R6 ;  /* 0x000000ffff037224 */ /* 0x000fe200078e0006 */
[----:B0-----:R-:W-:-:S13]  /*14b70*/  ISETP.GT.AND P6, PT, R6, R7, PT ;  /* 0x000000070600720c */ /* 0x001fda0003fc4270 */
[----:B------:R-:W-:Y:S05]  /*14b80*/  @P6 BRA `(.L_x_1534) ;  /* 0x0000000000906947 */ /* 0x000fea0003800000 */
[----:B------:R-:W-:Y:S01]  /*14b90*/  IMAD.MOV.U32 R6, RZ, RZ, R3 ;  /* 0x000000ffff067224 */ /* 0x000fe200078e0003 */
[----:B------:R-:W-:Y:S01]  /*14ba0*/  ULDC UR4, c[0x0][0xc3c] ;  /* 0x00030f0000047ab9 */ /* 0x000fe20000000800 */
[----:B------:R-:W-:-:S07]  /*14bb0*/  IMAD.MOV.U32 R4, RZ, RZ, RZ ;  /* 0x000000ffff047224 */ /* 0x000fce00078e00ff */
.L_x_1538:
[----:B------:R-:W-:-:S05]  /*14bc0*/  VIADD R4, R4, 0x1f ;  /* 0x0000001f04047836 */ /* 0x000fca0000000000 */
[----:B------:R-:W-:-:S13]  /*14bd0*/  ISETP.GE.AND P6, PT, R4, UR4, PT ;  /* 0x0000000404007c0c */ /* 0x000fda000bfc6270 */
[----:B------:R-:W-:Y:S05]  /*14be0*/  @P6 BRA `(.L_x_1535) ;  /* 0x0000000400d86947 */ /* 0x000fea0003800000 */
[----:B------:R-:W-:Y:S01]  /*14bf0*/  IMAD.IADD R9, R5, 0x1, R4 ;  /* 0x0000000105097824 */ /* 0x000fe200078e0204 */
[----:B------:R-:W-:Y:S01]  /*14c00*/  BSSY B0, `(.L_x_1536) ;  /* 0x0000007000007945 */ /* 0x000fe20003800000 */
[----:B------:R-:W-:-:S03]  /*14c10*/  IMAD.MOV.U32 R0, RZ, RZ, RZ ;  /* 0x000000ffff007224 */ /* 0x000fc600078e00ff */
[----:B------:R-:W-:-:S13]  /*14c20*/  ISETP.GE.OR P6, PT, R9, UR4, !P0 ;  /* 0x0000000409007c0c */ /* 0x000fda000c7c6670 */
[----:B------:R-:W-:Y:S05]  /*14c30*/  @P6 BRA `(.L_x_1537) ;  /* 0x00000000000c6947 */ /* 0x000fea0003800000 */
[----:B------:R-:W0:Y:S02]  /*14c40*/  LDC.64 R2, c[0x0][0xc80] ;  /* 0x00032000ff027b82 */ /* 0x000e240000000a00 */
[----:B0-----:R-:W-:-:S05]  /*14c50*/  IMAD.WIDE R2, R9, 0x4, R2 ;  /* 0x0000000409027825 */ /* 0x001fca00078e0202 */
[----:B------:R0:W5:Y:S02]  /*14c60*/  LDG.E R0, desc[UR52][R2.64] ;  /* 0x0000003402007981 */ /* 0x000164000c1e1900 */
.L_x_1537:
[----:B------:R-:W-:Y:S05]  /*14c70*/  BSYNC B0 ;  /* 0x0000000000007941 */ /* 0x000fea0003800000 */
.L_x_1536:
        /* <DEDUP_REMOVED lines=21> */
.L_x_1534:
[----:B------:R-:W-:-:S04]  /*14dd0*/  IMAD.IADD R14, R6, 0x1, -R3 ;  /* 0x00000001060e7824 */ /* 0x000fc800078e0a03 */
[----:B------:R-:W-:-:S05]  /*14de0*/  IMAD R2, R8, R9, R14 ;  /* 0x0000000908027224 */ /* 0x000fca00078e020e */
[----:B------:R-:W-:Y:S02]  /*14df0*/  ISETP.GT.AND P0, PT, R2, R7, PT ;  /* 0x000000070200720c */ /* 0x000fe40003f04270 */
[----:B------:R-:W0:Y:S11]  /*14e00*/  LDC.64 R2, c[0x0][0xc90] ;  /* 0x00032400ff027b82 */ /* 0x000e360000000a00 */
[----:B------:R-:W-:-:S04]  /*14e10*/  VOTE.ANY R10, PT, !P0 ;  /* 0x00000000000a7806 */ /* 0x000fc800040e0100 */
[----:B------:R-:W1:Y:S02]  /*14e20*/  POPC R15, R10 ;  /* 0x0000000a000f7309 */ /* 0x000e640000000000 */
[----:B-1----:R-:W-:-:S04]  /*14e30*/  IMAD.IADD R27, R15, 0x1, R4 ;  /* 0x000000010f1b7824 */ /* 0x002fc800078e0204 */
[----:B0-----:R-:W-:-:S05]  /*14e40*/  IMAD.WIDE R2, R27, 0x4, R2 ;  /* 0x000000041b027825 */ /* 0x001fca00078e0202 */
[----:B------:R-:W2:Y:S01]  /*14e50*/  LDG.E R6, desc[UR52][R2.64] ;  /* 0x0000003402067981 */ /* 0x000ea2000c1e1900 */
[----:B------:R-:W-:-:S03]  /*14e60*/  ISETP.NE.AND P0, PT, R10, RZ, PT ;  /* 0x000000ff0a00720c */ /* 0x000fc60003f05270 */
[----:B------:R-:W0:Y:S02]  /*14e70*/  SHFL.IDX PT, R0, R0, R15, 0x1f ;  /* 0x00001f0f00007589 */ /* 0x000e2400000e0000 */
[----:B0-----:R-:W-:-:S13]  /*14e80*/  R2UR UR7, R0 ;  /* 0x00000000000772ca */ /* 0x001fda00000e0000 */
[----:B--2---:R-:W-:-:S05]  /*14e90*/  IMAD R4, R6, UR7, RZ ;  /* 0x0000000706047c24 */ /* 0x004fca000f8e02ff */
[----:B------:R-:W-:-:S04]  /*14ea0*/  IABS R13, R4 ;  /* 0x00000004000d7213 */ /* 0x000fc80000000000 */
[----:B------:R-:W0:Y:S08]  /*14eb0*/  I2F.RP R11, R13 ;  /* 0x0000000d000b7306 */ /* 0x000e300000209400 */
[----:B0-----:R-:W0:Y:S02]  /*14ec0*/  MUFU.RCP R11, R11 ;  /* 0x0000000b000b7308 */ /* 0x001e240000001000 */
[----:B0-----:R-:W-:-:S06]  /*14ed0*/  VIADD R12, R11, 0xffffffe ;  /* 0x0ffffffe0b0c7836 */ /* 0x001fcc0000000000 */
[----:B------:R0:W1:Y:S01]  /*14ee0*/  F2I.FTZ.U32.TRUNC.NTZ R3, R12 ;  /* 0x0000000c00037305 */ /* 0x000062000021f000 */
[----:B------:R-:W-:Y:S05]  /*14ef0*/  @!P0 BRA `(.L_x_1539) ;  /* 0x0000000000088947 */ /* 0x000fea0003800000 */
[----:B------:R-:W-:-:S05]  /*14f00*/  VIADD R11, R15, 0xffffffff ;  /* 0xffffffff0f0b7836 */ /* 0x000fca0000000000 */
[----:B------:R2:W3:Y:S02]  /*14f10*/  SHFL.IDX PT, R24, R8, R11, 0x1f ;  /* 0x00001f0b08187589 */ /* 0x0004e400000e0000 */
.L_x_1539:
[----:B---3--:R-:W-:Y:S01]  /*14f20*/  IMAD R24, R24, R9, R14 ;  /* 0x0000000918187224 */ /* 0x008fe200078e020e */
[----:B------:R-:W-:Y:S01]  /*14f30*/  IABS R2, R4 ;  /* 0x0000000400027213 */ /* 0x000fe20000000000 */
[----:B-1----:R-:W-:Y:S02]  /*14f40*/  IMAD.MOV R0, RZ, RZ, -R3 ;  /* 0x000000ffff007224 */ /* 0x002fe400078e0a03 */
[----:B--2---:R-:W-:Y:S02]  /*14f50*/  IMAD.IADD R11, R7, 0x1, -R24 ;  /* 0x00000001070b7824 */ /* 0x004fe400078e0a18 */
        /* <DEDUP_REMOVED lines=19> */
[----:B------:R-:W-:Y:S02]  /*15090*/  IMAD R26, R6, R2, RZ ;  /* 0x00000002061a7224 */ /* 0x000fe400078e02ff */
[----:B------:R-:W-:Y:S02]  /*150a0*/  IMAD.MOV R7, RZ, RZ, -R2 ;  /* 0x000000ffff077224 */ /* 0x000fe400078e0a02 */
[----:B------:R-:W-:Y:S02]  /*150b0*/  IMAD.MOV R0, RZ, RZ, -R26 ;  /* 0x000000ffff007224 */ /* 0x000fe400078e0a1a */
[----:B------:R-:W-:-:S03]  /*150c0*/  IMAD R7, R4, R7, R11 ;  /* 0x0000000704077224 */ /* 0x000fc600078e020b */
[----:B------:R-:W-:Y:S01]  /*150d0*/  VIADDMNMX R0, R0, R9, R6, PT ;  /* 0x0000000900007246 */ /* 0x000fe20003800106 */
[----:B------:R-:W-:Y:S01]  /*150e0*/  IMAD.IADD R26, R7, 0x1, R26 ;  /* 0x00000001071a7824 */ /* 0x000fe200078e021a */
[----:B------:R-:W-:Y:S02]  /*150f0*/  IABS R2, R7 ;  /* 0x0000000700027213 */ /* 0x000fe40000000000 */
[----:B------:R-:W-:Y:S02]  /*15100*/  R2UR UR9, R0 ;  /* 0x00000000000972ca */ /* 0x000fe400000e0000 */
[----:B------:R-:W-:-:S11]  /*15110*/  R2UR UR8, R2 ;  /* 0x00000000020872ca */ /* 0x000fd600000e0000 */
[----:B------:R-:W-:-:S04]  /*15120*/  IABS R9, UR9 ;  /* 0x0000000900097c13 */ /* 0x000fc80008000000 */
[----:B------:R-:W1:Y:S01]  /*15130*/  I2F.RP R0, R9 ;  /* 0x0000000900007306 */ /* 0x000e620000209400 */
[----:B------:R-:W-:-:S07]  /*15140*/  R2UR UR6, R9 ;  /* 0x00000000090672ca */ /* 0x000fce00000e0000 */
[----:B-1----:R-:W1:Y:S02]  /*15150*/  MUFU.RCP R0, R0 ;  /* 0x0000000000007308 */ /* 0x002e640000001000 */
[----:B-1----:R-:W-:Y:S01]  /*15160*/  VIADD R3, R0, 0xffffffe ;  /* 0x0ffffffe00037836 */ /* 0x002fe20000000000 */
[----:B------:R-:W-:-:S05]  /*15170*/  IABS R0, UR9 ;  /* 0x0000000900007c13 */ /* 0x000fca0008000000 */
[----:B------:R-:W1:Y:S01]  /*15180*/  F2I.FTZ.U32.TRUNC.NTZ R3, R3 ;  /* 0x0000000300037305 */ /* 0x000e62000021f000 */
[----:B------:R-:W-:Y:S01]  /*15190*/  IMAD.MOV R0, RZ, RZ, -R0 ;  /* 0x000000ffff007224 */ /* 0x000fe200078e0a00 */
[----:B-1----:R-:W-:-:S13]  /*151a0*/  R2UR UR5, R3 ;  /* 0x00000000030572ca */ /* 0x002fda00000e0000 */
[----:B------:R-:W-:-:S04]  /*151b0*/  UIADD3 UR4, URZ, -UR5, URZ ;  /* 0x800000053f047290 */ /* 0x000fc8000fffe03f */
[----:B------:R-:W-:-:S03]  /*151c0*/  UIMAD UR6, UR4, UR6, URZ ;  /* 0x00000006040672a4 */ /* 0x000fc6000f8e023f */
[----:B------:R-:W-:Y:S02]  /*151d0*/  UMOV UR4, URZ ;  /* 0x0000003f00047c82 */ /* 0x000fe40008000000 */
[----:B------:R-:W-:-:S04]  /*151e0*/  UIMAD.WIDE.U32 UR4, UR5, UR6, UR4 ;  /* 0x00000006050472a5 */ /* 0x000fc8000f8e0004 */
[----:B------:R-:W-:-:S06]  /*151f0*/  UIMAD.WIDE.U32 UR4, UR5, UR8, URZ ;  /* 0x00000008050472a5 */ /* 0x000fcc000f8e003f */
[----:B------:R-:W-:Y:S01]  /*15200*/  IMAD.U32 R3, RZ, RZ, UR5 ;  /* 0x00000005ff037e24 */ /* 0x000fe2000f8e00ff */
[----:B------:R-:W-:-:S03]  /*15210*/  R2UR UR4, R7 ;  /* 0x00000000070472ca */ /* 0x000fc600000e0000 */
[----:B------:R-:W-:Y:S02]  /*15220*/  IMAD R0, R0, R3, UR8 ;  /* 0x0000000800007e24 */ /* 0x000fe4000f8e0203 */
[----:B------:R-:W-:-:S03]  /*15230*/  IMAD R3, RZ, RZ, -UR9 ;  /* 0x80000009ff037e24 */ /* 0x000fc6000f8e02ff */
[----:B------:R-:W-:-:S05]  /*15240*/  ISETP.GT.U32.AND P0, PT, R9, R0, PT ;  /* 0x000000000900720c */ /* 0x000fca0003f04070 */
[----:B------:R-:W-:-:S08]  /*15250*/  ULOP3.LUT UR4, UR4, UR9, URZ, 0x3c, !UPT ;  /* 0x0000000904047292 */ /* 0x000fd0000f8e3c3f */
[----:B------:R-:W-:Y:S01]  /*15260*/  VOTEU.ANY UP1, P0 ;  /* 0x00000000003f7886 */ /* 0x000fe20000020100 */
[----:B------:R-:W-:-:S04]  /*15270*/  PLOP3.LUT P0, PT, PT, PT, UP1, 0x80, 0x0 ;  /* 0x000000000000781c */ /* 0x000fc80003f0f018 */
[----:B------:R-:W-:Y:S02]  /*15280*/  @!UP1 UIADD3 UR5, UR5, 0x1, URZ ;  /* 0x0000000105059890 */ /* 0x000fe4000fffe03f */
[----:B------:R-:W-:-:S07]  /*15290*/  UISETP.GE.AND UP1, UPT, UR4, URZ, UPT ;  /* 0x0000003f0400728c */ /* 0x000fce000bf26270 */
[----:B------:R-:W-:-:S05]  /*152a0*/  @!P0 IMAD.IADD R0, R0, 0x1, -R9 ;  /* 0x0000000100008824 */ /* 0x000fca00078e0a09 */
[----:B------:R-:W-:-:S13]  /*152b0*/  ISETP.GE.U32.AND P0, PT, R0, R9, PT ;  /* 0x000000090000720c */ /* 0x000fda0003f06070 */
[----:B------:R-:W-:-:S05]  /*152c0*/  VOTEU.ANY UP0, P0 ;  /* 0x00000000003f7886 */ /* 0x000fca0000000100 */
[----:B------:R-:W-:Y:S02]  /*152d0*/  @UP0 UIADD3 UR5, UR5, 0x1, URZ ;  /* 0x0000000105050890 */ /* 0x000fe4000fffe03f */
[----:B------:R-:W-:Y:S02]  /*152e0*/  UISETP.NE.AND UP0, UPT, UR9, URZ, UPT ;  /* 0x0000003f0900728c */ /* 0x000fe4000bf05270 */
[----:B------:R-:W-:-:S09]  /*152f0*/  @!UP1 UIADD3 UR5, -UR5, URZ, URZ ;  /* 0x0000003f05059290 */ /* 0x000fd2000fffe13f */
[----:B------:R-:W-:-:S04]  /*15300*/  @!UP0 ULOP3.LUT UR5, URZ, UR9, URZ, 0x33, !UPT ;  /* 0x000000093f058292 */ /* 0x000fc8000f8e333f */
[----:B------:R-:W-:Y:S02]  /*15310*/  ULOP3.LUT UR4, URZ, UR5, URZ, 0x33, !UPT ;  /* 0x000000053f047292 */ /* 0x000fe4000f8e333f */
[----:B------:R-:W-:Y:S02]  /*15320*/  IMAD R26, R3, UR5, R26 ;  /* 0x00000005031a7c24 */ /* 0x000fe4000f8e021a */
[----:B------:R-:W-:Y:S01]  /*15330*/  UIADD3 UR4, UR7, UR4, URZ ;  /* 0x0000000407047290 */ /* 0x000fe2000fffe03f */
[----:B------:R-:W-:Y:S11]  /*15340*/  BRA `(.L_x_1540) ;  /* 0x0000000000107947 */ /* 0x000ff60003800000 */
.L_x_1535:
[----:B------:R-:W0:Y:S01]  /*15350*/  LDC R27, c[0x0][0xc3c] ;  /* 0x00030f00ff1b7b82 */ /* 0x000e220000000800 */
[----:B------:R-:W-:Y:S01]  /*15360*/  IMAD.MOV.U32 R24, RZ, RZ, R7 ;  /* 0x000000ffff187224 */ /* 0x000fe200078e0007 */
[----:B------:R-:W-:Y:S01]  /*15370*/  UMOV UR4, URZ ;  /* 0x0000003f00047c82 */ /* 0x000fe20008000000 */
[----:B------:R-:W-:-:S07]  /*15380*/  IMAD.MOV.U32 R26, RZ, RZ, RZ ;  /* 0x000000ffff1a7224 */ /* 0x000fce00078e00ff */
.L_x_1540:
[----:B------:R-:W-:Y:S01]  /*15390*/  ISETP.NE.AND P0, PT, R5, RZ, PT ;  /* 0x000000ff0500720c */ /* 0x000fe20003f05270 */
[----:B------:R-:W-:-:S12]  /*153a0*/  IMAD.U32 R25, RZ, RZ, UR4 ;  /* 0x00000004ff197e24 */ /* 0x000fd8000f8e00ff */
[----:B------:R-:W1:Y:S01]  /*153b0*/  @!P0 S2R R3, SR_CgaCtaId ;  /* 0x0000000000038919 */ /* 0x000e620000008800 */
[----:B------:R-:W-:-:S04]  /*153c0*/  @!P0 MOV R0, 0x400 ;  /* 0x0000040000008802 */ /* 0x000fc80000000f00 */
[----:B-1----:R-:W-:-:S05]  /*153d0*/  @!P0 LEA R0, R3, R0, 0x18 ;  /* 0x0000000003008211 */ /* 0x002fca00078ec0ff */
[----:B0-----:R0:W-:Y:S01]  /*153e0*/  @!P0 STS.128 [R0+0x228d0], R24 ;  /* 0x0228d01800008388 */ /* 0x0011e20000000c00 */
[----:B------:R-:W-:Y:S06]  /*153f0*/  BAR.ARV 0x5, 0x180 ;  /* 0x0146000000007b1d */ /* 0x000fec0000002000 */
.L_x_1533:
[----:B------:R1:W-:Y:S01]  /*15400*/  STL [R1+0x1c], RZ ;  /* 0x00001cff01007387 */ /* 0x0003e20000100800 */
[----:B------:R-:W-:Y:S01]  /*15410*/  ULDC UR5, c[0x0][0xc3c] ;  /* 0x00030f0000057ab9 */ /* 0x000fe20000000800 */
[----:B------:R-:W-:Y:S01]  /*15420*/  IMAD.MOV.U32 R36, RZ, RZ, 0x1 ;  /* 0x00000001ff247424 */ /* 0x000fe200078e00ff */
[----:B------:R-:W-:Y:S01]  /*15430*/  ISETP.GE.AND P0, PT, R27, UR5, PT ;  /* 0x000000051b007c0c */ /* 0x000fe2000bf06270 */
[----:B------:R-:W-:-:S12]  /*15440*/  IMAD.MOV.U32 R32, RZ, RZ, RZ ;  /* 0x000000ffff207224 */ /* 0x000fd800078e00ff */
[----:B-1----:R-:W-:Y:S05]  /*15450*/  @P0 BRA `(.L_x_1541) ;  /* 0x00000060001c0947 */ /* 0x002fea0003800000 */
[----:B------:R-:W1:Y:S01]  /*15460*/  S2R R10, SR_TID.X ;  /* 0x00000000000a7919 */ /* 0x000e620000002100 */
[----:B------:R-:W2:Y:S01]  /*15470*/  S2UR UR5, SR_CgaCtaId ;  /* 0x00000000000579c3 */ /* 0x000ea20000008800 */
        /* <DEDUP_REMOVED lines=10> */
[C---:B------:R-:W-:Y:S01]  /*15520*/  IMAD.SHL.U32 R6, R10.reuse, 0x4, RZ ;  /* 0x000000040a067824 */ /* 0x040fe200078e00ff */
[----:B0-----:R-:W-:Y:S01]  /*15530*/  SHF.R.U32.HI R0, RZ, 0x5, R8 ;  /* 0x00000005ff007819 */ /* 0x001fe20000011608 */
[----:B------:R-:W-:Y:S01]  /*15540*/  IMAD.SHL.U32 R30, R10, 0x10, RZ ;  /* 0x000000100a1e7824 */ /* 0x000fe200078e00ff */
[----:B------:R-:W-:Y:S01]  /*15550*/  LOP3.LUT R3, R2, 0x380, RZ, 0xc0, !PT ;  /* 0x0000038002037812 */ /* 0x000fe200078ec0ff */
[----:B------:R-:W-:Y:S01]  /*15560*/  IMAD.SHL.U32 R9, R10, 0x2, RZ ;  /* 0x000000020a097824 */ /* 0x000fe200078e00ff */
[----:B------:R-:W-:-:S02]  /*15570*/  LOP3.LUT R5, R4, 0x80, RZ, 0xc0, !PT ;  /* 0x0000008004057812 */ /* 0x000fc400078ec0ff */
[----:B------:R-:W-:Y:S01]  /*15580*/  LOP3.LUT R7, R4, 0x60, RZ, 0xc0, !PT ;  /* 0x0000006004077812 */ /* 0x000fe200078ec0ff */
[----:B------:R-:W-:Y:S01]  /*15590*/  IMAD R3, R0, 0x10, R3 ;  /* 0x0000001000037824 */ /* 0x000fe200078e0203 */
[----:B------:R-:W-:Y:S02]  /*155a0*/  LOP3.LUT R5, R5, 0x10, R10, 0xf8, !PT ;  /* 0x0000001005057812 */ /* 0x000fe400078ef80a */
[----:B------:R-:W-:Y:S01]  /*155b0*/  LOP3.LUT R4, R4, 0x100, RZ, 0xc0, !PT ;  /* 0x0000010004047812 */ /* 0x000fe200078ec0ff */
[----:B------:R-:W-:Y:S01]  /*155c0*/  IMAD R7, R0, 0x200, R7 ;  /* 0x0000020000077824 */ /* 0x000fe200078e0207 */
[----:B------:R-:W-:Y:S02]  /*155d0*/  LOP3.LUT R5, R5, 0x10, R6, 0x78, !PT ;  /* 0x0000001005057812 */ /* 0x000fe400078e7806 */
[----:B------:R-:W-:Y:S02]  /*155e0*/  LOP3.LUT R0, R30, 0x3f0, RZ, 0xc0, !PT ;  /* 0x000003f01e007812 */ /* 0x000fe400078ec0ff */
[----:B------:R-:W-:-:S02]  /*155f0*/  LOP3.LUT R3, R3, 0x70, R30, 0x78, !PT ;  /* 0x0000007003037812 */ /* 0x000fc400078e781e */
[----:B------:R-:W-:Y:S02]  /*15600*/  LOP3.LUT R9, R0, 0x70, R9, 0x78, !PT ;  /* 0x0000007000097812 */ /* 0x000fe400078e7809 */
[----:B------:R-:W-:Y:S02]  /*15610*/  IADD3 R4, R5, R7, R4 ;  /* 0x0000000705047210 */ /* 0x000fe40007ffe004 */
[----:B------:R-:W-:Y:S01]  /*15620*/  LOP3.LUT R0, R3, 0xc00, R2, 0xf8, !PT ;  /* 0x00000c0003007812 */ /* 0x000fe200078ef802 */
[----:B--2---:R-:W-:Y:S01]  /*15630*/  IMAD.U32 R3, RZ, RZ, UR5 ;  /* 0x00000005ff037e24 */ /* 0x004fe2000f8e00ff */
[----:B------:R-:W-:Y:S01]  /*15640*/  SHF.R.U32.HI R2, RZ, 0x3, R8 ;  /* 0x00000003ff027819 */ /* 0x000fe20000011608 */
[----:B------:R-:W-:Y:S03]  /*15650*/  STL [R1+0xc], R4 ;  /* 0x00000c0401007387 */ /* 0x000fe60000100800 */
[----:B------:R-:W-:Y:S01]  /*15660*/  LEA R17, R3, R17, 0x18 ;  /* 0x0000001103117211 */ /* 0x000fe200078ec0ff */
[----:B------:R0:W-:Y:S04]  /*15670*/  STL [R1+0x10], R0 ;  /* 0x0000100001007387 */ /* 0x0001e80000100800 */
[----:B------:R-:W-:Y:S04]  /*15680*/  STL [R1+0x1c], RZ ;  /* 0x00001cff01007387 */ /* 0x000fe80000100800 */
[----:B------:R1:W-:Y:S01]  /*15690*/  STL [R1+0x4], R3 ;  /* 0x0000040301007387 */ /* 0x0003e20000100800 */
[----:B0-----:R-:W-:-:S05]  /*156a0*/  IMAD.MOV.U32 R0, RZ, RZ, 0x40 ;  /* 0x00000040ff007424 */ /* 0x001fca00078e00ff */
[----:B------:R-:W-:Y:S02]  /*156b0*/  SEL R0, R0, 0xffffffc0, !P0 ;  /* 0xffffffc000007807 */ /* 0x000fe40004000000 */
[--C-:B-1----:R-:W-:Y:S02]  /*156c0*/  LOP3.LUT R3, R2, 0x70, R30.reuse, 0xf8, !PT ;  /* 0x0000007002037812 */ /* 0x102fe400078ef81e */
[----:B------:R-:W-:Y:S01]  /*156d0*/  LOP3.LUT R2, R9, 0x400, R30, 0xf8, !PT ;  /* 0x0000040009027812 */ /* 0x000fe200078ef81e */
[----:B------:R0:W-:Y:S01]  /*156e0*/  STL [R1+0x14], R0 ;  /* 0x0000140001007387 */ /* 0x0001e20000100800 */
[----:B------:R-:W-:Y:S02]  /*156f0*/  LOP3.LUT R30, R30, 0x70, RZ, 0xc0, !PT ;  /* 0x000000701e1e7812 */ /* 0x000fe400078ec0ff */
[----:B------:R-:W-:Y:S01]  /*15700*/  LOP3.LUT R3, R3, 0x80, RZ, 0xfc, !PT ;  /* 0x0000008003037812 */ /* 0x000fe200078efcff */
[----:B------:R1:W-:Y:S01]  /*15710*/  STL [R1+0x8], R2 ;  /* 0x0000080201007387 */ /* 0x0003e20000100800 */
[----:B0-----:R-:W-:-:S05]  /*15720*/  IMAD.IADD R0, R17, 0x1, R2 ;  /* 0x0000000111007824 */ /* 0x001fca00078e0202 */
[----:B------:R1:W-:Y:S02]  /*15730*/  STL [R1+0x18], R0 ;  /* 0x0000180001007387 */ /* 0x0003e40000100800 */
.L_x_1620:
[----:B0-----:R-:W0:Y:S08]  /*15740*/  LDC.64 R4, c[0x0][0xa18] ;  /* 0x00028600ff047b82 */ /* 0x001e300000000a00 */
[----:B-12---:R-:W1:Y:S08]  /*15750*/  LDC.64 R2, c[0x0][0xa28] ;  /* 0x00028a00ff027b82 */ /* 0x006e700000000a00 */
[----:B------:R-:W2:Y:S01]  /*15760*/  LDC.64 R6, c[0x0][0xa00] ;  /* 0x00028000ff067b82 */ /* 0x000ea20000000a00 */
[----:B0-----:R-:W-:-:S07]  /*15770*/  ISETP.NE.U32.AND P1, PT, R4, RZ, PT ;  /* 0x000000ff0400720c */ /* 0x001fce0003f25070 */
[----:B------:R-:W0:Y:S01]  /*15780*/  LDC.64 R8, c[0x0][0xa00] ;  /* 0x00028000ff087b82 */ /* 0x000e220000000a00 */
[----:B------:R-:W-:Y:S02]  /*15790*/  ISETP.NE.AND.EX P2, PT, R5, RZ, PT, P1 ;  /* 0x000000ff0500720c */ /* 0x000fe40003f45310 */
[----:B-1----:R-:W-:-:S04]  /*157a0*/  ISETP.NE.U32.AND P0, PT, R2, RZ, PT ;  /* 0x000000ff0200720c */ /* 0x002fc80003f05070 */
[----:B------:R-:W-:Y:S02]  /*157b0*/  ISETP.NE.AND.EX P0, PT, R3, RZ, PT, P0 ;  /* 0x000000ff0300720c */ /* 0x000fe40003f05300 */
[----:B--2---:R-:W-:-:S05]  /*157c0*/  ISETP.NE.U32.AND P1, PT, R6, RZ, PT ;  /* 0x000000ff0600720c */ /* 0x004fca0003f25070 */
[----:B------:R-:W1:Y:S01]  /*157d0*/  @P2 LDC.64 R2, c[0x0][0xa18] ;  /* 0x00028600ff022b82 */ /* 0x000e620000000a00 */
[----:B------:R-:W-:-:S07]  /*157e0*/  ISETP.NE.AND.EX P3, PT, R7, RZ, PT, P1 ;  /* 0x000000ff0700720c */ /* 0x000fce0003f65310 */
[----:B------:R-:W2:Y:S01]  /*157f0*/  @P0 LDC.64 R4, c[0x0][0xa28] ;  /* 0x00028a00ff040b82 */ /* 0x000ea20000000a00 */
[----:B------:R-:W-:Y:S02]  /*15800*/  IMAD.MOV.U32 R22, RZ, RZ, RZ ;  /* 0x000000ffff167224 */ /* 0x000fe400078e00ff */
[----:B-1----:R-:W-:-:S05]  /*15810*/  @P2 IMAD.WIDE R2, R27, 0x4, R2 ;  /* 0x000000041b022825 */ /* 0x002fca00078e0202 */
[----:B------:R0:W3:Y:S01]  /*15820*/  @P2 LDG.E R0, desc[UR52][R2.64] ;  /* 0x0000003402002981 */ /* 0x0000e2000c1e1900 */
[----:B--2---:R-:W-:-:S06]  /*15830*/  @P0 IMAD.WIDE R4, R27, 0x4, R4 ;  /* 0x000000041b040825 */ /* 0x004fcc00078e0204 */
[----:B------:R1:W5:Y:S01]  /*15840*/  @P0 LDG.E R4, desc[UR52][R4.64] ;  /* 0x0000003404040981 */ /* 0x000362000c1e1900 */
[----:B0-----:R-:W-:Y:S01]  /*15850*/  IMAD.WIDE R2, R27, 0x4, R8 ;  /* 0x000000041b027825 */ /* 0x001fe200078e0208 */
[----:B------:R-:W-:-:S04]  /*15860*/  LOP3.LUT R16, R16, 0xfffffbff, RZ, 0xc0, !PT ;  /* 0xfffffbff10107812 */ /* 0x000fc800078ec0ff */
[----:B------:R1:W5:Y:S01]  /*15870*/  @P3 LDG.E R22, desc[UR52][R2.64] ;  /* 0x0000003402163981 */ /* 0x000362000c1e1900 */
[----:B------:R-:W-:Y:S02]  /*15880*/  @P3 LOP3.LUT R16, R16, 0x400, RZ, 0xfc, !PT ;  /* 0x0000040010103812 */ /* 0x000fe400078efcff */
[----:B---3--:R-:W-:Y:S01]  /*15890*/  @P2 R2UR UR38, R0 ;  /* 0x00000000002622ca */ /* 0x008fe200000e0000 */
[----:B-1----:R-:W-:-:S14]  /*158a0*/  @P2 BRA `(.L_x_1542) ;  /* 0x00000000001c2947 */ /* 0x002fdc0003800000 */
[----:B------:R-:W-:Y:S01]  /*158b0*/  ULDC UR38, c[0x0][0x288] ;  /* 0x0000a20000267ab9 */ /* 0x000fe20000000800 */
[----:B------:R-:W-:Y:S05]  /*158c0*/  @!P3 BRA `(.L_x_1542) ;  /* 0x000000000014b947 */ /* 0x000fea0003800000 */
[----:B------:R-:W2:Y:S04]  /*158d0*/  LDG.E R5, desc[UR52][R2.64] ;  /* 0x0000003402057981 */ /* 0x000ea8000c1e1900 */
[----:B------:R-:W3:Y:S01]  /*158e0*/  LDG.E R0, desc[UR52][R2.64+0x4] ;  /* 0x0000043402007981 */ /* 0x000ee2000c1e1900 */
[----:B--2---:R-:W-:Y:S02]  /*158f0*/  R2UR UR5, R5 ;  /* 0x00000000050572ca */ /* 0x004fe400000e0000 */
[----:B---3--:R-:W-:-:S13]  /*15900*/  R2UR UR38, R0 ;  /* 0x00000000002672ca */ /* 0x008fda00000e0000 */
[----:B------:R-:W-:-:S12]  /*15910*/  UIADD3 UR38, -UR5, UR38, URZ ;  /* 0x0000002605267290 */ /* 0x000fd8000fffe13f */
.L_x_1542:
[----:B------:R-:W-:Y:S01]  /*15920*/  ULDC.64 UR6, c[0x0][0x418] ;  /* 0x0001060000067ab9 */ /* 0x000fe20000000a00 */
[----:B------:R-:W-:Y:S01]  /*15930*/  UMOV UR37, URZ ;  /* 0x0000003f00257c82 */ /* 0x000fe20008000000 */
[----:B------:R-:W-:Y:S01]  /*15940*/  UISETP.NE.U32.AND UP0, UPT, UR6, URZ, UPT ;  /* 0x0000003f0600728c */ /* 0x000fe2000bf05070 */
[----:B-----5:R-:W-:Y:S01]  /*15950*/  @P0 R2UR UR37, R4 ;  /* 0x00000000042502ca */ /* 0x020fe200000e0000 */
[----:B------:R-:W-:Y:S01]  /*15960*/  ULDC UR5, c[0x0][0x424] ;  /* 0x0001090000057ab9 */ /* 0x000fe20000000800 */
[----:B------:R-:W-:Y:S01]  /*15970*/  ULDC UR40, c[0x0][0x2f0] ;  /* 0x0000bc0000287ab9 */ /* 0x000fe20000000800 */
[----:B------:R-:W-:-:S03]  /*15980*/  UISETP.NE.AND.EX UP0, UPT, UR7, URZ, UPT, UP0 ;  /* 0x0000003f0700728c */ /* 0x000fc6000bf05300 */
[----:B------:R-:W-:Y:S01]  /*15990*/  ULDC.64 UR6, c[0x0][0xa20] ;  /* 0x0002880000067ab9 */ /* 0x000fe20000000a00 */
[----:B------:R-:W-:Y:S01]  /*159a0*/  USEL UR5, UR5, 0x1, UP0 ;  /* 0x0000000105057887 */ /* 0x000fe20008000000 */
[----:B------:R-:W-:-:S03]  /*159b0*/  ISETP.NE.U32.AND P0, PT, RZ, UR6, PT ;  /* 0x00000006ff007c0c */ /* 0x000fc6000bf05070 */
[----:B------:R-:W-:Y:S01]  /*159c0*/  UIMAD UR40, UR5, UR40, URZ ;  /* 0x00000028052872a4 */ /* 0x000fe2000f8e023f */
[----:B------:R-:W-:-:S13]  /*159d0*/  ISETP.NE.AND.EX P0, PT, RZ, UR7, PT, P0 ;  /* 0x00000007ff007c0c */ /* 0x000fda000bf05300 */
[----:B------:R-:W-:Y:S05]  /*159e0*/  @!P0 BRA `(.L_x_1543) ;  /* 0x0000000000148947 */ /* 0x000fea0003800000 */
[----:B------:R-:W0:Y:S02]  /*159f0*/  LDC.64 R2, c[0x0][0xa20] ;  /* 0x00028800ff027b82 */ /* 0x000e240000000a00 */
[----:B0-----:R-:W-:-:S06]  /*15a00*/  IMAD.WIDE R2, R27, 0x4, R2 ;  /* 0x000000041b027825 */ /* 0x001fcc00078e0202 */
[----:B------:R-:W2:Y:S02]  /*15a10*/  LDG.E R2, desc[UR52][R2.64] ;  /* 0x0000003402027981 */ /* 0x000ea4000c1e1900 */
[----:B--2---:R-:W-:Y:S01]  /*15a20*/  R2UR UR40, R2 ;  /* 0x00000000022872ca */ /* 0x004fe200000e0000 */
[----:B------:R-:W-:-:S14]  /*15a30*/  BRA `(.L_x_1544) ;  /* 0x00000000002c7947 */ /* 0x000fdc0003800000 */
.L_x_1543:
        /* <DEDUP_REMOVED lines=11> */
.L_x_1544:
[----:B------:R-:W-:Y:S01]  /*15af0*/  ULDC UR5, c[0x0][0x448] ;  /* 0x0001120000057ab9 */ /* 0x000fe20000000800 */
[----:B------:R-:W-:Y:S02]  /*15b00*/  USHF.L.U32 UR39, UR4, 0x7, URZ ;  /* 0x0000000704277899 */ /* 0x000fe4000800063f */
[----:B------:R-:W-:Y:S02]  /*15b10*/  UISETP.NE.AND UP0, UPT, UR5, 0x1, UPT ;  /* 0x000000010500788c */ /* 0x000fe4000bf05270 */
[----:B------:R-:W-:Y:S01]  /*15b20*/  UIADD3 UR8, UR39, 0x7f, URZ ;  /* 0x0000007f27087890 */ /* 0x000fe2000fffe03f */
[----:B------:R-:W-:Y:S01]  /*15b30*/  ULDC.64 UR4, c[0x0][0x9e0] ;  /* 0x0002780000047ab9 */ /* 0x000fe20000000a00 */
[----:B------:R-:W-:Y:S02]  /*15b40*/  UP2UR UR46, UPR, URZ, 0x1 ;  /* 0x000000013f2e7883 */ /* 0x000fe40008000000 */
[----:B------:R-:W-:-:S05]  /*15b50*/  UIADD3 UR40, -UR37, UR40, URZ ;  /* 0x0000002825287290 */ /* 0x000fca000fffe13f */
[----:B------:R-:W-:Y:S01]  /*15b60*/  @UP0 ULDC UR6, c[0x0][0x44c] ;  /* 0x0001130000060ab9 */ /* 0x000fe20000000800 */
[----:B------:R-:W-:Y:S01]  /*15b70*/  @UP0 ULDC UR10, c[0x0][0x450] ;  /* 0x00011400000a0ab9 */ /* 0x000fe20000000800 */
[----:B------:R-:W-:Y:S02]  /*15b80*/  UIMAD.WIDE.U32 UR6, UR8, UR6, URZ ;  /* 0x00000006080672a5 */ /* 0x000fe4000f8e003f */
[----:B------:R-:W-:Y:S02]  /*15b90*/  UIADD3 UR9, UR40, 0x1, -UR38 ;  /* 0x0000000128097890 */ /* 0x000fe4000fffe826 */
[----:B------:R-:W-:Y:S02]  /*15ba0*/  @UP0 USHF.R.U32.HI UR8, URZ, UR10, UR7 ;  /* 0x0000000a3f080299 */ /* 0x000fe40008011607 */
[----:B------:R-:W-:Y:S02]  /*15bb0*/  UISETP.GE.AND UP0, UPT, UR5, 0x1, UPT ;  /* 0x000000010500788c */ /* 0x000fe4000bf06270 */
[----:B------:R-:W-:-:S04]  /*15bc0*/  UIADD3 UR9, UR9, UR8, URZ ;  /* 0x0000000809097290 */ /* 0x000fc8000fffe03f */
[----:B------:R-:W-:Y:S01]  /*15bd0*/  PLOP3.LUT P1, PT, PT, PT, UP0, 0x80, 0x0 ;  /* 0x000000000000781c */ /* 0x000fe20003f2f008 */
[----:B------:R-:W-:-:S12]  /*15be0*/  UIADD3 UR4, UR9, UR4, URZ ;  /* 0x0000000409047290 */ /* 0x000fd8000fffe03f */
[----:B------:R-:W-:Y:S05]  /*15bf0*/  @!P1 BRA `(.L_x_1545) ;  /* 0x0000000000449947 */ /* 0x000fea0003800000 */
        /* <DEDUP_REMOVED lines=10> */
.L_x_1546:
[----:B------:R-:W-:-:S11]  /*15ca0*/  UISETP.NE.AND UP0, UPT, UR5, 0x1, UPT ;  /* 0x000000010500788c */ /* 0x000fd6000bf05270 */
[----:B------:R-:W-:Y:S02]  /*15cb0*/  @UP0 ULDC.64 UR10, c[0x0][0x9e8] ;  /* 0x00027a00000a0ab9 */ /* 0x000fe40000000a00 */
[----:B------:R-:W-:-:S04]  /*15cc0*/  UIMAD.WIDE.U32 UR6, UR8, UR10, URZ ;  /* 0x0000000a080672a5 */ /* 0x000fc8000f8e003f */
[----:B------:R-:W-:-:S12]  /*15cd0*/  @UP0 USHF.R.U32.HI UR8, URZ, UR11, UR7 ;  /* 0x0000000b3f080299 */ /* 0x000fd80008011607 */
.L_x_1547:
[----:B------:R-:W-:-:S04]  /*15ce0*/  UIMAD UR8, UR8, UR5, UR5 ;  /* 0x00000005080872a4 */ /* 0x000fc8000f8e0205 */
[----:B------:R-:W-:-:S04]  /*15cf0*/  UISETP.LT.AND UP0, UPT, UR4, UR8, UPT ;  /* 0x000000080400728c */ /* 0x000fc8000bf01270 */
[----:B------:R-:W-:-:S12]  /*15d00*/  USEL UR4, UR4, UR8, UP0 ;  /* 0x0000000804047287 */ /* 0x000fd80008000000 */
.L_x_1545:
[----:B------:R-:W-:Y:S02]  /*15d10*/  UISETP.NE.AND UP0, UPT, UR46, URZ, UPT ;  /* 0x0000003f2e00728c */ /* 0x000fe4000bf05270 */
[----:B------:R-:W-:Y:S02]  /*15d20*/  UIADD3 UR6, UR40, 0x9f, URZ ;  /* 0x0000009f28067890 */ /* 0x000fe4000fffe03f */
[----:B------:R-:W-:Y:S02]  /*15d30*/  UIADD3 UR8, UR4, 0x9f, URZ ;  /* 0x0000009f04087890 */ /* 0x000fe4000fffe03f */
[----:B------:R-:W-:Y:S02]  /*15d40*/  UIMAD.WIDE UR6, UR6, 0x66666667, URZ ;  /* 0x66666667060678a5 */ /* 0x000fe4000f8e023f */
[----:B------:R-:W-:Y:S02]  /*15d50*/  UIMAD.WIDE UR8, UR8, 0x66666667, URZ ;  /* 0x66666667080878a5 */ /* 0x000fe4000f8e023f */
[----:B------:R-:W-:Y:S01]  /*15d60*/  USHF.R.U32.HI UR4, URZ, 0x1f, UR7 ;  /* 0x0000001f3f047899 */ /* 0x000fe20008011607 */
[----:B------:R-:W-:Y:S01]  /*15d70*/  @UP0 ULDC UR10, c[0x0][0x44c] ;  /* 0x00011300000a0ab9 */ /* 0x000fe20000000800 */
[----:B------:R-:W-:-:S02]  /*15d80*/  USHF.R.U32.HI UR6, URZ, 0x1f, UR9 ;  /* 0x0000001f3f067899 */ /* 0x000fc40008011609 */
[----:B------:R-:W-:Y:S01]  /*15d90*/  UIMAD.WIDE.U32 UR10, UR39, UR10, URZ ;  /* 0x0000000a270a72a5 */ /* 0x000fe2000f8e003f */
[----:B------:R-:W-:Y:S01]  /*15da0*/  @UP0 ULDC UR13, c[0x0][0x450] ;  /* 0x00011400000d0ab9 */ /* 0x000fe20000000800 */
[----:B------:R-:W-:Y:S02]  /*15db0*/  UMOV UR12, UR39 ;  /* 0x00000027000c7c82 */ /* 0x000fe40008000000 */
[----:B------:R-:W-:Y:S02]  /*15dc0*/  @UP0 USHF.R.U32.HI UR12, URZ, UR13, UR11 ;  /* 0x0000000d3f0c0299 */ /* 0x000fe4000801160b */
[----:B------:R-:W-:Y:S02]  /*15dd0*/  ULEA.HI.SX32 UR4, UR7, UR4, 0x1a ;  /* 0x0000000407047291 */ /* 0x000fe4000f8fd23f */
[----:B------:R-:W-:Y:S02]  /*15de0*/  ULEA.HI.SX32 UR6, UR9, UR6, 0x1a ;  /* 0x0000000609067291 */ /* 0x000fe4000f8fd23f */
[----:B------:R-:W-:-:S02]  /*15df0*/  UIADD3 UR7, UR12, UR40, -UR38 ;  /* 0x000000280c077290 */ /* 0x000fc4000fffe826 */
[----:B------:R-:W-:Y:S01]  /*15e00*/  UISETP.LT.AND UP0, UPT, UR4, UR6, UPT ;  /* 0x000000060400728c */ /* 0x000fe2000bf01270 */
[----:B------:R-:W-:Y:S02]  /*15e10*/  ULDC UR8, c[0x0][0x9dc] ;  /* 0x0002770000087ab9 */ /* 0x000fe40000000800 */
[----:B------:R-:W-:Y:S02]  /*15e20*/  UIADD3 UR8, UR7, -UR8, URZ ;  /* 0x8000000807087290 */ /* 0x000fe4000fffe03f */
[----:B------:R-:W-:Y:S01]  /*15e30*/  USEL UR41, UR4, UR6, UP0 ;  /* 0x0000000604297287 */ /* 0x000fe20008000000 */
        /* <DEDUP_REMOVED lines=12> */
.L_x_1549:
[----:B------:R-:W-:-:S11]  /*15f00*/  UISETP.NE.AND UP0, UPT, UR5, 0x1, UPT ;  /* 0x000000010500788c */ /* 0x000fd6000bf05270 */
[----:B------:R-:W-:Y:S02]  /*15f10*/  @UP0 ULDC.64 UR10, c[0x0][0x9e8] ;  /* 0x00027a00000a0ab9 */ /* 0x000fe40000000a00 */
[----:B------:R-:W-:-:S04]  /*15f20*/  UIMAD.WIDE.U32 UR6, UR4, UR10, URZ ;  /* 0x0000000a040672a5 */ /* 0x000fc8000f8e003f */
[----:B------:R-:W-:-:S12]  /*15f30*/  @UP0 USHF.R.U32.HI UR4, URZ, UR11, UR7 ;  /* 0x0000000b3f040299 */ /* 0x000fd80008011607 */
.L_x_1550:
[----:B------:R-:W-:-:S04]  /*15f40*/  UIMAD UR4, UR4, UR5, URZ ;  /* 0x00000005040472a4 */ /* 0x000fc8000f8e023f */
[----:B------:R-:W-:-:S04]  /*15f50*/  UISETP.LT.AND UP0, UPT, UR8, UR4, UPT ;  /* 0x000000040800728c */ /* 0x000fc8000bf01270 */
[----:B------:R-:W-:-:S12]  /*15f60*/  USEL UR8, UR8, UR4, !UP0 ;  /* 0x0000000408087287 */ /* 0x000fd8000c000000 */
.L_x_1548:
        /* <DEDUP_REMOVED lines=26> */
.L_x_1552:
        /* <DEDUP_REMOVED lines=20> */
.L_x_1555:
[----:B------:R-:W-:Y:S05]  /*16250*/  BSYNC B6 ;  /* 0x0000000000067941 */ /* 0x000fea0003800000 */
.L_x_1554:
        /* <DEDUP_REMOVED lines=22> */
.L_x_1557:
[----:B------:R-:W-:Y:S05]  /*163c0*/  BSYNC B6 ;  /* 0x0000000000067941 */ /* 0x000fea0003800000 */
.L_x_1556:
        /* <DEDUP_REMOVED lines=20> */
.L_x_1559:
[----:B------:R-:W-:Y:S05]  /*16510*/  BSYNC B6 ;  /* 0x0000000000067941 */ /* 0x000fea0003800000 */
.L_x_1558:
        /* <DEDUP_REMOVED lines=19> */
.L_x_1561:
[----:B------:R-:W-:Y:S05]  /*16650*/  BSYNC B6 ;  /* 0x0000000000067941 */ /* 0x000fea0003800000 */
.L_x_1560:
[----:B------:R-:W0:Y:S01]  /*16660*/  LDC.64 R2, c[0x0][0x9f8] ;  /* 0x00027e00ff027b82 */ /* 0x000e220000000a00 */
[----:B------:R-:W-:-:S07]  /*16670*/  IMAD.MOV.U32 R35, RZ, RZ, R27 ;  /* 0x000000ffff237224 */ /* 0x000fce00078e001b */
[----:B------:R-:W1:Y:S01]  /*16680*/  LDC R18, c[0x0][0x430] ;  /* 0x00010c00ff127b82 */ /* 0x000e620000000800 */
[----:B0-----:R-:W-:-:S04]  /*16690*/  ISETP.NE.U32.AND P0, PT, R2, RZ, PT ;  /* 0x000000ff0200720c */ /* 0x001fc80003f05070 */
[----:B------:R-:W-:-:S13]  /*166a0*/  ISETP.NE.AND.EX P0, PT, R3, RZ, PT, P0 ;  /* 0x000000ff0300720c */ /* 0x000fda0003f05300 */
[----:B------:R-:W0:Y:S02]  /*166b0*/  @P0 LDC.64 R2, c[0x0][0x9f8] ;  /* 0x00027e00ff020b82 */ /* 0x000e240000000a00 */
[----:B0-----:R-:W-:-:S05]  /*166c0*/  @P0 IMAD.WIDE R2, R27, 0x4, R2 ;  /* 0x000000041b020825 */ /* 0x001fca00078e0202 */
[----:B------:R0:W5:Y:S01]  /*166d0*/  @P0 LDG.E R35, desc[UR52][R2.64] ;  /* 0x0000003402230981 */ /* 0x000162000c1e1900 */
[----:B-1----:R-:W-:Y:S01]  /*166e0*/  ISETP.NE.AND P2, PT, R18, 0x1, PT ;  /* 0x000000011200780c */ /* 0x002fe20003f45270 */
[----:B------:R-:W-:Y:S01]  /*166f0*/  UMOV UR4, 0xffffffff ;  /* 0xffffffff00047882 */ /* 0x000fe20000000000 */
[----:B------:R-:W-:-:S11]  /*16700*/  LOP3.LUT R16, R16, 0xfffffff7, RZ, 0xc0, !PT ;  /* 0xfffffff710107812 */ /* 0x000fd600078ec0ff */
[----:B------:R-:W-:Y:S01]  /*16710*/  @P2 LOP3.LUT R16, R16, 0x8, RZ, 0xfc, !PT ;  /* 0x0000000810102812 */ /* 0x000fe200078efcff */
[----:B0-----:R-:W-:Y:S06]  /*16720*/  BRA.DIV UR4, `(.L_x_1562) ;  /* 0x0000005604447947 */ /* 0x001fec000b800000 */
.L_x_1640:
[----:B------:R-:W0:Y:S01]  /*16730*/  S2R R0, SR_TID.X ;  /* 0x0000000000007919 */ /* 0x000e220000002100 */
[----:B------:R-:W-:Y:S01]  /*16740*/  UMOV UR4, 0xa0 ;  /* 0x000000a000047882 */ /* 0x000fe20000000000 */
[----:B------:R-:W1:Y:S01]  /*16750*/  @P2 LDC R3, c[0x0][0x434] ;  /* 0x00010d00ff032b82 */ /* 0x000e620000000800 */
[----:B------:R-:W-:Y:S01]  /*16760*/  UIMAD UR4, UR41, UR4, -0xa0 ;  /* 0xffffff60290474a4 */ /* 0x000fe2000f8e0204 */
[----:B------:R-:W2:Y:S01]  /*16770*/  S2R R9, SR_TID.X ;  /* 0x0000000000097919 */ /* 0x000ea20000002100 */
[----:B-----5:R-:W-:-:S05]  /*16780*/  SHF.R.S32.HI R13, RZ, 0x1f, R35 ;  /* 0x0000001fff0d7819 */ /* 0x020fca0000011423 */
[----:B------:R-:W3:Y:S01]  /*16790*/  @P2 LDC R5, c[0x0][0x438] ;  /* 0x00010e00ff052b82 */ /* 0x000ee20000000800 */
[----:B------:R4:W-:Y:S01]  /*167a0*/  STL [R1], R13 ;  /* 0x0000000d01007387 */ /* 0x0009e20000100800 */
[----:B0-----:R-:W-:Y:S01]  /*167b0*/  LOP3.LUT R0, R0, 0x7f, RZ, 0xc0, !PT ;  /* 0x0000007f00007812 */ /* 0x001fe200078ec0ff */
[----:B--2---:R-:W-:-:S03]  /*167c0*/  IMAD.SHL.U32 R12, R9, 0x10, RZ ;  /* 0x00000010090c7824 */ /* 0x004fc600078e00ff */
[----:B------:R-:W-:Y:S01]  /*167d0*/  SHF.R.U32.HI R10, RZ, 0x3, R0 ;  /* 0x00000003ff0a7819 */ /* 0x000fe20000011600 */
[----:B------:R-:W-:-:S03]  /*167e0*/  IMAD.SHL.U32 R9, R9, 0x10, RZ ;  /* 0x0000001009097824 */ /* 0x000fc600078e00ff */
[C---:B------:R-:W-:Y:S02]  /*167f0*/  LOP3.LUT R12, R10.reuse, 0x70, R12, 0xf8, !PT ;  /* 0x000000700a0c7812 */ /* 0x040fe400078ef80c */
[----:B------:R-:W-:Y:S02]  /*16800*/  LOP3.LUT R9, R10, 0x70, R9, 0xf8, !PT ;  /* 0x000000700a097812 */ /* 0x000fe400078ef809 */
[----:B------:R-:W-:-:S05]  /*16810*/  LOP3.LUT R12, R12, 0x80, RZ, 0xfc, !PT ;  /* 0x000000800c0c7812 */ /* 0x000fca00078efcff */
[----:B------:R-:W-:-:S05]  /*16820*/  VIADD R0, R12, UR4 ;  /* 0x000000040c007c36 */ /* 0x000fca0008000000 */
[C---:B------:R-:W-:Y:S01]  /*16830*/  ISETP.GE.AND P0, PT, R0.reuse, UR40, PT ;  /* 0x0000002800007c0c */ /* 0x040fe2000bf06270 */
[----:B------:R-:W-:-:S03]  /*16840*/  VIADD R0, R0, UR37 ;  /* 0x0000002500007c36 */ /* 0x000fc60008000000 */
[----:B------:R-:W-:Y:S01]  /*16850*/  ISETP.GT.U32.OR P0, PT, R12, 0x9f, P0 ;  /* 0x0000009f0c00780c */ /* 0x000fe20000704470 */
[----:B-1----:R-:W-:-:S04]  /*16860*/  @P2 IMAD.HI.U32 R2, R0, R3, RZ ;  /* 0x0000000300022227 */ /* 0x002fc800078e00ff */
[----:B------:R-:W-:Y:S01]  /*16870*/  IMAD.MOV.U32 R8, RZ, RZ, R0 ;  /* 0x000000ffff087224 */ /* 0x000fe200078e0000 */
[----:B---3--:R-:W-:-:S07]  /*16880*/  @P2 SHF.R.U32.HI R8, RZ, R5, R2 ;  /* 0x00000005ff082219 */ /* 0x008fce0000011602 */
        /* <DEDUP_REMOVED lines=9> */
[----:B------:R-:W-:-:S03]  /*16920*/  VIADD R4, R9, UR4 ;  /* 0x0000000409047c36 */ /* 0x000fc60008000000 */
[----:B------:R-:W-:Y:S02]  /*16930*/  @!P0 LEA.HI.X R11, R2, R5, R3, 0x2, P1 ;  /* 0x00000005020b8211 */ /* 0x000fe400008f1403 */
[C---:B------:R-:W-:Y:S01]  /*16940*/  ISETP.GE.AND P1, PT, R4.reuse, UR40, PT ;  /* 0x0000002804007c0c */ /* 0x040fe2000bf26270 */
[----:B------:R-:W0:Y:S01]  /*16950*/  @P2 LDC R3, c[0x0][0x434] ;  /* 0x00010d00ff032b82 */ /* 0x000e220000000800 */
[----:B------:R-:W-:-:S04]  /*16960*/  VIADD R4, R4, UR37 ;  /* 0x0000002504047c36 */ /* 0x000fc80008000000 */
[----:B------:R-:W-:-:S03]  /*16970*/  IMAD.MOV.U32 R9, RZ, RZ, R4 ;  /* 0x000000ffff097224 */ /* 0x000fc600078e0004 */
[----:B------:R-:W1:Y:S08]  /*16980*/  @P2 LDC R5, c[0x0][0x438] ;  /* 0x00010e00ff052b82 */ /* 0x000e700000000800 */
[----:B------:R-:W2:Y:S01]  /*16990*/  @!P1 LDC.64 R6, c[0x0][0x428] ;  /* 0x00010a00ff069b82 */ /* 0x000ea20000000a00 */
[----:B0-----:R-:W-:-:S05]  /*169a0*/  @P2 IMAD.HI.U32 R2, R4, R3, RZ ;  /* 0x0000000304022227 */ /* 0x001fca00078e00ff */
[----:B-1----:R-:W-:Y:S01]  /*169b0*/  @P2 SHF.R.U32.HI R9, RZ, R5, R2 ;  /* 0x00000005ff092219 */ /* 0x002fe20000011602 */
[----:B------:R-:W-:-:S03]  /*169c0*/  IMAD.MOV.U32 R5, RZ, RZ, RZ ;  /* 0x000000ffff057224 */ /* 0x000fc600078e00ff */
[----:B------:R-:W-:-:S03]  /*169d0*/  @!P1 SHF.R.S32.HI R3, RZ, 0x1f, R9 ;  /* 0x0000001fff039819 */ /* 0x000fc60000011409 */
[----:B------:R0:W5:Y:S01]  /*169e0*/  @!P0 LDG.E R5, desc[UR52][R10.64] ;  /* 0x000000340a058981 */ /* 0x000162000c1e1900 */
[----:B--2---:R-:W-:-:S04]  /*169f0*/  @!P1 IMAD R2, R13, R6, RZ ;  /* 0x000000060d029224 */ /* 0x004fc800078e02ff */
[----:B0-----:R-:W-:Y:S02]  /*16a00*/  @!P1 IMAD R10, R35, R7, R2 ;  /* 0x00000007230a9224 */ /* 0x001fe400078e0202 */
[----:B------:R-:W-:-:S04]  /*16a10*/  @!P1 IMAD.MOV.U32 R2, RZ, RZ, R9 ;  /* 0x000000ffff029224 */ /* 0x000fc800078e0009 */
[----:B------:R-:W-:Y:S02]  /*16a20*/  @!P1 IMAD.WIDE.U32 R2, R35, R6, R2 ;  /* 0x0000000623029225 */ /* 0x000fe400078e0002 */
[----:B------:R-:W0:Y:S02]  /*16a30*/  @!P1 LDC.64 R6, c[0x0][0x418] ;  /* 0x00010600ff069b82 */ /* 0x000e240000000a00 */
[----:B------:R-:W-:Y:S02]  /*16a40*/  @!P1 IMAD.IADD R3, R3, 0x1, R10 ;  /* 0x0000000103039824 */ /* 0x000fe400078e020a */
[----:B----4-:R-:W-:Y:S01]  /*16a50*/  IMAD.MOV R13, RZ, RZ, -R8 ;  /* 0x000000ffff0d7224 */ /* 0x010fe200078e0a08 */
[----:B------:R-:W-:Y:S02]  /*16a60*/  LOP3.LUT R16, R16, 0xfffffffd, RZ, 0xc0, !PT ;  /* 0xfffffffd10107812 */ /* 0x000fe400078ec0ff */
[----:B0-----:R-:W-:Y:S01]  /*16a70*/  @!P1 LEA R10, P0, R2, R6, 0x2 ;  /* 0x00000006020a9211 */ /* 0x001fe200078010ff */
[----:B------:R-:W-:-:S03]  /*16a80*/  IMAD R6, R18, R13, R0 ;  /* 0x0000000d12067224 */ /* 0x000fc600078e0200 */
[----:B------:R-:W-:Y:S01]  /*16a90*/  @!P1 LEA.HI.X R11, R2, R7, R3, 0x2, P0 ;  /* 0x00000007020b9211 */ /* 0x000fe200000f1403 */
[----:B------:R-:W-:Y:S01]  /*16aa0*/  IMAD.U32 R0, RZ, RZ, UR43 ;  /* 0x0000002bff007e24 */ /* 0x000fe2000f8e00ff */
[----:B------:R-:W-:Y:S01]  /*16ab0*/  ISETP.GT.U32.AND P0, PT, R12, 0x9f, PT ;  /* 0x0000009f0c00780c */ /* 0x000fe20003f04070 */
[----:B------:R-:W-:-:S03]  /*16ac0*/  IMAD.MOV.U32 R7, RZ, RZ, RZ ;  /* 0x000000ffff077224 */ /* 0x000fc600078e00ff */
[----:B------:R-:W-:Y:S01]  /*16ad0*/  ISETP.NE.AND P2, PT, R0, 0x3, PT ;  /* 0x000000030000780c */ /* 0x000fe20003f45270 */
[----:B------:R-:W-:Y:S02]  /*16ae0*/  IMAD.MOV R3, RZ, RZ, -R9 ;  /* 0x000000ffff037224 */ /* 0x000fe400078e0a09 */
[----:B------:R-:W-:Y:S01]  /*16af0*/  IMAD.U32 R0, RZ, RZ, UR41 ;  /* 0x00000029ff007e24 */ /* 0x000fe2000f8e00ff */
[----:B------:R0:W5:Y:S01]  /*16b00*/  @!P1 LDG.E R7, desc[UR52][R10.64] ;  /* 0x000000340a079981 */ /* 0x000162000c1e1900 */
[----:B------:R-:W-:Y:S01]  /*16b10*/  IMAD R8, R18, R3, R4 ;  /* 0x0000000312087224 */ /* 0x000fe200078e0204 */
[----:B------:R-:W-:-:S03]  /*16b20*/  SHF.R.S32.HI R37, RZ, 0x1f, R26 ;  /* 0x0000001fff257819 */ /* 0x000fc6000001141a */
[----:B------:R-:W-:-:S04]  /*16b30*/  @P0 LOP3.LUT R16, R16, 0x2, RZ, 0xfc, !PT ;  /* 0x0000000210100812 */ /* 0x000fc800078efcff */
[----:B------:R-:W-:Y:S01]  /*16b40*/  LOP3.LUT R16, R16, 0xfffffffb, RZ, 0xc0, !PT ;  /* 0xfffffffb10107812 */ /* 0x000fe200078ec0ff */
[----:B0-----:R-:W-:-:S03]  /*16b50*/  VIADD R11, R0, 0xffffffff ;  /* 0xffffffff000b7836 */ /* 0x001fc60000000000 */
[----:B------:R-:W-:Y:S01]  /*16b60*/  @P2 LOP3.LUT R16, R16, 0x4, RZ, 0xfc, !PT ;  /* 0x0000000410102812 */ /* 0x000fe200078efcff */
[----:B------:R-:W-:Y:S06]  /*16b70*/  @!P2 BRA `(.L_x_1563) ;  /* 0x000000000004a947 */ /* 0x000fec0003800000 */
[----:B------:R-:W-:Y:S01]  /*16b80*/  BPT.TRAP 0x1 ;  /* 0x000000040000795c */ /* 0x000fe20000300000 */
.L_x_1563:
[----:B------:R-:W-:Y:S01]  /*16b90*/  IMAD R0, R32, 0x8, R17 ;  /* 0x0000000820007824 */ /* 0x000fe200078e0211 */
[----:B------:R-:W-:Y:S01]  /*16ba0*/  SHF.L.U32 R29, R36, 0x1f, RZ ;  /* 0x0000001f241d7819 */ /* 0x000fe200000006ff */
[----:B------:R-:W-:Y:S01]  /*16bb0*/  BSSY B0, `(.L_x_1564) ;  /* 0x0000004000007945 */ /* 0x000fe20003800000 */
[----:B------:R-:W-:Y:S02]  /*16bc0*/  SHF.R.S32.HI R21, RZ, 0x1f, R8 ;  /* 0x0000001fff157819 */ /* 0x000fe40000011408 */
[----:B------:R-:W0:Y:S02]  /*16bd0*/  SYNCS.PHASECHK.TRANS64.TRYWAIT P0, [R0+URZ+0x22880], R29 ;  /* 0x0228801d000075a7 */ /* 0x000e24000800017f */
[----:B0-----:R-:W-:Y:S05]  /*16be0*/  @!P0 BRA `(.L_x_1565) ;  /* 0x0000005000408947 */ /* 0x001fea0003800000 */
.L_x_1641:
[----:B------:R-:W-:Y:S05]  /*16bf0*/  BSYNC B0 ;  /* 0x0000000000007941 */ /* 0x000fea0003800000 */
.L_x_1564:
[----:B------:R-:W2:Y:S01]  /*16c00*/  LDL R12, [R1+0x8] ;  /* 0x00000800010c7983 */ /* 0x000ea20000100800 */
[----:B------:R-:W-:Y:S01]  /*16c10*/  ULDC.64 UR4, c[0x0][0x328] ;  /* 0x0000ca0000047ab9 */ /* 0x000fe20000000a00 */
[----:B-----5:R-:W-:Y:S01]  /*16c20*/  SHF.R.S32.HI R23, RZ, 0x1f, R7 ;  /* 0x0000001fff177819 */ /* 0x020fe20000011407 */
[----:B------:R-:W-:Y:S01]  /*16c30*/  IMAD R3, R21, UR4, RZ ;  /* 0x0000000415037c24 */ /* 0x000fe2000f8e02ff */
[----:B------:R-:W-:Y:S01]  /*16c40*/  ULDC.64 UR6, c[0x0][0x338] ;  /* 0x0000ce0000067ab9 */ /* 0x000fe20000000a00 */
[----:B------:R-:W1:Y:S01]  /*16c50*/  LDC R13, c[0x0][0x2f4] ;  /* 0x0000bd00ff0d7b82 */ /* 0x000e620000000800 */
[----:B------:R-:W-:Y:S01]  /*16c60*/  ULDC.64 UR8, c[0x0][0x330] ;  /* 0x0000cc0000087ab9 */ /* 0x000fe20000000a00 */
[C---:B------:R-:W-:Y:S01]  /*16c70*/  IMAD R4, R8.reuse, UR5, R3 ;  /* 0x0000000508047c24 */ /* 0x040fe2000f8e0203 */
[----:B------:R-:W-:Y:S01]  /*16c80*/  ULDC.64 UR10, c[0x0][0x318] ;  /* 0x0000c600000a7ab9 */ /* 0x000fe20000000a00 */
[----:B------:R-:W-:Y:S01]  /*16c90*/  IMAD.WIDE.U32 R2, R8, UR4, RZ ;  /* 0x0000000408027c25 */ /* 0x000fe2000f8e00ff */
[----:B------:R-:W-:-:S02]  /*16ca0*/  SHF.R.S32.HI R25, RZ, 0x1f, R6 ;  /* 0x0000001fff197819 */ /* 0x000fc40000011406 */
[----:B------:R-:W-:Y:S01]  /*16cb0*/  SHF.R.S32.HI R28, RZ, 0x1f, R5 ;  /* 0x0000001fff1c7819 */ /* 0x000fe20000011405 */
        /* <DEDUP_REMOVED lines=8> */
[----:B------:R-:W-:Y:S01]  /*16d40*/  IMAD.WIDE.U32 R2, R26, UR8, R2 ;  /* 0x000000081a027c25 */ /* 0x000fe2000f8e0002 */
[----:B-1----:R-:W-:-:S03]  /*16d50*/  ISETP.GE.AND P1, PT, R30, R13, PT ;  /* 0x0000000d1e00720c */ /* 0x002fc60003f26270 */
[----:B------:R-:W-:Y:S01]  /*16d60*/  IMAD R4, R25, UR4, RZ ;  /* 0x0000000419047c24 */ /* 0x000fe2000f8e02ff */
[----:B------:R-:W-:-:S03]  /*16d70*/  IADD3 R9, P0, R2, UR10, RZ ;  /* 0x0000000a02097c10 */ /* 0x000fc6000ff1e0ff */
[C---:B------:R-:W-:Y:S01]  /*16d80*/  IMAD R4, R6.reuse, UR5, R4 ;  /* 0x0000000506047c24 */ /* 0x040fe2000f8e0204 */
[----:B------:R-:W-:Y:S01]  /*16d90*/  IADD3.X R10, R3, UR11, R20, P0, !PT ;  /* 0x0000000b030a7c10 */ /* 0x000fe200087fe414 */
[----:B------:R-:W-:Y:S01]  /*16da0*/  IMAD.WIDE.U32 R2, R6, UR4, RZ ;  /* 0x0000000406027c25 */ /* 0x000fe2000f8e00ff */
[----:B------:R-:W-:Y:S01]  /*16db0*/  ISETP.GE.AND P0, PT, R30, R13, PT ;  /* 0x0000000d1e00720c */ /* 0x000fe20003f06270 */
[----:B------:R-:W-:Y:S01]  /*16dc0*/  UMOV UR4, 0xffffffff ;  /* 0xffffffff00047882 */ /* 0x000fe20000000000 */
[----:B------:R-:W1:Y:S01]  /*16dd0*/  S2R R13, SR_TID.X ;  /* 0x00000000000d7919 */ /* 0x000e620000002100 */
[----:B------:R-:W-:Y:S01]  /*16de0*/  IMAD.IADD R3, R3, 0x1, R4 ;  /* 0x0000000103037824 */ /* 0x000fe200078e0204 */
[----:B------:R-:W-:Y:S01]  /*16df0*/  @P1 LOP3.LUT R16, R16, 0x1, RZ, 0xfc, !PT ;  /* 0x0000000110101812 */ /* 0x000fe200078efcff */
[----:B------:R-:W-:Y:S02]  /*16e00*/  IMAD R4, R28, UR6, RZ ;  /* 0x000000061c047c24 */ /* 0x000fe4000f8e02ff */
[----:B------:R-:W-:Y:S01]  /*16e10*/  IMAD.WIDE.U32 R2, R5, UR6, R2 ;  /* 0x0000000605027c25 */ /* 0x000fe2000f8e0002 */
[----:B------:R-:W-:-:S03]  /*16e20*/  LOP3.LUT R16, R16, 0xffffff7f, RZ, 0xc0, !PT ;  /* 0xffffff7f10107812 */ /* 0x000fc600078ec0ff */
[----:B------:R-:W-:-:S04]  /*16e30*/  IMAD R4, R5, UR7, R4 ;  /* 0x0000000705047c24 */ /* 0x000fc8000f8e0204 */
[----:B------:R-:W-:Y:S02]  /*16e40*/  IMAD.IADD R3, R3, 0x1, R4 ;  /* 0x0000000103037824 */ /* 0x000fe400078e0204 */
[----:B------:R-:W-:-:S03]  /*16e50*/  IMAD.WIDE.U32 R2, R26, UR8, R2 ;  /* 0x000000081a027c25 */ /* 0x000fc6000f8e0002 */
[----:B------:R-:W-:Y:S01]  /*16e60*/  IADD3 R19, P1, R2, UR10, RZ ;  /* 0x0000000a02137c10 */ /* 0x000fe2000ff3e0ff */
[----:B------:R-:W-:-:S03]  /*16e70*/  IMAD.MOV.U32 R2, RZ, RZ, -0xa0 ;  /* 0xffffff60ff027424 */ /* 0x000fc600078e00ff */
[----:B------:R-:W-:Y:S01]  /*16e80*/  IADD3.X R20, R20, UR11, R3, P1, !PT ;  /* 0x0000000b14147c10 */ /* 0x000fe20008ffe403 */
[----:B------:R-:W-:Y:S01]  /*16e90*/  IMAD R11, R11, R2, UR40 ;  /* 0x000000280b0b7e24 */ /* 0x000fe2000f8e0202 */
[----:B-1----:R-:W-:-:S04]  /*16ea0*/  LOP3.LUT R13, R13, 0x7f, RZ, 0xc0, !PT ;  /* 0x0000007f0d0d7812 */ /* 0x002fc800078ec0ff */
[----:B------:R-:W-:-:S05]  /*16eb0*/  SHF.R.U32.HI R13, RZ, 0x3, R13 ;  /* 0x00000003ff0d7819 */ /* 0x000fca000001160d */
[----:B------:R-:W-:-:S05]  /*16ec0*/  IMAD.IADD R18, R11, 0x1, -R13 ;  /* 0x000000010b127824 */ /* 0x000fca00078e0a0d */
[----:B------:R-:W-:-:S13]  /*16ed0*/  ISETP.GE.AND P1, PT, R18, 0x1, PT ;  /* 0x000000011200780c */ /* 0x000fda0003f26270 */
[----:B------:R-:W-:Y:S01]  /*16ee0*/  @P1 LOP3.LUT R16, R16, 0x80, RZ, 0xfc, !PT ;  /* 0x0000008010101812 */ /* 0x000fe200078efcff */
[----:B--2---:R-:W-:Y:S01]  /*16ef0*/  IMAD R4, R32, 0x5000, R12 ;  /* 0x0000500020047824 */ /* 0x004fe200078e020c */
[----:B------:R-:W-:Y:S06]  /*16f00*/  BRA.DIV UR4, `(.L_x_1566) ;  /* 0x0000004e048c7947 */ /* 0x000fec000b800000 */
[----:B------:R-:W1:Y:S01]  /*16f10*/  SHFL.IDX PT, R2, R9, RZ, 0x181f ;  /* 0x00181fff09027589 */ /* 0x000e6200000e0000 */
[----:B------:R-:W-:Y:S01]  /*16f20*/  IMAD.IADD R4, R17, 0x1, R4 ;  /* 0x0000000111047824 */ /* 0x000fe200078e0204 */
[----:B------:R-:W-:Y:S02]  /*16f30*/  ISETP.GE.AND P3, PT, R18, 0x41, PT ;  /* 0x000000411200780c */ /* 0x000fe40003f66270 */
        /* <DEDUP_REMOVED lines=74> */
.L_x_1663:
        /* <DEDUP_REMOVED lines=9> */
.L_x_1567:
        /* <DEDUP_REMOVED lines=11> */
.L_x_1568:
[----:B------:R1:W-:Y:S01]  /*17520*/  SYNCS.ARRIVE.TRANS64.A1T0 RZ, [R0+URZ+0x22870], RZ ;  /* 0x022870ff00ff79a7 */ /* 0x0003e2000810003f */
[----:B------:R-:W-:Y:S05]  /*17530*/  @!P6 BRA `(.L_x_1569) ;  /* 0x000000000004e947 */ /* 0x000fea0003800000 */
[----:B------:R-:W-:Y:S01]  /*17540*/  BPT.TRAP 0x1 ;  /* 0x000000040000795c */ /* 0x000fe20000300000 */
.L_x_1569:
[----:B------:R-:W2:Y:S01]  /*17550*/  SYNCS.PHASECHK.TRANS64.TRYWAIT P0, [R0+URZ+0x22840], R29 ;  /* 0x0228401d000075a7 */ /* 0x000ea2000800017f */
[----:B------:R-:W-:Y:S04]  /*17560*/  BSSY B0, `(.L_x_1570) ;  /* 0x0000002000007945 */ /* 0x000fe80003800000 */
[----:B--2---:R-:W-:Y:S05]  /*17570*/  @!P0 BRA `(.L_x_1571) ;  /* 0x0000005400148947 */ /* 0x004fea0003800000 */
.L_x_1664:
[----:B------:R-:W-:Y:S05]  /*17580*/  BSYNC B0 ;  /* 0x0000000000007941 */ /* 0x000fea0003800000 */
.L_x_1570:
        /* <DEDUP_REMOVED lines=17> */
[----:B------:R-:W-:Y:S01]  /*176a0*/  IMAD R25, R25, UR4, RZ ;  /* 0x0000000419197c24 */ /* 0x000fe2000f8e02ff */
[----:B---3--:R-:W-:Y:S02]  /*176b0*/  ISETP.GE.AND P2, PT, R30, R11, PT ;  /* 0x0000000b1e00720c */ /* 0x008fe40003f46270 */
[----:B------:R-:W-:Y:S01]  /*176c0*/  IADD3.X R7, R3, UR11, R9, P0, !PT ;  /* 0x0000000b03077c10 */ /* 0x000fe200087fe409 */
[C---:B------:R-:W-:Y:S02]  /*176d0*/  IMAD R10, R6.reuse, UR5, R25 ;  /* 0x00000005060a7c24 */ /* 0x040fe4000f8e0219 */
        /* <DEDUP_REMOVED lines=56> */
[----:B------:R-:W-:Y:S01]  /*17a60*/  @P5 IMAD.MOV.U32 R3, RZ, RZ, R9 ;  /* 0x000000ffff035224 */ /* 0x000fe200078e0009 */
[----:B------:R-:W3:Y:S04]  /*17a70*/  SHFL.IDX PT, R14, R8, 0x6, 0x181f ;  /* 0x00d81f00080e7f89 */ /* 0x000ee800000e0000 */
        /* <DEDUP_REMOVED lines=23> */
.L_x_1686:
        /* <DEDUP_REMOVED lines=9> */
.L_x_1573:
        /* <DEDUP_REMOVED lines=11> */
.L_x_1574:
[----:B------:R3:W-:Y:S02]  /*17d30*/  SYNCS.ARRIVE.TRANS64.A1T0 RZ, [R0+URZ+0x22830], RZ ;  /* 0x022830ff00ff79a7 */ /* 0x0007e4000810003f */
[----:B------:R-:W-:Y:S05]  /*17d40*/  WARPSYNC.ALL ;  /* 0x0000000000007948 */ /* 0x000fea0003800000 */
[----:B0123--:R-:W-:Y:S01]  /*17d50*/  SHF.R.S32.HI R0, RZ, 0x1f, R22 ;  /* 0x0000001fff007819 */ /* 0x00ffe20000011416 */
[----:B------:R-:W-:Y:S01]  /*17d60*/  ULDC.64 UR4, c[0x0][0x298] ;  /* 0x0000a60000047ab9 */ /* 0x000fe20000000a00 */
[----:B------:R-:W-:Y:S03]  /*17d70*/  BSSY B6, `(.L_x_1575) ;  /* 0x0000019000067945 */ /* 0x000fe60003800000 */
[----:B------:R-:W-:-:S02]  /*17d80*/  IMAD R3, R0, UR4, RZ ;  /* 0x0000000400037c24 */ /* 0x000fc4000f8e02ff */
[----:B------:R-:W-:Y:S02]  /*17d90*/  VIADD R0, R17, 0x14400 ;  /* 0x0001440011007836 */ /* 0x000fe40000000000 */
[C---:B------:R-:W-:Y:S02]  /*17da0*/  IMAD R3, R22.reuse, UR5, R3 ;  /* 0x0000000516037c24 */ /* 0x040fe4000f8e0203 */
[----:B------:R-:W-:Y:S01]  /*17db0*/  IMAD.WIDE.U32 R22, R22, UR4, RZ ;  /* 0x0000000416167c25 */ /* 0x000fe2000f8e00ff */
[----:B------:R-:W-:Y:S01]  /*17dc0*/  BAR.SYNC.DEFER_BLOCKING 0x8, 0x180 ;  /* 0x0206000000007b1d */ /* 0x000fe20000010000 */
[----:B------:R-:W-:Y:S02]  /*17dd0*/  LOP3.LUT P0, RZ, R0, 0x3ff, RZ, 0xc0, !PT ;  /* 0x000003ff00ff7812 */ /* 0x000fe4000780c0ff */
[----:B------:R-:W-:-:S11]  /*17de0*/  IMAD.IADD R18, R23, 0x1, R3 ;  /* 0x0000000117127824 */ /* 0x000fd600078e0203 */
        /* <DEDUP_REMOVED lines=17> */
.L_x_1576:
[----:B------:R-:W-:Y:S05]  /*17f00*/  BSYNC B6 ;  /* 0x0000000000067941 */ /* 0x000fea0003800000 */
.L_x_1575:
[----:B------:R0:W5:Y:S01]  /*17f10*/  LDL R10, [R1+0x18] ;  /* 0x00001800010a7983 */ /* 0x0001620000100800 */
[----:B------:R-:W-:Y:S01]  /*17f20*/  UISETP.NE.AND UP0, UPT, UR46, URZ, UPT ;  /* 0x0000003f2e00728c */ /* 0x000fe2000bf05270 */
[----:B------:R-:W-:Y:S01]  /*17f30*/  IMAD.MOV.U32 R2, RZ, RZ, R22 ;  /* 0x000000ffff027224 */ /* 0x000fe200078e0016 */
[----:B------:R-:W-:Y:S01]  /*17f40*/  ULDC.64 UR4, c[0x0][0x2d8] ;  /* 0x0000b60000047ab9 */ /* 0x000fe20000000a00 */
[----:B------:R-:W1:Y:S01]  /*17f50*/  S2R R19, SR_TID.X ;  /* 0x0000000000137919 */ /* 0x000e620000002100 */
[----:B------:R-:W-:Y:S01]  /*17f60*/  IMAD R5, R37, UR4, RZ ;  /* 0x0000000425057c24 */ /* 0x000fe2000f8e02ff */
[----:B------:R-:W-:Y:S01]  /*17f70*/  LOP3.LUT P6, RZ, R16, 0x400, RZ, 0xc0, !PT ;  /* 0x0000040010ff7812 */ /* 0x000fe200078cc0ff */
[----:B------:R-:W-:Y:S01]  /*17f80*/  IMAD.MOV.U32 R3, RZ, RZ, R18 ;  /* 0x000000ffff037224 */ /* 0x000fe200078e0012 */
[----:B------:R-:W-:Y:S01]  /*17f90*/  PLOP3.LUT P0, PT, PT, PT, UP0, 0x80, 0x0 ;  /* 0x000000000000781c */ /* 0x000fe20003f0f008 */
[C---:B------:R-:W-:Y:S01]  /*17fa0*/  IMAD R5, R26.reuse, UR5, R5 ;  /* 0x000000051a057c24 */ /* 0x040fe2000f8e0205 */
[----:B------:R-:W-:Y:S01]  /*17fb0*/  SHF.R.S32.HI R0, RZ, 0x1f, R27 ;  /* 0x0000001fff007819 */ /* 0x000fe2000001141b */
[----:B------:R-:W-:Y:S01]  /*17fc0*/  IMAD.WIDE.U32 R2, R26, UR4, R2 ;  /* 0x000000041a027c25 */ /* 0x000fe2000f8e0002 */
[----:B------:R-:W-:Y:S01]  /*17fd0*/  PLOP3.LUT P1, PT, PT, PT, UP0, 0x80, 0x0 ;  /* 0x000000000000781c */ /* 0x000fe20003f2f008 */
[----:B------:R-:W-:Y:S01]  /*17fe0*/  @UP0 ULDC UR6, c[0x0][0x44c] ;  /* 0x0001130000060ab9 */ /* 0x000fe20000000800 */
[----:B------:R-:W-:Y:S01]  /*17ff0*/  SEL R4, R0, RZ, !P6 ;  /* 0x000000ff00047207 */ /* 0x000fe20007000000 */
[----:B------:R-:W-:Y:S01]  /*18000*/  IMAD.IADD R3, R3, 0x1, R5 ;  /* 0x0000000103037824 */ /* 0x000fe200078e0205 */
[----:B------:R-:W-:Y:S01]  /*18010*/  ULDC.64 UR4, c[0x0][0x2e0] ;  /* 0x0000b80000047ab9 */ /* 0x000fe20000000a00 */
[----:B------:R-:W2:Y:S01]  /*18020*/  LDC R5, c[0x0][0x448] ;  /* 0x00011200ff057b82 */ /* 0x000ea20000000800 */
[----:B------:R-:W-:-:S02]  /*18030*/  SEL R7, R27, RZ, !P6 ;  /* 0x000000ff1b077207 */ /* 0x000fc40007000000 */
[C---:B-1----:R-:W-:Y:S01]  /*18040*/  LOP3.LUT R20, R19.reuse, 0x7f, RZ, 0xc0, !PT ;  /* 0x0000007f13147812 */ /* 0x042fe200078ec0ff */
[----:B------:R-:W-:-:S03]  /*18050*/  IMAD.SHL.U32 R19, R19, 0x10, RZ ;  /* 0x0000001013137824 */ /* 0x000fc600078e00ff */
[----:B------:R-:W-:-:S04]  /*18060*/  SHF.R.U32.HI R20, RZ, 0x3, R20 ;  /* 0x00000003ff147819 */ /* 0x000fc80000011614 */
[----:B------:R-:W-:-:S05]  /*18070*/  LOP3.LUT R19, R20, 0x70, R19, 0xf8, !PT ;  /* 0x0000007014137812 */ /* 0x000fca00078ef813 */
[----:B------:R-:W-:-:S04]  /*18080*/  VIADD R0, R19, UR39 ;  /* 0x0000002713007c36 */ /* 0x000fc80008000000 */
[----:B------:R-:W-:Y:S01]  /*18090*/  @P0 IMAD.HI.U32 R8, R0, UR6, RZ ;  /* 0x0000000600080c27 */ /* 0x000fe2000f8e00ff */
[----:B------:R-:W-:-:S03]  /*180a0*/  @UP0 ULDC UR6, c[0x0][0x450] ;  /* 0x0001140000060ab9 */ /* 0x000fc60000000800 */
[----:B------:R-:W-:Y:S02]  /*180b0*/  IMAD R6, R4, UR4, RZ ;  /* 0x0000000404067c24 */ /* 0x000fe4000f8e02ff */
[----:B------:R-:W-:Y:S01]  /*180c0*/  IMAD.MOV.U32 R4, RZ, RZ, R0 ;  /* 0x000000ffff047224 */ /* 0x000fe200078e0000 */
[----:B------:R-:W-:Y:S01]  /*180d0*/  @P1 SHF.R.U32.HI R4, RZ, UR6, R8 ;  /* 0x00000006ff041c19 */ /* 0x000fe20008011608 */
[----:B------:R-:W-:-:S03]  /*180e0*/  IMAD R9, R7, UR5, R6 ;  /* 0x0000000507097c24 */ /* 0x000fc6000f8e0206 */
[----:B------:R-:W-:Y:S01]  /*180f0*/  SHF.R.S32.HI R6, RZ, 0x1f, R4 ;  /* 0x0000001fff067819 */ /* 0x000fe20000011404 */
[----:B------:R-:W-:Y:S01]  /*18100*/  IMAD.WIDE.U32 R2, R7, UR4, R2 ;  /* 0x0000000407027c25 */ /* 0x000fe2000f8e0002 */
[----:B------:R-:W-:Y:S01]  /*18110*/  ULDC.64 UR4, c[0x0][0x2d0] ;  /* 0x0000b40000047ab9 */ /* 0x000fe20000000a00 */
[----:B------:R-:W1:Y:S02]  /*18120*/  S2R R19, SR_TID.X ;  /* 0x0000000000137919 */ /* 0x000e640000002100 */
[----:B------:R-:W-:Y:S02]  /*18130*/  IMAD R7, R6, UR4, RZ ;  /* 0x0000000406077c24 */ /* 0x000fe4000f8e02ff */
[----:B------:R-:W-:Y:S02]  /*18140*/  IMAD.IADD R3, R3, 0x1, R9 ;  /* 0x0000000103037824 */ /* 0x000fe400078e0209 */
[----:B------:R-:W-:Y:S02]  /*18150*/  IMAD R9, R4, UR5, R7 ;  /* 0x0000000504097c24 */ /* 0x000fe4000f8e0207 */
[----:B------:R-:W-:-:S04]  /*18160*/  IMAD.MOV R7, RZ, RZ, -R4 ;  /* 0x000000ffff077224 */ /* 0x000fc800078e0a04 */
[----:B--2---:R-:W-:Y:S02]  /*18170*/  IMAD R7, R5, R7, R0 ;  /* 0x0000000705077224 */ /* 0x004fe400078e0200 */
[----:B------:R-:W-:Y:S01]  /*18180*/  IMAD.WIDE.U32 R2, R4, UR4, R2 ;  /* 0x0000000404027c25 */ /* 0x000fe2000f8e0002 */
[----:B------:R-:W-:Y:S02]  /*18190*/  ULDC.64 UR4, c[0x0][0x2c8] ;  /* 0x0000b20000047ab9 */ /* 0x000fe40000000a00 */
[----:B------:R-:W-:Y:S01]  /*181a0*/  SHF.R.S32.HI R0, RZ, 0x1f, R7 ;  /* 0x0000001fff007819 */ /* 0x000fe20000011407 */
[----:B------:R-:W-:-:S04]  /*181b0*/  IMAD.IADD R3, R3, 0x1, R9 ;  /* 0x0000000103037824 */ /* 0x000fc800078e0209 */
        /* <DEDUP_REMOVED lines=14> */
[----:B------:R-:W-:Y:S01]  /*182a0*/  VIADD R4, R18, UR39 ;  /* 0x0000002712047c36 */ /* 0x000fe20008000000 */
        /* <DEDUP_REMOVED lines=44> */
[----:B------:R-:W-:-:S03]  /*18570*/  ISETP.GE.AND P2, PT, R8, R5, PT ;  /* 0x000000050800720c */ /* 0x000fc60003f46270 */
[----:B------:R-:W2:Y:S10]  /*18580*/  SHFL.IDX PT, R6, R6, 0x7, 0x181f ;  /* 0x00f81f0006067f89 */ /* 0x000eb400000e0000 */
[----:B0-----:R-:W-:-:S02]  /*18590*/  @!P2 IADD3 R2, P1, R30, R14, RZ ;  /* 0x0000000e1e02a210 */ /* 0x001fc40007f3e0ff */
[----:B------:R0:W3:Y:S03]  /*185a0*/  SHFL.IDX PT, R14, R0, 0x7, 0x181f ;  /* 0x00f81f00000e7f89 */ /* 0x0000e600000e0000 */
[----:B-1----:R-:W-:-:S05]  /*185b0*/  @!P2 IMAD.X R3, RZ, RZ, R7, P1 ;  /* 0x000000ffff03a224 */ /* 0x002fca00008e0607 */
[----:B------:R0:W-:Y:S03]  /*185c0*/  @!P2 LDGSTS.E.BYPASS.LTC128B.128 [R10+0x17400], desc[UR52][R2.64], !P0 ;  /* 0x17400000020aafae */ /* 0x0001e6000c101d74 */
.L_x_1703:
[----:B------:R-:W-:-:S05]  /*185d0*/  VIADD R4, R4, 0x70 ;  /* 0x0000007004047836 */ /* 0x000fca0000000000 */
[----:B------:R-:W-:-:S13]  /*185e0*/  ISETP.GE.AND P1, PT, R4, R5, PT ;  /* 0x000000050400720c */ /* 0x000fda0003f26270 */
[----:B0--3--:R-:W-:-:S05]  /*185f0*/  @!P1 IADD3 R2, P2, R30, R14, RZ ;  /* 0x0000000e1e029210 */ /* 0x009fca0007f5e0ff */
[----:B--2---:R-:W-:-:S05]  /*18600*/  @!P1 IMAD.X R3, RZ, RZ, R6, P2 ;  /* 0x000000ffff039224 */ /* 0x004fca00010e0606 */
[----:B------:R-:W-:Y:S01]  /*18610*/  @!PT LDS RZ, [RZ] ;  /* 0x00000000fffff984 */ /* 0x000fe20000000800 */
[----:B------:R-:W-:Y:S01]  /*18620*/  @!PT LDS RZ, [RZ] ;  /* 0x00000000fffff984 */ /* 0x000fe20000000800 */
[----:B------:R-:W-:Y:S01]  /*18630*/  @!PT LDS RZ, [RZ] ;  /* 0x00000000fffff984 */ /* 0x000fe20000000800 */
[----:B------:R0:W-:Y:S01]  /*18640*/  @!P1 LDGSTS.E.BYPASS.LTC128B.128 [R10+0x17c00], desc[UR52][R2.64], !P0 ;  /* 0x17c00000020a9fae */ /* 0x0001e2000c101d74 */
[----:B------:R-:W-:Y:S01]  /*18650*/  PLOP3.LUT P0, PT, PT, PT, PT, 0x80, 0x0 ;  /* 0x000000000000781c */ /* 0x000fe20003f0f070 */
[----:B------:R-:W-:-:S12]  /*18660*/  NOP ;  /* 0x0000000000007918 */ /* 0x000fd80000000000 */
.L_x_1578:
        /* <DEDUP_REMOVED lines=18> */
.L_x_1704:
[----:B------:R-:W-:Y:S05]  /*18790*/  BSYNC B0 ;  /* 0x0000000000007941 */ /* 0x000fea0003800000 */
.L_x_1579:
[----:B------:R-:W-:-:S04]  /*187a0*/  UIADD3 UR4, UR41, -0x2, URZ ;  /* 0xfffffffe29047890 */ /* 0x000fc8000fffe03f */
[----:B------:R-:W-:-:S06]  /*187b0*/  UISETP.GE.AND UP0, UPT, UR4, UR42, UPT ;  /* 0x0000002a0400728c */ /* 0x000fcc000bf06270 */
[----:B------:R-:W-:-:S13]  /*187c0*/  PLOP3.LUT P0, PT, PT, PT, UP0, 0x80, 0x0 ;  /* 0x000000000000781c */ /* 0x000fda0003f0f008 */
[----:B------:R-:W-:Y:S05]  /*187d0*/  @!P0 BRA `(.L_x_1581) ;  /* 0x00000018002c8947 */ /* 0x000fea0003800000 */
[----:B------:R-:W-:Y:S02]  /*187e0*/  IMAD.MOV.U32 R20, RZ, RZ, R32 ;  /* 0x000000ffff147224 */ /* 0x000fe400078e0020 */
[----:B------:R-:W-:Y:S02]  /*187f0*/  IMAD.MOV.U32 R21, RZ, RZ, R36 ;  /* 0x000000ffff157224 */ /* 0x000fe400078e0024 */
[----:B------:R-:W-:-:S07]  /*18800*/  IMAD.U32 R34, RZ, RZ, UR4 ;  /* 0x00000004ff227e24 */ /* 0x000fce000f8e00ff */
.L_x_1601:
[----:B0-----:R-:W2:Y:S01]  /*18810*/  LDL R12, [R1] ;  /* 0x00000000010c7983 */ /* 0x001ea20000100800 */
[----:B-1----:R-:W1:Y:S01]  /*18820*/  LDC R2, c[0x0][0x430] ;  /* 0x00010c00ff027b82 */ /* 0x002e620000000800 */
[----:B0-----:R-:W0:Y:S01]  /*18830*/  S2R R0, SR_TID.X ;  /* 0x0000000000007919 */ /* 0x001e220000002100 */
[----:B------:R-:W3:Y:S01]  /*18840*/  S2R R6, SR_TID.X ;  /* 0x0000000000067919 */ /* 0x000ee20000002100 */
[----:B------:R-:W4:Y:S01]  /*18850*/  S2R R8, SR_TID.X ;  /* 0x0000000000087919 */ /* 0x000f220000002100 */
[----:B-1----:R-:W-:Y:S01]  /*18860*/  ISETP.NE.AND P0, PT, R2, 0x1, PT ;  /* 0x000000010200780c */ /* 0x002fe20003f05270 */
[----:B------:R-:W-:-:S12]  /*18870*/  IMAD.MOV.U32 R9, RZ, RZ, 0xa0 ;  /* 0x000000a0ff097424 */ /* 0x000fd800078e00ff */
[----:B------:R-:W1:Y:S01]  /*18880*/  @P0 LDC R5, c[0x0][0x434] ;  /* 0x00010d00ff050b82 */ /* 0x000e620000000800 */
[----:B0-----:R-:W-:-:S04]  /*18890*/  LOP3.LUT R0, R0, 0x7f, RZ, 0xc0, !PT ;  /* 0x0000007f00007812 */ /* 0x001fc800078ec0ff */
[----:B------:R-:W-:-:S03]  /*188a0*/  SHF.R.U32.HI R2, RZ, 0x3, R0 ;  /* 0x00000003ff027819 */ /* 0x000fc60000011600 */
[----:B------:R-:W0:Y:S01]  /*188b0*/  @P0 LDC R7, c[0x0][0x438] ;  /* 0x00010e00ff070b82 */ /* 0x000e220000000800 */
[C---:B---3--:R-:W-:Y:S01]  /*188c0*/  LOP3.LUT R0, R6.reuse, 0x7f, RZ, 0xc0, !PT ;  /* 0x0000007f06007812 */ /* 0x048fe200078ec0ff */
[----:B------:R-:W-:-:S06]  /*188d0*/  IMAD.SHL.U32 R6, R6, 0x10, RZ ;  /* 0x0000001006067824 */ /* 0x000fcc00078e00ff */
[----:B------:R-:W3:Y:S01]  /*188e0*/  @P0 LDC R3, c[0x0][0x434] ;  /* 0x00010d00ff030b82 */ /* 0x000ee20000000800 */
[----:B------:R-:W-:Y:S01]  /*188f0*/  LOP3.LUT R6, R2, 0x70, R6, 0xf8, !PT ;  /* 0x0000007002067812 */ /* 0x000fe200078ef806 */
[----:B------:R-:W-:Y:S01]  /*18900*/  IMAD R4, R34, R9, UR37 ;  /* 0x0000002522047e24 */ /* 0x000fe2000f8e0209 */
[----:B------:R-:W-:Y:S01]  /*18910*/  SHF.R.U32.HI R0, RZ, 0x3, R0 ;  /* 0x00000003ff007819 */ /* 0x000fe20000011600 */
[----:B----4-:R-:W-:-:S04]  /*18920*/  IMAD.SHL.U32 R8, R8, 0x10, RZ ;  /* 0x0000001008087824 */ /* 0x010fc800078e00ff */
[----:B------:R-:W4:Y:S01]  /*18930*/  @P0 LDC R2, c[0x0][0x438] ;  /* 0x00010e00ff020b82 */ /* 0x000f220000000800 */
[----:B------:R-:W-:Y:S01]  /*18940*/  IMAD.IADD R6, R6, 0x1, R4 ;  /* 0x0000000106067824 */ /* 0x000fe200078e0204 */
[----:B------:R-:W-:-:S03]  /*18950*/  LOP3.LUT R8, R0, 0x70, R8, 0xf8, !PT ;  /* 0x0000007000087812 */ /* 0x000fc600078ef808 */
[----:B-1----:R-:W-:Y:S01]  /*18960*/  @P0 IMAD.HI.U32 R0, R6, R5, RZ ;  /* 0x0000000506000227 */ /* 0x002fe200078e00ff */
[----:B------:R-:W-:-:S03]  /*18970*/  LOP3.LUT R8, R8, 0x80, RZ, 0xfc, !PT ;  /* 0x0000008008087812 */ /* 0x000fc600078efcff */
[----:B------:R-:W-:Y:S01]  /*18980*/  IMAD.MOV.U32 R10, RZ, RZ, R6 ;  /* 0x000000ffff0a7224 */ /* 0x000fe200078e0006 */
[----:B0-----:R-:W-:Y:S01]  /*18990*/  @P0 SHF.R.U32.HI R10, RZ, R7, R0 ;  /* 0x00000007ff0a0219 */ /* 0x001fe20000011600 */
[----:B------:R-:W-:Y:S01]  /*189a0*/  IMAD.IADD R0, R8, 0x1, R4 ;  /* 0x0000000108007824 */ /* 0x000fe200078e0204 */
[----:B------:R-:W-:Y:S05]  /*189b0*/  YIELD ;  /* 0x0000000000007946 */ /* 0x000fea0003800000 */
[----:B---3--:R-:W-:Y:S01]  /*189c0*/  @P0 IMAD.HI.U32 R3, R0, R3, RZ ;  /* 0x0000000300030227 */ /* 0x008fe200078e00ff */
[----:B------:R-:W-:Y:S01]  /*189d0*/  ULDC.64 UR4, c[0x0][0x428] ;  /* 0x00010a0000047ab9 */ /* 0x000fe20000000a00 */
[----:B------:R-:W-:-:S02]  /*189e0*/  ULDC.64 UR6, c[0x0][0x418] ;  /* 0x0001060000067ab9 */ /* 0x000fc40000000a00 */
[----:B------:R-:W-:Y:S01]  /*189f0*/  IMAD.MOV.U32 R11, RZ, RZ, R0 ;  /* 0x000000ffff0b7224 */ /* 0x000fe200078e0000 */
[----:B----4-:R-:W-:Y:S01]  /*18a00*/  @P0 SHF.R.U32.HI R11, RZ, R2, R3 ;  /* 0x00000002ff0b0219 */ /* 0x010fe20000011603 */
[--C-:B------:R-:W-:Y:S01]  /*18a10*/  IMAD.MOV.U32 R2, RZ, RZ, R10.reuse ;  /* 0x000000ffff027224 */ /* 0x100fe200078e000a */
[----:B------:R-:W-:-:S03]  /*18a20*/  SHF.R.S32.HI R3, RZ, 0x1f, R10 ;  /* 0x0000001fff037819 */ /* 0x000fc6000001140a */
[----:B------:R-:W-:Y:S01]  /*18a30*/  IMAD.WIDE.U32 R2, R35, UR4, R2 ;  /* 0x0000000423027c25 */ /* 0x000fe2000f8e0002 */
[----:B------:R-:W-:Y:S02]  /*18a40*/  ISETP.GT.U32.AND P1, PT, R8, 0x9f, PT ;  /* 0x0000009f0800780c */ /* 0x000fe40003f24070 */
[----:B------:R-:W-:Y:S01]  /*18a50*/  LEA R8, P0, R2, UR6, 0x2 ;  /* 0x0000000602087c11 */ /* 0x000fe2000f8010ff */
[----:B--2---:R-:W-:-:S04]  /*18a60*/  IMAD R4, R12, UR4, RZ ;  /* 0x000000040c047c24 */ /* 0x004fc8000f8e02ff */
[----:B------:R-:W-:-:S04]  /*18a70*/  IMAD R4, R35, UR5, R4 ;  /* 0x0000000523047c24 */ /* 0x000fc8000f8e0204 */
[----:B------:R-:W-:-:S05]  /*18a80*/  IMAD.IADD R3, R4, 0x1, R3 ;  /* 0x0000000104037824 */ /* 0x000fca00078e0203 */
[----:B------:R-:W-:-:S05]  /*18a90*/  LEA.HI.X R9, R2, UR7, R3, 0x2, P0 ;  /* 0x0000000702097c11 */ /* 0x000fca00080f1403 */
[----:B------:R0:W2:Y:S01]  /*18aa0*/  LDG.E R8, desc[UR52][R8.64] ;  /* 0x0000003408087981 */ /* 0x0000a2000c1e1900 */
[--C-:B------:R-:W-:Y:S01]  /*18ab0*/  @!P1 SHF.R.S32.HI R3, RZ, 0x1f, R11.reuse ;  /* 0x0000001fff039819 */ /* 0x100fe2000001140b */
[----:B------:R-:W-:Y:S02]  /*18ac0*/  @!P1 IMAD.MOV.U32 R2, RZ, RZ, R11 ;  /* 0x000000ffff029224 */ /* 0x000fe400078e000b */
[----:B------:R-:W-:Y:S02]  /*18ad0*/  IMAD.U32 R12, RZ, RZ, UR43 ;  /* 0x0000002bff0c7e24 */ /* 0x000fe4000f8e00ff */
[----:B------:R-:W-:Y:S01]  /*18ae0*/  @!P1 IMAD.WIDE.U32 R2, R35, UR4, R2 ;  /* 0x0000000423029c25 */ /* 0x000fe2000f8e0002 */
[----:B------:R-:W-:Y:S02]  /*18af0*/  ULDC UR4, c[0x0][0x430] ;  /* 0x00010c0000047ab9 */ /* 0x000fe40000000800 */
[----:B------:R-:W-:Y:S01]  /*18b00*/  ISETP.NE.AND P2, PT, R12, 0x3, PT ;  /* 0x000000030c00780c */ /* 0x000fe20003f45270 */
[----:B------:R-:W-:Y:S01]  /*18b10*/  @!P1 IMAD.IADD R3, R4, 0x1, R3 ;  /* 0x0000000104039824 */ /* 0x000fe200078e0203 */
[----:B------:R-:W-:Y:S01]  /*18b20*/  @!P1 LEA R4, P0, R2, UR6, 0x2 ;  /* 0x0000000602049c11 */ /* 0x000fe2000f8010ff */
[----:B------:R-:W-:-:S02]  /*18b30*/  VIADD R32, R20, 0x1 ;  /* 0x0000000114207836 */ /* 0x000fc40000000000 */
[----:B------:R-:W-:Y:S01]  /*18b40*/  IMAD.MOV.U32 R7, RZ, RZ, RZ ;  /* 0x000000ffff077224 */ /* 0x000fe200078e00ff */
[----:B------:R-:W-:Y:S01]  /*18b50*/  @!P1 LEA.HI.X R5, R2, UR7, R3, 0x2, P0 ;  /* 0x0000000702059c11 */ /* 0x000fe200080f1403 */
[----:B------:R-:W-:Y:S01]  /*18b60*/  IMAD.MOV R3, RZ, RZ, -R10 ;  /* 0x000000ffff037224 */ /* 0x000fe200078e0a0a */
[----:B------:R-:W-:Y:S01]  /*18b70*/  ISETP.NE.AND P0, PT, R32, 0x2, PT ;  /* 0x000000022000780c */ /* 0x000fe20003f05270 */
[----:B------:R-:W-:Y:S02]  /*18b80*/  IMAD.MOV R11, RZ, RZ, -R11 ;  /* 0x000000ffff0b7224 */ /* 0x000fe400078e0a0b */
[----:B------:R1:W5:Y:S01]  /*18b90*/  @!P1 LDG.E R7, desc[UR52][R4.64] ;  /* 0x0000003404079981 */ /* 0x000362000c1e1900 */
[----:B------:R-:W-:Y:S01]  /*18ba0*/  SEL R36, RZ, 0x1, P0 ;  /* 0x00000001ff247807 */ /* 0x000fe20000000000 */
[----:B0-----:R-:W-:Y:S01]  /*18bb0*/  IMAD R9, R11, UR4, R0 ;  /* 0x000000040b097c24 */ /* 0x001fe2000f8e0200 */
[C---:B------:R-:W-:Y:S01]  /*18bc0*/  ISETP.GT.AND P1, PT, R34.reuse, UR42, PT ;  /* 0x0000002a22007c0c */ /* 0x040fe2000bf24270 */
[----:B------:R-:W-:Y:S01]  /*18bd0*/  VIADD R34, R34, 0xffffffff ;  /* 0xffffffff22227836 */ /* 0x000fe20000000000 */
[----:B------:R-:W-:-:S02]  /*18be0*/  SEL R32, R32, RZ, P0 ;  /* 0x000000ff20207207 */ /* 0x000fc40000000000 */
[----:B------:R-:W-:Y:S01]  /*18bf0*/  LOP3.LUT R36, R21, R36, RZ, 0x3c, !PT ;  /* 0x0000002415247212 */ /* 0x000fe200078e3cff */
[----:B-1----:R-:W-:Y:S01]  /*18c00*/  IMAD R4, R3, UR4, R6 ;  /* 0x0000000403047c24 */ /* 0x002fe2000f8e0206 */
[----:B--2---:R-:W-:Y:S01]  /*18c10*/  SHF.R.S32.HI R28, RZ, 0x1f, R8 ;  /* 0x0000001fff1c7819 */ /* 0x004fe20000011408 */
[----:B------:R-:W-:Y:S06]  /*18c20*/  @!P2 BRA `(.L_x_1582) ;  /* 0x000000000004a947 */ /* 0x000fec0003800000 */
[----:B------:R-:W-:Y:S01]  /*18c30*/  BPT.TRAP 0x1 ;  /* 0x000000040000795c */ /* 0x000fe20000300000 */
.L_x_1582:
[----:B------:R-:W-:Y:S01]  /*18c40*/  IMAD R0, R32, 0x8, R17 ;  /* 0x0000000820007824 */ /* 0x000fe200078e0211 */
[----:B------:R-:W-:Y:S01]  /*18c50*/  SHF.L.U32 R29, R36, 0x1f, RZ ;  /* 0x0000001f241d7819 */ /* 0x000fe200000006ff */
[----:B------:R-:W-:Y:S01]  /*18c60*/  BSSY B0, `(.L_x_1583) ;  /* 0x0000004000007945 */ /* 0x000fe20003800000 */
[----:B------:R-:W-:Y:S02]  /*18c70*/  SHF.R.S32.HI R25, RZ, 0x1f, R4 ;  /* 0x0000001fff197819 */ /* 0x000fe40000011404 */
[----:B------:R-:W0:Y:S02]  /*18c80*/  SYNCS.PHASECHK.TRANS64.TRYWAIT P0, [R0+URZ+0x22880], R29 ;  /* 0x0228801d000075a7 */ /* 0x000e24000800017f */
[----:B0-----:R-:W-:Y:S05]  /*18c90*/  @!P0 BRA `(.L_x_1584) ;  /* 0x0000005000848947 */ /* 0x001fea0003800000 */
.L_x_1705:
[----:B------:R-:W-:Y:S05]  /*18ca0*/  BSYNC B0 ;  /* 0x0000000000007941 */ /* 0x000fea0003800000 */
.L_x_1583:
        /* <DEDUP_REMOVED lines=16> */
[C---:B------:R-:W-:Y:S02]  /*18db0*/  IMAD R10, R26.reuse, UR9, R10 ;  /* 0x000000091a0a7c24 */ /* 0x040fe4000f8e020a */
[----:B------:R-:W-:Y:S02]  /*18dc0*/  IMAD.IADD R3, R3, 0x1, R5 ;  /* 0x0000000103037824 */ /* 0x000fe400078e0205 */
[----:B------:R-:W-:Y:S02]  /*18dd0*/  IMAD R5, R23, UR4, RZ ;  /* 0x0000000417057c24 */ /* 0x000fe4000f8e02ff */
[----:B------:R-:W-:-:S04]  /*18de0*/  IMAD.WIDE.U32 R2, R26, UR8, R2 ;  /* 0x000000081a027c25 */ /* 0x000fc8000f8e0002 */
[C---:B------:R-:W-:Y:S01]  /*18df0*/  IMAD R5, R9.reuse, UR5, R5 ;  /* 0x0000000509057c24 */ /* 0x040fe2000f8e0205 */
        /* <DEDUP_REMOVED lines=22> */
[----:B-1----:R-:W-:-:S05]  /*18f60*/  IADD3 R2, P0, R30, R2, RZ ;  /* 0x000000021e027210 */ /* 0x002fca0007f1e0ff */
[----:B--2---:R-:W-:-:S05]  /*18f70*/  IMAD.X R3, RZ, RZ, R3, P0 ;  /* 0x000000ffff037224 */ /* 0x004fca00000e0603 */
[----:B------:R3:W-:Y:S02]  /*18f80*/  LDGSTS.E.BYPASS.LTC128B.128 [R6+0xa400], desc[UR52][R2.64], !P2 ;  /* 0x0a40000002067fae */ /* 0x0007e4000d101d74 */
[----:B---3--:R-:W-:Y:S02]  /*18f90*/  IADD3 R2, P0, R30, R12, RZ ;  /* 0x0000000c1e027210 */ /* 0x008fe40007f1e0ff */
[----:B------:R-:W-:Y:S03]  /*18fa0*/  SHFL.IDX PT, R12, R5, RZ, 0x181f ;  /* 0x00181fff050c7589 */ /* 0x000fe600000e0000 */
        /* <DEDUP_REMOVED lines=24> */
[----:B------:R-:W2:Y:S04]  /*19130*/  SHFL.IDX PT, R18, R10, RZ, 0x181f ;  /* 0x00181fff0a127589 */ /* 0x000ea800000e0000 */
[----:B------:R-:W3:Y:S01]  /*19140*/  SHFL.IDX PT, R10, R10, 0x1, 0x181f ;  /* 0x00381f000a0a7f89 */ /* 0x000ee200000e0000 */
[----:B0-----:R-:W-:-:S05]  /*19150*/  IADD3 R2, P0, R30, R2, RZ ;  /* 0x000000021e027210 */ /* 0x001fca0007f1e0ff */
[----:B-1----:R-:W-:-:S05]  /*19160*/  IMAD.X R3, RZ, RZ, R3, P0 ;  /* 0x000000ffff037224 */ /* 0x002fca00000e0603 */
[----:B------:R0:W-:Y:S02]  /*19170*/  LDGSTS.E.BYPASS.LTC128B.128 [R6+0xd400], desc[UR52][R2.64], !P2 ;  /* 0x0d40000002067fae */ /* 0x0001e4000d101d74 */
[----:B0-----:R-:W-:-:S05]  /*19180*/  IADD3 R2, P0, R30, R11, RZ ;  /* 0x0000000b1e027210 */ /* 0x001fca0007f1e0ff */
[----:B------:R-:W-:-:S05]  /*19190*/  IMAD.X R3, RZ, RZ, R31, P0 ;  /* 0x000000ffff037224 */ /* 0x000fca00000e061f */
[----:B------:R0:W-:Y:S02]  /*191a0*/  LDGSTS.E.BYPASS.LTC128B.128 [R6+0xdc00], desc[UR52][R2.64], !P2 ;  /* 0x0dc0000002067fae */ /* 0x0001e4000d101d74 */
[----:B0-----:R-:W-:-:S05]  /*191b0*/  IADD3 R2, P0, R30, R12, RZ ;  /* 0x0000000c1e027210 */ /* 0x001fca0007f1e0ff */
[----:B--2---:R-:W-:-:S05]  /*191c0*/  IMAD.X R3, RZ, RZ, R18, P0 ;  /* 0x000000ffff037224 */ /* 0x004fca00000e0612 */
[----:B------:R0:W-:Y:S04]  /*191d0*/  LDGSTS.E.BYPASS.LTC128B.128 [R6+0xe400], desc[UR52][R2.64], !P2 ;  /* 0x0e40000002067fae */ /* 0x0001e8000d101d74 */
[----:B0--3--:R0:W1:Y:S02]  /*191e0*/  SHFL.IDX PT, R2, R5, 0x1, 0x181f ;  /* 0x00381f0005027f89 */ /* 0x00906400000e0000 */
.L_x_1727:
        /* <DEDUP_REMOVED lines=8> */
.L_x_1586:
        /* <DEDUP_REMOVED lines=11> */
.L_x_1587:
[----:B------:R1:W-:Y:S01]  /*19320*/  SYNCS.ARRIVE.TRANS64.A1T0 RZ, [R0+URZ+0x22870], RZ ;  /* 0x022870ff00ff79a7 */ /* 0x0003e2000810003f */
[----:B------:R-:W-:Y:S05]  /*19330*/  @!P3 BRA `(.L_x_1588) ;  /* 0x000000000004b947 */ /* 0x000fea0003800000 */
[----:B------:R-:W-:Y:S01]  /*19340*/  BPT.TRAP 0x1 ;  /* 0x000000040000795c */ /* 0x000fe20000300000 */
.L_x_1588:
[----:B------:R-:W2:Y:S01]  /*19350*/  SYNCS.PHASECHK.TRANS64.TRYWAIT P0, [R0+URZ+0x22840], R29 ;  /* 0x0228401d000075a7 */ /* 0x000ea2000800017f */
[----:B------:R-:W-:Y:S04]  /*19360*/  BSSY B0, `(.L_x_1589) ;  /* 0x0000002000007945 */ /* 0x000fe80003800000 */
[----:B--2---:R-:W-:Y:S05]  /*19370*/  @!P0 BRA `(.L_x_1590) ;  /* 0x00000054009c8947 */ /* 0x004fea0003800000 */
.L_x_1728:
[----:B------:R-:W-:Y:S05]  /*19380*/  BSYNC B0 ;  /* 0x0000000000007941 */ /* 0x000fea0003800000 */
.L_x_1589:
        /* <DEDUP_REMOVED lines=13> */
[C---:B------:R-:W-:Y:S01]  /*19460*/  IMAD R8, R9.reuse, UR5, R8 ;  /* 0x0000000509087c24 */ /* 0x040fe2000f8e0208 */
        /* <DEDUP_REMOVED lines=26> */
[----:B------:R-:W-:Y:S02]  /*19610*/  SHFL.IDX PT, R14, R7, 0x1, 0x181f ;  /* 0x00381f00070e7f89 */ /* 0x000fe400000e0000 */
[----:B---3--:R-:W-:-:S05]  /*19620*/  IMAD.X R3, RZ, RZ, R3, P0 ;  /* 0x000000ffff037224 */ /* 0x008fca00000e0603 */
[----:B------:R4:W-:Y:S02]  /*19630*/  LDGSTS.E.BYPASS.LTC128B.128 [R6+0x18400], desc[UR52][R2.64], !P2 ;  /* 0x1840000002067fae */ /* 0x0009e4000d101d74 */
[----:B----4-:R-:W-:-:S05]  /*19640*/  IADD3 R2, P0, R30, R12, RZ ;  /* 0x0000000c1e027210 */ /* 0x010fca0007f1e0ff */
[----:B-----5:R-:W-:Y:S02]  /*19650*/  IMAD.X R3, RZ, RZ, R10, P0 ;  /* 0x000000ffff037224 */ /* 0x020fe400000e060a */
[----:B------:R-:W-:Y:S04]  /*19660*/  SHFL.IDX PT, R10, R4, 0x7, 0x181f ;  /* 0x00f81f00040a7f89 */ /* 0x000fe800000e0000 */
[----:B------:R1:W-:Y:S02]  /*19670*/  LDGSTS.E.BYPASS.LTC128B.128 [R6+0x18c00], desc[UR52][R2.64], !P2 ;  /* 0x18c0000002067fae */ /* 0x0003e4000d101d74 */
[----:B-1----:R-:W-:-:S05]  /*19680*/  IADD3 R2, P0, R30, R11, RZ ;  /* 0x0000000b1e027210 */ /* 0x002fca0007f1e0ff */
[----:B--2---:R-:W-:Y:S02]  /*19690*/  IMAD.X R3, RZ, RZ, R5, P0 ;  /* 0x000000ffff037224 */ /* 0x004fe400000e0605 */
[----:B------:R-:W-:Y:S04]  /*196a0*/  SHFL.IDX PT, R5, R7, RZ, 0x181f ;  /* 0x00181fff07057589 */ /* 0x000fe800000e0000 */
        /* <DEDUP_REMOVED lines=30> */
.L_x_1750:
        /* <DEDUP_REMOVED lines=8> */
.L_x_1592:
        /* <DEDUP_REMOVED lines=11> */
.L_x_1593:
[----:B------:R0:W-:Y:S02]  /*199c0*/  SYNCS.ARRIVE.TRANS64.A1T0 RZ, [R0+URZ+0x22830], RZ ;  /* 0x022830ff00ff79a7 */ /* 0x0001e4000810003f */
[----:B0-----:R-:W-:-:S05]  /*199d0*/  IMAD.U32 R0, RZ, RZ, UR44 ;  /* 0x0000002cff007e24 */ /* 0x001fca000f8e00ff */
[----:B------:R-:W-:-:S13]  /*199e0*/  ISETP.NE.AND P0, PT, R0, 0x3, PT ;  /* 0x000000030000780c */ /* 0x000fda0003f05270 */
[----:B------:R-:W-:Y:S05]  /*199f0*/  @!P0 BRA `(.L_x_1594) ;  /* 0x0000000000048947 */ /* 0x000fea0003800000 */
[----:B------:R-:W-:Y:S01]  /*19a00*/  BPT.TRAP 0x1 ;  /* 0x000000040000795c */ /* 0x000fe20000300000 */
.L_x_1594:
[----:B------:R-:W-:Y:S01]  /*19a10*/  LOP3.LUT R3, R21, 0x1, RZ, 0x3c, !PT ;  /* 0x0000000115037812 */ /* 0x000fe200078e3cff */
[----:B------:R-:W-:Y:S01]  /*19a20*/  IMAD R18, R20, 0x8, R17 ;  /* 0x0000000814127824 */ /* 0x000fe200078e0211 */
[----:B------:R-:W-:Y:S02]  /*19a30*/  BSSY B0, `(.L_x_1595) ;  /* 0x0000004000007945 */ /* 0x000fe40003800000 */
[----:B------:R-:W-:-:S04]  /*19a40*/  SHF.L.U32 R3, R3, 0x1f, RZ ;  /* 0x0000001f03037819 */ /* 0x000fc800000006ff */
[----:B------:R-:W0:Y:S02]  /*19a50*/  SYNCS.PHASECHK.TRANS64.TRYWAIT P2, [R18+URZ+0x22870], R3 ;  /* 0x02287003120075a7 */ /* 0x000e24000804017f */
[----:B0-----:R-:W-:Y:S05]  /*19a60*/  @!P2 BRA `(.L_x_1596) ;  /* 0x0000005800a4a947 */ /* 0x001fea0003800000 */
.L_x_1751:
[----:B------:R-:W-:Y:S05]  /*19a70*/  BSYNC B0 ;  /* 0x0000000000007941 */ /* 0x000fea0003800000 */
.L_x_1595:
[----:B------:R-:W-:-:S05]  /*19a80*/  IMAD.U32 R0, RZ, RZ, UR43 ;  /* 0x0000002bff007e24 */ /* 0x000fca000f8e00ff */
[----:B------:R-:W-:-:S13]  /*19a90*/  ISETP.NE.AND P2, PT, R0, 0x3, PT ;  /* 0x000000030000780c */ /* 0x000fda0003f45270 */
[----:B------:R-:W-:Y:S05]  /*19aa0*/  @!P2 BRA `(.L_x_1597) ;  /* 0x000000000004a947 */ /* 0x000fea0003800000 */
[----:B------:R-:W-:Y:S01]  /*19ab0*/  BPT.TRAP 0x1 ;  /* 0x000000040000795c */ /* 0x000fe20000300000 */
.L_x_1597:
[----:B0-----:R-:W-:Y:S01]  /*19ac0*/  SHF.L.U32 R3, R21, 0x1f, RZ ;  /* 0x0000001f15037819 */ /* 0x001fe200000006ff */
[----:B------:R-:W-:-:S03]  /*19ad0*/  IMAD R2, R20, 0x5000, RZ ;  /* 0x0000500014027824 */ /* 0x000fc600078e02ff */
[----:B------:R-:W0:Y:S02]  /*19ae0*/  SYNCS.PHASECHK.TRANS64.TRYWAIT P2, [R18+URZ+0x22860], R3 ;  /* 0x02286003120075a7 */ /* 0x000e24000804017f */
[----:B0-----:R-:W-:Y:S05]  /*19af0*/  @!P2 BRA `(.L_x_1598) ;  /* 0x000000580094a947 */ /* 0x001fea0003800000 */
.L_x_1752:
[----:B------:R-:W2:Y:S04]  /*19b00*/  LDL R0, [R1+0x10] ;  /* 0x0000100001007983 */ /* 0x000ea80000100800 */
[----:B------:R-:W0:Y:S04]  /*19b10*/  LDL R13, [R1+0x14] ;  /* 0x00001400010d7983 */ /* 0x000e280000100800 */
[----:B------:R-:W3:Y:S01]  /*19b20*/  LDL R12, [R1+0xc] ;  /* 0x00000c00010c7983 */ /* 0x000ee20000100800 */
[----:B------:R-:W-:Y:S05]  /*19b30*/  WARPSYNC.ALL ;  /* 0x0000000000007948 */ /* 0x000fea0003800000 */
[----:B------:R-:W-:-:S05]  /*19b40*/  IMAD.U32 R19, RZ, RZ, UR43 ;  /* 0x0000002bff137e24 */ /* 0x000fca000f8e00ff */
[----:B------:R-:W-:Y:S02]  /*19b50*/  ISETP.NE.AND P2, PT, R19, 0x3, PT ;  /* 0x000000031300780c */ /* 0x000fe40003f45270 */
[----:B--2---:R-:W-:-:S05]  /*19b60*/  LOP3.LUT R0, R2, R0, RZ, 0xfc, !PT ;  /* 0x0000000002007212 */ /* 0x004fca00078efcff */
[C---:B------:R-:W-:Y:S01]  /*19b70*/  IMAD.IADD R0, R17.reuse, 0x1, R0 ;  /* 0x0000000111007824 */ /* 0x040fe200078e0200 */
[----:B---3--:R-:W-:-:S03]  /*19b80*/  IADD3 R2, R17, R2, R12 ;  /* 0x0000000211027210 */ /* 0x008fc60007ffe00c */
[----:B0-----:R-:W-:Y:S01]  /*19b90*/  IMAD.IADD R3, R13, 0x1, R0 ;  /* 0x000000010d037824 */ /* 0x001fe200078e0200 */
        /* <DEDUP_REMOVED lines=68> */
.L_x_1599:
[----:B-1----:R1:W-:Y:S01]  /*19fe0*/  SYNCS.ARRIVE.TRANS64.A1T0 RZ, [R18+URZ+0x22850], RZ ;  /* 0x022850ff12ff79a7 */ /* 0x0023e2000810003f */
[----:B------:R-:W-:Y:S06]  /*19ff0*/  BAR.SYNC.DEFER_BLOCKING 0x2, 0x80 ;  /* 0x0082000000007b1d */ /* 0x000fec0000010000 */
[----:B------:R-:W-:Y:S05]  /*1a000*/  @!P0 BRA `(.L_x_1600) ;  /* 0x0000000000048947 */ /* 0x000fea0003800000 */
[----:B------:R-:W-:Y:S01]  /*1a010*/  BPT.TRAP 0x1 ;  /* 0x000000040000795c */ /* 0x000fe20000300000 */
.L_x_1600:
[----:B------:R-:W2:Y:S01]  /*1a020*/  LDL R0, [R1+0x4] ;  /* 0x0000040001007983 */ /* 0x000ea20000100800 */
[----:B-1----:R-:W-:Y:S02]  /*1a030*/  VIADD R18, R18, 0x22880 ;  /* 0x0002288012127836 */ /* 0x002fe40000000000 */
[----:B------:R-:W-:Y:S02]  /*1a040*/  IMAD.MOV.U32 R20, RZ, RZ, R32 ;  /* 0x000000ffff147224 */ /* 0x000fe400078e0020 */
[----:B------:R-:W-:Y:S01]  /*1a050*/  IMAD.MOV.U32 R21, RZ, RZ, R36 ;  /* 0x000000ffff157224 */ /* 0x000fe200078e0024 */
[----:B--2---:R-:W-:-:S04]  /*1a060*/  PRMT R18, R0, 0x654, R18 ;  /* 0x0000065400127816 */ /* 0x004fc80000000012 */
[----:B------:R1:W-:Y:S01]  /*1a070*/  SYNCS.ARRIVE.TRANS64.RED.A1T0 RZ, [R18+URZ], RZ ;  /* 0x000000ff12ff79a7 */ /* 0x0003e2000810043f */
[----:B------:R-:W-:Y:S05]  /*1a080*/  @P1 BRA `(.L_x_1601) ;  /* 0xffffffe400e01947 */ /* 0x000fea000383ffff */
.L_x_1581:
[----:B0-----:R-:W0:Y:S01]  /*1a090*/  S2R R0, SR_TID.X ;  /* 0x0000000000007919 */ /* 0x001e220000002100 */
[----:B------:R-:W-:Y:S01]  /*1a0a0*/  BSSY B0, `(.L_x_1602) ;  /* 0x0000012000007945 */ /* 0x000fe20003800000 */
[----:B0-----:R-:W-:Y:S01]  /*1a0b0*/  LOP3.LUT R2, R0, 0x7f, RZ, 0xc0, !PT ;  /* 0x0000007f00027812 */ /* 0x001fe200078ec0ff */
[----:B------:R-:W-:-:S03]  /*1a0c0*/  IMAD.U32 R0, RZ, RZ, UR44 ;  /* 0x0000002cff007e24 */ /* 0x000fc6000f8e00ff */
[----:B------:R-:W-:Y:S02]  /*1a0d0*/  ISETP.NE.AND P1, PT, R2, RZ, PT ;  /* 0x000000ff0200720c */ /* 0x000fe40003f25270 */
[----:B------:R-:W-:-:S11]  /*1a0e0*/  ISETP.NE.AND P0, PT, R0, 0x3, PT ;  /* 0x000000030000780c */ /* 0x000fd60003f05270 */
        /* <DEDUP_REMOVED lines=12> */
[----:B0-----:R-:W-:-:S07]  /*1a1b0*/  IADD3 R24, R0, UR45, R7 ;  /* 0x0000002d00187c10 */ /* 0x001fce000fffe007 */
.L_x_1603:
[----:B------:R-:W-:Y:S05]  /*1a1c0*/  BSYNC B0 ;  /* 0x0000000000007941 */ /* 0x000fea0003800000 */
.L_x_1602:
[----:B------:R-:W-:Y:S05]  /*1a1d0*/  @!P0 BRA `(.L_x_1604) ;  /* 0x0000000000048947 */ /* 0x000fea0003800000 */
[----:B------:R-:W-:Y:S01]  /*1a1e0*/  BPT.TRAP 0x1 ;  /* 0x000000040000795c */ /* 0x000fe20000300000 */
.L_x_1604:
[----:B------:R-:W-:Y:S01]  /*1a1f0*/  LOP3.LUT R3, R36, 0x1, RZ, 0x3c, !PT ;  /* 0x0000000124037812 */ /* 0x000fe200078e3cff */
[----:B-1----:R-:W-:Y:S01]  /*1a200*/  IMAD R18, R32, 0x8, R17 ;  /* 0x0000000820127824 */ /* 0x002fe200078e0211 */
[----:B------:R-:W-:Y:S02]  /*1a210*/  BSSY B0, `(.L_x_1605) ;  /* 0x0000004000007945 */ /* 0x000fe40003800000 */
[----:B------:R-:W-:-:S04]  /*1a220*/  SHF.L.U32 R3, R3, 0x1f, RZ ;  /* 0x0000001f03037819 */ /* 0x000fc800000006ff */
[----:B------:R-:W0:Y:S02]  /*1a230*/  SYNCS.PHASECHK.TRANS64.TRYWAIT P1, [R18+URZ+0x22870], R3 ;  /* 0x02287003120075a7 */ /* 0x000e24000802017f */
[----:B0-----:R-:W-:Y:S05]  /*1a240*/  @!P1 BRA `(.L_x_1606) ;  /* 0x0000005000d49947 */ /* 0x001fea0003800000 */
.L_x_1753:
[----:B------:R-:W-:Y:S05]  /*1a250*/  BSYNC B0 ;  /* 0x0000000000007941 */ /* 0x000fea0003800000 */
.L_x_1605:
[----:B------:R-:W-:-:S05]  /*1a260*/  IMAD.U32 R0, RZ, RZ, UR43 ;  /* 0x0000002bff007e24 */ /* 0x000fca000f8e00ff */
[----:B------:R-:W-:-:S13]  /*1a270*/  ISETP.NE.AND P1, PT, R0, 0x3, PT ;  /* 0x000000030000780c */ /* 0x000fda0003f25270 */
[----:B------:R-:W-:Y:S05]  /*1a280*/  @!P1 BRA `(.L_x_1607) ;  /* 0x0000000000049947 */ /* 0x000fea0003800000 */
[----:B------:R-:W-:Y:S01]  /*1a290*/  BPT.TRAP 0x1 ;  /* 0x000000040000795c */ /* 0x000fe20000300000 */
.L_x_1607:
[----:B0-----:R-:W-:-:S04]  /*1a2a0*/  SHF.L.U32 R3, R36, 0x1f, RZ ;  /* 0x0000001f24037819 */ /* 0x001fc800000006ff */
[----:B------:R-:W0:Y:S02]  /*1a2b0*/  SYNCS.PHASECHK.TRANS64.TRYWAIT P1, [R18+URZ+0x22860], R3 ;  /* 0x02286003120075a7 */ /* 0x000e24000802017f */
[----:B0-----:R-:W-:Y:S05]  /*1a2c0*/  @!P1 BRA `(.L_x_1608) ;  /* 0x0000005000c89947 */ /* 0x001fea0003800000 */
.L_x_1754:
[----:B------:R-:W2:Y:S04]  /*1a2d0*/  LDL R2, [R1+0x10] ;  /* 0x0000100001027983 */ /* 0x000ea80000100800 */
[----:B------:R-:W0:Y:S04]  /*1a2e0*/  LDL R4, [R1+0x14] ;  /* 0x0000140001047983 */ /* 0x000e280000100800 */
[----:B------:R-:W3:Y:S01]  /*1a2f0*/  LDL R19, [R1+0xc] ;  /* 0x00000c0001137983 */ /* 0x000ee20000100800 */
[----:B------:R-:W-:Y:S01]  /*1a300*/  IMAD R0, R32, 0x5000, RZ ;  /* 0x0000500020007824 */ /* 0x000fe200078e02ff */
        /* <DEDUP_REMOVED lines=75> */
.L_x_1609:
[----:B-1----:R1:W-:Y:S01]  /*1a7c0*/  SYNCS.ARRIVE.TRANS64.A1T0 RZ, [R18+URZ+0x22850], RZ ;  /* 0x022850ff12ff79a7 */ /* 0x0023e2000810003f */
[----:B------:R-:W-:Y:S06]  /*1a7d0*/  BAR.SYNC.DEFER_BLOCKING 0x2, 0x80 ;  /* 0x0082000000007b1d */ /* 0x000fec0000010000 */
[----:B------:R-:W-:Y:S05]  /*1a7e0*/  @!P0 BRA `(.L_x_1610) ;  /* 0x0000000000048947 */ /* 0x000fea0003800000 */
[----:B------:R-:W-:Y:S01]  /*1a7f0*/  BPT.TRAP 0x1 ;  /* 0x000000040000795c */ /* 0x000fe20000300000 */
.L_x_1610:
[----:B0-----:R-:W2:Y:S01]  /*1a800*/  LDL R0, [R1+0x4] ;  /* 0x0000040001007983 */ /* 0x001ea20000100800 */
[----:B-1----:R-:W-:Y:S02]  /*1a810*/  VIADD R18, R18, 0x22880 ;  /* 0x0002288012127836 */ /* 0x002fe40000000000 */
[----:B------:R-:W-:-:S05]  /*1a820*/  VIADD R32, R32, 0x1 ;  /* 0x0000000120207836 */ /* 0x000fca0000000000 */
[----:B------:R-:W-:-:S04]  /*1a830*/  ISETP.NE.AND P0, PT, R32, 0x2, PT ;  /* 0x000000022000780c */ /* 0x000fc80003f05270 */
[----:B------:R-:W-:Y:S02]  /*1a840*/  SEL R3, RZ, 0x1, P0 ;  /* 0x00000001ff037807 */ /* 0x000fe40000000000 */
[----:B------:R-:W-:Y:S02]  /*1a850*/  SEL R32, R32, RZ, P0 ;  /* 0x000000ff20207207 */ /* 0x000fe40000000000 */
[----:B------:R-:W-:Y:S02]  /*1a860*/  LOP3.LUT R36, R36, R3, RZ, 0x3c, !PT ;  /* 0x0000000324247212 */ /* 0x000fe400078e3cff */
[----:B--2---:R-:W-:-:S04]  /*1a870*/  PRMT R18, R0, 0x654, R18 ;  /* 0x0000065400127816 */ /* 0x004fc80000000012 */
[----:B------:R0:W-:Y:S03]  /*1a880*/  SYNCS.ARRIVE.TRANS64.RED.A1T0 RZ, [R18+URZ], RZ ;  /* 0x000000ff12ff79a7 */ /* 0x0001e6000810043f */
.L_x_1553:
[----:B------:R-:W-:Y:S05]  /*1a890*/  BSYNC B7 ;  /* 0x0000000000077941 */ /* 0x000fea0003800000 */
.L_x_1551:
[----:B------:R-:W-:-:S13]  /*1a8a0*/  LOP3.LUT P0, RZ, R16, 0x800, RZ, 0xc0, !PT ;  /* 0x0000080010ff7812 */ /* 0x000fda000780c0ff */
[----:B------:R-:W-:Y:S05]  /*1a8b0*/  @!P0 BRA `(.L_x_1611) ;  /* 0x0000000000288947 */ /* 0x000fea0003800000 */
[----:B------:R-:W1:Y:S08]  /*1a8c0*/  S2UR UR4, SR_CgaCtaId ;  /* 0x00000000000479c3 */ /* 0x000e700000008800 */
[----:B------:R-:W-:Y:S01]  /*1a8d0*/  BAR.SYNC.DEFER_BLOCKING 0x5, 0x180 ;  /* 0x0146000000007b1d */ /* 0x000fe20000010000 */
[----:B------:R-:W-:Y:S01]  /*1a8e0*/  MOV R17, 0x400 ;  /* 0x0000040000117802 */ /* 0x000fe20000000f00 */
[----:B-1----:R-:W-:-:S05]  /*1a8f0*/  IMAD.U32 R0, RZ, RZ, UR4 ;  /* 0x00000004ff007e24 */ /* 0x002fca000f8e00ff */
[----:B------:R-:W-:Y:S01]  /*1a900*/  LEA R17, R0, R17, 0x18 ;  /* 0x0000001100117211 */ /* 0x000fe200078ec0ff */
[----:B------:R-:W-:Y:S04]  /*1a910*/  STL [R1+0x4], R0 ;  /* 0x0000040001007387 */ /* 0x000fe80000100800 */
[----:B------:R-:W1:Y:S02]  /*1a920*/  LDS.128 R24, [R17+0x228d0] ;  /* 0x0228d00011187984 */ /* 0x000e640000000c00 */
[----:B-1----:R-:W-:Y:S01]  /*1a930*/  R2UR UR4, R25 ;  /* 0x00000000190472ca */ /* 0x002fe200000e0000 */
[----:B------:R-:W-:Y:S06]  /*1a940*/  BAR.ARV 0x4, 0x180 ;  /* 0x0106000000007b1d */ /* 0x000fec0000002000 */
[----:B------:R-:W-:Y:S08]  /*1a950*/  BRA `(.L_x_1612) ;  /* 0x0000000800d07947 */ /* 0x000ff00003800000 */
.L_x_1611:
[----:B------:R-:W1:Y:S01]  /*1a960*/  S2R R0, SR_TID.X ;  /* 0x0000000000007919 */ /* 0x000e620000002100 */
[----:B------:R-:W-:Y:S01]  /*1a970*/  ULDC UR4, c[0x0][0xc3c] ;  /* 0x00030f0000047ab9 */ /* 0x000fe20000000800 */
[----:B------:R-:W-:Y:S01]  /*1a980*/  IMAD.MOV.U32 R4, RZ, RZ, RZ ;  /* 0x000000ffff047224 */ /* 0x000fe200078e00ff */
[----:B-1----:R-:W-:-:S04]  /*1a990*/  LOP3.LUT R7, R0, 0x1f, RZ, 0xc0, !PT ;  /* 0x0000001f00077812 */ /* 0x002fc800078ec0ff */
[----:B------:R-:W-:Y:S01]  /*1a9a0*/  ISETP.NE.AND P0, PT, R7, 0x1f, PT ;  /* 0x0000001f0700780c */ /* 0x000fe20003f05270 */
[----:B------:R-:W-:-:S05]  /*1a9b0*/  IMAD.IADD R5, R27, 0x1, R7 ;  /* 0x000000011b057824 */ /* 0x000fca00078e0207 */
        /* <DEDUP_REMOVED lines=17> */
[----:B-1----:R-:W-:Y:S02]  /*1aad0*/  SEL R3, R6, RZ, P3 ;  /* 0x000000ff06037207 */ /* 0x002fe40001800000 */
[----:B------:R-:W-:Y:S03]  /*1aae0*/  SHFL.IDX PT, R6, R24, 0x1, 0x1f ;  /* 0x00201f0018067f89 */ /* 0x000fe600000e0000 */
[----:B------:R-:W-:Y:S02]  /*1aaf0*/  IMAD.IADD R3, R0, 0x1, R3 ;  /* 0x0000000100037824 */ /* 0x000fe400078e0203 */
[----:B------:R-:W1:Y:S03]  /*1ab00*/  LDC R0, c[0x0][0xc38] ;  /* 0x00030e00ff007b82 */ /* 0x000e660000000800 */
[----:B------:R-:W2:Y:S02]  /*1ab10*/  SHFL.UP PT, R2, R3, 0x8, RZ ;  /* 0x0500000003027989 */ /* 0x000ea400000e00ff */
[----:B--2---:R-:W-:-:S05]  /*1ab20*/  SEL R2, R2, RZ, P4 ;  /* 0x000000ff02027207 */ /* 0x004fca0002000000 */
[----:B------:R-:W-:-:S05]  /*1ab30*/  IMAD.IADD R2, R3, 0x1, R2 ;  /* 0x0000000103027824 */ /* 0x000fca00078e0202 */
[----:B------:R-:W2:Y:S02]  /*1ab40*/  SHFL.UP PT, R5, R2, 0x10, RZ ;  /* 0x0600000002057989 */ /* 0x000ea400000e00ff */
[----:B--2---:R-:W-:-:S05]  /*1ab50*/  SEL R5, R5, RZ, P5 ;  /* 0x000000ff05057207 */ /* 0x004fca0002800000 */
[----:B------:R-:W-:Y:S02]  /*1ab60*/  IMAD.IADD R7, R2, 0x1, R5 ;  /* 0x0000000102077824 */ /* 0x000fe400078e0205 */
[----:B------:R-:W-:Y:S04]  /*1ab70*/  SHFL.IDX PT, R5, R24, RZ, 0x1f ;  /* 0x00001fff18057589 */ /* 0x000fe800000e0000 */
[----:B------:R-:W1:Y:S02]  /*1ab80*/  SHFL.IDX PT, R9, R7, 0x1f, 0x1f ;  /* 0x03e01f0007097f89 */ /* 0x000e6400000e0000 */
[----:B-1----:R-:W-:-:S04]  /*1ab90*/  IMAD R9, R9, R0, RZ ;  /* 0x0000000009097224 */ /* 0x002fc800078e02ff */
[----:B------:R-:W-:-:S05]  /*1aba0*/  IMAD.IADD R6, R6, 0x1, R9 ;  /* 0x0000000106067824 */ /* 0x000fca00078e0209 */
[----:B------:R-:W-:-:S13]  /*1abb0*/  ISETP.GT.AND P6, PT, R6, R5, PT ;  /* 0x000000050600720c */ /* 0x000fda0003fc4270 */
[----:B------:R-:W-:Y:S05]  /*1abc0*/  @P6 BRA `(.L_x_1613) ;  /* 0x0000000000946947 */ /* 0x000fea0003800000 */
.L_x_1617:
[----:B------:R-:W-:-:S05]  /*1abd0*/  VIADD R27, R27, 0x1f ;  /* 0x0000001f1b1b7836 */ /* 0x000fca0000000000 */
[----:B------:R-:W-:-:S13]  /*1abe0*/  ISETP.GE.AND P6, PT, R27, UR4, PT ;  /* 0x000000041b007c0c */ /* 0x000fda000bfc6270 */
[----:B------:R-:W-:Y:S05]  /*1abf0*/  @P6 BRA `(.L_x_1614) ;  /* 0x0000000400e86947 */ /* 0x000fea0003800000 */
[----:B------:R-:W1:Y:S01]  /*1ac00*/  S2R R0, SR_TID.X ;  /* 0x0000000000007919 */ /* 0x000e620000002100 */
[----:B------:R-:W-:Y:S01]  /*1ac10*/  BSSY B0, `(.L_x_1615) ;  /* 0x0000009000007945 */ /* 0x000fe20003800000 */
[----:B------:R-:W-:Y:S01]  /*1ac20*/  IMAD.MOV.U32 R4, RZ, RZ, RZ ;  /* 0x000000ffff047224 */ /* 0x000fe200078e00ff */
[----:B-1----:R-:W-:-:S05]  /*1ac30*/  LOP3.LUT R0, R0, 0x1f, RZ, 0xc0, !PT ;  /* 0x0000001f00007812 */ /* 0x002fca00078ec0ff */
[----:B------:R-:W-:-:S05]  /*1ac40*/  IMAD.IADD R7, R27, 0x1, R0 ;  /* 0x000000011b077824 */ /* 0x000fca00078e0200 */
[----:B------:R-:W-:-:S13]  /*1ac50*/  ISETP.GE.OR P6, PT, R7, UR4, !P0 ;  /* 0x0000000407007c0c */ /* 0x000fda000c7c6670 */
[----:B------:R-:W-:Y:S05]  /*1ac60*/  @P6 BRA `(.L_x_1616) ;  /* 0x00000000000c6947 */ /* 0x000fea0003800000 */
[----:B------:R-:W1:Y:S02]  /*1ac70*/  LDC.64 R2, c[0x0][0xc80] ;  /* 0x00032000ff027b82 */ /* 0x000e640000000a00 */
[----:B-1----:R-:W-:-:S05]  /*1ac80*/  IMAD.WIDE R2, R7, 0x4, R2 ;  /* 0x0000000407027825 */ /* 0x002fca00078e0202 */
[----:B------:R1:W5:Y:S02]  /*1ac90*/  LDG.E R4, desc[UR52][R2.64] ;  /* 0x0000003402047981 */ /* 0x000364000c1e1900 */
.L_x_1616:
[----:B------:R-:W-:Y:S05]  /*1aca0*/  BSYNC B0 ;  /* 0x0000000000007941 */ /* 0x000fea0003800000 */
.L_x_1615:
[----:B-----5:R-:W1:Y:S02]  /*1acb0*/  SHFL.UP PT, R0, R4, 0x1, RZ ;  /* 0x0420000004007989 */ /* 0x020e6400000e00ff */
        /* <DEDUP_REMOVED lines=20> */
[----:B------:R-:W-:Y:S02]  /*1ae00*/  IMAD.MOV.U32 R7, RZ, RZ, R9 ;  /* 0x000000ffff077224 */ /* 0x000fe400078e0009 */
[----:B------:R-:W-:-:S07]  /*1ae10*/  IMAD.MOV.U32 R9, RZ, RZ, R3 ;  /* 0x000000ffff097224 */ /* 0x000fce00078e0003 */
.L_x_1613:
[----:B------:R-:W-:-:S04]  /*1ae20*/  IMAD.IADD R9, R6, 0x1, -R9 ;  /* 0x0000000106097824 */ /* 0x000fc800078e0a09 */
[----:B------:R-:W-:-:S05]  /*1ae30*/  IMAD R2, R7, R0, R9 ;  /* 0x0000000007027224 */ /* 0x000fca00078e0209 */
[----:B------:R-:W-:Y:S02]  /*1ae40*/  ISETP.GT.AND P0, PT, R2, R5, PT ;  /* 0x000000050200720c */ /* 0x000fe40003f04270 */
[----:B------:R-:W1:Y:S11]  /*1ae50*/  LDC.64 R2, c[0x0][0xc90] ;  /* 0x00032400ff027b82 */ /* 0x000e760000000a00 */
[----:B------:R-:W-:-:S04]  /*1ae60*/  VOTE.ANY R12, PT, !P0 ;  /* 0x00000000000c7806 */ /* 0x000fc800040e0100 */
[----:B------:R-:W2:Y:S02]  /*1ae70*/  POPC R10, R12 ;  /* 0x0000000c000a7309 */ /* 0x000ea40000000000 */
[----:B--2---:R-:W-:-:S04]  /*1ae80*/  IMAD.IADD R27, R10, 0x1, R27 ;  /* 0x000000010a1b7824 */ /* 0x004fc800078e021b */
[----:B-1----:R-:W-:-:S05]  /*1ae90*/  IMAD.WIDE R2, R27, 0x4, R2 ;  /* 0x000000041b027825 */ /* 0x002fca00078e0202 */
[----:B------:R-:W2:Y:S01]  /*1aea0*/  LDG.E R11, desc[UR52][R2.64] ;  /* 0x00000034020b7981 */ /* 0x000ea2000c1e1900 */
[----:B------:R-:W-:Y:S01]  /*1aeb0*/  ISETP.NE.AND P0, PT, R12, RZ, PT ;  /* 0x000000ff0c00720c */ /* 0x000fe20003f05270 */
[----:B------:R-:W-:Y:S02]  /*1aec0*/  IMAD.MOV.U32 R24, RZ, RZ, RZ ;  /* 0x000000ffff187224 */ /* 0x000fe400078e00ff */
[----:B------:R-:W1:Y:S02]  /*1aed0*/  SHFL.IDX PT, R4, R4, R10, 0x1f ;  /* 0x00001f0a04047589 */ /* 0x000e6400000e0000 */
[----:B-1----:R-:W-:-:S13]  /*1aee0*/  R2UR UR7, R4 ;  /* 0x00000000040772ca */ /* 0x002fda00000e0000 */
[----:B--2---:R-:W-:-:S05]  /*1aef0*/  IMAD R6, R11, UR7, RZ ;  /* 0x000000070b067c24 */ /* 0x004fca000f8e02ff */
[----:B------:R-:W-:-:S04]  /*1af00*/  IABS R8, R6 ;  /* 0x0000000600087213 */ /* 0x000fc80000000000 */
[----:B------:R-:W1:Y:S08]  /*1af10*/  I2F.RP R13, R8 ;  /* 0x00000008000d7306 */ /* 0x000e700000209400 */
[----:B-1----:R-:W1:Y:S02]  /*1af20*/  MUFU.RCP R13, R13 ;  /* 0x0000000d000d7308 */ /* 0x002e640000001000 */
[----:B-1----:R-:W-:-:S06]  /*1af30*/  VIADD R14, R13, 0xffffffe ;  /* 0x0ffffffe0d0e7836 */ /* 0x002fcc0000000000 */
[----:B------:R1:W2:Y:S01]  /*1af40*/  F2I.FTZ.U32.TRUNC.NTZ R3, R14 ;  /* 0x0000000e00037305 */ /* 0x0002a2000021f000 */
[----:B------:R-:W-:Y:S05]  /*1af50*/  @!P0 BRA `(.L_x_1618) ;  /* 0x0000000000088947 */ /* 0x000fea0003800000 */
[----:B------:R-:W-:-:S05]  /*1af60*/  VIADD R10, R10, 0xffffffff ;  /* 0xffffffff0a0a7836 */ /* 0x000fca0000000000 */
[----:B------:R3:W4:Y:S02]  /*1af70*/  SHFL.IDX PT, R24, R7, R10, 0x1f ;  /* 0x00001f0a07187589 */ /* 0x00072400000e0000 */
.L_x_1618:
[----:B--23--:R-:W-:Y:S02]  /*1af80*/  IMAD.MOV R7, RZ, RZ, -R3 ;  /* 0x000000ffff077224 */ /* 0x00cfe400078e0a03 */
[----:B------:R-:W-:Y:S02]  /*1af90*/  IMAD.MOV.U32 R2, RZ, RZ, RZ ;  /* 0x000000ffff027224 */ /* 0x000fe400078e00ff */
[----:B------:R-:W-:Y:S02]  /*1afa0*/  IMAD R4, R7, R8, RZ ;  /* 0x0000000807047224 */ /* 0x000fe400078e02ff */
[----:B----4-:R-:W-:Y:S02]  /*1afb0*/  IMAD R24, R24, R0, R9 ;  /* 0x0000000018187224 */ /* 0x010fe400078e0209 */
[----:B------:R-:W-:Y:S01]  /*1afc0*/  IMAD.HI.U32 R2, R3, R4, R2 ;  /* 0x0000000403027227 */ /* 0x000fe200078e0002 */
[----:B------:R-:W-:-:S03]  /*1afd0*/  IABS R4, R6 ;  /* 0x0000000600047213 */ /* 0x000fc60000000000 */
[----:B------:R-:W-:Y:S02]  /*1afe0*/  IMAD.IADD R3, R5, 0x1, -R24 ;  /* 0x0000000105037824 */ /* 0x000fe400078e0a18 */
[----:B------:R-:W-:-:S03]  /*1aff0*/  IMAD.MOV R4, RZ, RZ, -R4 ;  /* 0x000000ffff047224 */ /* 0x000fc600078e0a04 */
[----:B------:R-:W-:-:S05]  /*1b000*/  IABS R5, R3 ;  /* 0x0000000300057213 */ /* 0x000fca0000000000 */
[----:B------:R-:W-:-:S04]  /*1b010*/  IMAD.HI.U32 R2, R2, R5, RZ ;  /* 0x0000000502027227 */ /* 0x000fc800078e00ff */
[----:B------:R-:W-:Y:S01]  /*1b020*/  IMAD R5, R2, R4, R5 ;  /* 0x0000000402057224 */ /* 0x000fe200078e0205 */
[----:B------:R-:W-:-:S04]  /*1b030*/  LOP3.LUT R4, R3, R6, RZ, 0x3c, !PT ;  /* 0x0000000603047212 */ /* 0x000fc800078e3cff */
[----:B------:R-:W-:Y:S02]  /*1b040*/  ISETP.GT.U32.AND P1, PT, R8, R5, PT ;  /* 0x000000050800720c */ /* 0x000fe40003f24070 */
[----:B------:R-:W-:-:S11]  /*1b050*/  ISETP.GE.AND P2, PT, R4, RZ, PT ;  /* 0x000000ff0400720c */ /* 0x000fd60003f46270 */
[----:B------:R-:W-:Y:S02]  /*1b060*/  @!P1 IMAD.IADD R5, R5, 0x1, -R8 ;  /* 0x0000000105059824 */ /* 0x000fe400078e0a08 */
[----:B------:R-:W-:Y:S01]  /*1b070*/  @!P1 VIADD R2, R2, 0x1 ;  /* 0x0000000102029836 */ /* 0x000fe20000000000 */
[----:B------:R-:W-:Y:S02]  /*1b080*/  ISETP.NE.AND P1, PT, R6, RZ, PT ;  /* 0x000000ff0600720c */ /* 0x000fe40003f25270 */
[----:B------:R-:W-:-:S13]  /*1b090*/  ISETP.GE.U32.AND P0, PT, R5, R8, PT ;  /* 0x000000080500720c */ /* 0x000fda0003f06070 */
[----:B------:R-:W-:-:S04]  /*1b0a0*/  @P0 VIADD R2, R2, 0x1 ;  /* 0x0000000102020836 */ /* 0x000fc80000000000 */
[----:B------:R-:W-:-:S04]  /*1b0b0*/  IMAD.MOV.U32 R4, RZ, RZ, R2 ;  /* 0x000000ffff047224 */ /* 0x000fc800078e0002 */
        /* <DEDUP_REMOVED lines=11> */
[----:B------:R-:W-:Y:S02]  /*1b170*/  IABS R0, UR9 ;  /* 0x0000000900007c13 */ /* 0x000fe40008000000 */
[----:B------:R-:W-:Y:S02]  /*1b180*/  IABS R3, UR9 ;  /* 0x0000000900037c13 */ /* 0x000fe40008000000 */
[----:B------:R-:W2:Y:S01]  /*1b190*/  I2F.RP R5, R0 ;  /* 0x0000000000057306 */ /* 0x000ea20000209400 */
[----:B------:R-:W-:Y:S02]  /*1b1a0*/  R2UR UR6, R0 ;  /* 0x00000000000672ca */ /* 0x000fe400000e0000 */
[----:B------:R-:W-:-:S05]  /*1b1b0*/  IMAD.MOV R3, RZ, RZ, -R3 ;  /* 0x000000ffff037224 */ /* 0x000fca00078e0a03 */
[----:B--2---:R-:W2:Y:S02]  /*1b1c0*/  MUFU.RCP R5, R5 ;  /* 0x0000000500057308 */ /* 0x004ea40000001000 */
[----:B--2---:R-:W-:-:S06]  /*1b1d0*/  VIADD R7, R5, 0xffffffe ;  /* 0x0ffffffe05077836 */ /* 0x004fcc0000000000 */
[----:B------:R-:W2:Y:S02]  /*1b1e0*/  F2I.FTZ.U32.TRUNC.NTZ R7, R7 ;  /* 0x0000000700077305 */ /* 0x000ea4000021f000 */
[----:B--2---:R-:W-:-:S13]  /*1b1f0*/  R2UR UR5, R7 ;  /* 0x00000000070572ca */ /* 0x004fda00000e0000 */
[----:B------:R-:W-:-:S04]  /*1b200*/  UIADD3 UR4, URZ, -UR5, URZ ;  /* 0x800000053f047290 */ /* 0x000fc8000fffe03f */
[----:B------:R-:W-:-:S03]  /*1b210*/  UIMAD UR6, UR4, UR6, URZ ;  /* 0x00000006040672a4 */ /* 0x000fc6000f8e023f */
[----:B------:R-:W-:Y:S02]  /*1b220*/  UMOV UR4, URZ ;  /* 0x0000003f00047c82 */ /* 0x000fe40008000000 */
[----:B------:R-:W-:-:S04]  /*1b230*/  UIMAD.WIDE.U32 UR4, UR5, UR6, UR4 ;  /* 0x00000006050472a5 */ /* 0x000fc8000f8e0004 */
[----:B------:R-:W-:-:S06]  /*1b240*/  UIMAD.WIDE.U32 UR4, UR5, UR8, URZ ;  /* 0x00000008050472a5 */ /* 0x000fcc000f8e003f */
[----:B------:R-:W-:Y:S01]  /*1b250*/  IMAD.U32 R4, RZ, RZ, UR5 ;  /* 0x00000005ff047e24 */ /* 0x000fe2000f8e00ff */
[----:B------:R-:W-:-:S03]  /*1b260*/  R2UR UR4, R9 ;  /* 0x00000000090472ca */ /* 0x000fc600000e0000 */
[----:B------:R-:W-:-:S05]  /*1b270*/  IMAD R3, R3, R4, UR8 ;  /* 0x0000000803037e24 */ /* 0x000fca000f8e0204 */
[----:B------:R-:W-:-:S05]  /*1b280*/  ISETP.GT.U32.AND P0, PT, R0, R3, PT ;  /* 0x000000030000720c */ /* 0x000fca0003f04070 */
[----:B------:R-:W-:-:S08]  /*1b290*/  ULOP3.LUT UR4, UR4, UR9, URZ, 0x3c, !UPT ;  /* 0x0000000904047292 */ /* 0x000fd0000f8e3c3f */
[----:B------:R-:W-:Y:S01]  /*1b2a0*/  VOTEU.ANY UP1, P0 ;  /* 0x00000000003f7886 */ /* 0x000fe20000020100 */
[----:B------:R-:W-:-:S04]  /*1b2b0*/  PLOP3.LUT P0, PT, PT, PT, UP1, 0x80, 0x0 ;  /* 0x000000000000781c */ /* 0x000fc80003f0f018 */
[----:B------:R-:W-:Y:S02]  /*1b2c0*/  @!UP1 UIADD3 UR5, UR5, 0x1, URZ ;  /* 0x0000000105059890 */ /* 0x000fe4000fffe03f */
[----:B------:R-:W-:-:S07]  /*1b2d0*/  UISETP.GE.AND UP1, UPT, UR4, URZ, UPT ;  /* 0x0000003f0400728c */ /* 0x000fce000bf26270 */
[----:B------:R-:W-:-:S05]  /*1b2e0*/  @!P0 IMAD.IADD R3, R3, 0x1, -R0 ;  /* 0x0000000103038824 */ /* 0x000fca00078e0a00 */
[----:B------:R-:W-:Y:S01]  /*1b2f0*/  ISETP.GE.U32.AND P0, PT, R3, R0, PT ;  /* 0x000000000300720c */ /* 0x000fe20003f06070 */
[----:B------:R-:W-:-:S12]  /*1b300*/  IMAD R3, RZ, RZ, -UR9 ;  /* 0x80000009ff037e24 */ /* 0x000fd8000f8e02ff */
        /* <DEDUP_REMOVED lines=9> */
.L_x_1614:
[----:B------:R-:W1:Y:S01]  /*1b3a0*/  LDC R27, c[0x0][0xc3c] ;  /* 0x00030f00ff1b7b82 */ /* 0x000e620000000800 */
[----:B------:R-:W-:Y:S01]  /*1b3b0*/  IMAD.MOV.U32 R24, RZ, RZ, R5 ;  /* 0x000000ffff187224 */ /* 0x000fe200078e0005 */
[----:B------:R-:W-:Y:S01]  /*1b3c0*/  UMOV UR4, URZ ;  /* 0x0000003f00047c82 */ /* 0x000fe20008000000 */
[----:B------:R-:W-:-:S07]  /*1b3d0*/  IMAD.MOV.U32 R26, RZ, RZ, RZ ;  /* 0x000000ffff1a7224 */ /* 0x000fce00078e00ff */
.L_x_1619:
[----:B------:R2:W3:Y:S01]  /*1b3e0*/  LDL R2, [R1+0x4] ;  /* 0x0000040001027983 */ /* 0x0004e20000100800 */
[----:B------:R-:W4:Y:S02]  /*1b3f0*/  S2R R0, SR_TID.X ;  /* 0x0000000000007919 */ /* 0x000f240000002100 */
[----:B----4-:R-:W-:Y:S01]  /*1b400*/  LOP3.LUT R0, R0, 0x1f, RZ, 0xc0, !PT ;  /* 0x0000001f00007812 */ /* 0x010fe200078ec0ff */
[----:B------:R-:W-:Y:S03]  /*1b410*/  BAR.SYNC.DEFER_BLOCKING 0x4, 0x180 ;  /* 0x0106000000007b1d */ /* 0x000fe60000010000 */
[----:B------:R-:W-:Y:S01]  /*1b420*/  ISETP.NE.AND P0, PT, R0, RZ, PT ;  /* 0x000000ff0000720c */ /* 0x000fe20003f05270 */
[----:B------:R-:W-:-:S12]  /*1b430*/  IMAD.U32 R25, RZ, RZ, UR4 ;  /* 0x00000004ff197e24 */ /* 0x000fd8000f8e00ff */
[----:B------:R-:W-:Y:S01]  /*1b440*/  @!P0 MOV R0, 0x400 ;  /* 0x0000040000008802 */ /* 0x000fe20000000f00 */
[----:B---3--:R-:W3:Y:S03]  /*1b450*/  @!P0 S2R R2, SR_CgaCtaId ;  /* 0x0000000000028919 */ /* 0x008ee60000008800 */
[----:B---3--:R-:W-:Y:S01]  /*1b460*/  @!P0 LEA R17, R2, R0, 0x18 ;  /* 0x0000000002118211 */ /* 0x008fe200078ec0ff */
[----:B------:R2:W-:Y:S04]  /*1b470*/  @!P0 STL [R1+0x4], R2 ;  /* 0x0000040201008387 */ /* 0x0005e80000100800 */
[----:B-1----:R2:W-:Y:S01]  /*1b480*/  @!P0 STS.128 [R17+0x228d0], R24 ;  /* 0x0228d01811008388 */ /* 0x0025e20000000c00 */
[----:B------:R-:W-:Y:S06]  /*1b490*/  BAR.ARV 0x5, 0x180 ;  /* 0x0146000000007b1d */ /* 0x000fec0000002000 */
.L_x_1612:
[----:B------:R-:W-:Y:S02]  /*1b4a0*/  ULDC UR5, c[0x0][0xc3c] ;  /* 0x00030f0000057ab9 */ /* 0x000fe40000000800 */
[----:B------:R-:W-:-:S13]  /*1b4b0*/  ISETP.GE.AND P0, PT, R27, UR5, PT ;  /* 0x000000051b007c0c */ /* 0x000fda000bf06270 */
[----:B------:R-:W-:Y:S05]  /*1b4c0*/  @!P0 BRA `(.L_x_1620) ;  /* 0xffffffa0009c8947 */ /* 0x000fea000383ffff */
.L_x_1541:
[----:B0-----:R-:W3:Y:S01]  /*1b4d0*/  LDL.LU R0, [R1+0x1c] ;  /* 0x00001c0001007983 */ /* 0x001ee20000300800 */
[----:B------:R-:W-:Y:S01]  /*1b4e0*/  BSSY B0, `(.L_x_1621) ;  /* 0x000000b000007945 */ /* 0x000fe20003800000 */
[----:B------:R-:W0:Y:S01]  /*1b4f0*/  S2R R5, SR_CgaCtaId ;  /* 0x0000000000057919 */ /* 0x000e220000008800 */
[----:B---3--:R-:W-:-:S05]  /*1b500*/  VIADD R0, R0, 0x1 ;  /* 0x0000000100007836 */ /* 0x008fca0000000000 */
[----:B--2---:R-:W-:-:S04]  /*1b510*/  LEA.HI R2, R0, R0, RZ, 0x1 ;  /* 0x0000000000027211 */ /* 0x004fc800078f08ff */
[----:B------:R-:W-:Y:S02]  /*1b520*/  LOP3.LUT R3, R2, 0xfffffffe, RZ, 0xc0, !PT ;  /* 0xfffffffe02037812 */ /* 0x000fe400078ec0ff */
[----:B------:R-:W-:-:S03]  /*1b530*/  MOV R2, 0x400 ;  /* 0x0000040000027802 */ /* 0x000fc60000000f00 */
[----:B------:R-:W-:Y:S01]  /*1b540*/  IMAD.IADD R0, R0, 0x1, -R3 ;  /* 0x0000000100007824 */ /* 0x000fe200078e0a03 */
[----:B0-----:R-:W-:-:S04]  /*1b550*/  LEA R7, R5, R2, 0x18 ;  /* 0x0000000205077211 */ /* 0x001fc800078ec0ff */
[----:B------:R-:W-:-:S04]  /*1b560*/  SHF.L.U32 R0, R0, 0x1f, RZ ;  /* 0x0000001f00007819 */ /* 0x000fc800000006ff */
[----:B------:R-:W0:Y:S02]  /*1b570*/  SYNCS.PHASECHK.TRANS64.TRYWAIT P0, [R7+URZ+0x22820], R0 ;  /* 0x02282000070075a7 */ /* 0x000e24000800017f */
[----:B0-----:R-:W-:Y:S05]  /*1b580*/  @!P0 BRA `(.L_x_1622) ;  /* 0x00000040002c8947 */ /* 0x001fea0003800000 */
.L_x_1755:
[----:B------:R-:W-:Y:S05]  /*1b590*/  BSYNC B0 ;  /* 0x0000000000007941 */ /* 0x000fea0003800000 */
.L_x_1621:
[----:B------:R-:W-:-:S03]  /*1b5a0*/  UMOV UR4, 0xffffffff ;  /* 0xffffffff00047882 */ /* 0x000fc60000000000 */
[----:B------:R-:W-:Y:S05]  /*1b5b0*/  BRA.DIV UR4, `(.L_x_1623) ;  /* 0x0000004204347947 */ /* 0x000fea000b800000 */
[----:B0-----:R-:W0:Y:S02]  /*1b5c0*/  S2R R0, SR_TID.X ;  /* 0x0000000000007919 */ /* 0x001e240000002100 */
[----:B0-----:R-:W-:-:S04]  /*1b5d0*/  SHF.R.U32.HI R0, RZ, 0x5, R0 ;  /* 0x00000005ff007819 */ /* 0x001fc80000011600 */
[----:B------:R-:W-:-:S05]  /*1b5e0*/  LOP3.LUT R0, R0, 0x3, RZ, 0xc0, !PT ;  /* 0x0000000300007812 */ /* 0x000fca00078ec0ff */
[----:B------:R0:W1:Y:S02]  /*1b5f0*/  SHFL.IDX PT, R14, R0, RZ, 0x1f ;  /* 0x00001fff000e7589 */ /* 0x00006400000e0000 */
.L_x_1758:
[----:B-1----:R-:W-:Y:S01]  /*1b600*/  ISETP.NE.AND P0, PT, R14, RZ, PT ;  /* 0x000000ff0e00720c */ /* 0x002fe20003f05270 */
[----:B------:R-:W-:-:S12]  /*1b610*/  BSSY B0, `(.L_x_1624) ;  /* 0x000002c000007945 */ /* 0x000fd80003800000 */
[----:B------:R-:W-:Y:S05]  /*1b620*/  @P0 BRA `(.L_x_1625) ;  /* 0x0000000000a80947 */ /* 0x000fea0003800000 */
[----:B------:R-:W-:-:S03]  /*1b630*/  UMOV UR4, 0xffffffff ;  /* 0xffffffff00047882 */ /* 0x000fc60000000000 */
[----:B------:R-:W-:Y:S05]  /*1b640*/  BRA.DIV UR4, `(.L_x_1626) ;  /* 0x0000004204447947 */ /* 0x000fea000b800000 */
[----:B------:R-:W-:-:S13]  /*1b650*/  ELECT P6, URZ, PT ;  /* 0x00000000003f782f */ /* 0x000fda00038c0000 */
.L_x_1761:
[----:B------:R-:W-:Y:S05]  /*1b660*/  @!P6 BRA `(.L_x_1625) ;  /* 0x000000000098e947 */ /* 0x000fea0003800000 */
[----:B------:R-:W-:-:S06]  /*1b670*/  ULOP3.LUT UR4, UR36, 0x2, URZ, 0xfc, !UPT ;  /* 0x0000000224047892 */ /* 0x000fcc000f8efc3f */
[----:B0-----:R-:W-:-:S05]  /*1b680*/  IMAD.U32 R0, RZ, RZ, UR4 ;  /* 0x00000004ff007e24 */ /* 0x001fca000f8e00ff */
[----:B------:R-:W-:-:S13]  /*1b690*/  ISETP.NE.AND P0, PT, R0, 0x3, PT ;  /* 0x000000030000780c */ /* 0x000fda0003f05270 */
[----:B------:R-:W-:Y:S05]  /*1b6a0*/  @!P0 BRA `(.L_x_1627) ;  /* 0x0000000000048947 */ /* 0x000fea0003800000 */
[----:B------:R-:W-:Y:S01]  /*1b6b0*/  BPT.TRAP 0x1 ;  /* 0x000000040000795c */ /* 0x000fe20000300000 */
.L_x_1627:
[----:B------:R-:W-:Y:S01]  /*1b6c0*/  IMAD R5, R32, 0x8, R7 ;  /* 0x0000000820057824 */ /* 0x000fe200078e0207 */
[----:B------:R-:W-:Y:S01]  /*1b6d0*/  SHF.L.U32 R0, R36, 0x1f, RZ ;  /* 0x0000001f24007819 */ /* 0x000fe200000006ff */
[----:B------:R-:W-:-:S03]  /*1b6e0*/  VIADD R32, R32, 0x1 ;  /* 0x0000000120207836 */ /* 0x000fc60000000000 */
[----:B------:R-:W0:Y:S02]  /*1b6f0*/  SYNCS.PHASECHK.TRANS64.TRYWAIT P1, [R5+URZ+0x22840], R0 ;  /* 0x02284000050075a7 */ /* 0x000e24000802017f */
[----:B------:R-:W-:-:S04]  /*1b700*/  ISETP.NE.AND P2, PT, R32, 0x2, PT ;  /* 0x000000022000780c */ /* 0x000fc80003f45270 */
[----:B------:R-:W-:Y:S01]  /*1b710*/  SEL R3, RZ, 0x1, P2 ;  /* 0x00000001ff037807 */ /* 0x000fe20001000000 */
[----:B0-----:R-:W-:Y:S08]  /*1b720*/  @!P1 BRA `(.L_x_1628) ;  /* 0x00000040002c9947 */ /* 0x001ff00003800000 */
.L_x_1762:
[----:B------:R-:W-:Y:S02]  /*1b730*/  SEL R32, R32, RZ, P2 ;  /* 0x000000ff20207207 */ /* 0x000fe40001000000 */
[----:B------:R-:W-:Y:S01]  /*1b740*/  LOP3.LUT R2, R36, R3, RZ, 0x3c, !PT ;  /* 0x0000000324027212 */ /* 0x000fe200078e3cff */
[----:B------:R-:W-:Y:S06]  /*1b750*/  @!P0 BRA `(.L_x_1629) ;  /* 0x0000000000048947 */ /* 0x000fec0003800000 */
[----:B------:R-:W-:Y:S01]  /*1b760*/  BPT.TRAP 0x1 ;  /* 0x000000040000795c */ /* 0x000fe20000300000 */
.L_x_1629:
[----:B------:R-:W-:Y:S01]  /*1b770*/  IMAD R3, R32, 0x8, R7 ;  /* 0x0000000820037824 */ /* 0x000fe200078e0207 */
[----:B------:R-:W-:-:S04]  /*1b780*/  SHF.L.U32 R2, R2, 0x1f, RZ ;  /* 0x0000001f02027819 */ /* 0x000fc800000006ff */
[----:B------:R-:W1:Y:S02]  /*1b790*/  SYNCS.PHASECHK.TRANS64.TRYWAIT P1, [R3+URZ+0x22840], R2 ;  /* 0x02284002030075a7 */ /* 0x000e64000802017f */
[----:B-1----:R-:W-:Y:S05]  /*1b7a0*/  @!P1 BRA `(.L_x_1630) ;  /* 0x0000004000209947 */ /* 0x002fea0003800000 */
.L_x_1763:
[----:B------:R-:W-:Y:S05]  /*1b7b0*/  @!P0 BRA `(.L_x_1631) ;  /* 0x0000000000048947 */ /* 0x000fea0003800000 */
[----:B------:R-:W-:Y:S01]  /*1b7c0*/  BPT.TRAP 0x1 ;  /* 0x000000040000795c */ /* 0x000fe20000300000 */
.L_x_1631:
[----:B------:R-:W2:Y:S02]  /*1b7d0*/  SYNCS.PHASECHK.TRANS64.TRYWAIT P1, [R5+URZ+0x22860], R0 ;  /* 0x02286000050075a7 */ /* 0x000ea4000802017f */
[----:B--2---:R-:W-:Y:S05]  /*1b7e0*/  @!P1 BRA `(.L_x_1632) ;  /* 0x0000004000249947 */ /* 0x004fea0003800000 */
.L_x_1764:
[----:B------:R-:W-:Y:S05]  /*1b7f0*/  @!P0 BRA `(.L_x_1633) ;  /* 0x0000000000048947 */ /* 0x000fea0003800000 */
[----:B------:R-:W-:Y:S01]  /*1b800*/  BPT.TRAP 0x1 ;  /* 0x000000040000795c */ /* 0x000fe20000300000 */
.L_x_1633:
[----:B------:R-:W3:Y:S02]  /*1b810*/  SYNCS.PHASECHK.TRANS64.TRYWAIT P1, [R3+URZ+0x22860], R2 ;  /* 0x02286002030075a7 */ /* 0x000ee4000802017f */
[----:B---3--:R-:W-:Y:S05]  /*1b820*/  @!P1 BRA `(.L_x_1634) ;  /* 0x0000004000289947 */ /* 0x008fea0003800000 */
.L_x_1765:
[----:B------:R-:W-:Y:S05]  /*1b830*/  @!P0 BRA `(.L_x_1635) ;  /* 0x0000000000048947 */ /* 0x000fea0003800000 */
[----:B------:R-:W-:Y:S01]  /*1b840*/  BPT.TRAP 0x1 ;  /* 0x000000040000795c */ /* 0x000fe20000300000 */
.L_x_1635:
[----:B------:R-:W4:Y:S02]  /*1b850*/  SYNCS.PHASECHK.TRANS64.TRYWAIT P1, [R5+URZ+0x22880], R0 ;  /* 0x02288000050075a7 */ /* 0x000f24000802017f */
[----:B----4-:R-:W-:Y:S05]  /*1b860*/  @!P1 BRA `(.L_x_1636) ;  /* 0x00000040002c9947 */ /* 0x010fea0003800000 */
.L_x_1766:
[----:B------:R-:W-:Y:S05]  /*1b870*/  @!P0 BRA `(.L_x_1637) ;  /* 0x0000000000048947 */ /* 0x000fea0003800000 */
[----:B------:R-:W-:Y:S01]  /*1b880*/  BPT.TRAP 0x1 ;  /* 0x000000040000795c */ /* 0x000fe20000300000 */
.L_x_1637:
[----:B------:R0:W0:Y:S02]  /*1b890*/  SYNCS.PHASECHK.TRANS64.TRYWAIT P0, [R3+URZ+0x22880], R2 ;  /* 0x02288002030075a7 */ /* 0x000024000800017f */
[----:B0-----:R-:W-:Y:S05]  /*1b8a0*/  @!P0 NANOSLEEP.SYNCS 0x989680 ;  /* 0x009896800000895d */ /* 0x001fea0003900000 */
[----:B------:R-:W0:Y:S02]  /*1b8b0*/  @!P0 SYNCS.PHASECHK.TRANS64 P0, [R3+URZ+0x22880], R2 ;  /* 0x02288002030085a7 */ /* 0x000e24000800007f */
[----:B0-----:R-:W-:Y:S05]  /*1b8c0*/  @!P0 BRA `(.L_x_1637) ;  /* 0xfffffffc00f08947 */ /* 0x001fea000383ffff */
.L_x_1625:
[----:B------:R-:W-:Y:S05]  /*1b8d0*/  BSYNC B0 ;  /* 0x0000000000007941 */ /* 0x000fea0003800000 */
.L_x_1624:
[----:B------:R-:W-:Y:S05]  /*1b8e0*/  EXIT ;  /* 0x000000000000794d */ /* 0x000fea0003800000 */
.L_x_1436:
[----:B0-----:R-:W-:-:S04]  /*1b8f0*/  IMAD.U32 R3, RZ, RZ, UR43 ;  /* 0x0000002bff037e24 */ /* 0x001fc8000f8e00ff */
[----:B------:R0:W1:Y:S03]  /*1b900*/  SYNCS.PHASECHK.TRANS64.TRYWAIT P1, [R3+URZ+0x22800], R0 ;  /* 0x02280000030075a7 */ /* 0x000066000802017f */
[----:B-1----:R-:W-:Y:S05]  /*1b910*/  @!P1 NANOSLEEP.SYNCS 0x989680 ;  /* 0x009896800000995d */ /* 0x002fea0003900000 */
[----:B------:R-:W1:Y:S02]  /*1b920*/  @!P1 SYNCS.PHASECHK.TRANS64 P1, [R3+URZ+0x22800], R0 ;  /* 0x02280000030095a7 */ /* 0x000e64000802007f */
[----:B-1----:R-:W-:Y:S05]  /*1b930*/  @!P1 BRA `(.L_x_1436) ;  /* 0xfffffffc00ec9947 */ /* 0x002fea000383ffff */
[----:B------:R-:W-:Y:S05]  /*1b940*/  BRA `(.L_x_1638) ;  /* 0xfffffe6400307947 */ /* 0x000fea000383ffff */
.L_x_1440:
[----:B-1----:R1:W2:Y:S02]  /*1b950*/  SYNCS.PHASECHK.TRANS64.TRYWAIT P1, [R3+URZ+0x22830], R0 ;  /* 0x02283000030075a7 */ /* 0x0022a4000802017f */
[----:B--2---:R-:W-:Y:S05]  /*1b960*/  @!P1 NANOSLEEP.SYNCS 0x989680 ;  /* 0x009896800000995d */ /* 0x004fea0003900000 */
[----:B------:R-:W2:Y:S02]  /*1b970*/  @!P1 SYNCS.PHASECHK.TRANS64 P1, [R3+URZ+0x22830], R0 ;  /* 0x02283000030095a7 */ /* 0x000ea4000802007f */
[----:B--2---:R-:W-:Y:S05]  /*1b980*/  @!P1 BRA `(.L_x_1440) ;  /* 0xfffffffc00f09947 */ /* 0x004fea000383ffff */
[----:B------:R-:W-:Y:S05]  /*1b990*/  BRA `(.L_x_1439) ;  /* 0xfffffe64004c7947 */ /* 0x000fea000383ffff */
.L_x_1457:
[----:B-1----:R-:W-:-:S04]  /*1b9a0*/  IMAD.U32 R10, RZ, RZ, UR6 ;  /* 0x00000006ff0a7e24 */ /* 0x002fc8000f8e00ff */
[----:B------:R1:W2:Y:S03]  /*1b9b0*/  SYNCS.PHASECHK.TRANS64.TRYWAIT P1, [R10+URZ+0x22830], R5 ;  /* 0x022830050a0075a7 */ /* 0x0002a6000802017f */
[----:B--2---:R-:W-:Y:S05]  /*1b9c0*/  @!P1 NANOSLEEP.SYNCS 0x989680 ;  /* 0x009896800000995d */ /* 0x004fea0003900000 */
[----:B------:R-:W2:Y:S02]  /*1b9d0*/  @!P1 SYNCS.PHASECHK.TRANS64 P1, [R10+URZ+0x22830], R5 ;  /* 0x022830050a0095a7 */ /* 0x000ea4000802007f */
[----:B--2---:R-:W-:Y:S05]  /*1b9e0*/  @!P1 BRA `(.L_x_1457) ;  /* 0xfffffffc00ec9947 */ /* 0x004fea000383ffff */
[----:B------:R-:W-:Y:S05]  /*1b9f0*/  BRA `(.L_x_1454) ;  /* 0xfffffea400647947 */ /* 0x000fea000383ffff */
.L_x_1461:
[----:B-1----:R-:W-:-:S04]  /*1ba00*/  IMAD.U32 R10, RZ, RZ, UR6 ;  /* 0x00000006ff0a7e24 */ /* 0x002fc8000f8e00ff */
[----:B------:R1:W2:Y:S03]  /*1ba10*/  SYNCS.PHASECHK.TRANS64.TRYWAIT P1, [R10+URZ+0x22850], R5 ;  /* 0x022850050a0075a7 */ /* 0x0002a6000802017f */
[----:B--2---:R-:W-:Y:S05]  /*1ba20*/  @!P1 NANOSLEEP.SYNCS 0x989680 ;  /* 0x009896800000995d */ /* 0x004fea0003900000 */
[----:B------:R-:W2:Y:S02]  /*1ba30*/  @!P1 SYNCS.PHASECHK.TRANS64 P1, [R10+URZ+0x22850], R5 ;  /* 0x022850050a0095a7 */ /* 0x000ea4000802007f */
[----:B--2---:R-:W-:Y:S05]  /*1ba40*/  @!P1 BRA `(.L_x_1461) ;  /* 0xfffffffc00ec9947 */ /* 0x004fea000383ffff */
[----:B------:R-:W-:Y:S05]  /*1ba50*/  BRA `(.L_x_1458) ;  /* 0xfffffeac00807947 */ /* 0x000fea000383ffff */
.L_x_1480:
[----:B-1----:R-:W-:-:S04]  /*1ba60*/  IMAD.U32 R10, RZ, RZ, UR6 ;  /* 0x00000006ff0a7e24 */ /* 0x002fc8000f8e00ff */
[----:B------:R1:W2:Y:S03]  /*1ba70*/  SYNCS.PHASECHK.TRANS64.TRYWAIT P1, [R10+URZ+0x22830], R5 ;  /* 0x022830050a0075a7 */ /* 0x0002a6000802017f */
[----:B--2---:R-:W-:Y:S05]  /*1ba80*/  @!P1 NANOSLEEP.SYNCS 0x989680 ;  /* 0x009896800000995d */ /* 0x004fea0003900000 */
[----:B------:R-:W2:Y:S02]  /*1ba90*/  @!P1 SYNCS.PHASECHK.TRANS64 P1, [R10+URZ+0x22830], R5 ;  /* 0x022830050a0095a7 */ /* 0x000ea4000802007f */
[----:B--2---:R-:W-:Y:S05]  /*1baa0*/  @!P1 BRA `(.L_x_1480) ;  /* 0xfffffffc00ec9947 */ /* 0x004fea000383ffff */
[----:B------:R-:W-:Y:S05]  /*1bab0*/  BRA `(.L_x_1477) ;  /* 0xfffffeec00487947 */ /* 0x000fea000383ffff */
.L_x_1484:
[----:B-1----:R-:W-:-:S04]  /*1bac0*/  IMAD.U32 R10, RZ, RZ, UR6 ;  /* 0x00000006ff0a7e24 */ /* 0x002fc8000f8e00ff */
[----:B------:R1:W2:Y:S03]  /*1bad0*/  SYNCS.PHASECHK.TRANS64.TRYWAIT P1, [R10+URZ+0x22850], R5 ;  /* 0x022850050a0075a7 */ /* 0x0002a6000802017f */
[----:B--2---:R-:W-:Y:S05]  /*1bae0*/  @!P1 NANOSLEEP.SYNCS 0x989680 ;  /* 0x009896800000995d */ /* 0x004fea0003900000 */
[----:B------:R-:W2:Y:S02]  /*1baf0*/  @!P1 SYNCS.PHASECHK.TRANS64 P1, [R10+URZ+0x22850], R5 ;  /* 0x022850050a0095a7 */ /* 0x000ea4000802007f */
[----:B--2---:R-:W-:Y:S05]  /*1bb00*/  @!P1 BRA `(.L_x_1484) ;  /* 0xfffffffc00ec9947 */ /* 0x004fea000383ffff */
[----:B------:R-:W-:Y:S05]  /*1bb10*/  BRA `(.L_x_1481) ;  /* 0xfffffef400647947 */ /* 0x000fea000383ffff */
.L_x_1492:
[----:B-1----:R-:W-:-:S04]  /*1bb20*/  IMAD.U32 R10, RZ, RZ, UR6 ;  /* 0x00000006ff0a7e24 */ /* 0x002fc8000f8e00ff */
[----:B------:R1:W2:Y:S03]  /*1bb30*/  SYNCS.PHASECHK.TRANS64.TRYWAIT P1, [R10+URZ+0x22830], R5 ;  /* 0x022830050a0075a7 */ /* 0x0002a6000802017f */
[----:B--2---:R-:W-:Y:S05]  /*1bb40*/  @!P1 NANOSLEEP.SYNCS 0x989680 ;  /* 0x009896800000995d */ /* 0x004fea0003900000 */
[----:B------:R-:W2:Y:S02]  /*1bb50*/  @!P1 SYNCS.PHASECHK.TRANS64 P1, [R10+URZ+0x22830], R5 ;  /* 0x022830050a0095a7 */ /* 0x000ea4000802007f */
[----:B--2---:R-:W-:Y:S05]  /*1bb60*/  @!P1 BRA `(.L_x_1492) ;  /* 0xfffffffc00ec9947 */ /* 0x004fea000383ffff */
[----:B------:R-:W-:Y:S05]  /*1bb70*/  BRA `(.L_x_1489) ;  /* 0xffffff1400747947 */ /* 0x000fea000383ffff */
.L_x_1496:
[----:B-1----:R-:W-:-:S04]  /*1bb80*/  IMAD.U32 R10, RZ, RZ, UR6 ;  /* 0x00000006ff0a7e24 */ /* 0x002fc8000f8e00ff */
[----:B------:R1:W2:Y:S03]  /*1bb90*/  SYNCS.PHASECHK.TRANS64.TRYWAIT P1, [R10+URZ+0x22850], R5 ;  /* 0x022850050a0075a7 */ /* 0x0002a6000802017f */
[----:B--2---:R-:W-:Y:S05]  /*1bba0*/  @!P1 NANOSLEEP.SYNCS 0x989680 ;  /* 0x009896800000995d */ /* 0x004fea0003900000 */
[----:B------:R-:W2:Y:S02]  /*1bbb0*/  @!P1 SYNCS.PHASECHK.TRANS64 P1, [R10+URZ+0x22850], R5 ;  /* 0x022850050a0095a7 */ /* 0x000ea4000802007f */
[----:B--2---:R-:W-:Y:S05]  /*1bbc0*/  @!P1 BRA `(.L_x_1496) ;  /* 0xfffffffc00ec9947 */ /* 0x004fea000383ffff */
[----:B------:R-:W-:Y:S05]  /*1bbd0*/  BRA `(.L_x_1493) ;  /* 0xffffff1c00847947 */ /* 0x000fea000383ffff */
.L_x_1511:
[----:B-1----:R-:W-:-:S04]  /*1bbe0*/  IMAD.U32 R7, RZ, RZ, UR9 ;  /* 0x00000009ff077e24 */ /* 0x002fc8000f8e00ff */
[----:B------:R1:W2:Y:S03]  /*1bbf0*/  SYNCS.PHASECHK.TRANS64.TRYWAIT P1, [R7+URZ+0x22850], R4 ;  /* 0x02285004070075a7 */ /* 0x0002a6000802017f */
[----:B--2---:R-:W-:Y:S05]  /*1bc00*/  @!P1 NANOSLEEP.SYNCS 0x989680 ;  /* 0x009896800000995d */ /* 0x004fea0003900000 */
[----:B------:R-:W2:Y:S02]  /*1bc10*/  @!P1 SYNCS.PHASECHK.TRANS64 P1, [R7+URZ+0x22850], R4 ;  /* 0x02285004070095a7 */ /* 0x000ea4000802007f */
[----:B--2---:R-:W-:Y:S05]  /*1bc20*/  @!P1 BRA `(.L_x_1511) ;  /* 0xfffffffc00ec9947 */ /* 0x004fea000383ffff */
[----:B------:R-:W-:Y:S05]  /*1bc30*/  BRA `(.L_x_1510) ;  /* 0xffffff58007c7947 */ /* 0x000fea000383ffff */
.L_x_1562:
        /* <DEDUP_REMOVED lines=10> */
.L_x_1639:
[----:B------:R-:W-:Y:S05]  /*1bce0*/  BRA `(.L_x_1640) ;  /* 0xffffffa800907947 */ /* 0x000fea000383ffff */
.L_x_1565:
[----:B0-----:R0:W1:Y:S02]  /*1bcf0*/  SYNCS.PHASECHK.TRANS64.TRYWAIT P0, [R0+URZ+0x22880], R29 ;  /* 0x0228801d000075a7 */ /* 0x001064000800017f */
[----:B-1----:R-:W-:Y:S05]  /*1bd00*/  @!P0 NANOSLEEP.SYNCS 0x989680 ;  /* 0x009896800000895d */ /* 0x002fea0003900000 */
[----:B------:R-:W1:Y:S02]  /*1bd10*/  @!P0 SYNCS.PHASECHK.TRANS64 P0, [R0+URZ+0x22880], R29 ;  /* 0x0228801d000085a7 */ /* 0x000e64000800007f */
[----:B-1----:R-:W-:Y:S05]  /*1bd20*/  @!P0 BRA `(.L_x_1565) ;  /* 0xfffffffc00f08947 */ /* 0x002fea000383ffff */
[----:B------:R-:W-:Y:S05]  /*1bd30*/  BRA `(.L_x_1641) ;  /* 0xffffffac00ac7947 */ /* 0x000fea000383ffff */
.L_x_1566:
        /* <DEDUP_REMOVED lines=8> */
.L_x_1643:
[----:B------:R-:W-:Y:S05]  /*1bdc0*/  BSYNC B0 ;  /* 0x0000000000007941 */ /* 0x000fea0003800000 */
.L_x_1642:
[----:B------:R-:W-:Y:S01]  /*1bdd0*/  IMAD.MOV.U32 R13, RZ, RZ, R9 ;  /* 0x000000ffff0d7224 */ /* 0x000fe200078e0009 */
[----:B------:R-:W-:Y:S01]  /*1bde0*/  ISETP.GE.AND P3, PT, R18, 0x41, PT ;  /* 0x000000411200780c */ /* 0x000fe20003f66270 */
        /* <DEDUP_REMOVED lines=12> */
.L_x_1644:
[----:B------:R-:W-:Y:S02]  /*1beb0*/  IMAD.MOV.U32 R13, RZ, RZ, R10 ;  /* 0x000000ffff0d7224 */ /* 0x000fe400078e000a */
[----:B------:R-:W-:Y:S02]  /*1bec0*/  IMAD.MOV.U32 R12, RZ, RZ, 0x1 ;  /* 0x00000001ff0c7424 */ /* 0x000fe400078e00ff */
[----:B------:R-:W-:-:S07]  /*1bed0*/  IMAD.MOV.U32 R2, RZ, RZ, R14 ;  /* 0x000000ffff027224 */ /* 0x000fce00078e000e */
[----:B------:R-:W-:Y:S05]  /*1bee0*/  WARPSYNC.COLLECTIVE R15, `(.L_x_1645) ;  /* 0x000000000f087348 */ /* 0x000fea0003c00000 */
[----:B------:R0:W1:Y:S02]  /*1bef0*/  SHFL.IDX P6, R14, R13, R12, R11 ;  /* 0x0000000c0d0e7389 */ /* 0x00006400000c000b */
[----:B01----:R-:W-:Y:S01]  /*1bf00*/  ENDCOLLECTIVE ;  /* 0x000000000000791b */ /* 0x003fe20003800000 */
.L_x_1645:
        /* <DEDUP_REMOVED lines=12> */
.L_x_1646:
[----:B------:R-:W-:Y:S02]  /*1bfd0*/  IMAD.MOV.U32 R13, RZ, RZ, R10 ;  /* 0x000000ffff0d7224 */ /* 0x000fe400078e000a */
[----:B------:R-:W-:Y:S02]  /*1bfe0*/  IMAD.MOV.U32 R12, RZ, RZ, 0x2 ;  /* 0x00000002ff0c7424 */ /* 0x000fe400078e00ff */
[----:B------:R-:W-:-:S07]  /*1bff0*/  IMAD.MOV.U32 R2, RZ, RZ, R14 ;  /* 0x000000ffff027224 */ /* 0x000fce00078e000e */
[----:B------:R-:W-:Y:S05]  /*1c000*/  WARPSYNC.COLLECTIVE R15, `(.L_x_1647) ;  /* 0x000000000f087348 */ /* 0x000fea0003c00000 */
[----:B------:R0:W1:Y:S02]  /*1c010*/  SHFL.IDX P6, R14, R13, R12, R11 ;  /* 0x0000000c0d0e7389 */ /* 0x00006400000c000b */
[----:B01----:R-:W-:Y:S01]  /*1c020*/  ENDCOLLECTIVE ;  /* 0x000000000000791b */ /* 0x003fe20003800000 */
.L_x_1647:
        /* <DEDUP_REMOVED lines=12> */
.L_x_1648:
[----:B------:R-:W-:Y:S02]  /*1c0f0*/  IMAD.MOV.U32 R13, RZ, RZ, R10 ;  /* 0x000000ffff0d7224 */ /* 0x000fe400078e000a */
[----:B------:R-:W-:Y:S02]  /*1c100*/  IMAD.MOV.U32 R12, RZ, RZ, 0x3 ;  /* 0x00000003ff0c7424 */ /* 0x000fe400078e00ff */
[----:B------:R-:W-:-:S07]  /*1c110*/  IMAD.MOV.U32 R2, RZ, RZ, R14 ;  /* 0x000000ffff027224 */ /* 0x000fce00078e000e */
[----:B------:R-:W-:Y:S05]  /*1c120*/  WARPSYNC.COLLECTIVE R15, `(.L_x_1649) ;  /* 0x000000000f087348 */ /* 0x000fea0003c00000 */
[----:B------:R0:W1:Y:S02]  /*1c130*/  SHFL.IDX P6, R14, R13, R12, R11 ;  /* 0x0000000c0d0e7389 */ /* 0x00006400000c000b */
[----:B01----:R-:W-:Y:S01]  /*1c140*/  ENDCOLLECTIVE ;  /* 0x000000000000791b */ /* 0x003fe20003800000 */
.L_x_1649:
        /* <DEDUP_REMOVED lines=12> */
.L_x_1650:
[----:B------:R-:W-:Y:S02]  /*1c210*/  IMAD.MOV.U32 R13, RZ, RZ, R10 ;  /* 0x000000ffff0d7224 */ /* 0x000fe400078e000a */
[----:B------:R-:W-:Y:S02]  /*1c220*/  IMAD.MOV.U32 R12, RZ, RZ, 0x4 ;  /* 0x00000004ff0c7424 */ /* 0x000fe400078e00ff */
[----:B------:R-:W-:-:S07]  /*1c230*/  IMAD.MOV.U32 R2, RZ, RZ, R14 ;  /* 0x000000ffff027224 */ /* 0x000fce00078e000e */
[----:B------:R-:W-:Y:S05]  /*1c240*/  WARPSYNC.COLLECTIVE R15, `(.L_x_1651) ;  /* 0x000000000f087348 */ /* 0x000fea0003c00000 */
[----:B------:R0:W1:Y:S02]  /*1c250*/  SHFL.IDX P6, R14, R13, R12, R11 ;  /* 0x0000000c0d0e7389 */ /* 0x00006400000c000b */
[----:B01----:R-:W-:Y:S01]  /*1c260*/  ENDCOLLECTIVE ;  /* 0x000000000000791b */ /* 0x003fe20003800000 */
.L_x_1651:
        /* <DEDUP_REMOVED lines=12> */
.L_x_1652:
[----:B------:R-:W-:Y:S02]  /*1c330*/  IMAD.MOV.U32 R13, RZ, RZ, R10 ;  /* 0x000000ffff0d7224 */ /* 0x000fe400078e000a */
[----:B------:R-:W-:Y:S02]  /*1c340*/  IMAD.MOV.U32 R12, RZ, RZ, 0x5 ;  /* 0x00000005ff0c7424 */ /* 0x000fe400078e00ff */
[----:B------:R-:W-:-:S07]  /*1c350*/  IMAD.MOV.U32 R2, RZ, RZ, R14 ;  /* 0x000000ffff027224 */ /* 0x000fce00078e000e */
[----:B------:R-:W-:Y:S05]  /*1c360*/  WARPSYNC.COLLECTIVE R15, `(.L_x_1653) ;  /* 0x000000000f087348 */ /* 0x000fea0003c00000 */
[----:B------:R0:W1:Y:S02]  /*1c370*/  SHFL.IDX P6, R14, R13, R12, R11 ;  /* 0x0000000c0d0e7389 */ /* 0x00006400000c000b */
[----:B01----:R-:W-:Y:S01]  /*1c380*/  ENDCOLLECTIVE ;  /* 0x000000000000791b */ /* 0x003fe20003800000 */
.L_x_1653:
        /* <DEDUP_REMOVED lines=12> */
.L_x_1654:
[----:B------:R-:W-:Y:S02]  /*1c450*/  IMAD.MOV.U32 R13, RZ, RZ, R10 ;  /* 0x000000ffff0d7224 */ /* 0x000fe400078e000a */
[----:B------:R-:W-:Y:S02]  /*1c460*/  IMAD.MOV.U32 R12, RZ, RZ, 0x6 ;  /* 0x00000006ff0c7424 */ /* 0x000fe400078e00ff */
[----:B------:R-:W-:-:S07]  /*1c470*/  IMAD.MOV.U32 R2, RZ, RZ, R14 ;  /* 0x000000ffff027224 */ /* 0x000fce00078e000e */
[----:B------:R-:W-:Y:S05]  /*1c480*/  WARPSYNC.COLLECTIVE R15, `(.L_x_1655) ;  /* 0x000000000f087348 */ /* 0x000fea0003c00000 */
[----:B------:R0:W1:Y:S02]  /*1c490*/  SHFL.IDX P6, R14, R13, R12, R11 ;  /* 0x0000000c0d0e7389 */ /* 0x00006400000c000b */
[----:B01----:R-:W-:Y:S01]  /*1c4a0*/  ENDCOLLECTIVE ;  /* 0x000000000000791b */ /* 0x003fe20003800000 */
.L_x_1655:
        /* <DEDUP_REMOVED lines=12> */
.L_x_1656:
[----:B------:R-:W-:Y:S02]  /*1c570*/  IMAD.MOV.U32 R13, RZ, RZ, R10 ;  /* 0x000000ffff0d7224 */ /* 0x000fe400078e000a */
[----:B------:R-:W-:Y:S02]  /*1c580*/  IMAD.MOV.U32 R12, RZ, RZ, 0x7 ;  /* 0x00000007ff0c7424 */ /* 0x000fe400078e00ff */
[----:B------:R-:W-:-:S07]  /*1c590*/  IMAD.MOV.U32 R2, RZ, RZ, R14 ;  /* 0x000000ffff027224 */ /* 0x000fce00078e000e */
[----:B------:R-:W-:Y:S05]  /*1c5a0*/  WARPSYNC.COLLECTIVE R15, `(.L_x_1657) ;  /* 0x000000000f087348 */ /* 0x000fea0003c00000 */
[----:B------:R0:W1:Y:S02]  /*1c5b0*/  SHFL.IDX P6, R14, R13, R12, R11 ;  /* 0x0000000c0d0e7389 */ /* 0x00006400000c000b */
[----:B01----:R-:W-:Y:S01]  /*1c5c0*/  ENDCOLLECTIVE ;  /* 0x000000000000791b */ /* 0x003fe20003800000 */
.L_x_1657:
        /* <DEDUP_REMOVED lines=12> */
.L_x_1658:
[----:B------:R-:W-:Y:S02]  /*1c690*/  IMAD.MOV.U32 R13, RZ, RZ, R20 ;  /* 0x000000ffff0d7224 */ /* 0x000fe400078e0014 */
[----:B------:R-:W-:Y:S02]  /*1c6a0*/  IMAD.MOV.U32 R12, RZ, RZ, RZ ;  /* 0x000000ffff0c7224 */ /* 0x000fe400078e00ff */
[----:B------:R-:W-:-:S07]  /*1c6b0*/  IMAD.MOV.U32 R2, RZ, RZ, R14 ;  /* 0x000000ffff027224 */ /* 0x000fce00078e000e */
[----:B------:R-:W-:Y:S05]  /*1c6c0*/  WARPSYNC.COLLECTIVE R15, `(.L_x_1659) ;  /* 0x000000000f087348 */ /* 0x000fea0003c00000 */
[----:B------:R0:W1:Y:S02]  /*1c6d0*/  SHFL.IDX P6, R14, R13, R12, R11 ;  /* 0x0000000c0d0e7389 */ /* 0x00006400000c000b */
[----:B01----:R-:W-:Y:S01]  /*1c6e0*/  ENDCOLLECTIVE ;  /* 0x000000000000791b */ /* 0x003fe20003800000 */
.L_x_1659:
        /* <DEDUP_REMOVED lines=12> */
.L_x_1660:
[----:B------:R-:W-:Y:S02]  /*1c7b0*/  IMAD.MOV.U32 R13, RZ, RZ, R20 ;  /* 0x000000ffff0d7224 */ /* 0x000fe400078e0014 */
[----:B------:R-:W-:Y:S02]  /*1c7c0*/  IMAD.MOV.U32 R12, RZ, RZ, 0x1 ;  /* 0x00000001ff0c7424 */ /* 0x000fe400078e00ff */
[----:B------:R-:W-:-:S07]  /*1c7d0*/  IMAD.MOV.U32 R2, RZ, RZ, R14 ;  /* 0x000000ffff027224 */ /* 0x000fce00078e000e */
[----:B------:R-:W-:Y:S05]  /*1c7e0*/  WARPSYNC.COLLECTIVE R15, `(.L_x_1661) ;  /* 0x000000000f087348 */ /* 0x000fea0003c00000 */
[----:B------:R0:W1:Y:S02]  /*1c7f0*/  SHFL.IDX P6, R14, R13, R12, R11 ;  /* 0x0000000c0d0e7389 */ /* 0x00006400000c000b */
[----:B01----:R-:W-:Y:S01]  /*1c800*/  ENDCOLLECTIVE ;  /* 0x000000000000791b */ /* 0x003fe20003800000 */
.L_x_1661:
        /* <DEDUP_REMOVED lines=13> */
.L_x_1662:
        /* <DEDUP_REMOVED lines=15> */
.L_x_1571:
[----:B--2---:R2:W3:Y:S02]  /*1c9d0*/  SYNCS.PHASECHK.TRANS64.TRYWAIT P0, [R0+URZ+0x22840], R29 ;  /* 0x0228401d000075a7 */ /* 0x0044e4000800017f */
[----:B---3--:R-:W-:Y:S05]  /*1c9e0*/  @!P0 NANOSLEEP.SYNCS 0x989680 ;  /* 0x009896800000895d */ /* 0x008fea0003900000 */
[----:B------:R-:W3:Y:S02]  /*1c9f0*/  @!P0 SYNCS.PHASECHK.TRANS64 P0, [R0+URZ+0x22840], R29 ;  /* 0x0228401d000085a7 */ /* 0x000ee4000800007f */
[----:B---3--:R-:W-:Y:S05]  /*1ca00*/  @!P0 BRA `(.L_x_1571) ;  /* 0xfffffffc00f08947 */ /* 0x008fea000383ffff */
[----:B------:R-:W-:Y:S05]  /*1ca10*/  BRA `(.L_x_1664) ;  /* 0xffffffa800d87947 */ /* 0x000fea000383ffff */
.L_x_1572:
        /* <DEDUP_REMOVED lines=8> */
.L_x_1666:
[----:B------:R-:W-:Y:S05]  /*1caa0*/  BSYNC B0 ;  /* 0x0000000000007941 */ /* 0x000fea0003800000 */
.L_x_1665:
        /* <DEDUP_REMOVED lines=8> */
.L_x_1667:
        /* <DEDUP_REMOVED lines=13> */
.L_x_1668:
[----:B------:R-:W-:Y:S02]  /*1cc00*/  IMAD.MOV.U32 R13, RZ, RZ, R8 ;  /* 0x000000ffff0d7224 */ /* 0x000fe400078e0008 */
[----:B------:R-:W-:-:S07]  /*1cc10*/  IMAD.MOV.U32 R2, RZ, RZ, R14 ;  /* 0x000000ffff027224 */ /* 0x000fce00078e000e */
[----:B------:R-:W-:Y:S05]  /*1cc20*/  WARPSYNC.COLLECTIVE R15, `(.L_x_1669) ;  /* 0x000000000f087348 */ /* 0x000fea0003c00000 */
[----:B------:R0:W1:Y:S02]  /*1cc30*/  SHFL.IDX P6, R14, R13, R12, R11 ;  /* 0x0000000c0d0e7389 */ /* 0x00006400000c000b */
[----:B01----:R-:W-:Y:S01]  /*1cc40*/  ENDCOLLECTIVE ;  /* 0x000000000000791b */ /* 0x003fe20003800000 */
.L_x_1669:
        /* <DEDUP_REMOVED lines=13> */
.L_x_1670:
[----:B------:R-:W-:Y:S02]  /*1cd20*/  IMAD.MOV.U32 R13, RZ, RZ, R8 ;  /* 0x000000ffff0d7224 */ /* 0x000fe400078e0008 */
[----:B------:R-:W-:-:S07]  /*1cd30*/  IMAD.MOV.U32 R2, RZ, RZ, R14 ;  /* 0x000000ffff027224 */ /* 0x000fce00078e000e */
[----:B------:R-:W-:Y:S05]  /*1cd40*/  WARPSYNC.COLLECTIVE R15, `(.L_x_1671) ;  /* 0x000000000f087348 */ /* 0x000fea0003c00000 */
[----:B------:R0:W1:Y:S02]  /*1cd50*/  SHFL.IDX P6, R14, R13, R12, R11 ;  /* 0x0000000c0d0e7389 */ /* 0x00006400000c000b */
[----:B01----:R-:W-:Y:S01]  /*1cd60*/  ENDCOLLECTIVE ;  /* 0x000000000000791b */ /* 0x003fe20003800000 */
.L_x_1671:
        /* <DEDUP_REMOVED lines=8> */
.L_x_1672:
        /* <DEDUP_REMOVED lines=11> */
.L_x_1673:
        /* <DEDUP_REMOVED lines=8> */
.L_x_1674:
        /* <DEDUP_REMOVED lines=11> */
.L_x_1675:
        /* <DEDUP_REMOVED lines=8> */
.L_x_1676:
        /* <DEDUP_REMOVED lines=11> */
.L_x_1677:
        /* <DEDUP_REMOVED lines=8> */
.L_x_1678:
        /* <DEDUP_REMOVED lines=10> */
.L_x_1679:
        /* <DEDUP_REMOVED lines=8> */
.L_x_1680:
        /* <DEDUP_REMOVED lines=10> */
.L_x_1681:
[----:B------:R-:W-:Y:S02]  /*1d340*/  IMAD.MOV.U32 R13, RZ, RZ, R5 ;  /* 0x000000ffff0d7224 */ /* 0x000fe400078e0005 */
[----:B------:R-:W-:Y:S01]  /*1d350*/  IMAD.MOV.U32 R12, RZ, RZ, RZ ;  /* 0x000000ffff0c7224 */ /* 0x000fe200078e00ff */
[----:B------:R-:W-:-:S05]  /*1d360*/  @P3 IADD3 R14, P0, R30, R14, RZ ;  /* 0x0000000e1e0e3210 */ /* 0x000fca0007f1e0ff */
[----:B------:R-:W-:-:S08]  /*1d370*/  @P3 IMAD.MOV.U32 R2, RZ, RZ, R14 ;  /* 0x000000ffff023224 */ /* 0x000fd000078e000e */
[----:B------:R-:W-:Y:S05]  /*1d380*/  WARPSYNC.COLLECTIVE R15, `(.L_x_1682) ;  /* 0x000000000f087348 */ /* 0x000fea0003c00000 */
[----:B------:R0:W1:Y:S02]  /*1d390*/  SHFL.IDX P6, R14, R13, R12, R11 ;  /* 0x0000000c0d0e7389 */ /* 0x00006400000c000b */
[----:B01----:R-:W-:Y:S01]  /*1d3a0*/  ENDCOLLECTIVE ;  /* 0x000000000000791b */ /* 0x003fe20003800000 */
.L_x_1682:
        /* <DEDUP_REMOVED lines=11> */
.L_x_1683:
        /* <DEDUP_REMOVED lines=8> */
.L_x_1684:
        /* <DEDUP_REMOVED lines=10> */
.L_x_1685:
[----:B------:R-:W-:Y:S05]  /*1d580*/  BRA `(.L_x_1686) ;  /* 0xffffffa400987947 */ /* 0x000fea000383ffff */
.L_x_1577:
[----:B------:R-:W-:Y:S02]  /*1d590*/  IMAD.MOV.U32 R13, RZ, RZ, R6 ;  /* 0x000000ffff0d7224 */ /* 0x000fe400078e0006 */
[----:B------:R-:W-:Y:S02]  /*1d5a0*/  IMAD.MOV.U32 R12, RZ, RZ, RZ ;  /* 0x000000ffff0c7224 */ /* 0x000fe400078e00ff */
[----:B------:R-:W-:Y:S02]  /*1d5b0*/  IMAD.MOV.U32 R11, RZ, RZ, 0x181f ;  /* 0x0000181fff0b7424 */ /* 0x000fe400078e00ff */
[----:B------:R-:W-:Y:S02]  /*1d5c0*/  IMAD.MOV.U32 R15, RZ, RZ, -0x1 ;  /* 0xffffffffff0f7424 */ /* 0x000fe400078e00ff */
[----:B------:R-:W-:Y:S02]  /*1d5d0*/  IMAD R5, R5, UR38, RZ ;  /* 0x0000002605057c24 */ /* 0x000fe4000f8e02ff */
[----:B------:R-:W-:-:S07]  /*1d5e0*/  VIADD R4, R18, UR39 ;  /* 0x0000002712047c36 */ /* 0x000fce0008000000 */
[----:B-----5:R-:W-:Y:S05]  /*1d5f0*/  WARPSYNC.COLLECTIVE R15, `(.L_x_1687) ;  /* 0x000000000f087348 */ /* 0x020fea0003c00000 */
[----:B------:R0:W1:Y:S02]  /*1d600*/  SHFL.IDX P6, R14, R13, R12, R11 ;  /* 0x0000000c0d0e7389 */ /* 0x00006400000c000b */
[----:B01---5:R-:W-:Y:S01]  /*1d610*/  ENDCOLLECTIVE ;  /* 0x000000000000791b */ /* 0x023fe20003800000 */
.L_x_1687:
[C---:B------:R-:W-:Y:S01]  /*1d620*/  VIADD R8, R4.reuse, 0x10 ;  /* 0x0000001004087836 */ /* 0x040fe20000000000 */
[----:B------:R-:W-:Y:S01]  /*1d630*/  ISETP.GE.AND P2, PT, R4, R5, PT ;  /* 0x000000050400720c */ /* 0x000fe20003f46270 */
[----:B------:R-:W-:Y:S02]  /*1d640*/  IMAD.MOV.U32 R13, RZ, RZ, R0 ;  /* 0x000000ffff0d7224 */ /* 0x000fe400078e0000 */
[----:B------:R-:W-:-:S10]  /*1d650*/  IMAD.MOV.U32 R2, RZ, RZ, R14 ;  /* 0x000000ffff027224 */ /* 0x000fd400078e000e */
[----:B------:R-:W-:Y:S05]  /*1d660*/  WARPSYNC.COLLECTIVE R15, `(.L_x_1688) ;  /* 0x000000000f087348 */ /* 0x000fea0003c00000 */
[----:B------:R0:W1:Y:S02]  /*1d670*/  SHFL.IDX P6, R14, R13, R12, R11 ;  /* 0x0000000c0d0e7389 */ /* 0x00006400000c000b */
[----:B01----:R-:W-:Y:S01]  /*1d680*/  ENDCOLLECTIVE ;  /* 0x000000000000791b */ /* 0x003fe20003800000 */
.L_x_1688:
        /* <DEDUP_REMOVED lines=8> */
.L_x_1689:
        /* <DEDUP_REMOVED lines=11> */
.L_x_1690:
[----:B------:R-:W-:Y:S02]  /*1d7c0*/  IMAD.MOV.U32 R13, RZ, RZ, R6 ;  /* 0x000000ffff0d7224 */ /* 0x000fe400078e0006 */
[----:B------:R-:W-:Y:S01]  /*1d7d0*/  IMAD.MOV.U32 R12, RZ, RZ, 0x2 ;  /* 0x00000002ff0c7424 */ /* 0x000fe200078e00ff */
[----:B------:R-:W-:-:S13]  /*1d7e0*/  @!P2 IADD3 R2, P1, R30, R14, RZ ;  /* 0x0000000e1e02a210 */ /* 0x000fda0007f3e0ff */
[----:B------:R-:W-:Y:S05]  /*1d7f0*/  WARPSYNC.COLLECTIVE R15, `(.L_x_1691) ;  /* 0x000000000f087348 */ /* 0x000fea0003c00000 */
[----:B------:R0:W1:Y:S02]  /*1d800*/  SHFL.IDX P6, R14, R13, R12, R11 ;  /* 0x0000000c0d0e7389 */ /* 0x00006400000c000b */
[----:B01----:R-:W-:Y:S01]  /*1d810*/  ENDCOLLECTIVE ;  /* 0x000000000000791b */ /* 0x003fe20003800000 */
.L_x_1691:
        /* <DEDUP_REMOVED lines=12> */
.L_x_1692:
[----:B------:R-:W-:Y:S02]  /*1d8e0*/  IMAD.MOV.U32 R13, RZ, RZ, R6 ;  /* 0x000000ffff0d7224 */ /* 0x000fe400078e0006 */
[----:B------:R-:W-:Y:S01]  /*1d8f0*/  IMAD.MOV.U32 R12, RZ, RZ, 0x3 ;  /* 0x00000003ff0c7424 */ /* 0x000fe200078e00ff */
[----:B------:R-:W-:-:S13]  /*1d900*/  @!P2 IADD3 R2, P1, R30, R14, RZ ;  /* 0x0000000e1e02a210 */ /* 0x000fda0007f3e0ff */
[----:B------:R-:W-:Y:S05]  /*1d910*/  WARPSYNC.COLLECTIVE R15, `(.L_x_1693) ;  /* 0x000000000f087348 */ /* 0x000fea0003c00000 */
[----:B------:R0:W1:Y:S02]  /*1d920*/  SHFL.IDX P6, R14, R13, R12, R11 ;  /* 0x0000000c0d0e7389 */ /* 0x00006400000c000b */
[----:B01----:R-:W-:Y:S01]  /*1d930*/  ENDCOLLECTIVE ;  /* 0x000000000000791b */ /* 0x003fe20003800000 */
.L_x_1693:
        /* <DEDUP_REMOVED lines=12> */
.L_x_1694:
[----:B------:R-:W-:Y:S02]  /*1da00*/  IMAD.MOV.U32 R13, RZ, RZ, R6 ;  /* 0x000000ffff0d7224 */ /* 0x000fe400078e0006 */
[----:B------:R-:W-:Y:S01]  /*1da10*/  IMAD.MOV.U32 R12, RZ, RZ, 0x4 ;  /* 0x00000004ff0c7424 */ /* 0x000fe200078e00ff */
[----:B------:R-:W-:-:S13]  /*1da20*/  @!P2 IADD3 R2, P1, R30, R14, RZ ;  /* 0x0000000e1e02a210 */ /* 0x000fda0007f3e0ff */
[----:B------:R-:W-:Y:S05]  /*1da30*/  WARPSYNC.COLLECTIVE R15, `(.L_x_1695) ;  /* 0x000000000f087348 */ /* 0x000fea0003c00000 */
[----:B------:R0:W1:Y:S02]  /*1da40*/  SHFL.IDX P6, R14, R13, R12, R11 ;  /* 0x0000000c0d0e7389 */ /* 0x00006400000c000b */
[----:B01----:R-:W-:Y:S01]  /*1da50*/  ENDCOLLECTIVE ;  /* 0x000000000000791b */ /* 0x003fe20003800000 */
.L_x_1695:
        /* <DEDUP_REMOVED lines=12> */
.L_x_1696:
[----:B------:R-:W-:Y:S02]  /*1db20*/  IMAD.MOV.U32 R13, RZ, RZ, R6 ;  /* 0x000000ffff0d7224 */ /* 0x000fe400078e0006 */
[----:B------:R-:W-:Y:S01]  /*1db30*/  IMAD.MOV.U32 R12, RZ, RZ, 0x5 ;  /* 0x00000005ff0c7424 */ /* 0x000fe200078e00ff */
[----:B------:R-:W-:-:S13]  /*1db40*/  @!P2 IADD3 R2, P1, R30, R14, RZ ;  /* 0x0000000e1e02a210 */ /* 0x000fda0007f3e0ff */
[----:B------:R-:W-:Y:S05]  /*1db50*/  WARPSYNC.COLLECTIVE R15, `(.L_x_1697) ;  /* 0x000000000f087348 */ /* 0x000fea0003c00000 */
[----:B------:R0:W1:Y:S02]  /*1db60*/  SHFL.IDX P6, R14, R13, R12, R11 ;  /* 0x0000000c0d0e7389 */ /* 0x00006400000c000b */
[----:B01----:R-:W-:Y:S01]  /*1db70*/  ENDCOLLECTIVE ;  /* 0x000000000000791b */ /* 0x003fe20003800000 */
.L_x_1697:
        /* <DEDUP_REMOVED lines=11> */
.L_x_1698:
[----:B------:R-:W-:Y:S02]  /*1dc30*/  IMAD.MOV.U32 R13, RZ, RZ, R6 ;  /* 0x000000ffff0d7224 */ /* 0x000fe400078e0006 */
[----:B------:R-:W-:Y:S01]  /*1dc40*/  IMAD.MOV.U32 R12, RZ, RZ, 0x6 ;  /* 0x00000006ff0c7424 */ /* 0x000fe200078e00ff */
[----:B------:R-:W-:-:S13]  /*1dc50*/  @!P2 IADD3 R2, P1, R30, R14, RZ ;  /* 0x0000000e1e02a210 */ /* 0x000fda0007f3e0ff */
[----:B------:R-:W-:Y:S05]  /*1dc60*/  WARPSYNC.COLLECTIVE R15, `(.L_x_1699) ;  /* 0x000000000f087348 */ /* 0x000fea0003c00000 */
[----:B------:R0:W1:Y:S02]  /*1dc70*/  SHFL.IDX P6, R14, R13, R12, R11 ;  /* 0x0000000c0d0e7389 */ /* 0x00006400000c000b */
[----:B01----:R-:W-:Y:S01]  /*1dc80*/  ENDCOLLECTIVE ;  /* 0x000000000000791b */ /* 0x003fe20003800000 */
.L_x_1699:
        /* <DEDUP_REMOVED lines=12> */
.L_x_1700:
[----:B------:R-:W-:Y:S02]  /*1dd50*/  IMAD.MOV.U32 R13, RZ, RZ, R6 ;  /* 0x000000ffff0d7224 */ /* 0x000fe400078e0006 */
[----:B------:R-:W-:Y:S01]  /*1dd60*/  IMAD.MOV.U32 R12, RZ, RZ, 0x7 ;  /* 0x00000007ff0c7424 */ /* 0x000fe200078e00ff */
[----:B------:R-:W-:-:S13]  /*1dd70*/  @!P2 IADD3 R2, P1, R30, R14, RZ ;  /* 0x0000000e1e02a210 */ /* 0x000fda0007f3e0ff */
[----:B------:R-:W-:Y:S05]  /*1dd80*/  WARPSYNC.COLLECTIVE R15, `(.L_x_1701) ;  /* 0x000000000f087348 */ /* 0x000fea0003c00000 */
[----:B------:R0:W1:Y:S02]  /*1dd90*/  SHFL.IDX P6, R14, R13, R12, R11 ;  /* 0x0000000c0d0e7389 */ /* 0x00006400000c000b */
[----:B01----:R-:W-:Y:S01]  /*1dda0*/  ENDCOLLECTIVE ;  /* 0x000000000000791b */ /* 0x003fe20003800000 */
.L_x_1701:
        /* <DEDUP_REMOVED lines=10> */
.L_x_1702:
[----:B------:R-:W-:Y:S05]  /*1de50*/  BRA `(.L_x_1703) ;  /* 0xffffffa400dc7947 */ /* 0x000fea000383ffff */
.L_x_1580:
[----:B0-----:R0:W1:Y:S02]  /*1de60*/  SYNCS.PHASECHK.TRANS64.TRYWAIT P0, [R17+URZ+0x22820], R0 ;  /* 0x02282000110075a7 */ /* 0x001064000800017f */
[----:B-1----:R-:W-:Y:S05]  /*1de70*/  @!P0 NANOSLEEP.SYNCS 0x989680 ;  /* 0x009896800000895d */ /* 0x002fea0003900000 */
[----:B------:R-:W1:Y:S02]  /*1de80*/  @!P0 SYNCS.PHASECHK.TRANS64 P0, [R17+URZ+0x22820], R0 ;  /* 0x02282000110085a7 */ /* 0x000e64000800007f */
[----:B-1----:R-:W-:Y:S05]  /*1de90*/  @!P0 BRA `(.L_x_1580) ;  /* 0xfffffffc00f08947 */ /* 0x002fea000383ffff */
[----:B------:R-:W-:Y:S05]  /*1dea0*/  BRA `(.L_x_1704) ;  /* 0xffffffa800387947 */ /* 0x000fea000383ffff */
.L_x_1584:
[----:B0-----:R0:W1:Y:S02]  /*1deb0*/  SYNCS.PHASECHK.TRANS64.TRYWAIT P0, [R0+URZ+0x22880], R29 ;  /* 0x0228801d000075a7 */ /* 0x001064000800017f */
[----:B-1----:R-:W-:Y:S05]  /*1dec0*/  @!P0 NANOSLEEP.SYNCS 0x989680 ;  /* 0x009896800000895d */ /* 0x002fea0003900000 */
[----:B------:R-:W1:Y:S02]  /*1ded0*/  @!P0 SYNCS.PHASECHK.TRANS64 P0, [R0+URZ+0x22880], R29 ;  /* 0x0228801d000085a7 */ /* 0x000e64000800007f */
[----:B-1----:R-:W-:Y:S05]  /*1dee0*/  @!P0 BRA `(.L_x_1584) ;  /* 0xfffffffc00f08947 */ /* 0x002fea000383ffff */
[----:B------:R-:W-:Y:S05]  /*1def0*/  BRA `(.L_x_1705) ;  /* 0xffffffac00687947 */ /* 0x000fea000383ffff */
.L_x_1585:
        /* <DEDUP_REMOVED lines=8> */
.L_x_1707:
[----:B------:R-:W-:Y:S05]  /*1df80*/  BSYNC B0 ;  /* 0x0000000000007941 */ /* 0x000fea0003800000 */
.L_x_1706:
        /* <DEDUP_REMOVED lines=9> */
.L_x_1708:
[----:B------:R-:W-:Y:S02]  /*1e020*/  IMAD.MOV.U32 R13, RZ, RZ, R19 ;  /* 0x000000ffff0d7224 */ /* 0x000fe400078e0013 */
[----:B------:R-:W-:Y:S02]  /*1e030*/  IMAD.MOV.U32 R12, RZ, RZ, 0x1 ;  /* 0x00000001ff0c7424 */ /* 0x000fe400078e00ff */
[----:B------:R-:W-:-:S07]  /*1e040*/  IMAD.MOV.U32 R2, RZ, RZ, R14 ;  /* 0x000000ffff027224 */ /* 0x000fce00078e000e */
[----:B------:R-:W-:Y:S05]  /*1e050*/  WARPSYNC.COLLECTIVE R15, `(.L_x_1709) ;  /* 0x000000000f087348 */ /* 0x000fea0003c00000 */
[----:B------:R0:W1:Y:S02]  /*1e060*/  SHFL.IDX P6, R14, R13, R12, R11 ;  /* 0x0000000c0d0e7389 */ /* 0x00006400000c000b */
[----:B01----:R-:W-:Y:S01]  /*1e070*/  ENDCOLLECTIVE ;  /* 0x000000000000791b */ /* 0x003fe20003800000 */
.L_x_1709:
        /* <DEDUP_REMOVED lines=11> */
.L_x_1710:
        /* <DEDUP_REMOVED lines=8> */
.L_x_1711:
        /* <DEDUP_REMOVED lines=9> */
.L_x_1712:
        /* <DEDUP_REMOVED lines=9> */
.L_x_1713:
        /* <DEDUP_REMOVED lines=9> */
.L_x_1714:
[----:B------:R-:W-:Y:S02]  /*1e360*/  IMAD.MOV.U32 R13, RZ, RZ, R19 ;  /* 0x000000ffff0d7224 */ /* 0x000fe400078e0013 */
[----:B------:R-:W-:Y:S02]  /*1e370*/  IMAD.MOV.U32 R12, RZ, RZ, 0x4 ;  /* 0x00000004ff0c7424 */ /* 0x000fe400078e00ff */
[----:B------:R-:W-:-:S07]  /*1e380*/  IMAD.MOV.U32 R2, RZ, RZ, R14 ;  /* 0x000000ffff027224 */ /* 0x000fce00078e000e */
[----:B------:R-:W-:Y:S05]  /*1e390*/  WARPSYNC.COLLECTIVE R15, `(.L_x_1715) ;  /* 0x000000000f087348 */ /* 0x000fea0003c00000 */
[----:B------:R0:W1:Y:S02]  /*1e3a0*/  SHFL.IDX P6, R14, R13, R12, R11 ;  /* 0x0000000c0d0e7389 */ /* 0x00006400000c000b */
[----:B01----:R-:W-:Y:S01]  /*1e3b0*/  ENDCOLLECTIVE ;  /* 0x000000000000791b */ /* 0x003fe20003800000 */
.L_x_1715:
        /* <DEDUP_REMOVED lines=11> */
.L_x_1716:
[----:B------:R-:W-:Y:S02]  /*1e470*/  IMAD.MOV.U32 R13, RZ, RZ, R19 ;  /* 0x000000ffff0d7224 */ /* 0x000fe400078e0013 */
[----:B------:R-:W-:Y:S02]  /*1e480*/  IMAD.MOV.U32 R12, RZ, RZ, 0x5 ;  /* 0x00000005ff0c7424 */ /* 0x000fe400078e00ff */
[----:B------:R-:W-:-:S07]  /*1e490*/  IMAD.MOV.U32 R2, RZ, RZ, R14 ;  /* 0x000000ffff027224 */ /* 0x000fce00078e000e */
[----:B------:R-:W-:Y:S05]  /*1e4a0*/  WARPSYNC.COLLECTIVE R15, `(.L_x_1717) ;  /* 0x000000000f087348 */ /* 0x000fea0003c00000 */
[----:B------:R0:W1:Y:S02]  /*1e4b0*/  SHFL.IDX P6, R14, R13, R12, R11 ;  /* 0x0000000c0d0e7389 */ /* 0x00006400000c000b */
[----:B01----:R-:W-:Y:S01]  /*1e4c0*/  ENDCOLLECTIVE ;  /* 0x000000000000791b */ /* 0x003fe20003800000 */
.L_x_1717:
        /* <DEDUP_REMOVED lines=11> */
.L_x_1718:
[----:B------:R-:W-:Y:S02]  /*1e580*/  IMAD.MOV.U32 R13, RZ, RZ, R19 ;  /* 0x000000ffff0d7224 */ /* 0x000fe400078e0013 */
[----:B------:R-:W-:Y:S02]  /*1e590*/  IMAD.MOV.U32 R12, RZ, RZ, 0x6 ;  /* 0x00000006ff0c7424 */ /* 0x000fe400078e00ff */
[----:B------:R-:W-:-:S07]  /*1e5a0*/  IMAD.MOV.U32 R2, RZ, RZ, R14 ;  /* 0x000000ffff027224 */ /* 0x000fce00078e000e */
[----:B------:R-:W-:Y:S05]  /*1e5b0*/  WARPSYNC.COLLECTIVE R15, `(.L_x_1719) ;  /* 0x000000000f087348 */ /* 0x000fea0003c00000 */
[----:B------:R0:W1:Y:S02]  /*1e5c0*/  SHFL.IDX P6, R14, R13, R12, R11 ;  /* 0x0000000c0d0e7389 */ /* 0x00006400000c000b */
[----:B01----:R-:W-:Y:S01]  /*1e5d0*/  ENDCOLLECTIVE ;  /* 0x000000000000791b */ /* 0x003fe20003800000 */
.L_x_1719:
        /* <DEDUP_REMOVED lines=11> */
.L_x_1720:
[----:B------:R-:W-:Y:S02]  /*1e690*/  IMAD.MOV.U32 R13, RZ, RZ, R19 ;  /* 0x000000ffff0d7224 */ /* 0x000fe400078e0013 */
[----:B------:R-:W-:Y:S02]  /*1e6a0*/  IMAD.MOV.U32 R12, RZ, RZ, 0x7 ;  /* 0x00000007ff0c7424 */ /* 0x000fe400078e00ff */
[----:B------:R-:W-:-:S07]  /*1e6b0*/  IMAD.MOV.U32 R2, RZ, RZ, R14 ;  /* 0x000000ffff027224 */ /* 0x000fce00078e000e */
[----:B------:R-:W-:Y:S05]  /*1e6c0*/  WARPSYNC.COLLECTIVE R15, `(.L_x_1721) ;  /* 0x000000000f087348 */ /* 0x000fea0003c00000 */
[----:B------:R0:W1:Y:S02]  /*1e6d0*/  SHFL.IDX P6, R14, R13, R12, R11 ;  /* 0x0000000c0d0e7389 */ /* 0x00006400000c000b */
[----:B01----:R-:W-:Y:S01]  /*1e6e0*/  ENDCOLLECTIVE ;  /* 0x000000000000791b */ /* 0x003fe20003800000 */
.L_x_1721:
[----:B------:R-:W-:Y:S01]  /*1e6f0*/  IMAD.MOV.U32 R13, RZ, RZ, R18 ;  /* 0x000000ffff0d7224 */ /* 0x000fe200078e0012 */
[----:B------:R-:W-:-:S05]  /*1e700*/  IADD3 R18, P0, R30, R2, RZ ;  /* 0x000000021e127210 */ /* 0x000fca0007f1e0ff */
[----:B------:R-:W-:Y:S02]  /*1e710*/  IMAD.X R19, RZ, RZ, R3, P0 ;  /* 0x000000ffff137224 */ /* 0x000fe400000e0603 */
[----:B------:R-:W-:-:S03]  /*1e720*/  IMAD.MOV.U32 R31, RZ, RZ, R14 ;  /* 0x000000ffff1f7224 */ /* 0x000fc600078e000e */
[----:B------:R-:W-:Y:S01]  /*1e730*/  @!PT LDS RZ, [RZ] ;  /* 0x00000000fffff984 */ /* 0x000fe20000000800 */
[----:B------:R-:W-:Y:S01]  /*1e740*/  @!PT LDS RZ, [RZ] ;  /* 0x00000000fffff984 */ /* 0x000fe20000000800 */
[----:B------:R-:W-:Y:S01]  /*1e750*/  @!PT LDS RZ, [RZ] ;  /* 0x00000000fffff984 */ /* 0x000fe20000000800 */
[----:B------:R0:W-:Y:S04]  /*1e760*/  LDGSTS.E.BYPASS.LTC128B.128 [R6+0xd400], desc[UR52][R18.64], !P2 ;  /* 0x0d40000012067fae */ /* 0x0001e8000d101d74 */
[----:B0-----:R-:W-:Y:S05]  /*1e770*/  WARPSYNC.COLLECTIVE R15, `(.L_x_1722) ;  /* 0x000000000f087348 */ /* 0x001fea0003c00000 */
[----:B------:R1:W2:Y:S02]  /*1e780*/  SHFL.IDX P6, R14, R13, R12, R11 ;  /* 0x0000000c0d0e7389 */ /* 0x0002a400000c000b */
[----:B012---:R-:W-:Y:S01]  /*1e790*/  ENDCOLLECTIVE ;  /* 0x000000000000791b */ /* 0x007fe20003800000 */
.L_x_1722:
        /* <DEDUP_REMOVED lines=9> */
.L_x_1723:
        /* <DEDUP_REMOVED lines=9> */
.L_x_1724:
        /* <DEDUP_REMOVED lines=8> */
.L_x_1725:
        /* <DEDUP_REMOVED lines=9> */
.L_x_1726:
[----:B------:R-:W-:Y:S01]  /*1e9d0*/  IMAD.MOV.U32 R2, RZ, RZ, R14 ;  /* 0x000000ffff027224 */ /* 0x000fe200078e000e */
[----:B------:R-:W-:Y:S06]  /*1e9e0*/  BRA `(.L_x_1727) ;  /* 0xffffffa800007947 */ /* 0x000fec000383ffff */
.L_x_1590:
[----:B--2---:R2:W3:Y:S02]  /*1e9f0*/  SYNCS.PHASECHK.TRANS64.TRYWAIT P0, [R0+URZ+0x22840], R29 ;  /* 0x0228401d000075a7 */ /* 0x0044e4000800017f */
[----:B---3--:R-:W-:Y:S05]  /*1ea00*/  @!P0 NANOSLEEP.SYNCS 0x989680 ;  /* 0x009896800000895d */ /* 0x008fea0003900000 */
[----:B------:R-:W3:Y:S02]  /*1ea10*/  @!P0 SYNCS.PHASECHK.TRANS64 P0, [R0+URZ+0x22840], R29 ;  /* 0x0228401d000085a7 */ /* 0x000ee4000800007f */
[----:B---3--:R-:W-:Y:S05]  /*1ea20*/  @!P0 BRA `(.L_x_1590) ;  /* 0xfffffffc00f08947 */ /* 0x008fea000383ffff */
[----:B------:R-:W-:Y:S05]  /*1ea30*/  BRA `(.L_x_1728) ;  /* 0xffffffa800507947 */ /* 0x000fea000383ffff */
.L_x_1591:
        /* <DEDUP_REMOVED lines=8> */
.L_x_1730:
[----:B------:R-:W-:Y:S05]  /*1eac0*/  BSYNC B0 ;  /* 0x0000000000007941 */ /* 0x000fea0003800000 */
.L_x_1729:
        /* <DEDUP_REMOVED lines=8> */
.L_x_1731:
[----:B------:R-:W-:Y:S02]  /*1eb50*/  IMAD.MOV.U32 R13, RZ, RZ, R4 ;  /* 0x000000ffff0d7224 */ /* 0x000fe400078e0004 */
[----:B------:R-:W-:Y:S02]  /*1eb60*/  IMAD.MOV.U32 R12, RZ, RZ, 0x1 ;  /* 0x00000001ff0c7424 */ /* 0x000fe400078e00ff */
[----:B------:R-:W-:-:S07]  /*1eb70*/  IMAD.MOV.U32 R2, RZ, RZ, R14 ;  /* 0x000000ffff027224 */ /* 0x000fce00078e000e */
[----:B------:R-:W-:Y:S05]  /*1eb80*/  WARPSYNC.COLLECTIVE R15, `(.L_x_1732) ;  /* 0x000000000f087348 */ /* 0x000fea0003c00000 */
[----:B------:R0:W1:Y:S02]  /*1eb90*/  SHFL.IDX P6, R14, R13, R12, R11 ;  /* 0x0000000c0d0e7389 */ /* 0x00006400000c000b */
[----:B01----:R-:W-:Y:S01]  /*1eba0*/  ENDCOLLECTIVE ;  /* 0x000000000000791b */ /* 0x003fe20003800000 */
.L_x_1732:
        /* <DEDUP_REMOVED lines=11> */
.L_x_1733:
        /* <DEDUP_REMOVED lines=8> */
.L_x_1734:
        /* <DEDUP_REMOVED lines=9> */
.L_x_1735:
        /* <DEDUP_REMOVED lines=9> */
.L_x_1736:
        /* <DEDUP_REMOVED lines=9> */
.L_x_1737:
[----:B------:R-:W-:Y:S02]  /*1ee90*/  IMAD.MOV.U32 R13, RZ, RZ, R4 ;  /* 0x000000ffff0d7224 */ /* 0x000fe400078e0004 */
[----:B------:R-:W-:Y:S02]  /*1eea0*/  IMAD.MOV.U32 R12, RZ, RZ, 0x4 ;  /* 0x00000004ff0c7424 */ /* 0x000fe400078e00ff */
[----:B------:R-:W-:-:S07]  /*1eeb0*/  IMAD.MOV.U32 R2, RZ, RZ, R14 ;  /* 0x000000ffff027224 */ /* 0x000fce00078e000e */
[----:B------:R-:W-:Y:S05]  /*1eec0*/  WARPSYNC.COLLECTIVE R15, `(.L_x_1738) ;  /* 0x000000000f087348 */ /* 0x000fea0003c00000 */
[----:B------:R0:W1:Y:S02]  /*1eed0*/  SHFL.IDX P6, R14, R13, R12, R11 ;  /* 0x0000000c0d0e7389 */ /* 0x00006400000c000b */
[----:B01----:R-:W-:Y:S01]  /*1eee0*/  ENDCOLLECTIVE ;  /* 0x000000000000791b */ /* 0x003fe20003800000 */
.L_x_1738:
        /* <DEDUP_REMOVED lines=11> */
.L_x_1739:
[----:B------:R-:W-:Y:S02]  /*1efa0*/  IMAD.MOV.U32 R13, RZ, RZ, R4 ;  /* 0x000000ffff0d7224 */ /* 0x000fe400078e0004 */
[----:B------:R-:W-:Y:S02]  /*1efb0*/  IMAD.MOV.U32 R12, RZ, RZ, 0x5 ;  /* 0x00000005ff0c7424 */ /* 0x000fe400078e00ff */
[----:B------:R-:W-:-:S07]  /*1efc0*/  IMAD.MOV.U32 R2, RZ, RZ, R14 ;  /* 0x000000ffff027224 */ /* 0x000fce00078e000e */
[----:B------:R-:W-:Y:S05]  /*1efd0*/  WARPSYNC.COLLECTIVE R15, `(.L_x_1740) ;  /* 0x000000000f087348 */ /* 0x000fea0003c00000 */
[----:B------:R0:W1:Y:S02]  /*1efe0*/  SHFL.IDX P6, R14, R13, R12, R11 ;  /* 0x0000000c0d0e7389 */ /* 0x00006400000c000b */
[----:B01----:R-:W-:Y:S01]  /*1eff0*/  ENDCOLLECTIVE ;  /* 0x000000000000791b */ /* 0x003fe20003800000 */
.L_x_1740:
        /* <DEDUP_REMOVED lines=11> */
.L_x_1741:
[----:B------:R-:W-:Y:S02]  /*1f0b0*/  IMAD.MOV.U32 R13, RZ, RZ, R4 ;  /* 0x000000ffff0d7224 */ /* 0x000fe400078e0004 */
[----:B------:R-:W-:Y:S02]  /*1f0c0*/  IMAD.MOV.U32 R12, RZ, RZ, 0x6 ;  /* 0x00000006ff0c7424 */ /* 0x000fe400078e00ff */
[----:B------:R-:W-:-:S07]  /*1f0d0*/  IMAD.MOV.U32 R2, RZ, RZ, R14 ;  /* 0x000000ffff027224 */ /* 0x000fce00078e000e */
[----:B------:R-:W-:Y:S05]  /*1f0e0*/  WARPSYNC.COLLECTIVE R15, `(.L_x_1742) ;  /* 0x000000000f087348 */ /* 0x000fea0003c00000 */
[----:B------:R0:W1:Y:S02]  /*1f0f0*/  SHFL.IDX P6, R14, R13, R12, R11 ;  /* 0x0000000c0d0e7389 */ /* 0x00006400000c000b */
[----:B01----:R-:W-:Y:S01]  /*1f100*/  ENDCOLLECTIVE ;  /* 0x000000000000791b */ /* 0x003fe20003800000 */
.L_x_1742:
        /* <DEDUP_REMOVED lines=11> */
.L_x_1743:
[----:B------:R-:W-:Y:S02]  /*1f1c0*/  IMAD.MOV.U32 R13, RZ, RZ, R4 ;  /* 0x000000ffff0d7224 */ /* 0x000fe400078e0004 */
[----:B------:R-:W-:Y:S02]  /*1f1d0*/  IMAD.MOV.U32 R12, RZ, RZ, 0x7 ;  /* 0x00000007ff0c7424 */ /* 0x000fe400078e00ff */
[----:B------:R-:W-:-:S07]  /*1f1e0*/  IMAD.MOV.U32 R2, RZ, RZ, R14 ;  /* 0x000000ffff027224 */ /* 0x000fce00078e000e */
[----:B------:R-:W-:Y:S05]  /*1f1f0*/  WARPSYNC.COLLECTIVE R15, `(.L_x_1744) ;  /* 0x000000000f087348 */ /* 0x000fea0003c00000 */
[----:B------:R0:W1:Y:S02]  /*1f200*/  SHFL.IDX P6, R14, R13, R12, R11 ;  /* 0x0000000c0d0e7389 */ /* 0x00006400000c000b */
[----:B01----:R-:W-:Y:S01]  /*1f210*/  ENDCOLLECTIVE ;  /* 0x000000000000791b */ /* 0x003fe20003800000 */
.L_x_1744:
        /* <DEDUP_REMOVED lines=11> */
.L_x_1745:
[----:B------:R-:W-:Y:S02]  /*1f2d0*/  IMAD.MOV.U32 R13, RZ, RZ, R8 ;  /* 0x000000ffff0d7224 */ /* 0x000fe400078e0008 */
[----:B------:R-:W-:Y:S02]  /*1f2e0*/  IMAD.MOV.U32 R12, RZ, RZ, RZ ;  /* 0x000000ffff0c7224 */ /* 0x000fe400078e00ff */
[----:B------:R-:W-:-:S07]  /*1f2f0*/  IMAD.MOV.U32 R9, RZ, RZ, R14 ;  /* 0x000000ffff097224 */ /* 0x000fce00078e000e */
[----:B------:R-:W-:Y:S05]  /*1f300*/  WARPSYNC.COLLECTIVE R15, `(.L_x_1746) ;  /* 0x000000000f087348 */ /* 0x000fea0003c00000 */
[----:B------:R0:W1:Y:S02]  /*1f310*/  SHFL.IDX P6, R14, R13, R12, R11 ;  /* 0x0000000c0d0e7389 */ /* 0x00006400000c000b */
[----:B01----:R-:W-:Y:S01]  /*1f320*/  ENDCOLLECTIVE ;  /* 0x000000000000791b */ /* 0x003fe20003800000 */
.L_x_1746:
        /* <DEDUP_REMOVED lines=11> */
.L_x_1747:
[----:B------:R-:W-:Y:S02]  /*1f3e0*/  IMAD.MOV.U32 R13, RZ, RZ, R8 ;  /* 0x000000ffff0d7224 */ /* 0x000fe400078e0008 */
[----:B------:R-:W-:Y:S02]  /*1f3f0*/  IMAD.MOV.U32 R12, RZ, RZ, 0x1 ;  /* 0x00000001ff0c7424 */ /* 0x000fe400078e00ff */
[----:B------:R-:W-:-:S07]  /*1f400*/  IMAD.MOV.U32 R5, RZ, RZ, R14 ;  /* 0x000000ffff057224 */ /* 0x000fce00078e000e */
[----:B------:R-:W-:Y:S05]  /*1f410*/  WARPSYNC.COLLECTIVE R15, `(.L_x_1748) ;  /* 0x000000000f087348 */ /* 0x000fea0003c00000 */
[----:B------:R0:W1:Y:S02]  /*1f420*/  SHFL.IDX P6, R14, R13, R12, R11 ;  /* 0x0000000c0d0e7389 */ /* 0x00006400000c000b */
[----:B01----:R-:W-:Y:S01]  /*1f430*/  ENDCOLLECTIVE ;  /* 0x000000000000791b */ /* 0x003fe20003800000 */
.L_x_1748:
        /* <DEDUP_REMOVED lines=11> */
.L_x_1749:
[----:B------:R-:W-:Y:S05]  /*1f4f0*/  BRA `(.L_x_1750) ;  /* 0xffffffa000e47947 */ /* 0x000fea000383ffff */
.L_x_1596:
[----:B0-----:R0:W1:Y:S02]  /*1f500*/  SYNCS.PHASECHK.TRANS64.TRYWAIT P2, [R18+URZ+0x22870], R3 ;  /* 0x02287003120075a7 */ /* 0x001064000804017f */
[----:B-1----:R-:W-:Y:S05]  /*1f510*/  @!P2 NANOSLEEP.SYNCS 0x989680 ;  /* 0x009896800000a95d */ /* 0x002fea0003900000 */
[----:B------:R-:W1:Y:S02]  /*1f520*/  @!P2 SYNCS.PHASECHK.TRANS64 P2, [R18+URZ+0x22870], R3 ;  /* 0x022870031200a5a7 */ /* 0x000e64000804007f */
[----:B-1----:R-:W-:Y:S05]  /*1f530*/  @!P2 BRA `(.L_x_1596) ;  /* 0xfffffffc00f0a947 */ /* 0x002fea000383ffff */
[----:B------:R-:W-:Y:S05]  /*1f540*/  BRA `(.L_x_1751) ;  /* 0xffffffa400487947 */ /* 0x000fea000383ffff */
.L_x_1598:
[----:B0-----:R0:W1:Y:S02]  /*1f550*/  SYNCS.PHASECHK.TRANS64.TRYWAIT P2, [R18+URZ+0x22860], R3 ;  /* 0x02286003120075a7 */ /* 0x001064000804017f */
[----:B-1----:R-:W-:Y:S05]  /*1f560*/  @!P2 NANOSLEEP.SYNCS 0x989680 ;  /* 0x009896800000a95d */ /* 0x002fea0003900000 */
[----:B------:R-:W1:Y:S02]  /*1f570*/  @!P2 SYNCS.PHASECHK.TRANS64 P2, [R18+URZ+0x22860], R3 ;  /* 0x022860031200a5a7 */ /* 0x000e64000804007f */
[----:B-1----:R-:W-:Y:S05]  /*1f580*/  @!P2 BRA `(.L_x_1598) ;  /* 0xfffffffc00f0a947 */ /* 0x002fea000383ffff */
[----:B------:R-:W-:Y:S05]  /*1f590*/  BRA `(.L_x_1752) ;  /* 0xffffffa400587947 */ /* 0x000fea000383ffff */
.L_x_1606:
[----:B0-----:R0:W1:Y:S02]  /*1f5a0*/  SYNCS.PHASECHK.TRANS64.TRYWAIT P1, [R18+URZ+0x22870], R3 ;  /* 0x02287003120075a7 */ /* 0x001064000802017f */
[----:B-1----:R-:W-:Y:S05]  /*1f5b0*/  @!P1 NANOSLEEP.SYNCS 0x989680 ;  /* 0x009896800000995d */ /* 0x002fea0003900000 */
[----:B------:R-:W1:Y:S02]  /*1f5c0*/  @!P1 SYNCS.PHASECHK.TRANS64 P1, [R18+URZ+0x22870], R3 ;  /* 0x02287003120095a7 */ /* 0x000e64000802007f */
[----:B-1----:R-:W-:Y:S05]  /*1f5d0*/  @!P1 BRA `(.L_x_1606) ;  /* 0xfffffffc00f09947 */ /* 0x002fea000383ffff */
[----:B------:R-:W-:Y:S05]  /*1f5e0*/  BRA `(.L_x_1753) ;  /* 0xffffffac00187947 */ /* 0x000fea000383ffff */
.L_x_1608:
[----:B0-----:R0:W1:Y:S02]  /*1f5f0*/  SYNCS.PHASECHK.TRANS64.TRYWAIT P1, [R18+URZ+0x22860], R3 ;  /* 0x02286003120075a7 */ /* 0x001064000802017f */
[----:B-1----:R-:W-:Y:S05]  /*1f600*/  @!P1 NANOSLEEP.SYNCS 0x989680 ;  /* 0x009896800000995d */ /* 0x002fea0003900000 */
[----:B------:R-:W1:Y:S02]  /*1f610*/  @!P1 SYNCS.PHASECHK.TRANS64 P1, [R18+URZ+0x22860], R3 ;  /* 0x02286003120095a7 */ /* 0x000e64000802007f */
[----:B-1----:R-:W-:Y:S05]  /*1f620*/  @!P1 BRA `(.L_x_1608) ;  /* 0xfffffffc00f09947 */ /* 0x002fea000383ffff */
[----:B------:R-:W-:Y:S05]  /*1f630*/  BRA `(.L_x_1754) ;  /* 0xffffffac00247947 */ /* 0x000fea000383ffff */
.L_x_1622:
[----:B0-----:R0:W1:Y:S02]  /*1f640*/  SYNCS.PHASECHK.TRANS64.TRYWAIT P0, [R7+URZ+0x22820], R0 ;  /* 0x02282000070075a7 */ /* 0x001064000800017f */
[----:B-1----:R-:W-:Y:S05]  /*1f650*/  @!P0 NANOSLEEP.SYNCS 0x989680 ;  /* 0x009896800000895d */ /* 0x002fea0003900000 */
[----:B------:R-:W1:Y:S02]  /*1f660*/  @!P0 SYNCS.PHASECHK.TRANS64 P0, [R7+URZ+0x22820], R0 ;  /* 0x02282000070085a7 */ /* 0x000e64000800007f */
[----:B-1----:R-:W-:Y:S05]  /*1f670*/  @!P0 BRA `(.L_x_1622) ;  /* 0xfffffffc00f08947 */ /* 0x002fea000383ffff */
[----:B------:R-:W-:Y:S05]  /*1f680*/  BRA `(.L_x_1755) ;  /* 0xffffffbc00c07947 */ /* 0x000fea000383ffff */
.L_x_1623:
[----:B------:R-:W1:Y:S01]  /*1f690*/  S2R R2, SR_TID.X ;  /* 0x0000000000027919 */ /* 0x000e620000002100 */
[----:B------:R-:W-:Y:S01]  /*1f6a0*/  BSSY B0, `(.L_x_1756) ;  /* 0x000000a000007945 */ /* 0x000fe20003800000 */
[----:B------:R-:W-:Y:S02]  /*1f6b0*/  IMAD.MOV.U32 R12, RZ, RZ, RZ ;  /* 0x000000ffff0c7224 */ /* 0x000fe400078e00ff */
[----:B------:R-:W-:Y:S02]  /*1f6c0*/  IMAD.MOV.U32 R11, RZ, RZ, 0x1f ;  /* 0x0000001fff0b7424 */ /* 0x000fe400078e00ff */
[----:B------:R-:W-:Y:S01]  /*1f6d0*/  IMAD.MOV.U32 R15, RZ, RZ, -0x1 ;  /* 0xffffffffff0f7424 */ /* 0x000fe200078e00ff */
[----:B-1----:R-:W-:-:S04]  /*1f6e0*/  SHF.R.U32.HI R2, RZ, 0x5, R2 ;  /* 0x00000005ff027819 */ /* 0x002fc80000011602 */
[----:B------:R-:W-:-:S05]  /*1f6f0*/  LOP3.LUT R2, R2, 0x3, RZ, 0xc0, !PT ;  /* 0x0000000302027812 */ /* 0x000fca00078ec0ff */
[----:B------:R-:W-:-:S07]  /*1f700*/  IMAD.MOV.U32 R13, RZ, RZ, R2 ;  /* 0x000000ffff0d7224 */ /* 0x000fce00078e0002 */
[----:B0-----:R-:W-:Y:S05]  /*1f710*/  WARPSYNC.COLLECTIVE R15, `(.L_x_1757) ;  /* 0x000000000f087348 */ /* 0x001fea0003c00000 */
[----:B------:R1:W2:Y:S02]  /*1f720*/  SHFL.IDX P6, R14, R13, R12, R11 ;  /* 0x0000000c0d0e7389 */ /* 0x0002a400000c000b */
[----:B012---:R-:W-:Y:S01]  /*1f730*/  ENDCOLLECTIVE ;  /* 0x000000000000791b */ /* 0x007fe20003800000 */
.L_x_1757:
[----:B------:R-:W-:Y:S05]  /*1f740*/  BSYNC B0 ;  /* 0x0000000000007941 */ /* 0x000fea0003800000 */
.L_x_1756:
[----:B------:R-:W-:Y:S05]  /*1f750*/  BRA `(.L_x_1758) ;  /* 0xffffffbc00a87947 */ /* 0x000fea000383ffff */
.L_x_1626:
[----:B------:R-:W-:Y:S01]  /*1f760*/  BSSY B1, `(.L_x_1759) ;  /* 0x0000006000017945 */ /* 0x000fe20003800000 */
[----:B------:R-:W-:-:S07]  /*1f770*/  IMAD.MOV.U32 R15, RZ, RZ, -0x1 ;  /* 0xffffffffff0f7424 */ /* 0x000fce00078e00ff */
[----:B0-----:R-:W-:Y:S05]  /*1f780*/  WARPSYNC.COLLECTIVE R15, `(.L_x_1760) ;  /* 0x000000000f0c7348 */ /* 0x001fea0003c00000 */
[----:B------:R-:W-:Y:S02]  /*1f790*/  ELECT P6, UR62, PT ;  /* 0x00000000003e782f */ /* 0x000fe400038c0000 */
[----:B------:R-:W-:Y:S01]  /*1f7a0*/  MOV R14, UR62 ;  /* 0x0000003e000e7c02 */ /* 0x000fe20008000f00 */
[----:B0-----:R-:W-:Y:S10]  /*1f7b0*/  ENDCOLLECTIVE ;  /* 0x000000000000791b */ /* 0x001ff40003800000 */
.L_x_1760:
[----:B------:R-:W-:Y:S05]  /*1f7c0*/  BSYNC B1 ;  /* 0x0000000000017941 */ /* 0x000fea0003800000 */
.L_x_1759:
[----:B------:R-:W-:Y:S05]  /*1f7d0*/  BRA `(.L_x_1761) ;  /* 0xffffffbc00a07947 */ /* 0x000fea000383ffff */
.L_x_1628:
[----:B0-----:R0:W1:Y:S02]  /*1f7e0*/  SYNCS.PHASECHK.TRANS64.TRYWAIT P1, [R5+URZ+0x22840], R0 ;  /* 0x02284000050075a7 */ /* 0x001064000802017f */
[----:B-1----:R-:W-:Y:S05]  /*1f7f0*/  @!P1 NANOSLEEP.SYNCS 0x989680 ;  /* 0x009896800000995d */ /* 0x002fea0003900000 */
[----:B------:R-:W1:Y:S02]  /*1f800*/  @!P1 SYNCS.PHASECHK.TRANS64 P1, [R5+URZ+0x22840], R0 ;  /* 0x02284000050095a7 */ /* 0x000e64000802007f */
[----:B-1----:R-:W-:Y:S05]  /*1f810*/  @!P1 BRA `(.L_x_1628) ;  /* 0xfffffffc00f09947 */ /* 0x002fea000383ffff */
[----:B------:R-:W-:Y:S05]  /*1f820*/  BRA `(.L_x_1762) ;  /* 0xffffffbc00c07947 */ /* 0x000fea000383ffff */
.L_x_1630:
[----:B-1----:R1:W2:Y:S02]  /*1f830*/  SYNCS.PHASECHK.TRANS64.TRYWAIT P1, [R3+URZ+0x22840], R2 ;  /* 0x02284002030075a7 */ /* 0x0022a4000802017f */
[----:B--2---:R-:W-:Y:S05]  /*1f840*/  @!P1 NANOSLEEP.SYNCS 0x989680 ;  /* 0x009896800000995d */ /* 0x004fea0003900000 */
[----:B------:R-:W2:Y:S02]  /*1f850*/  @!P1 SYNCS.PHASECHK.TRANS64 P1, [R3+URZ+0x22840], R2 ;  /* 0x02284002030095a7 */ /* 0x000ea4000802007f */
[----:B--2---:R-:W-:Y:S05]  /*1f860*/  @!P1 BRA `(.L_x_1630) ;  /* 0xfffffffc00f09947 */ /* 0x004fea000383ffff */
[----:B------:R-:W-:Y:S05]  /*1f870*/  BRA `(.L_x_1763) ;  /* 0xffffffbc00cc7947 */ /* 0x000fea000383ffff */
.L_x_1632:
[----:B--2---:R2:W3:Y:S02]  /*1f880*/  SYNCS.PHASECHK.TRANS64.TRYWAIT P1, [R5+URZ+0x22860], R0 ;  /* 0x02286000050075a7 */ /* 0x0044e4000802017f */
[----:B---3--:R-:W-:Y:S05]  /*1f890*/  @!P1 NANOSLEEP.SYNCS 0x989680 ;  /* 0x009896800000995d */ /* 0x008fea0003900000 */
[----:B------:R-:W3:Y:S02]  /*1f8a0*/  @!P1 SYNCS.PHASECHK.TRANS64 P1, [R5+URZ+0x22860], R0 ;  /* 0x02286000050095a7 */ /* 0x000ee4000802007f */
[----:B---3--:R-:W-:Y:S05]  /*1f8b0*/  @!P1 BRA `(.L_x_1632) ;  /* 0xfffffffc00f09947 */ /* 0x008fea000383ffff */
[----:B------:R-:W-:Y:S05]  /*1f8c0*/  BRA `(.L_x_1764) ;  /* 0xffffffbc00c87947 */ /* 0x000fea000383ffff */
.L_x_1634:
[----:B---3--:R3:W4:Y:S02]  /*1f8d0*/  SYNCS.PHASECHK.TRANS64.TRYWAIT P1, [R3+URZ+0x22860], R2 ;  /* 0x02286002030075a7 */ /* 0x008724000802017f */
[----:B----4-:R-:W-:Y:S05]  /*1f8e0*/  @!P1 NANOSLEEP.SYNCS 0x989680 ;  /* 0x009896800000995d */ /* 0x010fea0003900000 */
[----:B------:R-:W4:Y:S02]  /*1f8f0*/  @!P1 SYNCS.PHASECHK.TRANS64 P1, [R3+URZ+0x22860], R2 ;  /* 0x02286002030095a7 */ /* 0x000f24000802007f */
[----:B----4-:R-:W-:Y:S05]  /*1f900*/  @!P1 BRA `(.L_x_1634) ;  /* 0xfffffffc00f09947 */ /* 0x010fea000383ffff */
[----:B------:R-:W-:Y:S05]  /*1f910*/  BRA `(.L_x_1765) ;  /* 0xffffffbc00c47947 */ /* 0x000fea000383ffff */
.L_x_1636:
[----:B----4-:R4:W0:Y:S02]  /*1f920*/  SYNCS.PHASECHK.TRANS64.TRYWAIT P1, [R5+URZ+0x22880], R0 ;  /* 0x02288000050075a7 */ /* 0x010824000802017f */
[----:B0-----:R-:W-:Y:S05]  /*1f930*/  @!P1 NANOSLEEP.SYNCS 0x989680 ;  /* 0x009896800000995d */ /* 0x001fea0003900000 */
[----:B------:R-:W0:Y:S02]  /*1f940*/  @!P1 SYNCS.PHASECHK.TRANS64 P1, [R5+URZ+0x22880], R0 ;  /* 0x02288000050095a7 */ /* 0x000e24000802007f */
[----:B0-----:R-:W-:Y:S05]  /*1f950*/  @!P1 BRA `(.L_x_1636) ;  /* 0xfffffffc00f09947 */ /* 0x001fea000383ffff */
[----:B------:R-:W-:Y:S05]  /*1f960*/  BRA `(.L_x_1766) ;  /* 0xffffffbc00c07947 */ /* 0x000fea000383ffff */
.L_x_1767:
        /* <DEDUP_REMOVED lines=9> */
.L_x_3626:


//--------------------- .text._ZN7cutlass13device_kernelIN5flash11enable_sm90INS1_16FlashAttnFwdSm90INS1_25CollectiveMainloopFwdSm90ILi2EN4cute5tupleIJNS5_1CILi1EEES8_S8_EEENS6_IJNS7_ILi128EEENS7_ILi160EEESA_EEELi128ENS_12float_e4m3_tEfNS_4arch4Sm90ELb0ELb1ELb0ELb1ELb1ELb1ELb0ELb1ELb1ELb1ELb0ELb0EEENS1_21CollectiveEpilogueFwdINS6_IJSA_SA_SB_EEES9_NS_10bfloat16_tESF_Li256ELb1ELb1ELb0ELb1EEENS1_36VarlenDynamicPersistentTileSchedulerILi128ELi160ELi256ELi128ELb0ELb1ELb1ELb1ELb0ELb1EEEEEEEEEvNT_6ParamsE --------------------------
	.section	.text._ZN7cutlass13device_kernelIN5flash11enable_sm90INS1_16FlashAttnFwdSm90INS1_25CollectiveMainloopFwdSm90ILi2EN4cute5tupleIJNS5_1CILi1EEES8_S8_EEENS6_IJNS7_ILi128EEENS7_ILi160EEESA_EEELi128ENS_12float_e4m3_tEfNS_4arch4Sm90ELb0ELb1ELb0ELb1ELb1ELb1ELb0ELb1ELb1ELb1ELb0ELb0EEENS1_21CollectiveEpilogueFwdINS6_IJSA_SA_SB_EEES9_NS_10bfloat16_tESF_Li256ELb1ELb1ELb0ELb1EEENS1_36VarlenDynamicPersistentTileSchedulerILi128ELi160ELi256ELi128ELb0ELb1ELb1ELb1ELb0ELb1EEEEEEEEEvNT_6ParamsE,"ax",@progbits
	.align	128
.text._ZN7cutlass13device_kernelIN5flash11enable_sm90INS1_16FlashAttnFwdSm90INS1_25CollectiveMainloopFwdSm90ILi2EN4cute5tupleIJNS5_1CILi1EEES8_S8_EEENS6_IJNS7_ILi128EEENS7_ILi160EEESA_EEELi128ENS_12float_e4m3_tEfNS_4arch4Sm90ELb0ELb1ELb0ELb1ELb1ELb1ELb0ELb1ELb1ELb1ELb0ELb0EEENS1_21CollectiveEpilogueFwdINS6_IJSA_SA_SB_EEES9_NS_10bfloat16_tESF_Li256ELb1ELb1ELb0ELb1EEENS1_36VarlenDynamicPersistentTileSchedulerILi128ELi160ELi256ELi128ELb0ELb1ELb1ELb1ELb0ELb1EEEEEEEEEvNT_6ParamsE:
        .type           _ZN7cutlass13device_kernelIN5flash11enable_sm90INS1_16FlashAttnFwdSm90INS1_25CollectiveMainloopFwdSm90ILi2EN4cute5tupleIJNS5_1CILi1EEES8_S8_EEENS6_IJNS7_ILi128EEENS7_ILi160EEESA_EEELi128ENS_12float_e4m3_tEfNS_4arch4Sm90ELb0ELb1ELb0ELb1ELb1ELb1ELb0ELb1ELb1ELb1ELb0ELb0EEENS1_21CollectiveEpilogueFwdINS6_IJSA_SA_SB_EEES9_NS_10bfloat16_tESF_Li256ELb1ELb1ELb0ELb1EEENS1_36VarlenDynamicPersistentTileSchedulerILi128ELi160ELi256ELi128ELb0ELb1ELb1ELb1ELb0ELb1EEEEEEEEEvNT_6ParamsE,@function
        .size           _ZN7cutlass13device_kernelIN5flash11enable_sm90INS1_16FlashAttnFwdSm90INS1_25CollectiveMainloopFwdSm90ILi2EN4cute5tupleIJNS5_1CILi1EEES8_S8_EEENS6_IJNS7_ILi128EEENS7_ILi160EEESA_EEELi128ENS_12float_e4m3_tEfNS_4arch4Sm90ELb0ELb1ELb0ELb1ELb1ELb1ELb0ELb1ELb1ELb1ELb0ELb0EEENS1_21CollectiveEpilogueFwdINS6_IJSA_SA_SB_EEES9_NS_10bfloat16_tESF_Li256ELb1ELb1ELb0ELb1EEENS1_36VarlenDynamicPersistentTileSchedulerILi128ELi160ELi256ELi128ELb0ELb1ELb1ELb1ELb0ELb1EEEEEEEEEvNT_6ParamsE,(.L_x_3627 - _ZN7cutlass13device_kernelIN5flash11enable_sm90INS1_16FlashAttnFwdSm90INS1_25CollectiveMainloopFwdSm90ILi2EN4cute5tupleIJNS5_1CILi1EEES8_S8_EEENS6_IJNS7_ILi128EEENS7_ILi160EEESA_EEELi128ENS_12float_e4m3_tEfNS_4arch4Sm90ELb0ELb1ELb0ELb1ELb1ELb1ELb0ELb1ELb1ELb1ELb0ELb0EEENS1_21CollectiveEpilogueFwdINS6_IJSA_SA_SB_EEES9_NS_10bfloat16_tESF_Li256ELb1ELb1ELb0ELb1EEENS1_36VarlenDynamicPersistentTileSchedulerILi128ELi160ELi256ELi128ELb0ELb1ELb1ELb1ELb0ELb1EEEEEEEEEvNT_6ParamsE)
        .other          _ZN7cutlass13device_kernelIN5flash11enable_sm90INS1_16FlashAttnFwdSm90INS1_25CollectiveMainloopFwdSm90ILi2EN4cute5tupleIJNS5_1CILi1EEES8_S8_EEENS6_IJNS7_ILi128EEENS7_ILi160EEESA_EEELi128ENS_12float_e4m3_tEfNS_4arch4Sm90ELb0ELb1ELb0ELb1ELb1ELb1ELb0ELb1ELb1ELb1ELb0ELb0EEENS1_21CollectiveEpilogueFwdINS6_IJSA_SA_SB_EEES9_NS_10bfloat16_tESF_Li256ELb1ELb1ELb0ELb1EEENS1_36VarlenDynamicPersistentTileSchedulerILi128ELi160ELi256ELi128ELb0ELb1ELb1ELb1ELb0ELb1EEEEEEEEEvNT_6ParamsE,@"STO_CUDA_ENTRY STV_DEFAULT"
_ZN7cutlass13device_kernelIN5flash11enable_sm90INS1_16FlashAttnFwdSm90INS1_25CollectiveMainloopFwdSm90ILi2EN4cute5tupleIJNS5_1CILi1EEES8_S8_EEENS6_IJNS7_ILi128EEENS7_ILi160EEESA_EEELi128ENS_12float_e4m3_tEfNS_4arch4Sm90ELb0ELb1ELb0ELb1ELb1ELb1ELb0ELb1ELb1ELb1ELb0ELb0EEENS1_21CollectiveEpilogueFwdINS6_IJSA_SA_SB_EEES9_NS_10bfloat16_tESF_Li256ELb1ELb1ELb0ELb1EEENS1_36VarlenDynamicPersistentTileSchedulerILi128ELi160ELi256ELi128ELb0ELb1ELb1ELb1ELb0ELb1EEEEEEEEEvNT_6ParamsE:
        /* <DEDUP_REMOVED lines=17> */
.L_x_1769:
[----:B------:R-:W-:Y:S05]  /*0110*/  BSYNC B0 ;  /* 0x0000000000007941 */ /* 0x000fea0003800000 */
.L_x_1768:
        /* <DEDUP_REMOVED lines=40> */
.L_x_1770:
        /* <DEDUP_REMOVED lines=22> */
.L_x_1771:
        /* <DEDUP_REMOVED lines=18> */
.L_x_1772:
        /* <DEDUP_REMOVED lines=22> */
.L_x_1773:
        /* <DEDUP_REMOVED lines=23> */
.L_x_1774:
        /* <DEDUP_REMOVED lines=9> */
.L_x_1777:
[----:B------:R-:W-:-:S08]  /*0980*/  NOP ;  /* 0x0000000000007918 */ /* 0x000fd00000000000 */
[----:B------:R-:W0:Y:S02]  /*0990*/  USETMAXREG.TRY_ALLOC.CTAPOOL UP0, 0xe8 ;  /* 0x000000e8000079c8 */ /* 0x000e240008000600 */
[----:B0-----:R-:W-:-:S13]  /*09a0*/  PLOP3.LUT P0, PT, PT, PT, UP0, 0x80, 0x0 ;  /* 0x000000000000781c */ /* 0x001fda0003f0f008 */
[----:B------:R-:W-:Y:S05]  /*09b0*/  @!P0 BRA `(.L_x_1777) ;  /* 0xfffffffc00f08947 */ /* 0x000fea000383ffff */
[----:B------:R-:W0:Y:S01]  /*09c0*/  S2R R0, SR_TID.X ;  /* 0x0000000000007919 */ /* 0x000e220000002100 */
[----:B------:R-:W-:Y:S01]  /*09d0*/  LOP3.LUT R22, R22, 0xffffffdf, RZ, 0xc0, !PT ;  /* 0xffffffdf16167812 */ /* 0x000fe200078ec0ff */
[----:B------:R-:W-:Y:S01]  /*09e0*/  ULDC UR4, c[0x0][0xc3c] ;  /* 0x00030f0000047ab9 */ /* 0x000fe20000000800 */
[----:B------:R-:W1:Y:S01]  /*09f0*/  S2R R229, SR_CgaCtaId ;  /* 0x0000000000e57919 */ /* 0x000e620000008800 */
[----:B0-----:R-:W-:Y:S01]  /*0a00*/  SHF.R.U32.HI R0, RZ, 0x7, R0 ;  /* 0x00000007ff007819 */ /* 0x001fe20000011600 */
[----:B------:R-:W-:Y:S06]  /*0a10*/  BAR.ARV 0x8, 0x180 ;  /* 0x0206000000007b1d */ /* 0x000fec0000002000 */
[----:B------:R-:W-:-:S02]  /*0a20*/  ISETP.NE.AND P0, PT, R0, 0x1, PT ;  /* 0x000000010000780c */ /* 0x000fc40003f05270 */
[----:B------:R-:W-:-:S04]  /*0a30*/  MOV R0, 0x400 ;  /* 0x0000040000007802 */ /* 0x000fc80000000f00 */
[----:B-1----:R-:W-:-:S07]  /*0a40*/  LEA R17, R229, R0, 0x18 ;  /* 0x00000000e5117211 */ /* 0x002fce00078ec0ff */
[----:B------:R-:W-:Y:S06]  /*0a50*/  @!P0 BAR.ARV 0x9, 0x100 ;  /* 0x0244000000008b1d */ /* 0x000fec0000002000 */
[----:B------:R-:W-:Y:S02]  /*0a60*/  @P0 LOP3.LUT R22, R22, 0x20, RZ, 0xfc, !PT ;  /* 0x0000002016160812 */ /* 0x000fe400078efcff */
[----:B------:R-:W-:Y:S06]  /*0a70*/  BAR.SYNC.DEFER_BLOCKING 0x5, 0x180 ;  /* 0x0146000000007b1d */ /* 0x000fec0000010000 */
[----:B------:R-:W0:Y:S02]  /*0a80*/  LDS.128 R188, [R17+0x228d0] ;  /* 0x0228d00011bc7984 */ /* 0x000e240000000c00 */
[----:B------:R-:W-:Y:S06]  /*0a90*/  BAR.ARV 0x4, 0x180 ;  /* 0x0106000000007b1d */ /* 0x000fec0000002000 */
[----:B0-----:R-:W-:-:S13]  /*0aa0*/  ISETP.GE.AND P0, PT, R191, UR4, PT ;  /* 0x00000004bf007c0c */ /* 0x001fda000bf06270 */
[----:B------:R-:W-:Y:S05]  /*0ab0*/  @P0 BRA `(.L_x_1778) ;  /* 0x000002a800a00947 */ /* 0x000fea0003800000 */
[----:B------:R-:W3:Y:S01]  /*0ac0*/  LDL.LU R13, [R1+0x18] ;  /* 0x00001800010d7983 */ /* 0x000ee20000300800 */
[----:B--2---:R-:W0:Y:S02]  /*0ad0*/  S2R R2, SR_TID.X ;  /* 0x0000000000027919 */ /* 0x004e240000002100 */
[----:B0-----:R-:W-:-:S05]  /*0ae0*/  VIADD R12, R2, 0xffffff80 ;  /* 0xffffff80020c7836 */ /* 0x001fca0000000000 */
[----:B------:R-:W-:-:S04]  /*0af0*/  SHF.R.S32.HI R0, RZ, 0x1f, R12 ;  /* 0x0000001fff007819 */ /* 0x000fc8000001140c */
[----:B------:R-:W-:-:S04]  /*0b00*/  LEA.HI R2, R0, R12, RZ, 0x7 ;  /* 0x0000000c00027211 */ /* 0x000fc800078f38ff */
[----:B------:R-:W-:-:S05]  /*0b10*/  LOP3.LUT R3, R2, 0xffffff80, RZ, 0xc0, !PT ;  /* 0xffffff8002037812 */ /* 0x000fca00078ec0ff */
[----:B------:R-:W-:-:S05]  /*0b20*/  IMAD.IADD R11, R12, 0x1, -R3 ;  /* 0x000000010c0b7824 */ /* 0x000fca00078e0a03 */
[----:B------:R-:W-:-:S04]  /*0b30*/  SHF.R.S32.HI R6, RZ, 0x1f, R11 ;  /* 0x0000001fff067819 */ /* 0x000fc8000001140b */
[----:B------:R-:W-:-:S04]  /*0b40*/  LEA.HI R8, R6, R11, RZ, 0x2 ;  /* 0x0000000b06087211 */ /* 0x000fc800078f10ff */
[--C-:B------:R-:W-:Y:S02]  /*0b50*/  SHF.R.S32.HI R5, RZ, 0x2, R8.reuse ;  /* 0x00000002ff057819 */ /* 0x100fe40000011408 */
[----:B------:R-:W-:Y:S02]  /*0b60*/  SHF.R.S32.HI R4, RZ, 0x1f, R8 ;  /* 0x0000001fff047819 */ /* 0x000fe40000011408 */
[----:B------:R-:W-:Y:S02]  /*0b70*/  SHF.R.S32.HI R14, RZ, 0x7, R2 ;  /* 0x00000007ff0e7819 */ /* 0x000fe40000011402 */
[----:B------:R-:W-:Y:S02]  /*0b80*/  LEA.HI R3, R4, R5, RZ, 0x3 ;  /* 0x0000000504037211 */ /* 0x000fe400078f18ff */
[----:B------:R-:W-:Y:S02]  /*0b90*/  LEA.HI R4, R0, R12, RZ, 0x4 ;  /* 0x0000000c00047211 */ /* 0x000fe400078f20ff */
[----:B------:R-:W-:-:S02]  /*0ba0*/  LOP3.LUT R10, R3, 0xfffffff8, RZ, 0xc0, !PT ;  /* 0xfffffff8030a7812 */ /* 0x000fc400078ec0ff */
[----:B------:R-:W-:Y:S02]  /*0bb0*/  LEA.HI R2, R2, R14, RZ, 0x1 ;  /* 0x0000000e02027211 */ /* 0x000fe400078f08ff */
[----:B------:R-:W-:Y:S02]  /*0bc0*/  LEA.HI R6, R6, R11, RZ, 0x5 ;  /* 0x0000000b06067211 */ /* 0x000fe400078f28ff */
[----:B------:R-:W-:Y:S02]  /*0bd0*/  LEA.HI R3, R0, R12, RZ, 0x5 ;  /* 0x0000000c00037211 */ /* 0x000fe400078f28ff */
[----:B------:R-:W-:Y:S01]  /*0be0*/  SHF.R.S32.HI R7, RZ, 0x4, R4 ;  /* 0x00000004ff077819 */ /* 0x000fe20000011404 */
[----:B------:R-:W-:Y:S01]  /*0bf0*/  IMAD.IADD R9, R5, 0x1, -R10 ;  /* 0x0000000105097824 */ /* 0x000fe200078e0a0a */
[----:B------:R-:W-:Y:S02]  /*0c00*/  SHF.R.S32.HI R6, RZ, 0x5, R6 ;  /* 0x00000005ff067819 */ /* 0x000fe40000011406 */
[----:B------:R-:W-:Y:S01]  /*0c10*/  LOP3.LUT R2, R2, 0x3fffffe, RZ, 0xc0, !PT ;  /* 0x03fffffe02027812 */ /* 0x000fe200078ec0ff */
[----:B------:R-:W-:Y:S01]  /*0c20*/  IMAD.SHL.U32 R3, R3, 0x20, RZ ;  /* 0x0000002003037824 */ /* 0x000fe200078e00ff */
[----:B------:R-:W-:-:S02]  /*0c30*/  LOP3.LUT R5, R4, 0x3fffff0, RZ, 0xc0, !PT ;  /* 0x03fffff004057812 */ /* 0x000fc400078ec0ff */
[----:B------:R-:W-:Y:S01]  /*0c40*/  LEA.HI R4, R4, R7, RZ, 0x1 ;  /* 0x0000000704047211 */ /* 0x000fe200078f08ff */
[----:B------:R-:W-:Y:S02]  /*0c50*/  IMAD R9, R6, 0x10, R9 ;  /* 0x0000001006097824 */ /* 0x000fe400078e0209 */
[----:B------:R-:W-:Y:S01]  /*0c60*/  IMAD.IADD R2, R14, 0x1, -R2 ;  /* 0x000000010e027824 */ /* 0x000fe200078e0a02 */
[----:B------:R-:W-:Y:S01]  /*0c70*/  LOP3.LUT R212, R3, 0xfffffc00, RZ, 0xc0, !PT ;  /* 0xfffffc0003d47812 */ /* 0x000fe200078ec0ff */
[----:B------:R-:W-:Y:S01]  /*0c80*/  IMAD.IADD R5, R12, 0x1, -R5 ;  /* 0x000000010c057824 */ /* 0x000fe200078e0a05 */
[----:B------:R-:W-:Y:S01]  /*0c90*/  LOP3.LUT R4, R4, 0x1ffffffe, RZ, 0xc0, !PT ;  /* 0x1ffffffe04047812 */ /* 0x000fe200078ec0ff */
[----:B------:R-:W-:Y:S01]  /*0ca0*/  IMAD R6, R2, 0x40, R9 ;  /* 0x0000004002067824 */ /* 0x000fe200078e0209 */
[----:B------:R-:W-:Y:S01]  /*0cb0*/  LEA.HI R2, R0, R12, RZ, 0x2 ;  /* 0x0000000c00027211 */ /* 0x000fe200078f10ff */
[----:B------:R-:W-:Y:S02]  /*0cc0*/  IMAD R5, R5, 0x40, R212 ;  /* 0x0000004005057824 */ /* 0x000fe400078e02d4 */
[----:B------:R-:W-:Y:S01]  /*0cd0*/  IMAD.IADD R4, R7, 0x1, -R4 ;  /* 0x0000000107047824 */ /* 0x000fe200078e0a04 */
[----:B------:R-:W-:-:S03]  /*0ce0*/  SHF.R.S32.HI R198, RZ, 0x2, R2 ;  /* 0x00000002ffc67819 */ /* 0x000fc60000011402 */
[----:B------:R-:W-:Y:S01]  /*0cf0*/  IMAD R3, R4, 0x8, R5 ;  /* 0x0000000804037824 */ /* 0x000fe200078e0205 */
[----:B------:R-:W-:Y:S01]  /*0d00*/  LEA.HI R0, R0, R12, RZ, 0x3 ;  /* 0x0000000c00007211 */ /* 0x000fe200078f18ff */
[----:B------:R-:W-:Y:S01]  /*0d10*/  VIADD R7, R198, 0x40 ;  /* 0x00000040c6077836 */ /* 0x000fe20000000000 */
[----:B------:R-:W-:Y:S02]  /*0d20*/  LOP3.LUT R228, R2, 0xfffffffc, RZ, 0xc0, !PT ;  /* 0xfffffffc02e47812 */ /* 0x000fe400078ec0ff */
[----:B------:R0:W-:Y:S01]  /*0d30*/  STL [R1+0x24], R3 ;  /* 0x0000240301007387 */ /* 0x0001e20000100800 */
[----:B------:R-:W-:Y:S01]  /*0d40*/  LOP3.LUT R220, R0, 0xfffffff8, RZ, 0xc0, !PT ;  /* 0xfffffff800dc7812 */ /* 0x000fe200078ec0ff */
[----:B------:R-:W-:Y:S02]  /*0d50*/  VIADD R5, R198, 0x80 ;  /* 0x00000080c6057836 */ /* 0x000fe40000000000 */
[----:B------:R-:W-:Y:S01]  /*0d60*/  IMAD.IADD R228, R12, 0x1, -R228 ;  /* 0x000000010ce47824 */ /* 0x000fe200078e0ae4 */
[----:B0-----:R-:W-:-:S02]  /*0d70*/  SHF.R.S32.HI R3, RZ, 0x1f, R2 ;  /* 0x0000001fff037819 */ /* 0x001fc40000011402 */
[----:B------:R-:W-:Y:S02]  /*0d80*/  SHF.R.S32.HI R2, RZ, 0x1f, R7 ;  /* 0x0000001fff027819 */ /* 0x000fe40000011407 */
[----:B------:R-:W-:Y:S01]  /*0d90*/  LEA.HI R3, R3, R198, RZ, 0x3 ;  /* 0x000000c603037211 */ /* 0x000fe200078f18ff */
[----:B------:R-:W-:Y:S01]  /*0da0*/  IMAD.IADD R220, R12, 0x1, -R220 ;  /* 0x000000010cdc7824 */ /* 0x000fe200078e0adc */
[----:B------:R-:W-:Y:S01]  /*0db0*/  LEA.HI R2, R2, R7, RZ, 0x3 ;  /* 0x0000000702027211 */ /* 0x000fe200078f18ff */
[----:B------:R-:W-:Y:S01]  /*0dc0*/  IMAD.SHL.U32 R208, R7, 0x80, RZ ;  /* 0x0000008007d07824 */ /* 0x000fe200078e00ff */
[----:B------:R-:W-:Y:S01]  /*0dd0*/  LOP3.LUT R3, R3, 0xfffffff8, RZ, 0xc0, !PT ;  /* 0xfffffff803037812 */ /* 0x000fe200078ec0ff */
[----:B------:R-:W-:Y:S01]  /*0de0*/  IMAD.SHL.U32 R210, R220, 0x8, RZ ;  /* 0x00000008dcd27824 */ /* 0x000fe200078e00ff */
[----:B------:R-:W-:Y:S01]  /*0df0*/  SHF.R.S32.HI R226, RZ, 0x3, R0 ;  /* 0x00000003ffe27819 */ /* 0x000fe20000011400 */
[C---:B------:R-:W-:Y:S01]  /*0e00*/  IMAD.SHL.U32 R18, R228.reuse, 0x10, RZ ;  /* 0x00000010e4127824 */ /* 0x040fe200078e00ff */
[----:B------:R-:W-:Y:S01]  /*0e10*/  LEA.HI R0, R228, R228, RZ, 0x1 ;  /* 0x000000e4e4007211 */ /* 0x000fe200078f08ff */
[----:B------:R-:W-:Y:S01]  /*0e20*/  IMAD.SHL.U32 R2, R2, 0x80, RZ ;  /* 0x0000008002027824 */ /* 0x000fe200078e00ff */
[----:B------:R-:W-:Y:S01]  /*0e30*/  SHF.R.S32.HI R4, RZ, 0x1f, R5 ;  /* 0x0000001fff047819 */ /* 0x000fe20000011405 */
[----:B------:R-:W-:Y:S01]  /*0e40*/  IMAD.IADD R213, R198, 0x1, -R3 ;  /* 0x00000001c6d57824 */ /* 0x000fe200078e0a03 */
[----:B------:R-:W-:Y:S01]  /*0e50*/  LOP3.LUT R208, R208, 0x380, RZ, 0xc0, !PT ;  /* 0x00000380d0d07812 */ /* 0x000fe200078ec0ff */
[----:B------:R-:W-:Y:S01]  /*0e60*/  IMAD.SHL.U32 R209, R5, 0x80, RZ ;  /* 0x0000008005d17824 */ /* 0x000fe200078e00ff */
[----:B------:R-:W-:-:S02]  /*0e70*/  LOP3.LUT R3, R0, 0x1ffffffe, RZ, 0xc0, !PT ;  /* 0x1ffffffe00037812 */ /* 0x000fc400078ec0ff */
[----:B------:R-:W-:Y:S02]  /*0e80*/  LEA.HI R4, R4, R5, RZ, 0x3 ;  /* 0x0000000504047211 */ /* 0x000fe400078f18ff */
[----:B------:R-:W-:Y:S02]  /*0e90*/  SHF.R.S32.HI R0, RZ, 0x1f, R210 ;  /* 0x0000001fff007819 */ /* 0x000fe400000114d2 */
[----:B------:R-:W-:Y:S02]  /*0ea0*/  SHF.R.U32.HI R0, RZ, 0x3, R208 ;  /* 0x00000003ff007819 */ /* 0x000fe400000116d0 */
[----:B------:R-:W-:Y:S02]  /*0eb0*/  LOP3.LUT R5, R208, 0x70, R18, 0xf8, !PT ;  /* 0x00000070d0057812 */ /* 0x000fe400078ef812 */
[----:B------:R-:W-:-:S04]  /*0ec0*/  LOP3.LUT R214, R2, 0xfffffc00, RZ, 0xc0, !PT ;  /* 0xfffffc0002d67812 */ /* 0x000fc800078ec0ff */
[----:B------:R-:W-:Y:S01]  /*0ed0*/  LOP3.LUT R0, R214, R5, R0, 0xf6, !PT ;  /* 0x00000005d6007212 */ /* 0x000fe200078ef600 */
[----:B------:R0:W-:Y:S04]  /*0ee0*/  STL [R1+0x20], R6 ;  /* 0x0000200601007387 */ /* 0x0001e80000100800 */
[----:B------:R-:W-:-:S05]  /*0ef0*/  IMAD.IADD R0, R17, 0x1, R0 ;  /* 0x0000000111007824 */ /* 0x000fca00078e0200 */
[----:B------:R0:W-:Y:S01]  /*0f00*/  STL [R1+0x8], R0 ;  /* 0x0000080001007387 */ /* 0x0001e20000100800 */
[----:B------:R-:W-:Y:S01]  /*0f10*/  IMAD.SHL.U32 R192, R228, 0x8, RZ ;  /* 0x00000008e4c07824 */ /* 0x000fe200078e00ff */
[----:B------:R-:W-:Y:S01]  /*0f20*/  LOP3.LUT R206, R8, 0x7ffffffc, RZ, 0xc0, !PT ;  /* 0x7ffffffc08ce7812 */ /* 0x000fe200078ec0ff */
[----:B------:R-:W-:Y:S02]  /*0f30*/  VIADD R23, R18, 0x40 ;  /* 0x0000004012177836 */ /* 0x000fe40000000000 */
[----:B------:R-:W-:Y:S02]  /*0f40*/  VIADD R199, R192, 0x20 ;  /* 0x00000020c0c77836 */ /* 0x000fe40000000000 */
[----:B------:R-:W-:Y:S02]  /*0f50*/  VIADD R219, R210, 0x40 ;  /* 0x00000040d2db7836 */ /* 0x000fe40000000000 */
[----:B------:R-:W-:Y:S02]  /*0f60*/  IMAD.SHL.U32 R4, R4, 0x80, RZ ;  /* 0x0000008004047824 */ /* 0x000fe400078e00ff */
[----:B------:R-:W-:Y:S01]  /*0f70*/  IMAD.IADD R3, R228, 0x1, -R3 ;  /* 0x00000001e4037824 */ /* 0x000fe200078e0a03 */
[----:B------:R-:W-:Y:S01]  /*0f80*/  CS2R R194, SRZ ;  /* 0x0000000000c27805 */ /* 0x000fe2000001ff00 */
[----:B------:R-:W-:Y:S01]  /*0f90*/  IMAD.MOV.U32 R225, RZ, RZ, RZ ;  /* 0x000000ffffe17224 */ /* 0x000fe200078e00ff */
[----:B------:R-:W-:Y:S01]  /*0fa0*/  LOP3.LUT R209, R209, 0x380, RZ, 0xc0, !PT ;  /* 0x00000380d1d17812 */ /* 0x000fe200078ec0ff */
[----:B------:R-:W-:Y:S01]  /*0fb0*/  IMAD.MOV.U32 R201, RZ, RZ, RZ ;  /* 0x000000ffffc97224 */ /* 0x000fe200078e00ff */
[----:B------:R-:W-:Y:S01]  /*0fc0*/  SHF.R.S32.HI R19, RZ, 0x1f, R18 ;  /* 0x0000001fff137819 */ /* 0x000fe20000011412 */
[----:B------:R-:W-:Y:S01]  /*0fd0*/  IMAD.MOV.U32 R196, RZ, RZ, RZ ;  /* 0x000000ffffc47224 */ /* 0x000fe200078e00ff */
[----:B------:R-:W-:Y:S01]  /*0fe0*/  SHF.R.S32.HI R197, RZ, 0x1f, R23 ;  /* 0x0000001fffc57819 */ /* 0x000fe20000011417 */
[----:B------:R-:W-:Y:S01]  /*0ff0*/  IMAD.IADD R206, R11, 0x1, -R206 ;  /* 0x000000010bce7824 */ /* 0x000fe200078e0ace */
[----:B------:R-:W-:Y:S01]  /*1000*/  SHF.R.S32.HI R227, RZ, 0x1f, R199 ;  /* 0x0000001fffe37819 */ /* 0x000fe200000114c7 */
[----:B------:R-:W-:Y:S01]  /*1010*/  IMAD R207, R3, 0x8, R6 ;  /* 0x0000000803cf7824 */ /* 0x000fe200078e0206 */
[----:B------:R-:W-:-:S02]  /*1020*/  SHF.R.S32.HI R2, RZ, 0x1f, R219 ;  /* 0x0000001fff027819 */ /* 0x000fc400000114db */
[----:B------:R-:W-:Y:S02]  /*1030*/  LOP3.LUT R215, R4, 0xfffffc00, RZ, 0xc0, !PT ;  /* 0xfffffc0004d77812 */ /* 0x000fe400078ec0ff */
[----:B0--3--:R-:W-:-:S07]  /*1040*/  LOP3.LUT R200, R13, 0x1, RZ, 0xfc, !PT ;  /* 0x000000010dc87812 */ /* 0x009fce00078efcff */
.L_x_2019:
[----:B------:R-:W-:Y:S05]  /*1050*/  YIELD ;  /* 0x0000000000007946 */ /* 0x000fea0003800000 */
[----:B------:R-:W-:Y:S01]  /*1060*/  ULDC.64 UR4, c[0x0][0xa28] ;  /* 0x00028a0000047ab9 */ /* 0x000fe20000000a00 */
[----:B0--3--:R-:W0:Y:S01]  /*1070*/  LDC.64 R4, c[0x0][0xa08] ;  /* 0x00028200ff047b82 */ /* 0x009e220000000a00 */
[----:B------:R-:W-:Y:S01]  /*1080*/  ISETP.NE.U32.AND P1, PT, RZ, UR4, PT ;  /* 0x00000004ff007c0c */ /* 0x000fe2000bf25070 */
[----:B------:R-:W-:Y:S02]  /*1090*/  IMAD.MOV.U32 R85, RZ, RZ, RZ ;  /* 0x000000ffff557224 */ /* 0x000fe400078e00ff */
[----:B------:R-:W-:Y:S01]  /*10a0*/  IMAD.MOV.U32 R11, RZ, RZ, RZ ;  /* 0x000000ffff0b7224 */ /* 0x000fe200078e00ff */
[----:B------:R-:W-:Y:S01]  /*10b0*/  ISETP.NE.AND.EX P1, PT, RZ, UR5, PT, P1 ;  /* 0x00000005ff007c0c */ /* 0x000fe2000bf25310 */
[----:B------:R-:W-:-:S02]  /*10c0*/  ULDC.64 UR4, c[0x0][0xa18] ;  /* 0x0002860000047ab9 */ /* 0x000fc40000000a00 */
[----:B------:R-:W-:-:S04]  /*10d0*/  ISETP.NE.U32.AND P2, PT, RZ, UR4, PT ;  /* 0x00000004ff007c0c */ /* 0x000fc8000bf45070 */
[----:B------:R-:W-:Y:S01]  /*10e0*/  ISETP.NE.AND.EX P2, PT, RZ, UR5, PT, P2 ;  /* 0x00000005ff007c0c */ /* 0x000fe2000bf45320 */
[----:B------:R-:W-:Y:S02]  /*10f0*/  ULDC.64 UR4, c[0x0][0xa08] ;  /* 0x0002820000047ab9 */ /* 0x000fe40000000a00 */
[----:B------:R-:W-:-:S03]  /*1100*/  ISETP.NE.U32.AND P0, PT, RZ, UR4, PT ;  /* 0x00000004ff007c0c */ /* 0x000fc6000bf05070 */
[----:B----4-:R-:W1:Y:S01]  /*1110*/  @P1 LDC.64 R2, c[0x0][0xa28] ;  /* 0x00028a00ff021b82 */ /* 0x010e620000000a00 */
[----:B------:R-:W-:Y:S01]  /*1120*/  ISETP.NE.AND.EX P0, PT, RZ, UR5, PT, P0 ;  /* 0x00000005ff007c0c */ /* 0x000fe2000bf05300 */
[----:B0-----:R-:W-:-:S06]  /*1130*/  IMAD.WIDE R8, R191, 0x4, R4 ;  /* 0x00000004bf087825 */ /* 0x001fcc00078e0204 */
[----:B------:R-:W0:Y:S01]  /*1140*/  @P2 LDC.64 R6, c[0x0][0xa18] ;  /* 0x00028600ff062b82 */ /* 0x000e220000000a00 */
[----:B------:R-:W-:Y:S02]  /*1150*/  ULDC UR4, c[0x0][0x288] ;  /* 0x0000a20000047ab9 */ /* 0x000fe40000000800 */
[----:B------:R-:W-:Y:S01]  /*1160*/  IMAD.U32 R188, RZ, RZ, UR4 ;  /* 0x00000004ffbc7e24 */ /* 0x000fe2000f8e00ff */
[----:B------:R-:W-:Y:S02]  /*1170*/  ULDC.64 UR4, c[0x0][0x418] ;  /* 0x0001060000047ab9 */ /* 0x000fe40000000a00 */
[----:B------:R-:W5:Y:S01]  /*1180*/  @P0 LDG.E R85, desc[UR60][R8.64] ;  /* 0x0000003c08550981 */ /* 0x000f62000c1e1900 */
[----:B-1----:R-:W-:-:S04]  /*1190*/  @P1 IMAD.WIDE R2, R191, 0x4, R2 ;  /* 0x00000004bf021825 */ /* 0x002fc800078e0202 */
[----:B0-----:R-:W-:Y:S01]  /*11a0*/  @P2 IMAD.WIDE R4, R191, 0x4, R6 ;  /* 0x00000004bf042825 */ /* 0x001fe200078e0206 */
[----:B------:R-:W-:Y:S01]  /*11b0*/  UISETP.NE.U32.AND UP0, UPT, UR4, URZ, UPT ;  /* 0x0000003f0400728c */ /* 0x000fe2000bf05070 */
[----:B------:R0:W5:Y:S02]  /*11c0*/  @P1 LDG.E R11, desc[UR60][R2.64] ;  /* 0x0000003c020b1981 */ /* 0x000164000c1e1900 */
[----:B------:R-:W-:Y:S02]  /*11d0*/  ULDC UR4, c[0x0][0x424] ;  /* 0x0001090000047ab9 */ /* 0x000fe40000000800 */
[----:B------:R1:W5:Y:S01]  /*11e0*/  @P2 LDG.E R188, desc[UR60][R4.64] ;  /* 0x0000003c04bc2981 */ /* 0x000362000c1e1900 */
[----:B------:R-:W-:-:S03]  /*11f0*/  UISETP.NE.AND.EX UP0, UPT, UR5, URZ, UPT, UP0 ;  /* 0x0000003f0500728c */ /* 0x000fc6000bf05300 */
[----:B------:R-:W-:Y:S01]  /*1200*/  ULDC UR5, c[0x0][0x2f0] ;  /* 0x0000bc0000057ab9 */ /* 0x000fe20000000800 */
[----:B------:R-:W-:-:S04]  /*1210*/  USEL UR4, UR4, 0x1, UP0 ;  /* 0x0000000104047887 */ /* 0x000fc80008000000 */
[----:B------:R-:W-:-:S03]  /*1220*/  UIMAD UR4, UR4, UR5, URZ ;  /* 0x00000005040472a4 */ /* 0x000fc6000f8e023f */
[----:B------:R-:W-:Y:S02]  /*1230*/  ULDC UR5, c[0x0][0x348] ;  /* 0x0000d20000057ab9 */ /* 0x000fe40000000800 */
[----:B0-----:R-:W-:Y:S02]  /*1240*/  IMAD.U32 R2, RZ, RZ, UR5 ;  /* 0x00000005ff027e24 */ /* 0x001fe4000f8e00ff */
[----:B------:R-:W-:Y:S01]  /*1250*/  IMAD.U32 R28, RZ, RZ, UR4 ;  /* 0x00000004ff1c7e24 */ /* 0x000fe2000f8e00ff */
[----:B-12---:R-:W-:Y:S06]  /*1260*/  @P2 BRA `(.L_x_1779) ;  /* 0x0000000000242947 */ /* 0x006fec0003800000 */
        /* <DEDUP_REMOVED lines=9> */
.L_x_1779:
[----:B------:R-:W-:Y:S01]  /*1300*/  ULDC.64 UR4, c[0x0][0xa20] ;  /* 0x0002880000047ab9 */ /* 0x000fe20000000a00 */
[----:B------:R-:W-:Y:S01]  /*1310*/  IMAD.MOV.U32 R223, RZ, RZ, R190 ;  /* 0x000000ffffdf7224 */ /* 0x000fe200078e00be */
[----:B------:R-:W-:Y:S01]  /*1320*/  ISETP.NE.U32.AND P1, PT, RZ, UR4, PT ;  /* 0x00000004ff007c0c */ /* 0x000fe2000bf25070 */
[----:B------:R-:W-:-:S03]  /*1330*/  IMAD.MOV.U32 R224, RZ, RZ, R191 ;  /* 0x000000ffffe07224 */ /* 0x000fc600078e00bf */
[----:B------:R-:W-:-:S13]  /*1340*/  ISETP.NE.AND.EX P1, PT, RZ, UR5, PT, P1 ;  /* 0x00000005ff007c0c */ /* 0x000fda000bf25310 */
[----:B------:R-:W-:Y:S05]  /*1350*/  @!P1 BRA `(.L_x_1780) ;  /* 0x0000000000109947 */ /* 0x000fea0003800000 */
[----:B------:R-:W0:Y:S02]  /*1360*/  LDC.64 R4, c[0x0][0xa20] ;  /* 0x00028800ff047b82 */ /* 0x000e240000000a00 */
[----:B0-----:R-:W-:-:S05]  /*1370*/  IMAD.WIDE R4, R191, 0x4, R4 ;  /* 0x00000004bf047825 */ /* 0x001fca00078e0204 */
[----:B------:R0:W5:Y:S01]  /*1380*/  LDG.E R28, desc[UR60][R4.64] ;  /* 0x0000003c041c7981 */ /* 0x000162000c1e1900 */
[----:B------:R-:W-:Y:S05]  /*1390*/  BRA `(.L_x_1781) ;  /* 0x0000000000107947 */ /* 0x000fea0003800000 */
.L_x_1780:
[----:B------:R-:W-:Y:S05]  /*13a0*/  @!P0 BRA `(.L_x_1781) ;  /* 0x00000000000c8947 */ /* 0x000fea0003800000 */
[----:B------:R-:W2:Y:S04]  /*13b0*/  LDG.E R3, desc[UR60][R8.64] ;  /* 0x0000003c08037981 */ /* 0x000ea8000c1e1900 */
[----:B------:R-:W2:Y:S02]  /*13c0*/  LDG.E R28, desc[UR60][R8.64+0x4] ;  /* 0x0000043c081c7981 */ /* 0x000ea4000c1e1900 */
[----:B--2---:R-:W-:-:S07]  /*13d0*/  IMAD.IADD R28, R28, 0x1, -R3 ;  /* 0x000000011c1c7824 */ /* 0x004fce00078e0a03 */
.L_x_1781:
[----:B------:R-:W-:Y:S01]  /*13e0*/  ULDC.64 UR4, c[0x0][0xa10] ;  /* 0x0002840000047ab9 */ /* 0x000fe20000000a00 */
[----:B------:R-:W1:Y:S01]  /*13f0*/  LDC R8, c[0x0][0x448] ;  /* 0x00011200ff087b82 */ /* 0x000e620000000800 */
[----:B------:R-:W-:-:S04]  /*1400*/  ISETP.NE.U32.AND P0, PT, RZ, UR4, PT ;  /* 0x00000004ff007c0c */ /* 0x000fc8000bf05070 */
[----:B------:R-:W-:Y:S01]  /*1410*/  ISETP.NE.AND.EX P0, PT, RZ, UR5, PT, P0 ;  /* 0x00000005ff007c0c */ /* 0x000fe2000bf05300 */
[----:B------:R-:W-:Y:S02]  /*1420*/  ULDC.64 UR4, c[0x0][0xa30] ;  /* 0x00028c0000047ab9 */ /* 0x000fe40000000a00 */
[----:B------:R-:W-:Y:S01]  /*1430*/  ISETP.NE.U32.AND P1, PT, RZ, UR4, PT ;  /* 0x00000004ff007c0c */ /* 0x000fe2000bf25070 */
[----:B-----5:R-:W-:Y:S01]  /*1440*/  IMAD.MOV.U32 R24, RZ, RZ, R28 ;  /* 0x000000ffff187224 */ /* 0x020fe200078e001c */
[----:B------:R-:W2:Y:S02]  /*1450*/  LDC.64 R12, c[0x0][0x9e0] ;  /* 0x00027800ff0c7b82 */ /* 0x000ea40000000a00 */
[----:B------:R-:W-:-:S06]  /*1460*/  ISETP.NE.AND.EX P1, PT, RZ, UR5, PT, P1 ;  /* 0x00000005ff007c0c */ /* 0x000fcc000bf25310 */
[----:B0-----:R-:W0:Y:S08]  /*1470*/  @P0 LDC.64 R4, c[0x0][0xa10] ;  /* 0x00028400ff040b82 */ /* 0x001e300000000a00 */
[----:B------:R-:W3:Y:S01]  /*1480*/  @P1 LDC.64 R6, c[0x0][0xa30] ;  /* 0x00028c00ff061b82 */ /* 0x000ee20000000a00 */
[----:B0-----:R-:W-:-:S05]  /*1490*/  @P0 IMAD.WIDE R4, R191, 0x4, R4 ;  /* 0x00000004bf040825 */ /* 0x001fca00078e0204 */
[----:B------:R-:W4:Y:S04]  /*14a0*/  @P0 LDG.E R0, desc[UR60][R4.64] ;  /* 0x0000003c04000981 */ /* 0x000f28000c1e1900 */
[----:B------:R-:W4:Y:S01]  /*14b0*/  @P0 LDG.E R3, desc[UR60][R4.64+0x4] ;  /* 0x0000043c04030981 */ /* 0x000f22000c1e1900 */
[----:B---3--:R-:W-:-:S05]  /*14c0*/  @P1 IMAD.WIDE R6, R191, 0x4, R6 ;  /* 0x00000004bf061825 */ /* 0x008fca00078e0206 */
[----:B------:R0:W5:Y:S01]  /*14d0*/  @P1 LDG.E R24, desc[UR60][R6.64] ;  /* 0x0000003c06181981 */ /* 0x000162000c1e1900 */
[----:B-1----:R-:W-:Y:S01]  /*14e0*/  ISETP.NE.AND P1, PT, R8, 0x1, PT ;  /* 0x000000010800780c */ /* 0x002fe20003f25270 */
[----:B------:R-:W-:Y:S01]  /*14f0*/  IMAD.SHL.U32 R202, R189, 0x80, RZ ;  /* 0x00000080bdca7824 */ /* 0x000fe200078e00ff */
[----:B--2---:R-:W-:Y:S01]  /*1500*/  ISETP.GE.AND P2, PT, R13, 0x1, PT ;  /* 0x000000010d00780c */ /* 0x004fe20003f46270 */
[----:B------:R-:W-:-:S10]  /*1510*/  IMAD.IADD R11, R28, 0x1, -R11 ;  /* 0x000000011c0b7824 */ /* 0x000fd400078e0a0b */
[----:B------:R-:W1:Y:S08]  /*1520*/  @P1 LDC R8, c[0x0][0x44c] ;  /* 0x00011300ff081b82 */ /* 0x000e700000000800 */
[----:B------:R-:W2:Y:S01]  /*1530*/  @P1 LDC R9, c[0x0][0x450] ;  /* 0x00011400ff091b82 */ /* 0x000ea20000000800 */
[----:B----4-:R-:W-:Y:S02]  /*1540*/  @P0 IMAD.IADD R2, R3, 0x1, -R0 ;  /* 0x0000000103020824 */ /* 0x010fe400078e0a00 */
[----:B------:R-:W-:-:S02]  /*1550*/  VIADD R3, R202, 0x7f ;  /* 0x0000007fca037836 */ /* 0x000fc40000000000 */
[----:B------:R-:W-:Y:S02]  /*1560*/  IMAD.IADD R189, R11, 0x1, R2 ;  /* 0x000000010bbd7824 */ /* 0x000fe400078e0202 */
[----:B-1----:R-:W-:-:S04]  /*1570*/  @P1 IMAD.HI.U32 R4, R3, R8, RZ ;  /* 0x0000000803041227 */ /* 0x002fc800078e00ff */
[C---:B------:R-:W-:Y:S01]  /*1580*/  VIADD R0, R189.reuse, 0x9f ;  /* 0x0000009fbd007836 */ /* 0x040fe20000000000 */
[----:B--2---:R-:W-:Y:S02]  /*1590*/  @P1 SHF.R.U32.HI R3, RZ, R9, R4 ;  /* 0x00000009ff031219 */ /* 0x004fe40000011604 */
[----:B------:R-:W-:Y:S01]  /*15a0*/  IADD3 R4, R189, 0x1, -R188 ;  /* 0x00000001bd047810 */ /* 0x000fe20007ffe8bc */
[----:B------:R-:W-:-:S04]  /*15b0*/  IMAD.HI R0, R0, 0x66666667, RZ ;  /* 0x6666666700007827 */ /* 0x000fc800078e02ff */
[----:B0-----:R-:W-:Y:S01]  /*15c0*/  IMAD.IADD R7, R4, 0x1, R3 ;  /* 0x0000000104077824 */ /* 0x001fe200078e0203 */
[----:B------:R-:W-:-:S04]  /*15d0*/  SHF.R.U32.HI R25, RZ, 0x1f, R0 ;  /* 0x0000001fff197819 */ /* 0x000fc80000011600 */
[----:B------:R-:W-:Y:S01]  /*15e0*/  LEA.HI.SX32 R25, R0, R25, 0x1a ;  /* 0x0000001900197211 */ /* 0x000fe200078fd2ff */
[----:B------:R-:W-:Y:S01]  /*15f0*/  IMAD.IADD R0, R7, 0x1, R12 ;  /* 0x0000000107007824 */ /* 0x000fe200078e020c */
[----:B------:R-:W-:Y:S06]  /*1600*/  @!P2 BRA `(.L_x_1782) ;  /* 0x000000000048a947 */ /* 0x000fec0003800000 */
[C---:B------:R-:W-:Y:S01]  /*1610*/  ISETP.GT.AND P0, PT, R7.reuse, RZ, PT ;  /* 0x000000ff0700720c */ /* 0x040fe20003f04270 */
[----:B------:R-:W-:Y:S01]  /*1620*/  BSSY B0, `(.L_x_1783) ;  /* 0x000000e000007945 */ /* 0x000fe20003800000 */
[----:B------:R-:W-:-:S11]  /*1630*/  VIADD R3, R7, 0xffffffff ;  /* 0xffffffff07037836 */ /* 0x000fd60000000000 */
        /* <DEDUP_REMOVED lines=8> */
.L_x_1784:
[----:B------:R-:W-:-:S13]  /*16c0*/  ISETP.NE.AND P0, PT, R13, 0x1, PT ;  /* 0x000000010d00780c */ /* 0x000fda0003f05270 */
[----:B------:R-:W0:Y:S02]  /*16d0*/  @P0 LDC.64 R4, c[0x0][0x9e8] ;  /* 0x00027a00ff040b82 */ /* 0x000e240000000a00 */
[----:B0-----:R-:W-:-:S05]  /*16e0*/  @P0 IMAD.HI.U32 R4, R3, R4, RZ ;  /* 0x0000000403040227 */ /* 0x001fca00078e00ff */
[----:B------:R-:W-:-:S07]  /*16f0*/  @P0 SHF.R.U32.HI R3, RZ, R5, R4 ;  /* 0x00000005ff030219 */ /* 0x000fce0000011604 */
.L_x_1785:
[----:B------:R-:W-:Y:S05]  /*1700*/  BSYNC B0 ;  /* 0x0000000000007941 */ /* 0x000fea0003800000 */
.L_x_1783:
[----:B------:R-:W-:-:S05]  /*1710*/  IMAD R3, R3, R13, R13 ;  /* 0x0000000d03037224 */ /* 0x000fca00078e020d */
[----:B------:R-:W-:-:S07]  /*1720*/  VIMNMX R0, R0, R3, PT ;  /* 0x0000000300007248 */ /* 0x000fce0003fe0100 */
.L_x_1782:
[----:B------:R-:W0:Y:S01]  /*1730*/  @P1 LDC R3, c[0x0][0x44c] ;  /* 0x00011300ff031b82 */ /* 0x000e220000000800 */
[----:B------:R-:W-:Y:S01]  /*1740*/  IMAD.IADD R104, R189, 0x1, -R188 ;  /* 0x00000001bd687824 */ /* 0x000fe200078e0abc */
[----:B------:R-:W-:-:S06]  /*1750*/  ULDC UR4, c[0x0][0x9dc] ;  /* 0x0002770000047ab9 */ /* 0x000fcc0000000800 */
[----:B------:R-:W1:Y:S01]  /*1760*/  @P1 LDC R5, c[0x0][0x450] ;  /* 0x00011400ff051b82 */ /* 0x000e620000000800 */
[----:B0-----:R-:W-:-:S04]  /*1770*/  @P1 IMAD.HI.U32 R4, R202, R3, RZ ;  /* 0x00000003ca041227 */ /* 0x001fc800078e00ff */
[----:B------:R-:W-:Y:S01]  /*1780*/  IMAD.MOV.U32 R3, RZ, RZ, R202 ;  /* 0x000000ffff037224 */ /* 0x000fe200078e00ca */
[----:B-1----:R-:W-:-:S05]  /*1790*/  @P1 SHF.R.U32.HI R3, RZ, R5, R4 ;  /* 0x00000005ff031219 */ /* 0x002fca0000011604 */
[----:B------:R-:W-:-:S04]  /*17a0*/  IMAD.IADD R3, R104, 0x1, R3 ;  /* 0x0000000168037824 */ /* 0x000fc800078e0203 */
[----:B------:R-:W-:Y:S01]  /*17b0*/  VIADD R4, R3, -UR4 ;  /* 0x8000000403047c36 */ /* 0x000fe20008000000 */
[----:B------:R-:W-:Y:S06]  /*17c0*/  @!P2 BRA `(.L_x_1786) ;  /* 0x000000000044a947 */ /* 0x000fec0003800000 */
[----:B------:R-:W-:Y:S01]  /*17d0*/  ISETP.GT.AND P0, PT, R3, -0x1, PT ;  /* 0xffffffff0300780c */ /* 0x000fe20003f04270 */
[----:B------:R-:W-:-:S12]  /*17e0*/  BSSY B0, `(.L_x_1787) ;  /* 0x000000d000007945 */ /* 0x000fd80003800000 */
        /* <DEDUP_REMOVED lines=8> */
.L_x_1788:
[----:B------:R-:W-:-:S13]  /*1870*/  ISETP.NE.AND P0, PT, R13, 0x1, PT ;  /* 0x000000010d00780c */ /* 0x000fda0003f05270 */
[----:B------:R-:W0:Y:S02]  /*1880*/  @P0 LDC.64 R6, c[0x0][0x9e8] ;  /* 0x00027a00ff060b82 */ /* 0x000e240000000a00 */
[----:B0-----:R-:W-:-:S05]  /*1890*/  @P0 IMAD.HI.U32 R6, R3, R6, RZ ;  /* 0x0000000603060227 */ /* 0x001fca00078e00ff */
[----:B------:R-:W-:-:S07]  /*18a0*/  @P0 SHF.R.U32.HI R3, RZ, R7, R6 ;  /* 0x00000007ff030219 */ /* 0x000fce0000011606 */
.L_x_1789:
[----:B------:R-:W-:Y:S05]  /*18b0*/  BSYNC B0 ;  /* 0x0000000000007941 */ /* 0x000fea0003800000 */
.L_x_1787:
[----:B------:R-:W-:-:S05]  /*18c0*/  IMAD R3, R3, R13, RZ ;  /* 0x0000000d03037224 */ /* 0x000fca00078e02ff */
[----:B------:R-:W-:-:S07]  /*18d0*/  VIMNMX R4, R4, R3, !PT ;  /* 0x0000000304047248 */ /* 0x000fce0007fe0100 */
.L_x_1786:
[----:B------:R-:W-:Y:S02]  /*18e0*/  VIADD R0, R0, 0x9f ;  /* 0x0000009f00007836 */ /* 0x000fe40000000000 */
[----:B------:R-:W-:-:S04]  /*18f0*/  IMAD.HI R4, R4, 0x66666667, RZ ;  /* 0x6666666704047827 */ /* 0x000fc800078e02ff */
[----:B------:R-:W-:Y:S01]  /*1900*/  IMAD.HI R0, R0, 0x66666667, RZ ;  /* 0x6666666700007827 */ /* 0x000fe200078e02ff */
[----:B------:R-:W-:-:S04]  /*1910*/  SHF.R.U32.HI R5, RZ, 0x1f, R4 ;  /* 0x0000001fff057819 */ /* 0x000fc80000011604 */
[----:B------:R-:W-:Y:S02]  /*1920*/  SHF.R.U32.HI R3, RZ, 0x1f, R0 ;  /* 0x0000001fff037819 */ /* 0x000fe40000011600 */
[----:B------:R-:W-:Y:S02]  /*1930*/  LEA.HI.SX32 R5, R4, R5, 0x1a ;  /* 0x0000000504057211 */ /* 0x000fe400078fd2ff */
[----:B------:R-:W-:Y:S02]  /*1940*/  LEA.HI.SX32 R0, R0, R3, 0x1a ;  /* 0x0000000300007211 */ /* 0x000fe400078fd2ff */
[----:B------:R-:W-:Y:S02]  /*1950*/  VIMNMX R5, RZ, R5, !PT ;  /* 0x00000005ff057248 */ /* 0x000fe40007fe0100 */
[----:B------:R-:W-:-:S03]  /*1960*/  VIMNMX R0, R25, R0, PT ;  /* 0x0000000019007248 */ /* 0x000fc60003fe0100 */
[--C-:B------:R-:W-:Y:S02]  /*1970*/  IMAD R5, R5, 0xa0, -R11.reuse ;  /* 0x000000a005057824 */ /* 0x100fe400078e0a0b */
[----:B------:R-:W-:-:S03]  /*1980*/  IMAD R3, R0, 0xa0, -R11 ;  /* 0x000000a000037824 */ /* 0x000fc600078e0a0b */
[----:B------:R-:W-:Y:S02]  /*1990*/  VIMNMX R5, RZ, R5, !PT ;  /* 0x00000005ff057248 */ /* 0x000fe40007fe0100 */
[----:B------:R-:W-:-:S04]  /*19a0*/  VIMNMX R0, R3, R2, PT ;  /* 0x0000000203007248 */ /* 0x000fc80003fe0100 */
[----:B------:R-:W-:Y:S01]  /*19b0*/  ISETP.GT.AND P0, PT, R0, R5, PT ;  /* 0x000000050000720c */ /* 0x000fe20003f04270 */
[----:B------:R-:W-:-:S05]  /*19c0*/  IMAD.WIDE.U32 R4, R5, -0x33333333, RZ ;  /* 0xcccccccd05047825 */ /* 0x000fca00078e00ff */
[----:B------:R-:W-:-:S05]  /*19d0*/  SHF.R.U32.HI R27, RZ, 0x7, R5 ;  /* 0x00000007ff1b7819 */ /* 0x000fca0000011605 */
[----:B------:R-:W-:Y:S02]  /*19e0*/  IMAD.MOV.U32 R26, RZ, RZ, R27 ;  /* 0x000000ffff1a7224 */ /* 0x000fe400078e001b */
        /* <DEDUP_REMOVED lines=26> */
[----:B-1---5:R-:W-:Y:S05]  /*1b90*/  CALL.ABS.NOINC R14 ;  /* 0x000000000e007343 */ /* 0x022fea0003c00000 */
.L_x_1792:
[----:B------:R-:W-:Y:S05]  /*1ba0*/  BSYNC B6 ;  /* 0x0000000000067941 */ /* 0x000fea0003800000 */
.L_x_1791:
        /* <DEDUP_REMOVED lines=20> */
.L_x_1794:
[----:B------:R-:W-:Y:S05]  /*1cf0*/  BSYNC B6 ;  /* 0x0000000000067941 */ /* 0x000fea0003800000 */
.L_x_1793:
[----:B------:R-:W-:Y:S01]  /*1d00*/  ULDC.64 UR4, c[0x0][0x9f8] ;  /* 0x00027e0000047ab9 */ /* 0x000fe20000000a00 */
[----:B------:R-:W-:Y:S01]  /*1d10*/  IMAD.MOV.U32 R86, RZ, RZ, R191 ;  /* 0x000000ffff567224 */ /* 0x000fe200078e00bf */
[----:B------:R-:W-:Y:S01]  /*1d20*/  ISETP.NE.U32.AND P0, PT, RZ, UR4, PT ;  /* 0x00000004ff007c0c */ /* 0x000fe2000bf05070 */
[----:B------:R-:W0:Y:S03]  /*1d30*/  LDC.64 R50, c[0x0][0x3f8] ;  /* 0x0000fe00ff327b82 */ /* 0x000e260000000a00 */
[----:B------:R-:W-:-:S05]  /*1d40*/  ISETP.NE.AND.EX P0, PT, RZ, UR5, PT, P0 ;  /* 0x00000005ff007c0c */ /* 0x000fca000bf05300 */
[----:B------:R-:W1:Y:S08]  /*1d50*/  LDC.64 R56, c[0x0][0x408] ;  /* 0x00010200ff387b82 */ /* 0x000e700000000a00 */
[----:B------:R-:W2:Y:S08]  /*1d60*/  @P0 LDC.64 R4, c[0x0][0x9f8] ;  /* 0x00027e00ff040b82 */ /* 0x000eb00000000a00 */
[----:B------:R-:W3:Y:S01]  /*1d70*/  LDC R29, c[0x0][0x3f4] ;  /* 0x0000fd00ff1d7b82 */ /* 0x000ee20000000800 */
[----:B--2---:R-:W-:-:S05]  /*1d80*/  @P0 IMAD.WIDE R4, R191, 0x4, R4 ;  /* 0x00000004bf040825 */ /* 0x004fca00078e0204 */
[----:B------:R2:W4:Y:S01]  /*1d90*/  @P0 LDG.E R86, desc[UR60][R4.64] ;  /* 0x0000003c04560981 */ /* 0x000522000c1e1900 */
[----:B------:R-:W-:Y:S01]  /*1da0*/  SHF.R.S32.HI R3, RZ, 0x1f, R198 ;  /* 0x0000001fff037819 */ /* 0x000fe200000114c6 */
[-C--:B0-----:R-:W-:Y:S01]  /*1db0*/  IMAD.WIDE.U32 R8, R198, R50.reuse, R18 ;  /* 0x00000032c6087225 */ /* 0x081fe200078e0012 */
[----:B------:R-:W-:Y:S01]  /*1dc0*/  SHF.R.S32.HI R193, RZ, 0x1f, R192 ;  /* 0x0000001fffc17819 */ /* 0x000fe200000114c0 */
[----:B------:R-:W0:Y:S01]  /*1dd0*/  S2R R30, SR_TID.X ;  /* 0x00000000001e7919 */ /* 0x000e220000002100 */
[----:B---3--:R-:W-:Y:S01]  /*1de0*/  ISETP.GE.AND P0, PT, R18, R29, PT ;  /* 0x0000001d1200720c */ /* 0x008fe20003f06270 */
[C---:B------:R-:W-:Y:S01]  /*1df0*/  IMAD R0, R3.reuse, R50, RZ ;  /* 0x0000003203007224 */ /* 0x040fe200078e02ff */
[C-C-:B-1----:R-:W-:Y:S01]  /*1e00*/  SHF.L.U64.HI R80, R56.reuse, 0x6, R57.reuse ;  /* 0x0000000638507819 */ /* 0x142fe20000010239 */
[----:B------:R-:W-:Y:S01]  /*1e10*/  IMAD R3, R3, R56, RZ ;  /* 0x0000003803037224 */ /* 0x000fe200078e02ff */
[----:B------:R-:W-:Y:S01]  /*1e20*/  SHF.L.U64.HI R79, R56, 0x7, R57 ;  /* 0x00000007384f7819 */ /* 0x000fe20000010239 */
[C---:B------:R-:W-:Y:S01]  /*1e30*/  IMAD R13, R198.reuse, R51, R0 ;  /* 0x00000033c60d7224 */ /* 0x040fe200078e0200 */
[----:B------:R-:W-:Y:S01]  /*1e40*/  SHF.R.U32.HI R76, RZ, 0x3, R209 ;  /* 0x00000003ff4c7819 */ /* 0x000fe200000116d1 */
[----:B------:R-:W-:Y:S01]  /*1e50*/  IMAD.WIDE.U32 R6, R198, R50, R192 ;  /* 0x00000032c6067225 */ /* 0x000fe200078e00c0 */
[----:B------:R-:W-:-:S02]  /*1e60*/  SHF.L.U64.HI R84, R50, 0x6, R51 ;  /* 0x0000000632547819 */ /* 0x000fc40000010233 */
[----:B------:R-:W-:Y:S01]  /*1e70*/  SHF.L.U64.HI R83, R50, 0x7, R51 ;  /* 0x0000000732537819 */ /* 0x000fe20000010233 */
[C---:B------:R-:W-:Y:S01]  /*1e80*/  IMAD R15, R198.reuse, R57, R3 ;  /* 0x00000039c60f7224 */ /* 0x040fe200078e0203 */
[----:B------:R-:W-:Y:S01]  /*1e90*/  SEL R3, R29, RZ, P0 ;  /* 0x000000ff1d037207 */ /* 0x000fe20000000000 */
[----:B------:R-:W-:Y:S01]  /*1ea0*/  IMAD.IADD R7, R7, 0x1, R13 ;  /* 0x0000000107077824 */ /* 0x000fe200078e020d */
[----:B------:R-:W-:Y:S01]  /*1eb0*/  LOP3.LUT P1, RZ, R213, 0x4, RZ, 0xc0, !PT ;  /* 0x00000004d5ff7812 */ /* 0x000fe2000782c0ff */
[----:B------:R-:W-:Y:S01]  /*1ec0*/  IMAD.IADD R9, R13, 0x1, R9 ;  /* 0x000000010d097824 */ /* 0x000fe200078e0209 */
[----:B-----5:R-:W-:Y:S01]  /*1ed0*/  SHF.R.S32.HI R13, RZ, 0x1f, R24 ;  /* 0x0000001fff0d7819 */ /* 0x020fe20000011418 */
[----:B--2---:R-:W-:Y:S01]  /*1ee0*/  IMAD.WIDE.U32 R4, R198, R56, R192 ;  /* 0x00000038c6047225 */ /* 0x004fe200078e00c0 */
[----:B------:R-:W-:-:S03]  /*1ef0*/  SHF.R.S32.HI R74, RZ, 0x1f, R190 ;  /* 0x0000001fff4a7819 */ /* 0x000fc600000114be */
[----:B------:R-:W-:Y:S02]  /*1f00*/  IMAD.SHL.U32 R75, R213, 0x80, RZ ;  /* 0x00000080d54b7824 */ /* 0x000fe400078e00ff */
[----:B------:R-:W-:-:S03]  /*1f10*/  IMAD.WIDE.U32 R10, R198, R56, R18 ;  /* 0x00000038c60a7225 */ /* 0x000fc600078e0012 */
[----:B------:R-:W-:Y:S01]  /*1f20*/  LOP3.LUT R75, R75, 0x380, RZ, 0xc0, !PT ;  /* 0x000003804b4b7812 */ /* 0x000fe200078ec0ff */
[----:B------:R-:W-:Y:S02]  /*1f30*/  IMAD.IADD R3, R18, 0x1, R3 ;  /* 0x0000000112037824 */ /* 0x000fe400078e0203 */
[----:B------:R-:W-:Y:S01]  /*1f40*/  IMAD.IADD R5, R5, 0x1, R15 ;  /* 0x0000000105057824 */ /* 0x000fe200078e020f */
[----:B------:R-:W-:Y:S01]  /*1f50*/  SHF.R.U32.HI R71, RZ, 0x3, R75 ;  /* 0x00000003ff477819 */ /* 0x000fe2000001164b */
[----:B------:R-:W-:Y:S01]  /*1f60*/  IMAD R12, R13, R50, RZ ;  /* 0x000000320d0c7224 */ /* 0x000fe200078e02ff */
[----:B0-----:R-:W-:Y:S01]  /*1f70*/  SHF.R.U32.HI R30, RZ, 0x7, R30 ;  /* 0x00000007ff1e7819 */ /* 0x001fe2000001161e */
[----:B------:R-:W-:Y:S01]  /*1f80*/  IMAD.IADD R11, R15, 0x1, R11 ;  /* 0x000000010f0b7824 */ /* 0x000fe200078e020b */
[----:B------:R-:W-:Y:S01]  /*1f90*/  SHF.R.S32.HI R0, RZ, 0x1f, R3 ;  /* 0x0000001fff007819 */ /* 0x000fe20000011403 */
[----:B------:R-:W-:Y:S01]  /*1fa0*/  IMAD R13, R13, R56, RZ ;  /* 0x000000380d0d7224 */ /* 0x000fe200078e02ff */
[----:B------:R-:W-:Y:S01]  /*1fb0*/  ISETP.NE.AND P6, PT, R30, 0x1, PT ;  /* 0x000000011e00780c */ /* 0x000fe20003fc5270 */
[----:B------:R-:W-:Y:S01]  /*1fc0*/  IMAD.WIDE.U32 R20, R24, R50, R6 ;  /* 0x0000003218147225 */ /* 0x000fe200078e0006 */
[----:B------:R-:W-:-:S03]  /*1fd0*/  LEA.HI R0, R0, R3, RZ, 0x4 ;  /* 0x0000000300007211 */ /* 0x000fc600078f20ff */
[-C--:B------:R-:W-:Y:S01]  /*1fe0*/  IMAD.WIDE.U32 R52, R24, R56.reuse, R4 ;  /* 0x0000003818347225 */ /* 0x080fe200078e0004 */
[----:B------:R-:W-:Y:S02]  /*1ff0*/  LOP3.LUT R4, R75, 0x30, R18, 0xf8, !PT ;  /* 0x000000304b047812 */ /* 0x000fe400078ef812 */
[--C-:B------:R-:W-:Y:S01]  /*2000*/  LOP3.LUT R5, R208, 0x70, R0.reuse, 0xf8, !PT ;  /* 0x00000070d0057812 */ /* 0x100fe200078ef800 */
[----:B------:R-:W-:Y:S01]  /*2010*/  IMAD R13, R24, R57, R13 ;  /* 0x00000039180d7224 */ /* 0x000fe200078e020d */
[----:B------:R-:W-:Y:S01]  /*2020*/  LOP3.LUT R67, R4, R71, RZ, 0x3c, !PT ;  /* 0x0000004704437212 */ /* 0x000fe200078e3cff */
[----:B------:R-:W-:Y:S01]  /*2030*/  IMAD R7, R57, 0xa0, RZ ;  /* 0x000000a039077824 */ /* 0x000fe200078e02ff */
[--C-:B------:R-:W-:Y:S01]  /*2040*/  LOP3.LUT R4, R75, 0x70, R0.reuse, 0xf8, !PT ;  /* 0x000000704b047812 */ /* 0x100fe200078ef800 */
[----:B------:R-:W-:Y:S05]  /*2050*/  @!P6 WARPSYNC.ALL ;  /* 0x000000000000e948 */ /* 0x000fea0003800000 */
[C---:B------:R-:W-:Y:S01]  /*2060*/  IMAD.SHL.U32 R78, R56.reuse, 0x40, RZ ;  /* 0x00000040384e7824 */ /* 0x040fe200078e00ff */
[----:B------:R-:W-:Y:S01]  /*2070*/  ULDC UR4, c[0x0][0x2f4] ;  /* 0x0000bd0000047ab9 */ /* 0x000fe20000000800 */
[----:B------:R-:W-:Y:S01]  /*2080*/  IMAD.SHL.U32 R77, R56, 0x80, RZ ;  /* 0x00000080384d7824 */ /* 0x000fe200078e00ff */
[----:B------:R-:W-:Y:S01]  /*2090*/  SHF.R.S32.HI R61, RZ, 0x4, R0 ;  /* 0x00000004ff3d7819 */ /* 0x000fe20000011400 */
[----:B------:R-:W-:Y:S01]  /*20a0*/  IMAD.WIDE.U32 R54, R24, R56, R10 ;  /* 0x0000003818367225 */ /* 0x000fe200078e000a */
[----:B------:R-:W-:-:S02]  /*20b0*/  LOP3.LUT R60, R0, 0xfffffff0, RZ, 0xc0, !PT ;  /* 0xfffffff0003c7812 */ /* 0x000fc400078ec0ff */
[----:B------:R-:W-:Y:S01]  /*20c0*/  ISETP.GE.AND P2, PT, R23, UR4, PT ;  /* 0x0000000417007c0c */ /* 0x000fe2000bf46270 */
[----:B------:R-:W-:Y:S01]  /*20d0*/  IMAD.WIDE.U32 R56, R56, 0xa0, RZ ;  /* 0x000000a038387825 */ /* 0x000fe200078e00ff */
[----:B------:R-:W-:Y:S02]  /*20e0*/  ISETP.GE.AND P1, PT, R18, UR4, PT ;  /* 0x0000000412007c0c */ /* 0x000fe4000bf26270 */
[----:B------:R-:W-:Y:S01]  /*20f0*/  P2R R88, PR, RZ, 0x4 ;  /* 0x00000004ff587803 */ /* 0x000fe20000000000 */
[C---:B------:R-:W-:Y:S01]  /*2100*/  IMAD R3, R24.reuse, R51, R12 ;  /* 0x0000003318037224 */ /* 0x040fe200078e020c */
[----:B------:R-:W-:Y:S01]  /*2110*/  SHF.R.S32.HI R59, RZ, 0x1f, R60 ;  /* 0x0000001fff3b7819 */ /* 0x000fe2000001143c */
[----:B------:R-:W-:-:S04]  /*2120*/  IMAD.WIDE.U32 R48, R24, R50, R8 ;  /* 0x0000003218307225 */ /* 0x000fc800078e0008 */
[----:B------:R-:W-:Y:S01]  /*2130*/  VIADD R73, R30, 0x8 ;  /* 0x000000081e497836 */ /* 0x000fe20000000000 */
[----:B------:R-:W-:Y:S01]  /*2140*/  SHF.R.U32.HI R30, RZ, 0x3, R208 ;  /* 0x00000003ff1e7819 */ /* 0x000fe200000116d0 */
[----:B------:R-:W-:Y:S01]  /*2150*/  IMAD.IADD R68, R57, 0x1, R7 ;  /* 0x0000000139447824 */ /* 0x000fe200078e0207 */
[----:B------:R-:W-:Y:S01]  /*2160*/  LOP3.LUT R7, R209, 0x70, R0, 0xf8, !PT ;  /* 0x00000070d1077812 */ /* 0x000fe200078ef800 */
[----:B------:R-:W-:Y:S01]  /*2170*/  IMAD.IADD R65, R21, 0x1, R3 ;  /* 0x0000000115417824 */ /* 0x000fe200078e0203 */
[----:B------:R-:W-:Y:S01]  /*2180*/  LOP3.LUT R5, R5, R30, RZ, 0x3c, !PT ;  /* 0x0000001e05057212 */ /* 0x000fe200078e3cff */
[----:B------:R-:W-:Y:S01]  /*2190*/  IMAD.IADD R64, R3, 0x1, R49 ;  /* 0x0000000103407824 */ /* 0x000fe200078e0231 */
[----:B------:R-:W-:Y:S01]  /*21a0*/  LOP3.LUT R3, R4, R71, RZ, 0x3c, !PT ;  /* 0x0000004704037212 */ /* 0x000fe200078e3cff */
[----:B------:R-:W-:Y:S01]  /*21b0*/  IMAD R69, R51, 0xa0, RZ ;  /* 0x000000a033457824 */ /* 0x000fe200078e02ff */
[----:B------:R-:W-:Y:S01]  /*21c0*/  LOP3.LUT R0, R7, R76, RZ, 0x3c, !PT ;  /* 0x0000004c07007212 */ /* 0x000fe200078e3cff */
[----:B------:R-:W-:-:S02]  /*21d0*/  IMAD.SHL.U32 R82, R50, 0x40, RZ ;  /* 0x0000004032527824 */ /* 0x000fc400078e00ff */
[C---:B------:R-:W-:Y:S02]  /*21e0*/  IMAD.SHL.U32 R81, R50.reuse, 0x80, RZ ;  /* 0x0000008032517824 */ /* 0x040fe400078e00ff */
        /* <DEDUP_REMOVED lines=10> */
[----:B------:R-:W-:Y:S01]  /*2290*/  IMAD.IADD R0, R215, 0x1, R0 ;  /* 0x00000001d7007824 */ /* 0x000fe200078e0200 */
[----:B----4-:R-:W-:Y:S01]  /*22a0*/  SHF.R.S32.HI R66, RZ, 0x1f, R86 ;  /* 0x0000001fff427819 */ /* 0x010fe20000011456 */
[----:B------:R-:W-:Y:S06]  /*22b0*/  @!P6 BAR.SYNC.DEFER_BLOCKING 0x9, 0x100 ;  /* 0x024400000000eb1d */ /* 0x000fec0000010000 */
.L_x_1869:
[----:B0-----:R-:W0:Y:S01]  /*22c0*/  LDC R93, c[0x0][0x430] ;  /* 0x00010c00ff5d7b82 */ /* 0x001e220000000800 */
[----:B------:R-:W-:Y:S02]  /*22d0*/  VIADD R26, R26, 0xffffffff ;  /* 0xffffffff1a1a7836 */ /* 0x000fe40000000000 */
[----:B------:R-:W-:Y:S02]  /*22e0*/  IMAD.MOV.U32 R92, RZ, RZ, RZ ;  /* 0x000000ffff5c7224 */ /* 0x000fe400078e00ff */
[----:B--23--:R-:W-:-:S03]  /*22f0*/  IMAD R8, R26, 0xa0, R72 ;  /* 0x000000a01a087824 */ /* 0x00cfc600078e0248 */
[----:B------:R-:W1:Y:S01]  /*2300*/  LDC R103, c[0x0][0x3f4] ;  /* 0x0000fd00ff677b82 */ /* 0x000e620000000800 */
[----:B------:R-:W-:Y:S01]  /*2310*/  IMAD.IADD R11, R85, 0x1, R8 ;  /* 0x00000001550b7824 */ /* 0x000fe200078e0208 */
[----:B------:R-:W-:-:S03]  /*2320*/  ISETP.GE.AND P2, PT, R8, R2, PT ;  /* 0x000000020800720c */ /* 0x000fc60003f46270 */
[----:B------:R-:W-:Y:S01]  /*2330*/  IMAD.MOV.U32 R9, RZ, RZ, R11 ;  /* 0x000000ffff097224 */ /* 0x000fe200078e000b */
[----:B------:R-:W-:Y:S02]  /*2340*/  ISETP.GT.OR P2, PT, R72, 0x9f, P2 ;  /* 0x0000009f4800780c */ /* 0x000fe40001744670 */
[----:B0-----:R-:W-:-:S11]  /*2350*/  ISETP.NE.AND P3, PT, R93, 0x1, PT ;  /* 0x000000015d00780c */ /* 0x001fd60003f65270 */
[----:B------:R-:W0:Y:S08]  /*2360*/  @!P2 LDC.64 R6, c[0x0][0x428] ;  /* 0x00010a00ff06ab82 */ /* 0x000e300000000a00 */
[----:B------:R-:W2:Y:S08]  /*2370*/  @!P2 LDC.64 R12, c[0x0][0x418] ;  /* 0x00010600ff0cab82 */ /* 0x000eb00000000a00 */
[----:B------:R-:W3:Y:S08]  /*2380*/  @P3 LDC R4, c[0x0][0x434] ;  /* 0x00010d00ff043b82 */ /* 0x000ef00000000800 */
[----:B------:R-:W4:Y:S01]  /*2390*/  @P3 LDC R5, c[0x0][0x438] ;  /* 0x00010e00ff053b82 */ /* 0x000f220000000800 */
        /* <DEDUP_REMOVED lines=9> */
[----:B------:R-:W-:-:S05]  /*2430*/  @!P2 LEA.HI.X R7, R4, R13, R5, 0x2, P3 ;  /* 0x0000000d0407a211 */ /* 0x000fca00018f1405 */
[----:B------:R0:W5:Y:S01]  /*2440*/  @!P2 LDG.E R92, desc[UR60][R6.64] ;  /* 0x0000003c065ca981 */ /* 0x000162000c1e1900 */
[----:B------:R-:W-:Y:S01]  /*2450*/  ISETP.GT.AND P2, PT, R26, R27, PT ;  /* 0x0000001b1a00720c */ /* 0x000fe20003f44270 */
[----:B------:R-:W-:Y:S01]  /*2460*/  IMAD R4, R195, 0x5000, R67 ;  /* 0x00005000c3047824 */ /* 0x000fe200078e0243 */
[----:B------:R-:W-:Y:S01]  /*2470*/  LOP3.LUT P4, RZ, R213, 0x4, RZ, 0xc0, !PT ;  /* 0x00000004d5ff7812 */ /* 0x000fe2000788c0ff */
[----:B------:R-:W-:Y:S01]  /*2480*/  IMAD.MOV R8, RZ, RZ, -R9 ;  /* 0x000000ffff087224 */ /* 0x000fe200078e0a09 */
[----:B------:R-:W-:Y:S01]  /*2490*/  P2R R89, PR, RZ, 0x4 ;  /* 0x00000004ff597803 */ /* 0x000fe20000000000 */
[----:B------:R-:W-:Y:S01]  /*24a0*/  VIADD R90, R4, 0x40 ;  /* 0x00000040045a7836 */ /* 0x000fe20000000000 */
[----:B-1----:R-:W-:Y:S01]  /*24b0*/  ISETP.GE.AND P2, PT, R103, 0x1, PT ;  /* 0x000000016700780c */ /* 0x002fe20003f46270 */
[----:B------:R-:W-:Y:S05]  /*24c0*/  YIELD ;  /* 0x0000000000007946 */ /* 0x000fea0003800000 */
[----:B------:R-:W-:Y:S01]  /*24d0*/  BSSY B0, `(.L_x_1795) ;  /* 0x00006cc000007945 */ /* 0x000fe20003800000 */
[----:B------:R-:W-:-:S02]  /*24e0*/  IMAD R93, R93, R8, R11 ;  /* 0x000000085d5d7224 */ /* 0x000fc400078e020b */
[----:B------:R-:W-:Y:S02]  /*24f0*/  @P4 VIADD R90, R4, 0xffffffc0 ;  /* 0xffffffc0045a4836 */ /* 0x000fe40000000000 */
[C---:B------:R-:W-:Y:S02]  /*2500*/  IMAD.IADD R91, R17.reuse, 0x1, R4 ;  /* 0x00000001115b7824 */ /* 0x040fe400078e0204 */
[----:B------:R-:W-:Y:S01]  /*2510*/  IMAD.IADD R90, R17, 0x1, R90 ;  /* 0x00000001115a7824 */ /* 0x000fe200078e025a */
[----:B0-----:R-:W-:Y:S06]  /*2520*/  @!P2 BRA `(.L_x_1796) ;  /* 0x0000006400c0a947 */ /* 0x001fec0003800000 */
[----:B------:R-:W-:Y:S01]  /*2530*/  SHF.R.S32.HI R94, RZ, 0x1f, R93 ;  /* 0x0000001fff5e7819 */ /* 0x000fe2000001145d */
[----:B------:R-:W-:Y:S01]  /*2540*/  ULDC.64 UR4, c[0x0][0x300] ;  /* 0x0000c00000047ab9 */ /* 0x000fe20000000a00 */
[----:B-----5:R-:W-:Y:S01]  /*2550*/  SHF.R.S32.HI R95, RZ, 0x1f, R92 ;  /* 0x0000001fff5f7819 */ /* 0x020fe2000001145c */
[----:B------:R-:W-:-:S04]  /*2560*/  IMAD.WIDE.U32 R4, R93, UR4, RZ ;  /* 0x000000045d047c25 */ /* 0x000fc8000f8e00ff */
[----:B------:R-:W-:Y:S02]  /*2570*/  IMAD R6, R94, UR4, RZ ;  /* 0x000000045e067c24 */ /* 0x000fe4000f8e02ff */
[-C--:B------:R-:W-:Y:S02]  /*2580*/  IMAD R8, R68, R26.reuse, RZ ;  /* 0x0000001a44087224 */ /* 0x080fe400078e02ff */
[----:B------:R-:W-:Y:S01]  /*2590*/  IMAD R7, R93, UR5, R6 ;  /* 0x000000055d077c24 */ /* 0x000fe2000f8e0206 */
[----:B------:R-:W-:Y:S01]  /*25a0*/  ULDC.64 UR4, c[0x0][0x310] ;  /* 0x0000c40000047ab9 */ /* 0x000fe20000000a00 */
[----:B------:R-:W-:Y:S02]  /*25b0*/  IMAD R6, R69, R26, RZ ;  /* 0x0000001a45067224 */ /* 0x000fe400078e02ff */
[----:B------:R-:W-:Y:S02]  /*25c0*/  IMAD R9, R95, UR4, RZ ;  /* 0x000000045f097c24 */ /* 0x000fe4000f8e02ff */
[----:B------:R-:W-:Y:S01]  /*25d0*/  IMAD.IADD R5, R5, 0x1, R7 ;  /* 0x0000000105057824 */ /* 0x000fe200078e0207 */
[----:B------:R-:W-:Y:S01]  /*25e0*/  SHF.R.S32.HI R7, RZ, 0x1f, R26 ;  /* 0x0000001fff077819 */ /* 0x000fe2000001141a */
[----:B------:R-:W-:-:S02]  /*25f0*/  IMAD R9, R92, UR5, R9 ;  /* 0x000000055c097c24 */ /* 0x000fc4000f8e0209 */
[----:B------:R-:W-:Y:S01]  /*2600*/  IMAD.WIDE.U32 R4, R92, UR4, R4 ;  /* 0x000000045c047c25 */ /* 0x000fe2000f8e0004 */
[----:B------:R-:W-:-:S03]  /*2610*/  ULDC.64 UR4, c[0x0][0x308] ;  /* 0x0000c20000047ab9 */ /* 0x000fc60000000a00 */
[----:B------:R-:W-:Y:S02]  /*2620*/  IMAD.IADD R5, R5, 0x1, R9 ;  /* 0x0000000105057824 */ /* 0x000fe400078e0209 */
[----:B------:R-:W-:Y:S02]  /*2630*/  IMAD R9, R74, UR4, RZ ;  /* 0x000000044a097c24 */ /* 0x000fe4000f8e02ff */
[----:B------:R-:W-:-:S04]  /*2640*/  IMAD.WIDE.U32 R4, R190, UR4, R4 ;  /* 0x00000004be047c25 */ /* 0x000fc8000f8e0004 */
[----:B------:R-:W-:Y:S01]  /*2650*/  IMAD R9, R190, UR5, R9 ;  /* 0x00000005be097c24 */ /* 0x000fe2000f8e0209 */
[----:B------:R-:W-:Y:S01]  /*2660*/  ULDC.64 UR4, c[0x0][0x2e8] ;  /* 0x0000ba0000047ab9 */ /* 0x000fe20000000a00 */
[C---:B------:R-:W-:Y:S01]  /*2670*/  IMAD R11, R7.reuse, R50, R6 ;  /* 0x00000032070b7224 */ /* 0x040fe200078e0206 */
[----:B------:R-:W-:Y:S01]  /*2680*/  IADD3 R100, P2, R4, UR4, RZ ;  /* 0x0000000404647c10 */ /* 0x000fe2000ff5e0ff */
[----:B------:R-:W-:Y:S01]  /*2690*/  ULDC.U8 UR4, c[0x0][0x410] ;  /* 0x0001040000047ab9 */ /* 0x000fe20000000000 */
[----:B------:R-:W-:Y:S02]  /*26a0*/  IMAD R13, R7, R56, R8 ;  /* 0x00000038070d7224 */ /* 0x000fe400078e0208 */
[----:B------:R-:W-:Y:S01]  /*26b0*/  IADD3.X R101, R5, UR5, R9, P2, !PT ;  /* 0x0000000505657c10 */ /* 0x000fe200097fe409 */
[----:B------:R-:W-:Y:S01]  /*26c0*/  IMAD R96, R26, -0xa0, R2 ;  /* 0xffffff601a607824 */ /* 0x000fe200078e0202 */
[----:B------:R-:W-:Y:S01]  /*26d0*/  ISETP.NE.AND P2, PT, RZ, UR4, PT ;  /* 0x00000004ff007c0c */ /* 0x000fe2000bf45270 */
[----:B------:R-:W-:-:S03]  /*26e0*/  IMAD.WIDE.U32 R4, R50, R26, RZ ;  /* 0x0000001a32047225 */ /* 0x000fc600078e00ff */
[----:B------:R-:W-:Y:S01]  /*26f0*/  VIMNMX R96, R96, 0xa0, PT ;  /* 0x000000a060607848 */ /* 0x000fe20003fe0100 */
[----:B------:R-:W-:-:S04]  /*2700*/  IMAD.WIDE.U32 R6, R56, R26, RZ ;  /* 0x0000001a38067225 */ /* 0x000fc800078e00ff */
[----:B------:R-:W-:Y:S02]  /*2710*/  IMAD.IADD R102, R5, 0x1, R11 ;  /* 0x0000000105667824 */ /* 0x000fe400078e020b */
[----:B------:R-:W-:Y:S02]  /*2720*/  IMAD.IADD R106, R7, 0x1, R13 ;  /* 0x00000001076a7824 */ /* 0x000fe400078e020d */
[----:B------:R-:W-:Y:S05]  /*2730*/  @!P2 BRA `(.L_x_1797) ;  /* 0x0000003000a8a947 */ /* 0x000fea0003800000 */
        /* <DEDUP_REMOVED lines=31> */
.L_x_1799:
[----:B------:R-:W-:Y:S05]  /*2930*/  BSYNC B1 ;  /* 0x0000000000017941 */ /* 0x000fea0003800000 */
.L_x_1798:
[----:B0-----:R-:W-:Y:S01]  /*2940*/  VIADD R10, R198, 0x40 ;  /* 0x00000040c60a7836 */ /* 0x001fe20000000000 */
[----:B------:R-:W-:Y:S01]  /*2950*/  BSSY B1, `(.L_x_1800) ;  /* 0x0000019000017945 */ /* 0x000fe20003800000 */
[----:B-----5:R-:W-:Y:S02]  /*2960*/  IMAD.MOV.U32 R111, RZ, RZ, R42 ;  /* 0x000000ffff6f7224 */ /* 0x020fe400078e002a */
[----:B------:R-:W-:Y:S01]  /*2970*/  IMAD.MOV.U32 R123, RZ, RZ, R46 ;  /* 0x000000ffff7b7224 */ /* 0x000fe200078e002e */
[----:B------:R-:W-:-:S13]  /*2980*/  ISETP.GE.AND P3, PT, R10, R96, PT ;  /* 0x000000600a00720c */ /* 0x000fda0003f66270 */
[----:B------:R-:W-:Y:S05]  /*2990*/  @P3 BRA `(.L_x_1801) ;  /* 0x0000000000503947 */ /* 0x000fea0003800000 */
[----:B------:R-:W-:Y:S01]  /*29a0*/  IADD3 R10, P4, P5, R20, R4, R82 ;  /* 0x00000004140a7210 */ /* 0x000fe20007d9e052 */
        /* <DEDUP_REMOVED lines=19> */
.L_x_1801:
[----:B------:R-:W-:Y:S05]  /*2ae0*/  BSYNC B1 ;  /* 0x0000000000017941 */ /* 0x000fea0003800000 */
.L_x_1800:
[----:B0-----:R-:W-:Y:S01]  /*2af0*/  VIADD R10, R198, 0x80 ;  /* 0x00000080c60a7836 */ /* 0x001fe20000000000 */
[----:B------:R-:W-:Y:S04]  /*2b00*/  BSSY B1, `(.L_x_1802) ;  /* 0x0000015000017945 */ /* 0x000fe80003800000 */
[----:B------:R-:W-:-:S13]  /*2b10*/  ISETP.GE.AND P4, PT, R10, R96, PT ;  /* 0x000000600a00720c */ /* 0x000fda0003f86270 */
        /* <DEDUP_REMOVED lines=19> */
.L_x_1803:
[----:B------:R-:W-:Y:S05]  /*2c50*/  BSYNC B1 ;  /* 0x0000000000017941 */ /* 0x000fea0003800000 */
.L_x_1802:
[----:B------:R-:W-:Y:S01]  /*2c60*/  ISETP.NE.AND P5, PT, R200, 0x3, PT ;  /* 0x00000003c800780c */ /* 0x000fe20003fa5270 */
[----:B------:R-:W-:Y:S02]  /*2c70*/  IMAD.MOV.U32 R114, RZ, RZ, R44 ;  /* 0x000000ffff727224 */ /* 0x000fe400078e002c */
[----:B------:R-:W-:Y:S02]  /*2c80*/  IMAD.MOV.U32 R119, RZ, RZ, R98 ;  /* 0x000000ffff777224 */ /* 0x000fe400078e0062 */
[----:B-----5:R-:W-:Y:S02]  /*2c90*/  IMAD.MOV.U32 R109, RZ, RZ, R34 ;  /* 0x000000ffff6d7224 */ /* 0x020fe400078e0022 */
[----:B------:R-:W-:Y:S02]  /*2ca0*/  IMAD.MOV.U32 R112, RZ, RZ, R38 ;  /* 0x000000ffff707224 */ /* 0x000fe400078e0026 */
[----:B------:R-:W-:Y:S02]  /*2cb0*/  IMAD.MOV.U32 R110, RZ, RZ, R36 ;  /* 0x000000ffff6e7224 */ /* 0x000fe400078e0024 */
[----:B------:R-:W-:-:S02]  /*2cc0*/  IMAD.MOV.U32 R113, RZ, RZ, R40 ;  /* 0x000000ffff717224 */ /* 0x000fc400078e0028 */
[----:B------:R-:W-:Y:S02]  /*2cd0*/  IMAD.MOV.U32 R105, RZ, RZ, R8 ;  /* 0x000000ffff697224 */ /* 0x000fe400078e0008 */
[----:B------:R-:W-:Y:S02]  /*2ce0*/  IMAD.MOV.U32 R107, RZ, RZ, R30 ;  /* 0x000000ffff6b7224 */ /* 0x000fe400078e001e */
[----:B------:R-:W-:Y:S02]  /*2cf0*/  IMAD.MOV.U32 R106, RZ, RZ, R28 ;  /* 0x000000ffff6a7224 */ /* 0x000fe400078e001c */
[----:B------:R-:W-:Y:S01]  /*2d00*/  IMAD.MOV.U32 R108, RZ, RZ, R32 ;  /* 0x000000ffff6c7224 */ /* 0x000fe200078e0020 */
[----:B------:R-:W-:Y:S06]  /*2d10*/  @!P5 BRA `(.L_x_1804) ;  /* 0x000000000004d947 */ /* 0x000fec0003800000 */
[----:B------:R-:W-:Y:S01]  /*2d20*/  BPT.TRAP 0x1 ;  /* 0x000000040000795c */ /* 0x000fe20000300000 */
.L_x_1804:
[----:B------:R-:W-:Y:S01]  /*2d30*/  IMAD R87, R195, 0x8, R17 ;  /* 0x00000008c3577824 */ /* 0x000fe200078e0211 */
[----:B------:R-:W-:Y:S01]  /*2d40*/  SHF.L.U32 R97, R201, 0x1f, RZ ;  /* 0x0000001fc9617819 */ /* 0x000fe200000006ff */
[----:B------:R-:W-:Y:S03]  /*2d50*/  BSSY B1, `(.L_x_1805) ;  /* 0x0000003000017945 */ /* 0x000fe60003800000 */
[----:B------:R-:W1:Y:S02]  /*2d60*/  SYNCS.PHASECHK.TRANS64.TRYWAIT P6, [R87+URZ+0x22890], R97 ;  /* 0x02289061570075a7 */ /* 0x000e6400080c017f */
[----:B-1----:R-:W-:Y:S05]  /*2d70*/  @!P6 BRA `(.L_x_1806) ;  /* 0x0000028400f8e947 */ /* 0x002fea0003800000 */
.L_x_2168:
[----:B------:R-:W-:Y:S05]  /*2d80*/  BSYNC B1 ;  /* 0x0000000000017941 */ /* 0x000fea0003800000 */
.L_x_1805:
[----:B------:R-:W-:-:S03]  /*2d90*/  UMOV UR4, 0xffffffff ;  /* 0xffffffff00047882 */ /* 0x000fc60000000000 */
[----:B------:R-:W-:Y:S05]  /*2da0*/  BRA.DIV UR4, `(.L_x_1807) ;  /* 0x0000028a04007947 */ /* 0x000fea000b800000 */
[----:B------:R2:W3:Y:S04]  /*2db0*/  SHFL.IDX PT, R102, R101, RZ, 0x1c1f ;  /* 0x001c1fff65667589 */ /* 0x0004e800000e0000 */
[----:B------:R2:W4:Y:S02]  /*2dc0*/  SHFL.IDX PT, R14, R100, RZ, 0x1c1f ;  /* 0x001c1fff640e7589 */ /* 0x00052400000e0000 */
.L_x_2172:
[----:B------:R-:W-:Y:S04]  /*2dd0*/  BSSY B1, `(.L_x_1808) ;  /* 0x00000e7000017945 */ /* 0x000fe80003800000 */
[----:B------:R-:W-:Y:S05]  /*2de0*/  @P2 BRA `(.L_x_1809) ;  /* 0x0000000c00942947 */ /* 0x000fea0003800000 */
[----:B------:R-:W-:Y:S04]  /*2df0*/  BSSY B2, `(.L_x_1810) ;  /* 0x0000071000027945 */ /* 0x000fe80003800000 */
[----:B------:R-:W-:Y:S05]  /*2e00*/  @P1 BRA `(.L_x_1811) ;  /* 0x0000000400bc1947 */ /* 0x000fea0003800000 */
[----:B0-----:R0:W0:Y:S01]  /*2e10*/  LDS.128 R4, [R91+0x18400] ;  /* 0x018400005b047984 */ /* 0x0010220000000c00 */
[----:B----4-:R-:W-:Y:S01]  /*2e20*/  IADD3 R10, P2, R18, R14, RZ ;  /* 0x0000000e120a7210 */ /* 0x010fe20007f5e0ff */
[----:B------:R-:W-:Y:S04]  /*2e30*/  BSSY B3, `(.L_x_1812) ;  /* 0x000006b000037945 */ /* 0x000fe80003800000 */
[----:B---3--:R-:W-:Y:S01]  /*2e40*/  IMAD.X R11, R102, 0x1, R19, P2 ;  /* 0x00000001660b7824 */ /* 0x008fe200010e0613 */
[----:B------:R-:W-:-:S13]  /*2e50*/  ISETP.GE.AND P2, PT, R192, R103, PT ;  /* 0x00000067c000720c */ /* 0x000fda0003f46270 */
[----:B------:R-:W-:Y:S05]  /*2e60*/  @P2 BRA `(.L_x_1813) ;  /* 0x00000004009c2947 */ /* 0x000fea0003800000 */
[----:B------:R-:W-:Y:S01]  /*2e70*/  SHF.R.U32.HI R13, RZ, 0x8, R47 ;  /* 0x00000008ff0d7819 */ /* 0x000fe2000001162f */
[----:B0-----:R-:W-:Y:S01]  /*2e80*/  IMAD.MOV.U32 R12, RZ, RZ, R4 ;  /* 0x000000ffff0c7224 */ /* 0x001fe200078e0004 */
[----:B------:R-:W-:Y:S02]  /*2e90*/  SHF.R.U32.HI R15, RZ, 0x8, R99 ;  /* 0x00000008ff0f7819 */ /* 0x000fe40000011663 */
[----:B------:R-:W-:Y:S01]  /*2ea0*/  SHF.R.U32.HI R115, RZ, 0x10, R47 ;  /* 0x00000010ff737819 */ /* 0x000fe2000001162f */
[----:B------:R-:W-:Y:S01]  /*2eb0*/  IMAD.SHL.U32 R13, R13, 0x100, RZ ;  /* 0x000001000d0d7824 */ /* 0x000fe200078e00ff */
[----:B------:R-:W-:Y:S01]  /*2ec0*/  LOP3.LUT R46, R47, 0xff0000ff, RZ, 0xc0, !PT ;  /* 0xff0000ff2f2e7812 */ /* 0x000fe200078ec0ff */
[----:B------:R-:W-:Y:S01]  /*2ed0*/  IMAD.SHL.U32 R15, R15, 0x100, RZ ;  /* 0x000001000f0f7824 */ /* 0x000fe200078e00ff */
[----:B------:R-:W-:Y:S02]  /*2ee0*/  SHF.R.U32.HI R47, RZ, 0x10, R99 ;  /* 0x00000010ff2f7819 */ /* 0x000fe40000011663 */
[----:B------:R-:W-:-:S02]  /*2ef0*/  LOP3.LUT R98, R99, 0xff0000ff, RZ, 0xc0, !PT ;  /* 0xff0000ff63627812 */ /* 0x000fc400078ec0ff */
[----:B------:R-:W-:Y:S01]  /*2f00*/  LOP3.LUT R46, R46, 0xff00, R13, 0xf8, !PT ;  /* 0x0000ff002e2e7812 */ /* 0x000fe200078ef80d */
[----:B------:R-:W-:Y:S01]  /*2f10*/  IMAD.U32 R13, R115, 0x10000, RZ ;  /* 0x00010000730d7824 */ /* 0x000fe200078e00ff */
[----:B------:R-:W-:Y:S01]  /*2f20*/  LOP3.LUT R98, R98, 0xff00, R15, 0xf8, !PT ;  /* 0x0000ff0062627812 */ /* 0x000fe200078ef80f */
[----:B------:R-:W-:Y:S01]  /*2f30*/  IMAD.U32 R47, R47, 0x10000, RZ ;  /* 0x000100002f2f7824 */ /* 0x000fe200078e00ff */
        /* <DEDUP_REMOVED lines=90> */
.L_x_1813:
[----:B------:R-:W-:Y:S05]  /*34e0*/  BSYNC B3 ;  /* 0x0000000000037941 */ /* 0x000fea0003800000 */
.L_x_1812:
[----:B0-----:R0:W-:Y:S02]  /*34f0*/  ST.E.128 desc[UR60][R10.64], R4 ;  /* 0x000000040a007985 */ /* 0x0011e4000c101d3c */
.L_x_1811:
[----:B------:R-:W-:Y:S05]  /*3500*/  BSYNC B2 ;  /* 0x0000000000027941 */ /* 0x000fea0003800000 */
.L_x_1810:
[----:B------:R-:W-:-:S13]  /*3510*/  ISETP.NE.AND P2, PT, R88, RZ, PT ;  /* 0x000000ff5800720c */ /* 0x000fda0003f45270 */
        /* <DEDUP_REMOVED lines=9> */
[--C-:B------:R-:W-:Y:S01]  /*35b0*/  SHF.R.U32.HI R42, RZ, 0x8, R45.reuse ;  /* 0x00000008ff2a7819 */ /* 0x100fe2000001162d */
[----:B------:R-:W-:Y:S01]  /*35c0*/  IMAD.MOV.U32 R13, RZ, RZ, R6 ;  /* 0x000000ffff0d7224 */ /* 0x000fe200078e0006 */
[----:B------:R-:W-:Y:S01]  /*35d0*/  LOP3.LUT R12, R43, 0xff0000ff, RZ, 0xc0, !PT ;  /* 0xff0000ff2b0c7812 */ /* 0x000fe200078ec0ff */
[----:B------:R-:W-:Y:S01]  /*35e0*/  IMAD.SHL.U32 R7, R46, 0x100, RZ ;  /* 0x000001002e077824 */ /* 0x000fe200078e00ff */
[----:B------:R-:W-:Y:S01]  /*35f0*/  SHF.R.U32.HI R44, RZ, 0x10, R45 ;  /* 0x00000010ff2c7819 */ /* 0x000fe2000001162d */
[----:B------:R-:W-:Y:S01]  /*3600*/  IMAD.SHL.U32 R6, R42, 0x100, RZ ;  /* 0x000001002a067824 */ /* 0x000fe200078e00ff */
[----:B------:R-:W-:Y:S02]  /*3610*/  SHF.R.U32.HI R43, RZ, 0x10, R43 ;  /* 0x00000010ff2b7819 */ /* 0x000fe4000001162b */
[----:B------:R-:W-:Y:S01]  /*3620*/  LOP3.LUT R15, R45, 0xff0000ff, RZ, 0xc0, !PT ;  /* 0xff0000ff2d0f7812 */ /* 0x000fe200078ec0ff */
[----:B------:R-:W-:Y:S01]  /*3630*/  IMAD.U32 R44, R44, 0x10000, RZ ;  /* 0x000100002c2c7824 */ /* 0x000fe200078e00ff */
[----:B------:R-:W-:Y:S01]  /*3640*/  LOP3.LUT R7, R12, 0xff00, R7, 0xf8, !PT ;  /* 0x0000ff000c077812 */ /* 0x000fe200078ef807 */
[----:B------:R-:W-:Y:S01]  /*3650*/  IMAD.U32 R12, R43, 0x10000, RZ ;  /* 0x000100002b0c7824 */ /* 0x000fe200078e00ff */
[----:B------:R-:W-:-:S02]  /*3660*/  LOP3.LUT R15, R15, 0xff00, R6, 0xf8, !PT ;  /* 0x0000ff000f0f7812 */ /* 0x000fc400078ef806 */
[----:B------:R-:W-:Y:S02]  /*3670*/  F2FP.F16.E4M3.UNPACK_B R42, R114.H1 ;  /* 0x00000072ff2a723e */ /* 0x000fe400030006ff */
[----:B------:R-:W-:Y:S02]  /*3680*/  F2FP.F16.E4M3.UNPACK_B R6, R5 ;  /* 0x00000005ff06723e */ /* 0x000fe400020006ff */
        /* <DEDUP_REMOVED lines=89> */
.L_x_1815:
[----:B------:R-:W-:Y:S05]  /*3c20*/  BSYNC B2 ;  /* 0x0000000000027941 */ /* 0x000fea0003800000 */
.L_x_1814:
[----:B0-----:R0:W-:Y:S02]  /*3c30*/  ST.E.128 desc[UR60][R10.64], R4 ;  /* 0x000000040a007985 */ /* 0x0011e4000c101d3c */
.L_x_1809:
[----:B------:R-:W-:Y:S05]  /*3c40*/  BSYNC B1 ;  /* 0x0000000000017941 */ /* 0x000fea0003800000 */
.L_x_1808:
[----:B------:R-:W-:-:S03]  /*3c50*/  UMOV UR4, 0xffffffff ;  /* 0xffffffff00047882 */ /* 0x000fc60000000000 */
[----:B------:R-:W-:Y:S05]  /*3c60*/  BRA.DIV UR4, `(.L_x_1816) ;  /* 0x0000027a04987947 */ /* 0x000fea000b800000 */
[----:B------:R0:W0:Y:S04]  /*3c70*/  SHFL.IDX PT, R42, R101, 0x1, 0x1c1f ;  /* 0x003c1f00652a7f89 */ /* 0x00002800000e0000 */
[----:B----4-:R4:W0:Y:S02]  /*3c80*/  SHFL.IDX PT, R14, R100, 0x1, 0x1c1f ;  /* 0x003c1f00640e7f89 */ /* 0x01082400000e0000 */
.L_x_2176:
[----:B------:R-:W-:Y:S04]  /*3c90*/  BSSY B1, `(.L_x_1817) ;  /* 0x00000e8000017945 */ /* 0x000fe80003800000 */
[----:B------:R-:W-:Y:S05]  /*3ca0*/  @P3 BRA `(.L_x_1818) ;  /* 0x0000000c00983947 */ /* 0x000fea0003800000 */
[----:B------:R-:W-:Y:S04]  /*3cb0*/  BSSY B2, `(.L_x_1819) ;  /* 0x0000072000027945 */ /* 0x000fe80003800000 */
[----:B------:R-:W-:Y:S05]  /*3cc0*/  @P1 BRA `(.L_x_1820) ;  /* 0x0000000400c01947 */ /* 0x000fea0003800000 */
[----:B0-----:R0:W0:Y:S01]  /*3cd0*/  LDS.128 R4, [R91+0x1a400] ;  /* 0x01a400005b047984 */ /* 0x0010220000000c00 */
[----:B------:R-:W-:Y:S01]  /*3ce0*/  IADD3 R10, P2, R18, R14, RZ ;  /* 0x0000000e120a7210 */ /* 0x000fe20007f5e0ff */
[----:B------:R-:W-:Y:S04]  /*3cf0*/  BSSY B3, `(.L_x_1821) ;  /* 0x000006c000037945 */ /* 0x000fe80003800000 */
[----:B------:R-:W-:Y:S01]  /*3d00*/  IMAD.X R11, R42, 0x1, R19, P2 ;  /* 0x000000012a0b7824 */ /* 0x000fe200010e0613 */
[----:B------:R-:W-:-:S13]  /*3d10*/  ISETP.GE.AND P2, PT, R192, R103, PT ;  /* 0x00000067c000720c */ /* 0x000fda0003f46270 */
[----:B------:R-:W-:Y:S05]  /*3d20*/  @P2 BRA `(.L_x_1822) ;  /* 0x0000000400a02947 */ /* 0x000fea0003800000 */
[----:B------:R-:W-:Y:S01]  /*3d30*/  SHF.R.U32.HI R43, RZ, 0x8, R39 ;  /* 0x00000008ff2b7819 */ /* 0x000fe20000011627 */
[----:B0-----:R-:W-:Y:S01]  /*3d40*/  IMAD.MOV.U32 R15, RZ, RZ, R7 ;  /* 0x000000ffff0f7224 */ /* 0x001fe200078e0007 */
[----:B------:R-:W-:Y:S01]  /*3d50*/  LOP3.LUT R12, R39, 0xff0000ff, RZ, 0xc0, !PT ;  /* 0xff0000ff270c7812 */ /* 0x000fe200078ec0ff */
[----:B------:R-:W-:Y:S01]  /*3d60*/  IMAD.MOV.U32 R13, RZ, RZ, R6 ;  /* 0x000000ffff0d7224 */ /* 0x000fe200078e0006 */
[----:B------:R-:W-:Y:S01]  /*3d70*/  SHF.R.U32.HI R40, RZ, 0x10, R39 ;  /* 0x00000010ff287819 */ /* 0x000fe20000011627 */
[----:B------:R-:W-:Y:S01]  /*3d80*/  IMAD.SHL.U32 R7, R43, 0x100, RZ ;  /* 0x000001002b077824 */ /* 0x000fe200078e00ff */
[--C-:B------:R-:W-:Y:S02]  /*3d90*/  SHF.R.U32.HI R39, RZ, 0x8, R41.reuse ;  /* 0x00000008ff277819 */ /* 0x100fe40000011629 */
[----:B------:R-:W-:Y:S02]  /*3da0*/  LOP3.LUT R38, R41, 0xff0000ff, RZ, 0xc0, !PT ;  /* 0xff0000ff29267812 */ /* 0x000fe400078ec0ff */
[----:B------:R-:W-:Y:S01]  /*3db0*/  SHF.R.U32.HI R41, RZ, 0x10, R41 ;  /* 0x00000010ff297819 */ /* 0x000fe20000011629 */
[----:B------:R-:W-:Y:S01]  /*3dc0*/  IMAD.SHL.U32 R39, R39, 0x100, RZ ;  /* 0x0000010027277824 */ /* 0x000fe200078e00ff */
[----:B------:R-:W-:Y:S01]  /*3dd0*/  LOP3.LUT R7, R12, 0xff00, R7, 0xf8, !PT ;  /* 0x0000ff000c077812 */ /* 0x000fe200078ef807 */
[----:B------:R-:W-:Y:S01]  /*3de0*/  IMAD.U32 R12, R40, 0x10000, RZ ;  /* 0x00010000280c7824 */ /* 0x000fe200078e00ff */
[----:B------:R-:W-:Y:S01]  /*3df0*/  F2FP.F16.E4M3.UNPACK_B R6, R5 ;  /* 0x00000005ff06723e */ /* 0x000fe200020006ff */
[----:B------:R-:W-:Y:S01]  /*3e00*/  IMAD.U32 R41, R41, 0x10000, RZ ;  /* 0x0001000029297824 */ /* 0x000fe200078e00ff */
[----:B------:R-:W-:-:S02]  /*3e10*/  LOP3.LUT R38, R38, 0xff00, R39, 0xf8, !PT ;  /* 0x0000ff0026267812 */ /* 0x000fc400078ef827 */
        /* <DEDUP_REMOVED lines=23> */
[----:B---3--:R-:W-:Y:S01]  /*3f90*/  FFMA.FTZ R102, R12, R38, R43 ;  /* 0x000000260c667223 */ /* 0x008fe2000001002b */
[----:B------:R-:W-:Y:S01]  /*3fa0*/  F2FP.F16.E4M3.UNPACK_B R4, R4 ;  /* 0x00000004ff04723e */ /* 0x000fe200020006ff */
[----:B------:R-:W-:Y:S02]  /*3fb0*/  HADD2.F32 R38, -RZ, R113.H1_H1 ;  /* 0x30000071ff267230 */ /* 0x000fe40000004100 */
[--C-:B------:R-:W-:Y:S02]  /*3fc0*/  HADD2.F32 R6, -RZ, R5.reuse.H0_H0 ;  /* 0x20000005ff067230 */ /* 0x100fe40000004100 */
        /* <DEDUP_REMOVED lines=21> */
[----:B------:R-:W-:Y:S01]  /*4120*/  F2FP.F16.E4M3.UNPACK_B R4, R13.H1 ;  /* 0x0000000dff04723e */ /* 0x000fe200030006ff */
[----:B------:R-:W-:Y:S01]  /*4130*/  HADD2.F32 R7, -RZ, R5.H1_H1 ;  /* 0x30000005ff077230 */ /* 0x000fe20000004100 */
[----:B------:R-:W-:Y:S01]  /*4140*/  F2FP.F16.E4M3.UNPACK_B R44, R44 ;  /* 0x0000002cff2c723e */ /* 0x000fe200020006ff */
[----:B------:R-:W-:Y:S01]  /*4150*/  HADD2.F32 R43, -RZ, R39.H1_H1 ;  /* 0x30000027ff2b7230 */ /* 0x000fe20000004100 */
[----:B------:R-:W-:Y:S01]  /*4160*/  F2FP.SATFINITE.E4M3.F32.PACK_AB_MERGE_C R113, R102, R41, RZ ;  /* 0x000000296671723e */ /* 0x000fe200048070ff */
        /* <DEDUP_REMOVED lines=10> */
[----:B------:R-:W-:Y:S01]  /*4210*/  F2FP.F16.E4M3.UNPACK_B R15, R15 ;  /* 0x0000000fff0f723e */ /* 0x000fe200020006ff */
[----:B------:R-:W-:Y:S01]  /*4220*/  FMUL.FTZ R46, R4, R41 ;  /* 0x00000029042e7220 */ /* 0x000fe20000410000 */
[----:B------:R-:W-:-:S02]  /*4230*/  HADD2.F32 R44, -RZ, R44.H0_H0 ;  /* 0x2000002cff2c7230 */ /* 0x000fc40000004100 */
[-C--:B------:R-:W-:Y:S01]  /*4240*/  FFMA.FTZ R43, R4, R6.reuse, -R43 ;  /* 0x00000006042b7223 */ /* 0x080fe2000001082b */
[----:B------:R-:W-:Y:S02]  /*4250*/  HADD2.F32 R4, -RZ, R13.H0_H0 ;  /* 0x2000000dff047230 */ /* 0x000fe40000004100 */
[----:B------:R-:W-:Y:S01]  /*4260*/  FFMA.FTZ R46, R5, R6, R46 ;  /* 0x00000006052e7223 */ /* 0x000fe2000001002e */
[----:B------:R-:W-:Y:S02]  /*4270*/  HADD2.F32 R5, -RZ, R15.H0_H0 ;  /* 0x2000000fff057230 */ /* 0x000fe40000004100 */
        /* <DEDUP_REMOVED lines=8> */
[----:B------:R-:W-:Y:S01]  /*4300*/  F2FP.SATFINITE.E4M3.F32.PACK_AB_MERGE_C R99, R102, R99, RZ ;  /* 0x000000636663723e */ /* 0x000fe200048070ff */
        /* <DEDUP_REMOVED lines=10> */
.L_x_1822:
[----:B------:R-:W-:Y:S05]  /*43b0*/  BSYNC B3 ;  /* 0x0000000000037941 */ /* 0x000fea0003800000 */
.L_x_1821:
[----:B0-----:R0:W-:Y:S02]  /*43c0*/  ST.E.128 desc[UR60][R10.64], R4 ;  /* 0x000000040a007985 */ /* 0x0011e4000c101d3c */
.L_x_1820:
[----:B------:R-:W-:Y:S05]  /*43d0*/  BSYNC B2 ;  /* 0x0000000000027941 */ /* 0x000fea0003800000 */
.L_x_1819:
[----:B------:R-:W-:-:S13]  /*43e0*/  ISETP.NE.AND P2, PT, R88, RZ, PT ;  /* 0x000000ff5800720c */ /* 0x000fda0003f45270 */
        /* <DEDUP_REMOVED lines=9> */
[----:B------:R-:W-:Y:S01]  /*4480*/  SHF.R.U32.HI R12, RZ, 0x8, R37 ;  /* 0x00000008ff0c7819 */ /* 0x000fe20000011625 */
[----:B------:R-:W-:Y:S01]  /*4490*/  IMAD.MOV.U32 R14, RZ, RZ, R7 ;  /* 0x000000ffff0e7224 */ /* 0x000fe200078e0007 */
        /* <DEDUP_REMOVED lines=101> */
.L_x_1824:
[----:B------:R-:W-:Y:S05]  /*4af0*/  BSYNC B2 ;  /* 0x0000000000027941 */ /* 0x000fea0003800000 */
.L_x_1823:
[----:B0-----:R0:W-:Y:S02]  /*4b00*/  ST.E.128 desc[UR60][R10.64], R4 ;  /* 0x000000040a007985 */ /* 0x0011e4000c101d3c */
.L_x_1818:
[----:B------:R-:W-:Y:S05]  /*4b10*/  BSYNC B1 ;  /* 0x0000000000017941 */ /* 0x000fea0003800000 */
.L_x_1817:
[----:B------:R-:W-:-:S03]  /*4b20*/  UMOV UR4, 0xffffffff ;  /* 0xffffffff00047882 */ /* 0x000fc60000000000 */
[----:B------:R-:W-:Y:S05]  /*4b30*/  BRA.DIV UR4, `(.L_x_1825) ;  /* 0x0000026e042c7947 */ /* 0x000fea000b800000 */
[----:B0-2---:R-:W0:Y:S04]  /*4b40*/  SHFL.IDX PT, R101, R101, 0x2, 0x1c1f ;  /* 0x005c1f0065657f89 */ /* 0x005e2800000e0000 */
[----:B------:R2:W0:Y:S02]  /*4b50*/  SHFL.IDX PT, R14, R100, 0x2, 0x1c1f ;  /* 0x005c1f00640e7f89 */ /* 0x00042400000e0000 */
.L_x_2180:
[----:B------:R-:W-:Y:S05]  /*4b60*/  @P4 BRA `(.L_x_1826) ;  /* 0x0000004400884947 */ /* 0x000fea0003800000 */
[----:B------:R-:W-:Y:S04]  /*4b70*/  BSSY B1, `(.L_x_1827) ;  /* 0x0000072000017945 */ /* 0x000fe80003800000 */
[----:B------:R-:W-:Y:S05]  /*4b80*/  @P1 BRA `(.L_x_1828) ;  /* 0x0000000400c01947 */ /* 0x000fea0003800000 */
[----:B------:R1:W1:Y:S01]  /*4b90*/  LDS.128 R4, [R91+0x1c400] ;  /* 0x01c400005b047984 */ /* 0x0002620000000c00 */
[----:B0-----:R-:W-:Y:S01]  /*4ba0*/  IADD3 R10, P2, R18, R14, RZ ;  /* 0x0000000e120a7210 */ /* 0x001fe20007f5e0ff */
[----:B------:R-:W-:Y:S04]  /*4bb0*/  BSSY B2, `(.L_x_1829) ;  /* 0x000006c000027945 */ /* 0x000fe80003800000 */
[----:B------:R-:W-:Y:S01]  /*4bc0*/  IMAD.X R11, R101, 0x1, R19, P2 ;  /* 0x00000001650b7824 */ /* 0x000fe200010e0613 */
[----:B------:R-:W-:-:S13]  /*4bd0*/  ISETP.GE.AND P2, PT, R192, R103, PT ;  /* 0x00000067c000720c */ /* 0x000fda0003f46270 */
[----:B------:R-:W-:Y:S05]  /*4be0*/  @P2 BRA `(.L_x_1830) ;  /* 0x0000000400a02947 */ /* 0x000fea0003800000 */
[----:B------:R-:W-:Y:S01]  /*4bf0*/  SHF.R.U32.HI R12, RZ, 0x8, R33 ;  /* 0x00000008ff0c7819 */ /* 0x000fe20000011621 */
[----:B-1----:R-:W-:Y:S01]  /*4c00*/  IMAD.MOV.U32 R15, RZ, RZ, R7 ;  /* 0x000000ffff0f7224 */ /* 0x002fe200078e0007 */
        /* <DEDUP_REMOVED lines=102> */
.L_x_1830:
[----:B------:R-:W-:Y:S05]  /*5270*/  BSYNC B2 ;  /* 0x0000000000027941 */ /* 0x000fea0003800000 */
.L_x_1829:
[----:B-1----:R0:W-:Y:S02]  /*5280*/  ST.E.128 desc[UR60][R10.64], R4 ;  /* 0x000000040a007985 */ /* 0x0021e4000c101d3c */
.L_x_1828:
[----:B------:R-:W-:Y:S05]  /*5290*/  BSYNC B1 ;  /* 0x0000000000017941 */ /* 0x000fea0003800000 */
.L_x_1827:
        /* <DEDUP_REMOVED lines=10> */
[----:B------:R-:W-:Y:S02]  /*5340*/  SHF.R.U32.HI R12, RZ, 0x8, R29 ;  /* 0x00000008ff0c7819 */ /* 0x000fe4000001161d */
[----:B------:R-:W-:Y:S01]  /*5350*/  LOP3.LUT R8, R9, 0xff0000ff, RZ, 0xc0, !PT ;  /* 0xff0000ff09087812 */ /* 0x000fe200078ec0ff */
[----:B------:R-:W-:Y:S01]  /*5360*/  IMAD.SHL.U32 R7, R30, 0x100, RZ ;  /* 0x000001001e077824 */ /* 0x000fe200078e00ff */
[----:B------:R-:W-:Y:S01]  /*5370*/  SHF.R.U32.HI R13, RZ, 0x10, R9 ;  /* 0x00000010ff0d7819 */ /* 0x000fe20000011609 */
[----:B------:R-:W-:Y:S01]  /*5380*/  IMAD.MOV.U32 R9, RZ, RZ, R6 ;  /* 0x000000ffff097224 */ /* 0x000fe200078e0006 */
[----:B------:R-:W-:Y:S01]  /*5390*/  SHF.R.U32.HI R28, RZ, 0x10, R29 ;  /* 0x00000010ff1c7819 */ /* 0x000fe2000001161d */
[----:B------:R-:W-:Y:S01]  /*53a0*/  IMAD.SHL.U32 R6, R12, 0x100, RZ ;  /* 0x000001000c067824 */ /* 0x000fe200078e00ff */
        /* <DEDUP_REMOVED lines=96> */
.L_x_1832:
[----:B------:R-:W-:Y:S05]  /*59b0*/  BSYNC B1 ;  /* 0x0000000000017941 */ /* 0x000fea0003800000 */
.L_x_1831:
[----:B0-----:R0:W-:Y:S01]  /*59c0*/  ST.E.128 desc[UR60][R14.64], R4 ;  /* 0x000000040e007985 */ /* 0x0011e2000c101d3c */
[----:B------:R-:W-:Y:S05]  /*59d0*/  BRA `(.L_x_1826) ;  /* 0x0000003400ec7947 */ /* 0x000fea0003800000 */
.L_x_1797:
[----:B------:R-:W-:Y:S01]  /*59e0*/  VIADD R8, R198, 0x40 ;  /* 0x00000040c6087836 */ /* 0x000fe20000000000 */
[----:B------:R-:W-:Y:S02]  /*59f0*/  CS2R R30, SRZ ;  /* 0x00000000001e7805 */ /* 0x000fe4000001ff00 */
[----:B------:R-:W-:Y:S02]  /*5a00*/  CS2R R28, SRZ ;  /* 0x00000000001c7805 */ /* 0x000fe4000001ff00 */
[----:B------:R-:W-:Y:S01]  /*5a10*/  ISETP.GE.AND P3, PT, R8, R96, PT ;  /* 0x000000600800720c */ /* 0x000fe20003f66270 */
[----:B------:R-:W-:-:S03]  /*5a20*/  VIADD R8, R198, 0x80 ;  /* 0x00000080c6087836 */ /* 0x000fc60000000000 */
        /* <DEDUP_REMOVED lines=40> */
[----:B------:R-:W-:-:S03]  /*5cb0*/  CS2R R6, SRZ ;  /* 0x0000000000067805 */ /* 0x000fc6000001ff00 */
[----:B------:R-:W-:Y:S01]  /*5cc0*/  @!P2 IMAD.X R11, R4, 0x1, R11, P5 ;  /* 0x00000001040ba824 */ /* 0x000fe200028e060b */
[----:B------:R-:W-:-:S04]  /*5cd0*/  CS2R R4, SRZ ;  /* 0x0000000000047805 */ /* 0x000fc8000001ff00 */
        /* <DEDUP_REMOVED lines=10> */
[----:B----4-:R-:W-:Y:S02]  /*5d80*/  IMAD.MOV.U32 R108, RZ, RZ, R42 ;  /* 0x000000ffff6c7224 */ /* 0x010fe400078e002a */
[----:B------:R-:W-:Y:S02]  /*5d90*/  IMAD.MOV.U32 R109, RZ, RZ, R40 ;  /* 0x000000ffff6d7224 */ /* 0x000fe400078e0028 */
[----:B-----5:R-:W-:Y:S02]  /*5da0*/  IMAD.MOV.U32 R107, RZ, RZ, R46 ;  /* 0x000000ffff6b7224 */ /* 0x020fe400078e002e */
[----:B------:R-:W-:Y:S02]  /*5db0*/  IMAD.MOV.U32 R106, RZ, RZ, R44 ;  /* 0x000000ffff6a7224 */ /* 0x000fe400078e002c */
[----:B------:R-:W-:Y:S02]  /*5dc0*/  IMAD.MOV.U32 R115, RZ, RZ, R6 ;  /* 0x000000ffff737224 */ /* 0x000fe400078e0006 */
[----:B------:R-:W-:-:S02]  /*5dd0*/  IMAD.MOV.U32 R118, RZ, RZ, R4 ;  /* 0x000000ffff767224 */ /* 0x000fc400078e0004 */
[----:B------:R-:W-:Y:S02]  /*5de0*/  IMAD.MOV.U32 R110, RZ, RZ, R34 ;  /* 0x000000ffff6e7224 */ /* 0x000fe400078e0022 */
[----:B------:R-:W-:Y:S01]  /*5df0*/  IMAD.MOV.U32 R112, RZ, RZ, R32 ;  /* 0x000000ffff707224 */ /* 0x000fe200078e0020 */
[----:B------:R-:W-:Y:S06]  /*5e00*/  @!P5 BRA `(.L_x_1833) ;  /* 0x000000000004d947 */ /* 0x000fec0003800000 */
[----:B------:R-:W-:Y:S01]  /*5e10*/  BPT.TRAP 0x1 ;  /* 0x000000040000795c */ /* 0x000fe20000300000 */
.L_x_1833:
[----:B------:R-:W-:Y:S01]  /*5e20*/  IMAD R87, R195, 0x8, R17 ;  /* 0x00000008c3577824 */ /* 0x000fe200078e0211 */
[----:B------:R-:W-:Y:S01]  /*5e30*/  SHF.L.U32 R97, R201, 0x1f, RZ ;  /* 0x0000001fc9617819 */ /* 0x000fe200000006ff */
[----:B------:R-:W0:Y:S01]  /*5e40*/  LDC R105, c[0x0][0x2f4] ;  /* 0x0000bd00ff697b82 */ /* 0x000e220000000800 */
[----:B------:R-:W-:Y:S02]  /*5e50*/  BSSY B1, `(.L_x_1834) ;  /* 0x0000003000017945 */ /* 0x000fe40003800000 */
[----:B------:R-:W1:Y:S02]  /*5e60*/  SYNCS.PHASECHK.TRANS64.TRYWAIT P3, [R87+URZ+0x22890], R97 ;  /* 0x02289061570075a7 */ /* 0x000e64000806017f */
[----:B-1----:R-:W-:Y:S05]  /*5e70*/  @!P3 BRA `(.L_x_1835) ;  /* 0x0000025800a4b947 */ /* 0x002fea0003800000 */
.L_x_2181:
[----:B------:R-:W-:Y:S05]  /*5e80*/  BSYNC B1 ;  /* 0x0000000000017941 */ /* 0x000fea0003800000 */
.L_x_1834:
[----:B------:R-:W-:Y:S01]  /*5e90*/  UMOV UR4, 0xffffffff ;  /* 0xffffffff00047882 */ /* 0x000fe20000000000 */
[----:B0-----:R-:W-:Y:S02]  /*5ea0*/  IMAD.IADD R111, R105, 0x1, -R70 ;  /* 0x00000001696f7824 */ /* 0x001fe400078e0a46 */
[----:B------:R-:W-:Y:S05]  /*5eb0*/  BRA.DIV UR4, `(.L_x_1836) ;  /* 0x0000025a04a87947 */ /* 0x000fea000b800000 */
[----:B------:R0:W2:Y:S04]  /*5ec0*/  SHFL.IDX PT, R102, R101, RZ, 0x1c1f ;  /* 0x001c1fff65667589 */ /* 0x0000a800000e0000 */
[----:B------:R0:W3:Y:S02]  /*5ed0*/  SHFL.IDX PT, R103, R100, RZ, 0x1c1f ;  /* 0x001c1fff64677589 */ /* 0x0000e400000e0000 */
.L_x_2185:
[----:B------:R-:W-:Y:S01]  /*5ee0*/  ISETP.GE.OR P3, PT, R198, R96, P1 ;  /* 0x00000060c600720c */ /* 0x000fe20000f66670 */
[----:B------:R-:W-:-:S12]  /*5ef0*/  BSSY B1, `(.L_x_1837) ;  /* 0x00000e8000017945 */ /* 0x000fd80003800000 */
[----:B------:R-:W-:Y:S05]  /*5f00*/  @P3 BRA `(.L_x_1838) ;  /* 0x0000000c00983947 */ /* 0x000fea0003800000 */
[----:B------:R-:W-:Y:S01]  /*5f10*/  SEL R8, R70, R111, !P0 ;  /* 0x0000006f46087207 */ /* 0x000fe20004000000 */
[----:B------:R-:W-:Y:S01]  /*5f20*/  BSSY B2, `(.L_x_1839) ;  /* 0x00000df000027945 */ /* 0x000fe20003800000 */
[----:B---3--:R-:W-:Y:S02]  /*5f30*/  IADD3 R98, P3, R60, R103, RZ ;  /* 0x000000673c627210 */ /* 0x008fe40007f7e0ff */
[----:B------:R-:W-:-:S03]  /*5f40*/  SHF.R.S32.HI R9, RZ, 0x1f, R8 ;  /* 0x0000001fff097819 */ /* 0x000fc60000011408 */
[----:B--2---:R-:W-:Y:S01]  /*5f50*/  IMAD.X R99, R102, 0x1, R59, P3 ;  /* 0x0000000166637824 */ /* 0x004fe200018e063b */
        /* <DEDUP_REMOVED lines=13> */
[----:B------:R-:W-:Y:S01]  /*6030*/  SHF.R.U32.HI R128, RZ, 0x8, R5 ;  /* 0x00000008ff807819 */ /* 0x000fe20000011605 */
[----:B--2---:R-:W-:Y:S01]  /*6040*/  IMAD.MOV.U32 R28, RZ, RZ, R8 ;  /* 0x000000ffff1c7224 */ /* 0x004fe200078e0008 */
[----:B------:R-:W-:Y:S02]  /*6050*/  SHF.R.U32.HI R122, RZ, 0x8, R29 ;  /* 0x00000008ff7a7819 */ /* 0x000fe4000001161d */
[----:B------:R-:W-:Y:S02]  /*6060*/  SHF.R.U32.HI R121, RZ, 0x8, R31 ;  /* 0x00000008ff797819 */ /* 0x000fe4000001161f */
[----:B------:R-:W-:Y:S02]  /*6070*/  LOP3.LUT R4, R5, 0xff0000ff, RZ, 0xc0, !PT ;  /* 0xff0000ff05047812 */ /* 0x000fe400078ec0ff */
[----:B------:R-:W-:Y:S01]  /*6080*/  SHF.R.U32.HI R125, RZ, 0x10, R5 ;  /* 0x00000010ff7d7819 */ /* 0x000fe20000011605 */
[----:B------:R-:W-:Y:S01]  /*6090*/  IMAD.SHL.U32 R5, R128, 0x100, RZ ;  /* 0x0000010080057824 */ /* 0x000fe200078e00ff */
[----:B------:R-:W-:Y:S01]  /*60a0*/  SHF.R.U32.HI R123, RZ, 0x8, R7 ;  /* 0x00000008ff7b7819 */ /* 0x000fe20000011607 */
[----:B------:R-:W-:Y:S01]  /*60b0*/  IMAD.SHL.U32 R121, R121, 0x100, RZ ;  /* 0x0000010079797824 */ /* 0x000fe200078e00ff */
[----:B------:R-:W-:-:S02]  /*60c0*/  LOP3.LUT R30, R29, 0xff0000ff, RZ, 0xc0, !PT ;  /* 0xff0000ff1d1e7812 */ /* 0x000fc400078ec0ff */
[----:B------:R-:W-:Y:S01]  /*60d0*/  SHF.R.U32.HI R124, RZ, 0x10, R29 ;  /* 0x00000010ff7c7819 */ /* 0x000fe2000001161d */
[----:B------:R-:W-:Y:S01]  /*60e0*/  IMAD.SHL.U32 R29, R122, 0x100, RZ ;  /* 0x000001007a1d7824 */ /* 0x000fe200078e00ff */
[----:B------:R-:W-:Y:S02]  /*60f0*/  LOP3.LUT R120, R31, 0xff0000ff, RZ, 0xc0, !PT ;  /* 0xff0000ff1f787812 */ /* 0x000fe400078ec0ff */
[----:B------:R-:W-:Y:S01]  /*6100*/  SHF.R.U32.HI R126, RZ, 0x10, R31 ;  /* 0x00000010ff7e7819 */ /* 0x000fe2000001161f */
[----:B---3--:R-:W-:Y:S01]  /*6110*/  IMAD.MOV.U32 R31, RZ, RZ, R12 ;  /* 0x000000ffff1f7224 */ /* 0x008fe200078e000c */
[----:B------:R-:W-:Y:S01]  /*6120*/  LOP3.LUT R6, R7, 0xff0000ff, RZ, 0xc0, !PT ;  /* 0xff0000ff07067812 */ /* 0x000fe200078ec0ff */
[----:B------:R-:W-:Y:S01]  /*6130*/  IMAD.U32 R124, R124, 0x10000, RZ ;  /* 0x000100007c7c7824 */ /* 0x000fe200078e00ff */
[----:B------:R-:W-:Y:S01]  /*6140*/  SHF.R.U32.HI R127, RZ, 0x10, R7 ;  /* 0x00000010ff7f7819 */ /* 0x000fe20000011607 */
[----:B------:R-:W-:Y:S01]  /*6150*/  IMAD.SHL.U32 R7, R123, 0x100, RZ ;  /* 0x000001007b077824 */ /* 0x000fe200078e00ff */
[----:B------:R-:W-:Y:S01]  /*6160*/  LOP3.LUT R4, R4, 0xff00, R5, 0xf8, !PT ;  /* 0x0000ff0004047812 */ /* 0x000fe200078ef805 */
[----:B------:R-:W-:Y:S01]  /*6170*/  IMAD.U32 R5, R125, 0x10000, RZ ;  /* 0x000100007d057824 */ /* 0x000fe200078e00ff */
[----:B------:R-:W-:Y:S01]  /*6180*/  LOP3.LUT R123, R30, 0xff00, R29, 0xf8, !PT ;  /* 0x0000ff001e7b7812 */ /* 0x000fe200078ef81d */
[----:B------:R-:W-:Y:S01]  /*6190*/  IMAD.U32 R126, R126, 0x10000, RZ ;  /* 0x000100007e7e7824 */ /* 0x000fe200078e00ff */
[----:B------:R-:W-:-:S02]  /*61a0*/  LOP3.LUT R125, R120, 0xff00, R121, 0xf8, !PT ;  /* 0x0000ff00787d7812 */ /* 0x000fc400078ef879 */
[----:B------:R-:W-:Y:S02]  /*61b0*/  F2FP.F16.E4M3.UNPACK_B R122, R119.H1 ;  /* 0x00000077ff7a723e */ /* 0x000fe400030006ff */
[----:B------:R-:W-:Y:S02]  /*61c0*/  F2FP.F16.E4M3.UNPACK_B R120, R31.H1 ;  /* 0x0000001fff78723e */ /* 0x000fe400030006ff */
[----:B------:R-:W-:Y:S02]  /*61d0*/  F2FP.F16.E4M3.UNPACK_B R29, R28.H1 ;  /* 0x0000001cff1d723e */ /* 0x000fe400030006ff */
[----:B------:R-:W-:Y:S01]  /*61e0*/  LOP3.LUT R7, R6, 0xff00, R7, 0xf8, !PT ;  /* 0x0000ff0006077812 */ /* 0x000fe200078ef807 */
[----:B------:R-:W-:Y:S01]  /*61f0*/  HADD2.F32 R12, -RZ, R120.H0_H0 ;  /* 0x20000078ff0c7230 */ /* 0x000fe20000004100 */
[----:B------:R-:W-:Y:S01]  /*6200*/  LOP3.LUT R6, R4, 0xff0000, R5, 0xf8, !PT ;  /* 0x00ff000004067812 */ /* 0x000fe200078ef805 */
[----:B------:R-:W-:Y:S01]  /*6210*/  HADD2.F32 R5, -RZ, R122.H0_H0 ;  /* 0x2000007aff057230 */ /* 0x000fe20000004100 */
[----:B------:R-:W-:Y:S01]  /*6220*/  F2FP.F16.E4M3.UNPACK_B R30, R118.H1 ;  /* 0x00000076ff1e723e */ /* 0x000fe200030006ff */
[----:B------:R-:W-:Y:S01]  /*6230*/  HADD2.F32 R8, -RZ, R29.H0_H0 ;  /* 0x2000001dff087230 */ /* 0x000fe20000004100 */
[----:B------:R-:W-:Y:S01]  /*6240*/  F2FP.F16.E4M3.UNPACK_B R28, R28 ;  /* 0x0000001cff1c723e */ /* 0x000fe200020006ff */
[----:B------:R-:W-:-:S02]  /*6250*/  IMAD.U32 R4, R127, 0x10000, RZ ;  /* 0x000100007f047824 */ /* 0x000fc400078e00ff */
[-C--:B------:R-:W-:Y:S01]  /*6260*/  FMUL.FTZ R127, R12, R5.reuse ;  /* 0x000000050c7f7220 */ /* 0x080fe20000410000 */
[----:B------:R-:W-:Y:S02]  /*6270*/  HADD2.F32 R121, -RZ, R30.H0_H0 ;  /* 0x2000001eff797230 */ /* 0x000fe40000004100 */
[C---:B------:R-:W-:Y:S01]  /*6280*/  FMUL.FTZ R129, R8.reuse, R5 ;  /* 0x0000000508817220 */ /* 0x040fe20000410000 */
[----:B------:R-:W-:Y:S01]  /*6290*/  LOP3.LUT R5, R125, 0xff0000, R126, 0xf8, !PT ;  /* 0x00ff00007d057812 */ /* 0x000fe200078ef87e */
[----:B------:R-:W-:Y:S01]  /*62a0*/  HADD2.F32 R125, -RZ, R122.H1_H1 ;  /* 0x3000007aff7d7230 */ /* 0x000fe20000004100 */
[----:B------:R-:W-:Y:S01]  /*62b0*/  F2FP.F16.E4M3.UNPACK_B R122, R119 ;  /* 0x00000077ff7a723e */ /* 0x000fe200020006ff */
[-C--:B------:R-:W-:Y:S01]  /*62c0*/  FFMA.FTZ R8, R8, R121.reuse, -R127 ;  /* 0x0000007908087223 */ /* 0x080fe2000001087f */
[----:B------:R-:W-:Y:S01]  /*62d0*/  FFMA.FTZ R12, R12, R121, R129 ;  /* 0x000000790c0c7223 */ /* 0x000fe20000010081 */
[----:B------:R-:W-:Y:S01]  /*62e0*/  HADD2.F32 R121, -RZ, R30.H1_H1 ;  /* 0x3000001eff797230 */ /* 0x000fe20000004100 */
[----:B------:R-:W-:Y:S01]  /*62f0*/  F2FP.F16.E4M3.UNPACK_B R31, R31 ;  /* 0x0000001fff1f723e */ /* 0x000fe200020006ff */
[----:B------:R-:W-:Y:S01]  /*6300*/  HADD2.F32 R120, -RZ, R120.H1_H1 ;  /* 0x30000078ff787230 */ /* 0x000fe20000004100 */
[----:B------:R-:W-:Y:S01]  /*6310*/  LOP3.LUT R4, R7, 0xff0000, R4, 0xf8, !PT ;  /* 0x00ff000007047812 */ /* 0x000fe200078ef804 */
[----:B------:R-:W-:Y:S01]  /*6320*/  HADD2.F32 R30, -RZ, R29.H1_H1 ;  /* 0x3000001dff1e7230 */ /* 0x000fe20000004100 */
[----:B------:R-:W-:Y:S01]  /*6330*/  LOP3.LUT R7, R123, 0xff0000, R124, 0xf8, !PT ;  /* 0x00ff00007b077812 */ /* 0x000fe200078ef87c */
[----:B------:R-:W-:Y:S01]  /*6340*/  HADD2.F32 R123, -RZ, R122.H0_H0 ;  /* 0x2000007aff7b7230 */ /* 0x000fe20000004100 */
[----:B------:R-:W-:Y:S01]  /*6350*/  F2FP.F16.E4M3.UNPACK_B R119, R118 ;  /* 0x00000076ff77723e */ /* 0x000fe200020006ff */
[-C--:B------:R-:W-:Y:S01]  /*6360*/  FMUL.FTZ R127, R120, R125.reuse ;  /* 0x0000007d787f7220 */ /* 0x080fe20000410000 */
[----:B------:R-:W-:Y:S01]  /*6370*/  FMUL.FTZ R125, R30, R125 ;  /* 0x0000007d1e7d7220 */ /* 0x000fe20000410000 */
[----:B------:R-:W-:-:S02]  /*6380*/  HADD2.F32 R29, -RZ, R28.H0_H0 ;  /* 0x2000001cff1d7230 */ /* 0x000fc40000004100 */
[----:B------:R-:W-:Y:S02]  /*6390*/  HADD2.F32 R118, -RZ, R31.H0_H0 ;  /* 0x2000001fff767230 */ /* 0x000fe40000004100 */
[-C--:B------:R-:W-:Y:S01]  /*63a0*/  FFMA.FTZ R127, R30, R121.reuse, -R127 ;  /* 0x000000791e7f7223 */ /* 0x080fe2000001087f */
[----:B------:R-:W-:Y:S01]  /*63b0*/  FFMA.FTZ R129, R120, R121, R125 ;  /* 0x0000007978817223 */ /* 0x000fe2000001007d */
[----:B------:R-:W-:Y:S02]  /*63c0*/  HADD2.F32 R30, -RZ, R119.H0_H0 ;  /* 0x20000077ff1e7230 */ /* 0x000fe40000004100 */
[-C--:B------:R-:W-:Y:S01]  /*63d0*/  FMUL.FTZ R121, R29, R123.reuse ;  /* 0x0000007b1d797220 */ /* 0x080fe20000410000 */
[----:B------:R-:W-:Y:S02]  /*63e0*/  HADD2.F32 R122, -RZ, R122.H1_H1 ;  /* 0x3000007aff7a7230 */ /* 0x000fe40000004100 */
[----:B------:R-:W-:Y:S01]  /*63f0*/  FMUL.FTZ R120, R118, R123 ;  /* 0x0000007b76787220 */ /* 0x000fe20000410000 */
[----:B------:R-:W-:-:S02]  /*6400*/  HADD2.F32 R31, -RZ, R31.H1_H1 ;  /* 0x3000001fff1f7230 */ /* 0x000fc40000004100 */
[-C--:B------:R-:W-:Y:S01]  /*6410*/  FFMA.FTZ R124, R118, R30.reuse, R121 ;  /* 0x0000001e767c7223 */ /* 0x080fe20000010079 */
[----:B------:R-:W-:Y:S02]  /*6420*/  HADD2.F32 R28, -RZ, R28.H1_H1 ;  /* 0x3000001cff1c7230 */ /* 0x000fe40000004100 */
[----:B------:R-:W-:Y:S01]  /*6430*/  FFMA.FTZ R123, R29, R30, -R120 ;  /* 0x0000001e1d7b7223 */ /* 0x000fe20000010878 */
        /* <DEDUP_REMOVED lines=14> */
[-C--:B------:R-:W-:Y:S01]  /*6520*/  FMUL.FTZ R126, R118, R121.reuse ;  /* 0x00000079767e7220 */ /* 0x080fe20000410000 */
        /* <DEDUP_REMOVED lines=10> */
[----:B------:R-:W-:Y:S01]  /*65d0*/  F2FP.F16.E4M3.UNPACK_B R115, R115 ;  /* 0x00000073ff73723e */ /* 0x000fe200020006ff */
[-C--:B------:R-:W-:Y:S01]  /*65e0*/  FFMA.FTZ R131, R28, R29.reuse, -R131 ;  /* 0x0000001d1c837223 */ /* 0x080fe20000010883 */
[----:B------:R-:W-:Y:S01]  /*65f0*/  F2FP.F16.E4M3.UNPACK_B R28, R14 ;  /* 0x0000000eff1c723e */ /* 0x000fe200020006ff */
[----:B------:R-:W-:Y:S01]  /*6600*/  FFMA.FTZ R133, R30, R29, R119 ;  /* 0x0000001d1e857223 */ /* 0x000fe20000010077 */
[--C-:B------:R-:W-:Y:S01]  /*6610*/  HADD2.F32 R31, -RZ, R117.reuse.H0_H0 ;  /* 0x20000075ff1f7230 */ /* 0x100fe20000004100 */
[----:B------:R-:W-:Y:S01]  /*6620*/  F2FP.SATFINITE.E4M3.F32.PACK_AB_MERGE_C R8, R127, R8, RZ ;  /* 0x000000087f08723e */ /* 0x000fe200048070ff */
[----:B------:R-:W-:Y:S01]  /*6630*/  HADD2.F32 R14, -RZ, R10.H0_H0 ;  /* 0x2000000aff0e7230 */ /* 0x000fe20000004100 */
[----:B------:R-:W-:Y:S01]  /*6640*/  F2FP.SATFINITE.E4M3.F32.PACK_AB_MERGE_C R12, R129, R12, RZ ;  /* 0x0000000c810c723e */ /* 0x000fe200048070ff */
[----:B------:R-:W-:Y:S01]  /*6650*/  HADD2.F32 R29, -RZ, R28.H0_H0 ;  /* 0x2000001cff1d7230 */ /* 0x000fe20000004100 */
[----:B------:R-:W-:Y:S01]  /*6660*/  F2FP.SATFINITE.E4M3.F32.PACK_AB_MERGE_C R133, R133, R120, RZ ;  /* 0x000000788585723e */ /* 0x000fe200048070ff */
[----:B------:R-:W-:-:S02]  /*6670*/  HADD2.F32 R117, -RZ, R117.H1_H1 ;  /* 0x30000075ff757230 */ /* 0x000fc40000004100 */
[-C--:B------:R-:W-:Y:S01]  /*6680*/  FMUL.FTZ R118, R14, R31.reuse ;  /* 0x0000001f0e767220 */ /* 0x080fe20000410000 */
[----:B------:R-:W-:Y:S02]  /*6690*/  HADD2.F32 R28, -RZ, R28.H1_H1 ;  /* 0x3000001cff1c7230 */ /* 0x000fe40000004100 */
[C---:B------:R-:W-:Y:S01]  /*66a0*/  FMUL.FTZ R119, R29.reuse, R31 ;  /* 0x0000001f1d777220 */ /* 0x040fe20000410000 */
[--C-:B------:R-:W-:Y:S01]  /*66b0*/  HADD2.F32 R30, -RZ, R115.reuse.H0_H0 ;  /* 0x20000073ff1e7230 */ /* 0x100fe20000004100 */
[----:B------:R-:W-:Y:S01]  /*66c0*/  F2FP.SATFINITE.E4M3.F32.PACK_AB_MERGE_C R8, R122, R123, R8 ;  /* 0x0000007b7a08723e */ /* 0x000fe20004807008 */
[----:B------:R-:W-:Y:S02]  /*66d0*/  HADD2.F32 R10, -RZ, R10.H1_H1 ;  /* 0x3000000aff0a7230 */ /* 0x000fe40000004100 */
[-C--:B------:R-:W-:Y:S01]  /*66e0*/  FMUL.FTZ R31, R28, R117.reuse ;  /* 0x000000751c1f7220 */ /* 0x080fe20000410000 */
[----:B------:R-:W-:Y:S02]  /*66f0*/  HADD2.F32 R115, -RZ, R115.H1_H1 ;  /* 0x30000073ff737230 */ /* 0x000fe40000004100 */
[-C--:B------:R-:W-:Y:S01]  /*6700*/  FFMA.FTZ R14, R14, R30.reuse, -R119 ;  /* 0x0000001e0e0e7223 */ /* 0x080fe20000010877 */
[----:B------:R-:W-:Y:S01]  /*6710*/  FFMA.FTZ R118, R29, R30, R118 ;  /* 0x0000001e1d767223 */ /* 0x000fe20000010076 */
[C---:B------:R-:W-:Y:S01]  /*6720*/  FMUL.FTZ R117, R10.reuse, R117 ;  /* 0x000000750a757220 */ /* 0x040fe20000410000 */
[----:B------:R-:W-:Y:S01]  /*6730*/  F2FP.F16.E4M3.UNPACK_B R30, R13 ;  /* 0x0000000dff1e723e */ /* 0x000fe200020006ff */
[----:B------:R-:W-:Y:S01]  /*6740*/  FFMA.FTZ R121, R10, R115, -R31 ;  /* 0x000000730a797223 */ /* 0x000fe2000001081f */
[----:B------:R-:W-:Y:S01]  /*6750*/  F2FP.F16.E4M3.UNPACK_B R119, R7 ;  /* 0x00000007ff77723e */ /* 0x000fe200020006ff */
[----:B------:R-:W-:Y:S01]  /*6760*/  FFMA.FTZ R115, R28, R115, R117 ;  /* 0x000000731c737223 */ /* 0x000fe20000010075 */
[----:B------:R-:W-:Y:S01]  /*6770*/  F2FP.F16.E4M3.UNPACK_B R29, R9 ;  /* 0x00000009ff1d723e */ /* 0x000fe200020006ff */
[----:B------:R-:W-:Y:S01]  /*6780*/  HADD2.F32 R31, -RZ, R30.H0_H0 ;  /* 0x2000001eff1f7230 */ /* 0x000fe20000004100 */
[----:B------:R-:W-:Y:S01]  /*6790*/  F2FP.SATFINITE.E4M3.F32.PACK_AB_MERGE_C R10, R131, R126, RZ ;  /* 0x0000007e830a723e */ /* 0x000fe200048070ff */
[----:B------:R-:W-:Y:S01]  /*67a0*/  HADD2.F32 R120, -RZ, R119.H0_H0 ;  /* 0x20000077ff787230 */ /* 0x000fe20000004100 */
[----:B------:R-:W-:Y:S01]  /*67b0*/  F2FP.F16.E4M3.UNPACK_B R117, R6 ;  /* 0x00000006ff75723e */ /* 0x000fe200020006ff */
[----:B------:R-:W-:Y:S01]  /*67c0*/  HADD2.F32 R28, -RZ, R29.H0_H0 ;  /* 0x2000001dff1c7230 */ /* 0x000fe20000004100 */
[----:B------:R-:W-:Y:S01]  /*67d0*/  F2FP.SATFINITE.E4M3.F32.PACK_AB_MERGE_C R10, R121, R14, R10 ;  /* 0x0000000e790a723e */ /* 0x000fe2000480700a */
[----:B------:R-:W-:Y:S01]  /*67e0*/  HADD2.F32 R119, -RZ, R119.H1_H1 ;  /* 0x30000077ff777230 */ /* 0x000fe20000004100 */
[----:B------:R-:W-:Y:S01]  /*67f0*/  F2FP.SATFINITE.E4M3.F32.PACK_AB_MERGE_C R14, R115, R118, R133 ;  /* 0x00000076730e723e */ /* 0x000fe20004807085 */
[----:B------:R-:W-:-:S02]  /*6800*/  HADD2.F32 R118, -RZ, R117.H0_H0 ;  /* 0x20000075ff767230 */ /* 0x000fc40000004100 */
[CC--:B------:R-:W-:Y:S01]  /*6810*/  FMUL.FTZ R121, R31.reuse, R120.reuse ;  /* 0x000000781f797220 */ /* 0x0c0fe20000410000 */
[----:B------:R-:W-:Y:S02]  /*6820*/  HADD2.F32 R115, -RZ, R30.H1_H1 ;  /* 0x3000001eff737230 */ /* 0x000fe40000004100 */
[C---:B------:R-:W-:Y:S01]  /*6830*/  FMUL.FTZ R120, R28.reuse, R120 ;  /* 0x000000781c787220 */ /* 0x040fe20000410000 */
[----:B------:R-:W-:Y:S02]  /*6840*/  HADD2.F32 R30, -RZ, R29.H1_H1 ;  /* 0x3000001dff1e7230 */ /* 0x000fe40000004100 */
[-C--:B------:R-:W-:Y:S01]  /*6850*/  FFMA.FTZ R28, R28, R118.reuse, -R121 ;  /* 0x000000761c1c7223 */ /* 0x080fe20000010879 */
[----:B------:R-:W-:Y:S02]  /*6860*/  HADD2.F32 R117, -RZ, R117.H1_H1 ;  /* 0x30000075ff757230 */ /* 0x000fe40000004100 */
[----:B------:R-:W-:Y:S01]  /*6870*/  FFMA.FTZ R29, R31, R118, R120 ;  /* 0x000000761f1d7223 */ /* 0x000fe20000010078 */
[-C--:B------:R-:W-:Y:S01]  /*6880*/  FMUL.FTZ R31, R115, R119.reuse ;  /* 0x00000077731f7220 */ /* 0x080fe20000410000 */
[----:B------:R-:W-:Y:S01]  /*6890*/  FMUL.FTZ R118, R30, R119 ;  /* 0x000000771e767220 */ /* 0x000fe20000410000 */
[----:B------:R-:W-:-:S02]  /*68a0*/  F2FP.F16.E4M3.UNPACK_B R13, R13.H1 ;  /* 0x0000000dff0d723e */ /* 0x000fc400030006ff */
[----:B------:R-:W-:Y:S01]  /*68b0*/  FFMA.FTZ R123, R30, R117, -R31 ;  /* 0x000000751e7b7223 */ /* 0x000fe2000001081f */
[----:B------:R-:W-:Y:S01]  /*68c0*/  F2FP.F16.E4M3.UNPACK_B R31, R7.H1 ;  /* 0x00000007ff1f723e */ /* 0x000fe200030006ff */
[----:B------:R-:W-:Y:S01]  /*68d0*/  FFMA.FTZ R122, R115, R117, R118 ;  /* 0x00000075737a7223 */ /* 0x000fe20000010076 */
[----:B------:R-:W-:Y:S01]  /*68e0*/  F2FP.F16.E4M3.UNPACK_B R9, R9.H1 ;  /* 0x00000009ff09723e */ /* 0x000fe200030006ff */
[----:B------:R-:W-:Y:S01]  /*68f0*/  HADD2.F32 R30, -RZ, R13.H0_H0 ;  /* 0x2000000dff1e7230 */ /* 0x000fe20000004100 */
[----:B------:R-:W-:Y:S01]  /*6900*/  F2FP.F16.E4M3.UNPACK_B R6, R6.H1 ;  /* 0x00000006ff06723e */ /* 0x000fe200030006ff */
[----:B------:R-:W-:Y:S01]  /*6910*/  HADD2.F32 R115, -RZ, R31.H0_H0 ;  /* 0x2000001fff737230 */ /* 0x000fe20000004100 */
[----:B------:R-:W-:Y:S01]  /*6920*/  F2FP.SATFINITE.E4M3.F32.PACK_AB_MERGE_C R12, R125, R124, R12 ;  /* 0x0000007c7d0c723e */ /* 0x000fe2000480700c */
[----:B------:R-:W-:Y:S01]  /*6930*/  HADD2.F32 R7, -RZ, R9.H0_H0 ;  /* 0x20000009ff077230 */ /* 0x000fe20000004100 */
[----:B------:R-:W-:Y:S01]  /*6940*/  F2FP.F16.E4M3.UNPACK_B R117, R5 ;  /* 0x00000005ff75723e */ /* 0x000fe200020006ff */
[----:B------:R-:W-:-:S02]  /*6950*/  HADD2.F32 R13, -RZ, R13.H1_H1 ;  /* 0x3000000dff0d7230 */ /* 0x000fc40000004100 */
[CC--:B------:R-:W-:Y:S01]  /*6960*/  FMUL.FTZ R124, R30.reuse, R115.reuse ;  /* 0x000000731e7c7220 */ /* 0x0c0fe20000410000 */
[----:B------:R-:W-:Y:S02]  /*6970*/  HADD2.F32 R120, -RZ, R31.H1_H1 ;  /* 0x3000001fff787230 */ /* 0x000fe40000004100 */
[----:B------:R-:W-:Y:S01]  /*6980*/  FMUL.FTZ R115, R7, R115 ;  /* 0x0000007307737220 */ /* 0x000fe20000410000 */
[--C-:B------:R-:W-:Y:S01]  /*6990*/  HADD2.F32 R31, -RZ, R6.reuse.H0_H0 ;  /* 0x20000006ff1f7230 */ /* 0x100fe20000004100 */
[----:B------:R-:W-:Y:S01]  /*69a0*/  F2FP.F16.E4M3.UNPACK_B R119, R5.H1 ;  /* 0x00000005ff77723e */ /* 0x000fe200030006ff */
[----:B------:R-:W-:Y:S01]  /*69b0*/  HADD2.F32 R9, -RZ, R9.H1_H1 ;  /* 0x30000009ff097230 */ /* 0x000fe20000004100 */
[----:B------:R-:W-:Y:S01]  /*69c0*/  F2FP.F16.E4M3.UNPACK_B R5, R4 ;  /* 0x00000004ff05723e */ /* 0x000fe200020006ff */
[----:B------:R-:W-:Y:S02]  /*69d0*/  HADD2.F32 R118, -RZ, R6.H1_H1 ;  /* 0x30000006ff767230 */ /* 0x000fe40000004100 */
[-C--:B------:R-:W-:Y:S01]  /*69e0*/  FMUL.FTZ R6, R13, R120.reuse ;  /* 0x000000780d067220 */ /* 0x080fe20000410000 */
[----:B------:R-:W-:Y:S01]  /*69f0*/  FFMA.FTZ R125, R30, R31, R115 ;  /* 0x0000001f1e7d7223 */ /* 0x000fe20000010073 */
[C---:B------:R-:W-:Y:S01]  /*6a00*/  FMUL.FTZ R120, R9.reuse, R120 ;  /* 0x0000007809787220 */ /* 0x040fe20000410000 */
[----:B------:R-:W-:Y:S01]  /*6a10*/  F2FP.F16.E4M3.UNPACK_B R30, R15 ;  /* 0x0000000fff1e723e */ /* 0x000fe200020006ff */
[-C--:B------:R-:W-:Y:S01]  /*6a20*/  FFMA.FTZ R127, R9, R118.reuse, -R6 ;  /* 0x00000076097f7223 */ /* 0x080fe20000010806 */
[----:B------:R-:W-:Y:S01]  /*6a30*/  F2FP.F16.E4M3.UNPACK_B R6, R11 ;  /* 0x0000000bff06723e */ /* 0x000fe200020006ff */
[----:B------:R-:W-:Y:S01]  /*6a40*/  FFMA.FTZ R126, R13, R118, R120 ;  /* 0x000000760d7e7223 */ /* 0x000fe20000010078 */
[----:B------:R-:W-:Y:S01]  /*6a50*/  FFMA.FTZ R124, R7, R31, -R124 ;  /* 0x0000001f077c7223 */ /* 0x000fe2000001087c */
[----:B------:R-:W-:Y:S01]  /*6a60*/  F2FP.F16.E4M3.UNPACK_B R15, R15.H1 ;  /* 0x0000000fff0f723e */ /* 0x000fe200030006ff */
[----:B------:R-:W-:Y:S01]  /*6a70*/  HADD2.F32 R13, -RZ, R30.H0_H0 ;  /* 0x2000001eff0d7230 */ /* 0x000fe20000004100 */
[----:B------:R-:W-:Y:S01]  /*6a80*/  F2FP.F16.E4M3.UNPACK_B R11, R11.H1 ;  /* 0x0000000bff0b723e */ /* 0x000fe200030006ff */
[----:B------:R-:W-:Y:S01]  /*6a90*/  HADD2.F32 R120, -RZ, R117.H0_H0 ;  /* 0x20000075ff787230 */ /* 0x000fe20000004100 */
[----:B------:R-:W-:Y:S01]  /*6aa0*/  F2FP.F16.E4M3.UNPACK_B R31, R4.H1 ;  /* 0x00000004ff1f723e */ /* 0x000fe200030006ff */
[----:B------:R-:W-:Y:S01]  /*6ab0*/  HADD2.F32 R7, -RZ, R6.H0_H0 ;  /* 0x20000006ff077230 */ /* 0x000fe20000004100 */
[----:B------:R-:W-:Y:S01]  /*6ac0*/  F2FP.SATFINITE.E4M3.F32.PACK_AB_MERGE_C R124, R127, R124, RZ ;  /* 0x0000007c7f7c723e */ /* 0x000fe200048070ff */
[----:B------:R-:W-:-:S02]  /*6ad0*/  HADD2.F32 R4, -RZ, R15.H0_H0 ;  /* 0x2000000fff047230 */ /* 0x000fc40000004100 */
[-C--:B------:R-:W-:Y:S01]  /*6ae0*/  FMUL.FTZ R128, R13, R120.reuse ;  /* 0x000000780d807220 */ /* 0x080fe20000410000 */
[----:B------:R-:W-:Y:S02]  /*6af0*/  HADD2.F32 R121, -RZ, R119.H0_H0 ;  /* 0x20000077ff797230 */ /* 0x000fe40000004100 */
[C---:B------:R-:W-:Y:S01]  /*6b00*/  FMUL.FTZ R120, R7.reuse, R120 ;  /* 0x0000007807787220 */ /* 0x040fe20000410000 */
[----:B------:R-:W-:Y:S01]  /*6b10*/  HADD2.F32 R118, -RZ, R5.H0_H0 ;  /* 0x20000005ff767230 */ /* 0x000fe20000004100 */
[----:B------:R-:W-:Y:S01]  /*6b20*/  F2FP.SATFINITE.E4M3.F32.PACK_AB_MERGE_C R125, R126, R125, RZ ;  /* 0x0000007d7e7d723e */ /* 0x000fe200048070ff */
[----:B------:R-:W-:Y:S02]  /*6b30*/  HADD2.F32 R9, -RZ, R11.H0_H0 ;  /* 0x2000000bff097230 */ /* 0x000fe40000004100 */
[-C--:B------:R-:W-:Y:S01]  /*6b40*/  FMUL.FTZ R130, R4, R121.reuse ;  /* 0x0000007904827220 */ /* 0x080fe20000410000 */
[----:B------:R-:W-:Y:S02]  /*6b50*/  HADD2.F32 R115, -RZ, R31.H0_H0 ;  /* 0x2000001fff737230 */ /* 0x000fe40000004100 */
[-C--:B------:R-:W-:Y:S01]  /*6b60*/  FFMA.FTZ R128, R7, R118.reuse, -R128 ;  /* 0x0000007607807223 */ /* 0x080fe20000010880 */
[----:B------:R-:W-:Y:S01]  /*6b70*/  FFMA.FTZ R120, R13, R118, R120 ;  /* 0x000000760d787223 */ /* 0x000fe20000010078 */
[----:B------:R-:W-:Y:S01]  /*6b80*/  FMUL.FTZ R121, R9, R121 ;  /* 0x0000007909797220 */ /* 0x000fe20000410000 */
[----:B------:R-:W-:-:S02]  /*6b90*/  HADD2.F32 R15, -RZ, R15.H1_H1 ;  /* 0x3000000fff0f7230 */ /* 0x000fc40000004100 */
[-C--:B------:R-:W-:Y:S01]  /*6ba0*/  FFMA.FTZ R130, R9, R115.reuse, -R130 ;  /* 0x0000007309827223 */ /* 0x080fe20000010882 */
[----:B------:R-:W-:Y:S02]  /*6bb0*/  HADD2.F32 R118, -RZ, R119.H1_H1 ;  /* 0x30000077ff767230 */ /* 0x000fe40000004100 */
[----:B------:R-:W-:Y:S01]  /*6bc0*/  FFMA.FTZ R121, R4, R115, R121 ;  /* 0x0000007304797223 */ /* 0x000fe20000010079 */
[----:B------:R-:W-:Y:S01]  /*6bd0*/  HADD2.F32 R11, -RZ, R11.H1_H1 ;  /* 0x3000000bff0b7230 */ /* 0x000fe20000004100 */
[----:B------:R-:W-:Y:S01]  /*6be0*/  F2FP.SATFINITE.E4M3.F32.PACK_AB_MERGE_C R9, R123, R28, R124 ;  /* 0x0000001c7b09723e */ /* 0x000fe2000480707c */
[----:B------:R-:W-:Y:S02]  /*6bf0*/  HADD2.F32 R30, -RZ, R30.H1_H1 ;  /* 0x3000001eff1e7230 */ /* 0x000fe40000004100 */
[-C--:B------:R-:W-:Y:S01]  /*6c00*/  FMUL.FTZ R132, R15, R118.reuse ;  /* 0x000000760f847220 */ /* 0x080fe20000410000 */
[----:B------:R-:W-:Y:S02]  /*6c10*/  HADD2.F32 R117, -RZ, R117.H1_H1 ;  /* 0x30000075ff757230 */ /* 0x000fe40000004100 */
[----:B------:R-:W-:Y:S01]  /*6c20*/  FMUL.FTZ R118, R11, R118 ;  /* 0x000000760b767220 */ /* 0x000fe20000410000 */
[----:B------:R-:W-:Y:S01]  /*6c30*/  HADD2.F32 R6, -RZ, R6.H1_H1 ;  /* 0x30000006ff067230 */ /* 0x000fe20000004100 */
[----:B------:R-:W-:Y:S01]  /*6c40*/  F2FP.SATFINITE.E4M3.F32.PACK_AB_MERGE_C R13, R122, R29, R125 ;  /* 0x0000001d7a0d723e */ /* 0x000fe2000480707d */
[----:B------:R-:W-:-:S02]  /*6c50*/  HADD2.F32 R4, -RZ, R31.H1_H1 ;  /* 0x3000001fff047230 */ /* 0x000fc40000004100 */
[-C--:B------:R-:W-:Y:S01]  /*6c60*/  FMUL.FTZ R7, R30, R117.reuse ;  /* 0x000000751e077220 */ /* 0x080fe20000410000 */
[----:B------:R-:W-:Y:S02]  /*6c70*/  HADD2.F32 R5, -RZ, R5.H1_H1 ;  /* 0x30000005ff057230 */ /* 0x000fe40000004100 */
[C---:B------:R-:W-:Y:S01]  /*6c80*/  FMUL.FTZ R117, R6.reuse, R117 ;  /* 0x0000007506757220 */ /* 0x040fe20000410000 */
[-C--:B------:R-:W-:Y:S01]  /*6c90*/  FFMA.FTZ R11, R11, R4.reuse, -R132 ;  /* 0x000000040b0b7223 */ /* 0x080fe20000010884 */
[----:B------:R-:W-:Y:S01]  /*6ca0*/  FFMA.FTZ R118, R15, R4, R118 ;  /* 0x000000040f767223 */ /* 0x000fe20000010076 */
[-C--:B------:R-:W-:Y:S01]  /*6cb0*/  FFMA.FTZ R7, R6, R5.reuse, -R7 ;  /* 0x0000000506077223 */ /* 0x080fe20000010807 */
[----:B------:R-:W-:Y:S02]  /*6cc0*/  FFMA.FTZ R117, R30, R5, R117 ;  /* 0x000000051e757223 */ /* 0x000fe40000010075 */
[----:B------:R-:W-:Y:S02]  /*6cd0*/  F2FP.SATFINITE.E4M3.F32.PACK_AB_MERGE_C R11, R11, R130, RZ ;  /* 0x000000820b0b723e */ /* 0x000fe400048070ff */
[----:B------:R-:W-:-:S02]  /*6ce0*/  F2FP.SATFINITE.E4M3.F32.PACK_AB_MERGE_C R118, R118, R121, RZ ;  /* 0x000000797676723e */ /* 0x000fc400048070ff */
[----:B------:R-:W-:Y:S02]  /*6cf0*/  F2FP.SATFINITE.E4M3.F32.PACK_AB_MERGE_C R11, R7, R128, R11 ;  /* 0x00000080070b723e */ /* 0x000fe4000480700b */
[----:B------:R-:W-:-:S07]  /*6d00*/  F2FP.SATFINITE.E4M3.F32.PACK_AB_MERGE_C R15, R117, R120, R118 ;  /* 0x00000078750f723e */ /* 0x000fce0004807076 */
.L_x_1840:
[----:B------:R-:W-:Y:S05]  /*6d10*/  BSYNC B2 ;  /* 0x0000000000027941 */ /* 0x000fea0003800000 */
.L_x_1839:
[----:B------:R-:W-:Y:S01]  /*6d20*/  ISETP.GE.AND P3, PT, R116, R105, PT ;  /* 0x000000697400720c */ /* 0x000fe20003f66270 */
[----:B--2---:R4:W-:-:S12]  /*6d30*/  ST.E.128 desc[UR60][R98.64], R8 ;  /* 0x0000000862007985 */ /* 0x0049d8000c101d3c */
[----:B------:R-:W-:-:S04]  /*6d40*/  @!P3 IADD3 R4, P4, R103, R116, RZ ;  /* 0x000000746704b210 */ /* 0x000fc80007f9e0ff */
[----:B------:R-:W-:-:S05]  /*6d50*/  @!P3 LEA.HI.X.SX32 R5, R116, R102, 0x1, P4 ;  /* 0x000000667405b211 */ /* 0x000fca00020f0eff */
[----:B---3--:R4:W-:Y:S04]  /*6d60*/  @!P3 ST.E.128 desc[UR60][R4.64], R12 ;  /* 0x0000000c0400b985 */ /* 0x0089e8000c101d3c */
.L_x_1838:
[----:B------:R-:W-:Y:S05]  /*6d70*/  BSYNC B1 ;  /* 0x0000000000017941 */ /* 0x000fea0003800000 */
.L_x_1837:
[----:B------:R-:W-:-:S03]  /*6d80*/  UMOV UR4, 0xffffffff ;  /* 0xffffffff00047882 */ /* 0x000fc60000000000 */
[----:B------:R-:W-:Y:S05]  /*6d90*/  BRA.DIV UR4, `(.L_x_1841) ;  /* 0x0000024e043c7947 */ /* 0x000fea000b800000 */
[----:B------:R0:W0:Y:S04]  /*6da0*/  SHFL.IDX PT, R28, R101, 0x1, 0x1c1f ;  /* 0x003c1f00651c7f89 */ /* 0x00002800000e0000 */
[----:B----4-:R4:W0:Y:S02]  /*6db0*/  SHFL.IDX PT, R14, R100, 0x1, 0x1c1f ;  /* 0x003c1f00640e7f89 */ /* 0x01082400000e0000 */
.L_x_2189:
[----:B------:R-:W-:Y:S01]  /*6dc0*/  VIADD R4, R198, 0x40 ;  /* 0x00000040c6047836 */ /* 0x000fe20000000000 */
[----:B------:R-:W-:Y:S04]  /*6dd0*/  BSSY B1, `(.L_x_1842) ;  /* 0x00000f0000017945 */ /* 0x000fe80003800000 */
[----:B------:R-:W-:-:S13]  /*6de0*/  ISETP.GE.OR P3, PT, R4, R96, P1 ;  /* 0x000000600400720c */ /* 0x000fda0000f66670 */
[----:B------:R-:W-:Y:S05]  /*6df0*/  @P3 BRA `(.L_x_1843) ;  /* 0x0000000c00b43947 */ /* 0x000fea0003800000 */
[----:B------:R-:W-:Y:S01]  /*6e00*/  SEL R4, R70, R111, !P0 ;  /* 0x0000006f46047207 */ /* 0x000fe20004000000 */
[----:B------:R-:W-:Y:S01]  /*6e10*/  BSSY B2, `(.L_x_1844) ;  /* 0x00000e6000027945 */ /* 0x000fe20003800000 */
[----:B------:R-:W-:Y:S02]  /*6e20*/  SHF.R.U32.HI R6, RZ, 0x3, R208 ;  /* 0x00000003ff067819 */ /* 0x000fe400000116d0 */
[----:B------:R-:W-:Y:S02]  /*6e30*/  SHF.R.S32.HI R5, RZ, 0x1f, R4 ;  /* 0x0000001fff057819 */ /* 0x000fe40000011404 */
[----:B0-----:R-:W-:Y:S02]  /*6e40*/  IADD3 R12, P3, R60, R14, RZ ;  /* 0x0000000e3c0c7210 */ /* 0x001fe40007f7e0ff */
[----:B------:R-:W-:-:S03]  /*6e50*/  LEA.HI R4, R5, R4, RZ, 0x5 ;  /* 0x0000000405047211 */ /* 0x000fc600078f28ff */
[----:B------:R-:W-:Y:S01]  /*6e60*/  IMAD.X R13, R28, 0x1, R59, P3 ;  /* 0x000000011c0d7824 */ /* 0x000fe200018e063b */
        /* <DEDUP_REMOVED lines=9> */
[----:B------:R-:W0:Y:S04]  /*6f00*/  LDS.128 R4, [R4+0x18400] ;  /* 0x0184000004047984 */ /* 0x000e280000000c00 */
[----:B------:R-:W0:Y:S01]  /*6f10*/  LDS.128 R8, [R8+0x18400] ;  /* 0x0184000008087984 */ /* 0x000e220000000c00 */
[----:B------:R-:W-:Y:S05]  /*6f20*/  @P2 BRA `(.L_x_1845) ;  /* 0x0000000c00502947 */ /* 0x000fea0003800000 */
[--C-:B------:R-:W-:Y:S01]  /*6f30*/  SHF.R.U32.HI R29, RZ, 0x8, R33.reuse ;  /* 0x00000008ff1d7819 */ /* 0x100fe20000011621 */
[----:B0-----:R-:W-:Y:S01]  /*6f40*/  IMAD.MOV.U32 R31, RZ, RZ, R4 ;  /* 0x000000ffff1f7224 */ /* 0x001fe200078e0004 */
[----:B---3--:R-:W-:Y:S01]  /*6f50*/  SHF.R.U32.HI R103, RZ, 0x10, R33 ;  /* 0x00000010ff677819 */ /* 0x008fe20000011621 */
[----:B------:R-:W-:Y:S01]  /*6f60*/  IMAD.MOV.U32 R30, RZ, RZ, R10 ;  /* 0x000000ffff1e7224 */ /* 0x000fe200078e000a */
[----:B------:R-:W-:Y:S01]  /*6f70*/  LOP3.LUT R33, R33, 0xff0000ff, RZ, 0xc0, !PT ;  /* 0xff0000ff21217812 */ /* 0x000fe200078ec0ff */
[----:B------:R-:W-:Y:S01]  /*6f80*/  IMAD.SHL.U32 R4, R29, 0x100, RZ ;  /* 0x000001001d047824 */ /* 0x000fe200078e00ff */
[----:B--2---:R-:W-:Y:S01]  /*6f90*/  SHF.R.U32.HI R102, RZ, 0x8, R35 ;  /* 0x00000008ff667819 */ /* 0x004fe20000011623 */
[----:B------:R-:W-:Y:S01]  /*6fa0*/  IMAD.MOV.U32 R34, RZ, RZ, R8 ;  /* 0x000000ffff227224 */ /* 0x000fe200078e0008 */
[----:B------:R-:W-:Y:S01]  /*6fb0*/  SHF.R.U32.HI R32, RZ, 0x8, R39 ;  /* 0x00000008ff207819 */ /* 0x000fe20000011627 */
[----:B------:R-:W-:Y:S01]  /*6fc0*/  IMAD.MOV.U32 R29, RZ, RZ, R6 ;  /* 0x000000ffff1d7224 */ /* 0x000fe200078e0006 */
[----:B------:R-:W-:Y:S01]  /*6fd0*/  LOP3.LUT R33, R33, 0xff00, R4, 0xf8, !PT ;  /* 0x0000ff0021217812 */ /* 0x000fe200078ef804 */
[----:B------:R-:W-:Y:S01]  /*6fe0*/  IMAD.SHL.U32 R4, R102, 0x100, RZ ;  /* 0x0000010066047824 */ /* 0x000fe200078e00ff */
[----:B------:R-:W-:Y:S01]  /*6ff0*/  SHF.R.U32.HI R115, RZ, 0x10, R35 ;  /* 0x00000010ff737819 */ /* 0x000fe20000011623 */
[----:B------:R-:W-:Y:S01]  /*7000*/  IMAD.SHL.U32 R10, R32, 0x100, RZ ;  /* 0x00000100200a7824 */ /* 0x000fe200078e00ff */
[----:B------:R-:W-:Y:S01]  /*7010*/  LOP3.LUT R35, R35, 0xff0000ff, RZ, 0xc0, !PT ;  /* 0xff0000ff23237812 */ /* 0x000fe200078ec0ff */
[----:B------:R-:W-:Y:S01]  /*7020*/  IMAD.U32 R8, R103, 0x10000, RZ ;  /* 0x0001000067087824 */ /* 0x000fe200078e00ff */
[----:B------:R-:W-:-:S02]  /*7030*/  SHF.R.U32.HI R36, RZ, 0x8, R37 ;  /* 0x00000008ff247819 */ /* 0x000fc40000011625 */
[----:B------:R-:W-:Y:S02]  /*7040*/  SHF.R.U32.HI R98, RZ, 0x10, R39 ;  /* 0x00000010ff627819 */ /* 0x000fe40000011627 */
[----:B------:R-:W-:Y:S01]  /*7050*/  LOP3.LUT R39, R39, 0xff0000ff, RZ, 0xc0, !PT ;  /* 0xff0000ff27277812 */ /* 0x000fe200078ec0ff */
[----:B------:R-:W-:Y:S01]  /*7060*/  IMAD.SHL.U32 R6, R36, 0x100, RZ ;  /* 0x0000010024067824 */ /* 0x000fe200078e00ff */
[----:B------:R-:W-:Y:S01]  /*7070*/  SHF.R.U32.HI R38, RZ, 0x10, R37 ;  /* 0x00000010ff267819 */ /* 0x000fe20000011625 */
[----:B------:R-:W-:Y:S01]  /*7080*/  IMAD.U32 R98, R98, 0x10000, RZ ;  /* 0x0001000062627824 */ /* 0x000fe200078e00ff */
[----:B------:R-:W-:Y:S02]  /*7090*/  LOP3.LUT R99, R37, 0xff0000ff, RZ, 0xc0, !PT ;  /* 0xff0000ff25637812 */ /* 0x000fe400078ec0ff */
[----:B------:R-:W-:Y:S01]  /*70a0*/  LOP3.LUT R37, R35, 0xff00, R4, 0xf8, !PT ;  /* 0x0000ff0023257812 */ /* 0x000fe200078ef804 */
[----:B------:R-:W-:Y:S01]  /*70b0*/  IMAD.U32 R4, R115, 0x10000, RZ ;  /* 0x0001000073047824 */ /* 0x000fe200078e00ff */
[----:B------:R-:W-:Y:S01]  /*70c0*/  LOP3.LUT R103, R39, 0xff00, R10, 0xf8, !PT ;  /* 0x0000ff0027677812 */ /* 0x000fe200078ef80a */
[----:B------:R-:W-:Y:S01]  /*70d0*/  IMAD.U32 R10, R38, 0x10000, RZ ;  /* 0x00010000260a7824 */ /* 0x000fe200078e00ff */
[----:B------:R-:W-:-:S02]  /*70e0*/  F2FP.F16.E4M3.UNPACK_B R39, R114.H1 ;  /* 0x00000072ff27723e */ /* 0x000fc400030006ff */
[----:B------:R-:W-:Y:S02]  /*70f0*/  F2FP.F16.E4M3.UNPACK_B R32, R31.H1 ;  /* 0x0000001fff20723e */ /* 0x000fe400030006ff */
[----:B------:R-:W-:Y:S02]  /*7100*/  F2FP.F16.E4M3.UNPACK_B R35, R34.H1 ;  /* 0x00000022ff23723e */ /* 0x000fe400030006ff */
        /* <DEDUP_REMOVED lines=8> */
[----:B------:R-:W-:-:S02]  /*7190*/  HADD2.F32 R39, -RZ, R39.H1_H1 ;  /* 0x30000027ff277230 */ /* 0x000fc40000004100 */
[-C--:B------:R-:W-:Y:S01]  /*71a0*/  FMUL.FTZ R115, R33, R6.reuse ;  /* 0x0000000621737220 */ /* 0x080fe20000410000 */
[--C-:B------:R-:W-:Y:S02]  /*71b0*/  HADD2.F32 R38, -RZ, R37.reuse.H0_H0 ;  /* 0x20000025ff267230 */ /* 0x100fe40000004100 */
[C---:B------:R-:W-:Y:S01]  /*71c0*/  FMUL.FTZ R102, R36.reuse, R6 ;  /* 0x0000000624667220 */ /* 0x040fe20000410000 */
[----:B------:R-:W-:Y:S01]  /*71d0*/  LOP3.LUT R6, R103, 0xff0000, R98, 0xf8, !PT ;  /* 0x00ff000067067812 */ /* 0x000fe200078ef862 */
[----:B------:R-:W-:Y:S01]  /*71e0*/  HADD2.F32 R37, -RZ, R37.H1_H1 ;  /* 0x30000025ff257230 */ /* 0x000fe20000004100 */
[----:B------:R-:W-:Y:S01]  /*71f0*/  F2FP.F16.E4M3.UNPACK_B R34, R34 ;  /* 0x00000022ff22723e */ /* 0x000fe200020006ff */
[-C--:B------:R-:W-:Y:S01]  /*7200*/  FFMA.FTZ R115, R36, R38.reuse, R115 ;  /* 0x0000002624737223 */ /* 0x080fe20000010073 */
[----:B------:R-:W-:Y:S01]  /*7210*/  FFMA.FTZ R103, R33, R38, -R102 ;  /* 0x0000002621677223 */ /* 0x000fe20000010866 */
[----:B------:R-:W-:Y:S01]  /*7220*/  HADD2.F32 R36, -RZ, R35.H1_H1 ;  /* 0x30000023ff247230 */ /* 0x000fe20000004100 */
[----:B------:R-:W-:Y:S01]  /*7230*/  F2FP.F16.E4M3.UNPACK_B R31, R31 ;  /* 0x0000001fff1f723e */ /* 0x000fe200020006ff */
        /* <DEDUP_REMOVED lines=20> */
[----:B------:R-:W-:Y:S01]  /*7380*/  F2FP.F16.E4M3.UNPACK_B R33, R30.H1 ;  /* 0x0000001eff21723e */ /* 0x000fe200030006ff */
[----:B------:R-:W-:Y:S01]  /*7390*/  FFMA.FTZ R102, R31, R112, -R36 ;  /* 0x000000701f667223 */ /* 0x000fe20000010824 */
[----:B------:R-:W-:Y:S01]  /*73a0*/  LOP3.LUT R10, R99, 0xff0000, R10, 0xf8, !PT ;  /* 0x00ff0000630a7812 */ /* 0x000fe200078ef80a */
[----:B------:R-:W-:Y:S01]  /*73b0*/  FMUL.FTZ R99, R31, R114 ;  /* 0x000000721f637220 */ /* 0x000fe20000410000 */
        /* <DEDUP_REMOVED lines=8> */
[----:B------:R-:W-:Y:S01]  /*7440*/  FMUL.FTZ R117, R35, R37 ;  /* 0x0000002523757220 */ /* 0x000fe20000410000 */
[--C-:B------:R-:W-:Y:S01]  /*7450*/  HADD2.F32 R34, -RZ, R36.reuse.H0_H0 ;  /* 0x20000024ff227230 */ /* 0x100fe20000004100 */
[----:B------:R-:W-:Y:S01]  /*7460*/  F2FP.F16.E4M3.UNPACK_B R29, R29 ;  /* 0x0000001dff1d723e */ /* 0x000fe200020006ff */
[----:B------:R-:W-:Y:S02]  /*7470*/  HADD2.F32 R33, -RZ, R33.H1_H1 ;  /* 0x30000021ff217230 */ /* 0x000fe40000004100 */
[C---:B------:R-:W-:Y:S01]  /*7480*/  FMUL.FTZ R112, R32.reuse, R37 ;  /* 0x0000002520707220 */ /* 0x040fe20000410000 */
[----:B------:R-:W-:Y:S02]  /*7490*/  HADD2.F32 R31, -RZ, R31.H1_H1 ;  /* 0x3000001fff1f7230 */ /* 0x000fe40000004100 */
[----:B------:R-:W-:Y:S01]  /*74a0*/  FFMA.FTZ R117, R32, R34, -R117 ;  /* 0x0000002220757223 */ /* 0x000fe20000010875 */
[----:B------:R-:W-:Y:S02]  /*74b0*/  HADD2.F32 R36, -RZ, R36.H1_H1 ;  /* 0x30000024ff247230 */ /* 0x000fe40000004100 */
[----:B------:R-:W-:Y:S01]  /*74c0*/  FMUL.FTZ R32, R33, R38 ;  /* 0x0000002621207220 */ /* 0x000fe20000410000 */
        /* <DEDUP_REMOVED lines=9> */
[----:B------:R-:W-:Y:S02]  /*7560*/  HADD2.F32 R32, -RZ, R31.H0_H0 ;  /* 0x2000001fff207230 */ /* 0x000fe40000004100 */
[----:B------:R-:W-:Y:S01]  /*7570*/  HADD2.F32 R30, -RZ, R29.H0_H0 ;  /* 0x2000001dff1e7230 */ /* 0x000fe20000004100 */
[----:B------:R-:W-:Y:S01]  /*7580*/  F2FP.SATFINITE.E4M3.F32.PACK_AB_MERGE_C R119, R119, R38, RZ ;  /* 0x000000267777723e */ /* 0x000fe200048070ff */
[----:B------:R-:W-:Y:S02]  /*7590*/  HADD2.F32 R31, -RZ, R31.H1_H1 ;  /* 0x3000001fff1f7230 */ /* 0x000fe40000004100 */
[----:B------:R-:W-:Y:S01]  /*75a0*/  FMUL.FTZ R37, R32, R35 ;  /* 0x0000002320257220 */ /* 0x000fe20000410000 */
[----:B------:R-:W-:-:S02]  /*75b0*/  HADD2.F32 R29, -RZ, R29.H1_H1 ;  /* 0x3000001dff1d7230 */ /* 0x000fc40000004100 */
[----:B------:R-:W-:Y:S01]  /*75c0*/  FMUL.FTZ R35, R30, R35 ;  /* 0x000000231e237220 */ /* 0x000fe20000410000 */
[--C-:B------:R-:W-:Y:S02]  /*75d0*/  HADD2.F32 R33, -RZ, R110.reuse.H0_H0 ;  /* 0x2000006eff217230 */ /* 0x100fe40000004100 */
[-C--:B------:R-:W-:Y:S01]  /*75e0*/  FMUL.FTZ R36, R31, R34.reuse ;  /* 0x000000221f247220 */ /* 0x080fe20000410000 */
[----:B------:R-:W-:Y:S02]  /*75f0*/  HADD2.F32 R110, -RZ, R110.H1_H1 ;  /* 0x3000006eff6e7230 */ /* 0x000fe40000004100 */
[----:B------:R-:W-:Y:S01]  /*7600*/  FMUL.FTZ R34, R29, R34 ;  /* 0x000000221d227220 */ /* 0x000fe20000410000 */
[----:B------:R-:W-:Y:S01]  /*7610*/  F2FP.F16.E4M3.UNPACK_B R38, R10 ;  /* 0x0000000aff26723e */ /* 0x000fe200020006ff */
[-C--:B------:R-:W-:Y:S01]  /*7620*/  FFMA.FTZ R112, R32, R33.reuse, R35 ;  /* 0x0000002120707223 */ /* 0x080fe20000010023 */
[----:B------:R-:W-:Y:S01]  /*7630*/  FFMA.FTZ R30, R30, R33, -R37 ;  /* 0x000000211e1e7223 */ /* 0x000fe20000010825 */
[-C--:B------:R-:W-:Y:S01]  /*7640*/  FFMA.FTZ R113, R31, R110.reuse, R34 ;  /* 0x0000006e1f717223 */ /* 0x080fe20000010022 */
[----:B------:R-:W-:Y:S01]  /*7650*/  F2FP.SATFINITE.E4M3.F32.PACK_AB_MERGE_C R31, R118, R115, RZ ;  /* 0x00000073761f723e */ /* 0x000fe200048070ff */
[----:B------:R-:W-:Y:S01]  /*7660*/  FFMA.FTZ R29, R29, R110, -R36 ;  /* 0x0000006e1d1d7223 */ /* 0x000fe20000010824 */
[----:B------:R-:W-:-:S02]  /*7670*/  F2FP.F16.E4M3.UNPACK_B R35, R9 ;  /* 0x00000009ff23723e */ /* 0x000fc400020006ff */
[----:B------:R-:W-:Y:S02]  /*7680*/  F2FP.F16.E4M3.UNPACK_B R33, R5 ;  /* 0x00000005ff21723e */ /* 0x000fe400020006ff */
[----:B------:R-:W-:Y:S01]  /*7690*/  F2FP.SATFINITE.E4M3.F32.PACK_AB_MERGE_C R31, R99, R98, R31 ;  /* 0x00000062631f723e */ /* 0x000fe2000480701f */
[----:B------:R-:W-:Y:S01]  /*76a0*/  HADD2.F32 R36, -RZ, R35.H0_H0 ;  /* 0x20000023ff247230 */ /* 0x000fe20000004100 */
[----:B------:R-:W-:Y:S01]  /*76b0*/  F2FP.SATFINITE.E4M3.F32.PACK_AB_MERGE_C R32, R116, R103, RZ ;  /* 0x000000677420723e */ /* 0x000fe200048070ff */
[----:B------:R-:W-:Y:S01]  /*76c0*/  HADD2.F32 R99, -RZ, R38.H0_H0 ;  /* 0x20000026ff637230 */ /* 0x000fe20000004100 */
[----:B------:R-:W-:Y:S01]  /*76d0*/  F2FP.F16.E4M3.UNPACK_B R37, R8 ;  /* 0x00000008ff25723e */ /* 0x000fe200020006ff */
[----:B------:R-:W-:Y:S01]  /*76e0*/  HADD2.F32 R34, -RZ, R33.H0_H0 ;  /* 0x20000021ff227230 */ /* 0x000fe20000004100 */
[----:B------:R-:W-:Y:S01]  /*76f0*/  F2FP.SATFINITE.E4M3.F32.PACK_AB_MERGE_C R32, R102, R39, R32 ;  /* 0x000000276620723e */ /* 0x000fe20004807020 */
[----:B------:R-:W-:Y:S02]  /*7700*/  HADD2.F32 R35, -RZ, R35.H1_H1 ;  /* 0x30000023ff237230 */ /* 0x000fe40000004100 */
[----:B------:R-:W-:Y:S01]  /*7710*/  FMUL.FTZ R103, R36, R99 ;  /* 0x0000006324677220 */ /* 0x000fe20000410000 */
[----:B------:R-:W-:-:S02]  /*7720*/  HADD2.F32 R39, -RZ, R37.H0_H0 ;  /* 0x20000025ff277230 */ /* 0x000fc40000004100 */
[----:B------:R-:W-:Y:S01]  /*7730*/  FMUL.FTZ R99, R34, R99 ;  /* 0x0000006322637220 */ /* 0x000fe20000410000 */
[----:B------:R-:W-:Y:S01]  /*7740*/  HADD2.F32 R38, -RZ, R38.H1_H1 ;  /* 0x30000026ff267230 */ /* 0x000fe20000004100 */
[----:B------:R-:W-:Y:S01]  /*7750*/  F2FP.F16.E4M3.UNPACK_B R5, R5.H1 ;  /* 0x00000005ff05723e */ /* 0x000fe200030006ff */
[----:B------:R-:W-:Y:S02]  /*7760*/  HADD2.F32 R33, -RZ, R33.H1_H1 ;  /* 0x30000021ff217230 */ /* 0x000fe40000004100 */
        /* <DEDUP_REMOVED lines=10> */
[--C-:B------:R-:W-:Y:S01]  /*7810*/  HADD2.F32 R10, -RZ, R34.reuse.H0_H0 ;  /* 0x20000022ff0a7230 */ /* 0x100fe20000004100 */
[----:B------:R-:W-:Y:S01]  /*7820*/  F2FP.SATFINITE.E4M3.F32.PACK_AB_MERGE_C R30, R29, R30, R114 ;  /* 0x0000001e1d1e723e */ /* 0x000fe20004807072 */
[----:B------:R-:W-:Y:S01]  /*7830*/  HADD2.F32 R35, -RZ, R33.H0_H0 ;  /* 0x20000021ff237230 */ /* 0x000fe20000004100 */
[----:B------:R-:W-:Y:S01]  /*7840*/  F2FP.SATFINITE.E4M3.F32.PACK_AB_MERGE_C R29, R113, R112, R119 ;  /* 0x00000070711d723e */ /* 0x000fe20004807077 */
[----:B------:R-:W-:Y:S01]  /*7850*/  HADD2.F32 R9, -RZ, R5.H0_H0 ;  /* 0x20000005ff097230 */ /* 0x000fe20000004100 */
[----:B------:R-:W-:Y:S01]  /*7860*/  F2FP.F16.E4M3.UNPACK_B R37, R6 ;  /* 0x00000006ff25723e */ /* 0x000fe200020006ff */
[----:B------:R-:W-:-:S02]  /*7870*/  HADD2.F32 R34, -RZ, R34.H1_H1 ;  /* 0x30000022ff227230 */ /* 0x000fc40000004100 */
[-C--:B------:R-:W-:Y:S01]  /*7880*/  FMUL.FTZ R38, R10, R35.reuse ;  /* 0x000000230a267220 */ /* 0x080fe20000410000 */
[----:B------:R-:W-:Y:S02]  /*7890*/  HADD2.F32 R36, -RZ, R33.H1_H1 ;  /* 0x30000021ff247230 */ /* 0x000fe40000004100 */
[C---:B------:R-:W-:Y:S01]  /*78a0*/  FMUL.FTZ R35, R9.reuse, R35 ;  /* 0x0000002309237220 */ /* 0x040fe20000410000 */
[--C-:B------:R-:W-:Y:S02]  /*78b0*/  HADD2.F32 R33, -RZ, R8.reuse.H0_H0 ;  /* 0x20000008ff217230 */ /* 0x100fe40000004100 */
[----:B------:R-:W-:Y:S02]  /*78c0*/  HADD2.F32 R5, -RZ, R5.H1_H1 ;  /* 0x30000005ff057230 */ /* 0x000fe40000004100 */
[-C--:B------:R-:W-:Y:S01]  /*78d0*/  FMUL.FTZ R98, R34, R36.reuse ;  /* 0x0000002422627220 */ /* 0x080fe20000410000 */
[----:B------:R-:W-:Y:S02]  /*78e0*/  HADD2.F32 R8, -RZ, R8.H1_H1 ;  /* 0x30000008ff087230 */ /* 0x000fe40000004100 */
        /* <DEDUP_REMOVED lines=19> */
[C---:B------:R-:W-:Y:S01]  /*7a20*/  FMUL.FTZ R116, R8.reuse, R39 ;  /* 0x0000002708747220 */ /* 0x040fe20000410000 */
        /* <DEDUP_REMOVED lines=32> */
[----:B------:R-:W-:Y:S01]  /*7c30*/  F2FP.SATFINITE.E4M3.F32.PACK_AB_MERGE_C R5, R102, R103, R112 ;  /* 0x000000676605723e */ /* 0x000fe20004807070 */
[----:B------:R-:W-:Y:S01]  /*7c40*/  IMAD.MOV.U32 R10, RZ, RZ, R29 ;  /* 0x000000ffff0a7224 */ /* 0x000fe200078e001d */
[----:B------:R-:W-:-:S02]  /*7c50*/  F2FP.SATFINITE.E4M3.F32.PACK_AB_MERGE_C R9, R110, R99, R113 ;  /* 0x000000636e09723e */ /* 0x000fc40004807071 */
[----:B------:R-:W-:-:S07]  /*7c60*/  F2FP.SATFINITE.E4M3.F32.PACK_AB_MERGE_C R11, R37, R116, R38 ;  /* 0x00000074250b723e */ /* 0x000fce0004807026 */
.L_x_1845:
[----:B------:R-:W-:Y:S05]  /*7c70*/  BSYNC B2 ;  /* 0x0000000000027941 */ /* 0x000fea0003800000 */
.L_x_1844:
[----:B------:R-:W-:Y:S01]  /*7c80*/  ISETP.GE.AND P3, PT, R15, R105, PT ;  /* 0x000000690f00720c */ /* 0x000fe20003f66270 */
[----:B0-----:R0:W-:-:S12]  /*7c90*/  ST.E.128 desc[UR60][R12.64], R4 ;  /* 0x000000040c007985 */ /* 0x0011d8000c101d3c */
[----:B------:R-:W-:-:S04]  /*7ca0*/  @!P3 IADD3 R14, P4, R15, R14, RZ ;  /* 0x0000000e0f0eb210 */ /* 0x000fc80007f9e0ff */
[----:B------:R-:W-:-:S05]  /*7cb0*/  @!P3 LEA.HI.X.SX32 R15, R15, R28, 0x1, P4 ;  /* 0x0000001c0f0fb211 */ /* 0x000fca00020f0eff */
[----:B------:R0:W-:Y:S04]  /*7cc0*/  @!P3 ST.E.128 desc[UR60][R14.64], R8 ;  /* 0x000000080e00b985 */ /* 0x0001e8000c101d3c */
.L_x_1843:
[----:B------:R-:W-:Y:S05]  /*7cd0*/  BSYNC B1 ;  /* 0x0000000000017941 */ /* 0x000fea0003800000 */
.L_x_1842:
[----:B------:R-:W-:-:S03]  /*7ce0*/  UMOV UR4, 0xffffffff ;  /* 0xffffffff00047882 */ /* 0x000fc60000000000 */
[----:B------:R-:W-:Y:S05]  /*7cf0*/  BRA.DIV UR4, `(.L_x_1846) ;  /* 0x0000023e04ac7947 */ /* 0x000fea000b800000 */
[----:B0-----:R0:W0:Y:S04]  /*7d00*/  SHFL.IDX PT, R28, R101, 0x2, 0x1c1f ;  /* 0x005c1f00651c7f89 */ /* 0x00102800000e0000 */
[----:B------:R0:W0:Y:S02]  /*7d10*/  SHFL.IDX PT, R14, R100, 0x2, 0x1c1f ;  /* 0x005c1f00640e7f89 */ /* 0x00002400000e0000 */
.L_x_2193:
[----:B------:R-:W-:-:S05]  /*7d20*/  VIADD R4, R198, 0x80 ;  /* 0x00000080c6047836 */ /* 0x000fca0000000000 */
        /* <DEDUP_REMOVED lines=14> */
[----:B------:R-:W-:Y:S02]  /*7e10*/  IMAD R6, R195, 0x5000, R6 ;  /* 0x00005000c3067824 */ /* 0x000fe400078e0206 */
[C---:B------:R-:W-:Y:S02]  /*7e20*/  IMAD.IADD R4, R17.reuse, 0x1, R4 ;  /* 0x0000000111047824 */ /* 0x040fe400078e0204 */
[----:B------:R-:W-:-:S04]  /*7e30*/  IMAD.IADD R8, R17, 0x1, R6 ;  /* 0x0000000111087824 */ /* 0x000fc800078e0206 */
[----:B------:R-:W0:Y:S04]  /*7e40*/  LDS.128 R4, [R4+0x18400] ;  /* 0x0184000004047984 */ /* 0x000e280000000c00 */
[----:B------:R-:W0:Y:S01]  /*7e50*/  LDS.128 R8, [R8+0x18400] ;  /* 0x0184000008087984 */ /* 0x000e220000000c00 */
[----:B------:R-:W-:Y:S05]  /*7e60*/  @P2 BRA `(.L_x_1848) ;  /* 0x0000000c00502947 */ /* 0x000fea0003800000 */
[--C-:B------:R-:W-:Y:S01]  /*7e70*/  SHF.R.U32.HI R31, RZ, 0x8, R41.reuse ;  /* 0x00000008ff1f7819 */ /* 0x100fe20000011629 */
        /* <DEDUP_REMOVED lines=8> */
[----:B------:R-:W-:Y:S01]  /*7f00*/  IMAD.MOV.U32 R36, RZ, RZ, R10 ;  /* 0x000000ffff247224 */ /* 0x000fe200078e000a */
[----:B------:R-:W-:Y:S01]  /*7f10*/  LOP3.LUT R8, R30, 0xff00, R31, 0xf8, !PT ;  /* 0x0000ff001e087812 */ /* 0x000fe200078ef81f */
[----:B------:R-:W-:Y:S01]  /*7f20*/  IMAD.U32 R31, R44, 0x10000, RZ ;  /* 0x000100002c1f7824 */ /* 0x000fe200078e00ff */
[----:B------:R-:W-:Y:S01]  /*7f30*/  SHF.R.U32.HI R40, RZ, 0x8, R45 ;  /* 0x00000008ff287819 */ /* 0x000fe2000001162d */
[----:B------:R-:W-:Y:S01]  /*7f40*/  IMAD.SHL.U32 R39, R39, 0x100, RZ ;  /* 0x0000010027277824 */ /* 0x000fe200078e00ff */
[----:B------:R-:W-:Y:S01]  /*7f50*/  SHF.R.U32.HI R42, RZ, 0x10, R43 ;  /* 0x00000010ff2a7819 */ /* 0x000fe2000001162b */
[----:B------:R-:W-:Y:S01]  /*7f60*/  IMAD.SHL.U32 R35, R35, 0x100, RZ ;  /* 0x0000010023237824 */ /* 0x000fe200078e00ff */
[----:B------:R-:W-:Y:S01]  /*7f70*/  LOP3.LUT R38, R47, 0xff0000ff, RZ, 0xc0, !PT ;  /* 0xff0000ff2f267812 */ /* 0x000fe200078ec0ff */
[----:B------:R-:W-:Y:S01]  /*7f80*/  IMAD.SHL.U32 R6, R40, 0x100, RZ ;  /* 0x0000010028067824 */ /* 0x000fe200078e00ff */
[----:B------:R-:W-:-:S02]  /*7f90*/  LOP3.LUT R34, R43, 0xff0000ff, RZ, 0xc0, !PT ;  /* 0xff0000ff2b227812 */ /* 0x000fc400078ec0ff */
[----:B------:R-:W-:Y:S01]  /*7fa0*/  LOP3.LUT R8, R8, 0xff0000, R31, 0xf8, !PT ;  /* 0x00ff000008087812 */ /* 0x000fe200078ef81f */
[----:B------:R-:W-:Y:S01]  /*7fb0*/  IMAD.U32 R31, R42, 0x10000, RZ ;  /* 0x000100002a1f7824 */ /* 0x000fe200078e00ff */
[----:B------:R-:W-:Y:S02]  /*7fc0*/  LOP3.LUT R37, R45, 0xff0000ff, RZ, 0xc0, !PT ;  /* 0xff0000ff2d257812 */ /* 0x000fe400078ec0ff */
[----:B------:R-:W-:Y:S02]  /*7fd0*/  LOP3.LUT R40, R38, 0xff00, R39, 0xf8, !PT ;  /* 0x0000ff0026287812 */ /* 0x000fe400078ef827 */
[----:B------:R-:W-:Y:S02]  /*7fe0*/  LOP3.LUT R4, R34, 0xff00, R35, 0xf8, !PT ;  /* 0x0000ff0022047812 */ /* 0x000fe400078ef823 */
[----:B------:R-:W-:Y:S02]  /*7ff0*/  F2FP.F16.E4M3.UNPACK_B R39, R106.H1 ;  /* 0x0000006aff27723e */ /* 0x000fe400030006ff */
[----:B------:R-:W-:-:S02]  /*8000*/  F2FP.F16.E4M3.UNPACK_B R30, R29.H1 ;  /* 0x0000001dff1e723e */ /* 0x000fc400030006ff */
[----:B------:R-:W-:Y:S02]  /*8010*/  F2FP.F16.E4M3.UNPACK_B R34, R33.H1 ;  /* 0x00000021ff22723e */ /* 0x000fe400030006ff */
[----:B------:R-:W-:Y:S01]  /*8020*/  LOP3.LUT R10, R37, 0xff00, R6, 0xf8, !PT ;  /* 0x0000ff00250a7812 */ /* 0x000fe200078ef806 */
[----:B------:R-:W-:Y:S01]  /*8030*/  HADD2.F32 R6, -RZ, R39.H0_H0 ;  /* 0x20000027ff067230 */ /* 0x000fe20000004100 */
[----:B------:R-:W-:Y:S01]  /*8040*/  SHF.R.U32.HI R43, RZ, 0x10, R47 ;  /* 0x00000010ff2b7819 */ /* 0x000fe2000001162f */
[----:B------:R-:W-:Y:S01]  /*8050*/  HADD2.F32 R35, -RZ, R34.H0_H0 ;  /* 0x20000022ff237230 */ /* 0x000fe20000004100 */
[----:B------:R-:W-:Y:S01]  /*8060*/  LOP3.LUT R4, R4, 0xff0000, R31, 0xf8, !PT ;  /* 0x00ff000004047812 */ /* 0x000fe200078ef81f */
[----:B------:R-:W-:Y:S01]  /*8070*/  HADD2.F32 R31, -RZ, R30.H0_H0 ;  /* 0x2000001eff1f7230 */ /* 0x000fe20000004100 */
[----:B------:R-:W-:Y:S01]  /*8080*/  F2FP.F16.E4M3.UNPACK_B R37, R109.H1 ;  /* 0x0000006dff25723e */ /* 0x000fe200030006ff */
[----:B------:R-:W-:Y:S02]  /*8090*/  IMAD.U32 R43, R43, 0x10000, RZ ;  /* 0x000100002b2b7824 */ /* 0x000fe400078e00ff */
[----:B------:R-:W-:Y:S01]  /*80a0*/  FMUL.FTZ R42, R35, R6 ;  /* 0x00000006232a7220 */ /* 0x000fe20000410000 */
[----:B------:R-:W-:Y:S01]  /*80b0*/  F2FP.F16.E4M3.UNPACK_B R106, R106 ;  /* 0x0000006aff6a723e */ /* 0x000fe200020006ff */
[----:B------:R-:W-:Y:S01]  /*80c0*/  FMUL.FTZ R44, R31, R6 ;  /* 0x000000061f2c7220 */ /* 0x000fe20000410000 */
[----:B------:R-:W-:Y:S01]  /*80d0*/  HADD2.F32 R38, -RZ, R37.H0_H0 ;  /* 0x20000025ff267230 */ /* 0x000fe20000004100 */
[----:B------:R-:W-:Y:S01]  /*80e0*/  LOP3.LUT R6, R40, 0xff0000, R43, 0xf8, !PT ;  /* 0x00ff000028067812 */ /* 0x000fe200078ef82b */
[----:B------:R-:W-:Y:S01]  /*80f0*/  HADD2.F32 R40, -RZ, R39.H1_H1 ;  /* 0x30000027ff287230 */ /* 0x000fe20000004100 */
[----:B------:R-:W-:-:S02]  /*8100*/  F2FP.F16.E4M3.UNPACK_B R33, R33 ;  /* 0x00000021ff21723e */ /* 0x000fc400020006ff */
[-C--:B------:R-:W-:Y:S01]  /*8110*/  FFMA.FTZ R44, R35, R38.reuse, R44 ;  /* 0x00000026232c7223 */ /* 0x080fe2000001002c */
[----:B------:R-:W-:Y:S01]  /*8120*/  FFMA.FTZ R42, R31, R38, -R42 ;  /* 0x000000261f2a7223 */ /* 0x000fe2000001082a */
[----:B------:R-:W-:Y:S01]  /*8130*/  HADD2.F32 R35, -RZ, R34.H1_H1 ;  /* 0x30000022ff237230 */ /* 0x000fe20000004100 */
[----:B------:R-:W-:Y:S01]  /*8140*/  F2FP.F16.E4M3.UNPACK_B R29, R29 ;  /* 0x0000001dff1d723e */ /* 0x000fe200020006ff */
[----:B------:R-:W-:Y:S01]  /*8150*/  HADD2.F32 R31, -RZ, R30.H1_H1 ;  /* 0x3000001eff1f7230 */ /* 0x000fe20000004100 */
[----:B------:R-:W-:Y:S01]  /*8160*/  SHF.R.U32.HI R41, RZ, 0x10, R45 ;  /* 0x00000010ff297819 */ /* 0x000fe2000001162d */
[----:B------:R-:W-:Y:S01]  /*8170*/  HADD2.F32 R38, -RZ, R37.H1_H1 ;  /* 0x30000025ff267230 */ /* 0x000fe20000004100 */
[----:B------:R-:W-:Y:S01]  /*8180*/  F2FP.F16.E4M3.UNPACK_B R109, R109 ;  /* 0x0000006dff6d723e */ /* 0x000fe200020006ff */
[-C--:B------:R-:W-:Y:S01]  /*8190*/  FMUL.FTZ R46, R35, R40.reuse ;  /* 0x00000028232e7220 */ /* 0x080fe20000410000 */
[----:B------:R-:W-:Y:S02]  /*81a0*/  HADD2.F32 R37, -RZ, R106.H0_H0 ;  /* 0x2000006aff257230 */ /* 0x000fe40000004100 */
[----:B------:R-:W-:Y:S01]  /*81b0*/  FMUL.FTZ R40, R31, R40 ;  /* 0x000000281f287220 */ /* 0x000fe20000410000 */
[----:B------:R-:W-:-:S02]  /*81c0*/  HADD2.F32 R34, -RZ, R33.H0_H0 ;  /* 0x20000021ff227230 */ /* 0x000fc40000004100 */
[-C--:B------:R-:W-:Y:S01]  /*81d0*/  FFMA.FTZ R45, R31, R38.reuse, -R46 ;  /* 0x000000261f2d7223 */ /* 0x080fe2000001082e */
[----:B------:R-:W-:Y:S02]  /*81e0*/  HADD2.F32 R30, -RZ, R29.H0_H0 ;  /* 0x2000001dff1e7230 */ /* 0x000fe40000004100 */
[----:B------:R-:W-:Y:S01]  /*81f0*/  FFMA.FTZ R47, R35, R38, R40 ;  /* 0x00000026232f7223 */ /* 0x000fe20000010028 */
[----:B------:R-:W-:Y:S02]  /*8200*/  IMAD.U32 R41, R41, 0x10000, RZ ;  /* 0x0001000029297824 */ /* 0x000fe400078e00ff */
[-C--:B------:R-:W-:Y:S01]  /*8210*/  FMUL.FTZ R35, R34, R37.reuse ;  /* 0x0000002522237220 */ /* 0x080fe20000410000 */
[----:B------:R-:W-:Y:S02]  /*8220*/  HADD2.F32 R31, -RZ, R109.H0_H0 ;  /* 0x2000006dff1f7230 */ /* 0x000fe40000004100 */
[----:B------:R-:W-:Y:S01]  /*8230*/  FMUL.FTZ R37, R30, R37 ;  /* 0x000000251e257220 */ /* 0x000fe20000410000 */
[----:B------:R-:W-:Y:S01]  /*8240*/  HADD2.F32 R106, -RZ, R106.H1_H1 ;  /* 0x3000006aff6a7230 */ /* 0x000fe20000004100 */
[----:B------:R-:W-:Y:S01]  /*8250*/  LOP3.LUT R10, R10, 0xff0000, R41, 0xf8, !PT ;  /* 0x00ff00000a0a7812 */ /* 0x000fe200078ef829 */
[----:B------:R-:W-:-:S02]  /*8260*/  HADD2.F32 R33, -RZ, R33.H1_H1 ;  /* 0x30000021ff217230 */ /* 0x000fc40000004100 */
[-C--:B------:R-:W-:Y:S01]  /*8270*/  FFMA.FTZ R40, R30, R31.reuse, -R35 ;  /* 0x0000001f1e287223 */ /* 0x080fe20000010823 */
[----:B------:R-:W-:Y:S01]  /*8280*/  FFMA.FTZ R41, R34, R31, R37 ;  /* 0x0000001f22297223 */ /* 0x000fe20000010025 */
[----:B------:R-:W-:Y:S01]  /*8290*/  HADD2.F32 R29, -RZ, R29.H1_H1 ;  /* 0x3000001dff1d7230 */ /* 0x000fe20000004100 */
[----:B------:R-:W-:Y:S01]  /*82a0*/  F2FP.F16.E4M3.UNPACK_B R37, R107.H1 ;  /* 0x0000006bff25723e */ /* 0x000fe200030006ff */
[----:B------:R-:W-:Y:S02]  /*82b0*/  HADD2.F32 R30, -RZ, R109.H1_H1 ;  /* 0x3000006dff1e7230 */ /* 0x000fe40000004100 */
[----:B------:R-:W-:Y:S01]  /*82c0*/  FMUL.FTZ R34, R33, R106 ;  /* 0x0000006a21227220 */ /* 0x000fe20000410000 */
[----:B------:R-:W-:Y:S01]  /*82d0*/  F2FP.F16.E4M3.UNPACK_B R31, R36.H1 ;  /* 0x00000024ff1f723e */ /* 0x000fe200030006ff */
[C---:B------:R-:W-:Y:S01]  /*82e0*/  FMUL.FTZ R106, R29.reuse, R106 ;  /* 0x0000006a1d6a7220 */ /* 0x040fe20000410000 */
[----:B------:R-:W-:Y:S01]  /*82f0*/  F2FP.F16.E4M3.UNPACK_B R35, R108.H1 ;  /* 0x0000006cff23723e */ /* 0x000fe200030006ff */
[----:B------:R-:W-:Y:S01]  /*8300*/  FFMA.FTZ R43, R29, R30, -R34 ;  /* 0x0000001e1d2b7223 */ /* 0x000fe20000010822 */
[----:B------:R-:W-:Y:S01]  /*8310*/  F2FP.F16.E4M3.UNPACK_B R29, R32.H1 ;  /* 0x00000020ff1d723e */ /* 0x000fe200030006ff */
[----:B------:R-:W-:-:S02]  /*8320*/  HADD2.F32 R39, -RZ, R37.H0_H0 ;  /* 0x20000025ff277230 */ /* 0x000fc40000004100 */
[----:B------:R-:W-:Y:S01]  /*8330*/  FFMA.FTZ R106, R33, R30, R106 ;  /* 0x0000001e216a7223 */ /* 0x000fe2000001006a */
[----:B------:R-:W-:Y:S01]  /*8340*/  HADD2.F32 R34, -RZ, R31.H0_H0 ;  /* 0x2000001fff227230 */ /* 0x000fe20000004100 */
[----:B------:R-:W-:Y:S01]  /*8350*/  F2FP.F16.E4M3.UNPACK_B R107, R107 ;  /* 0x0000006bff6b723e */ /* 0x000fe200020006ff */
[----:B------:R-:W-:Y:S01]  /*8360*/  HADD2.F32 R38, -RZ, R37.H1_H1 ;  /* 0x30000025ff267230 */ /* 0x000fe20000004100 */
[----:B------:R-:W-:Y:S01]  /*8370*/  F2FP.F16.E4M3.UNPACK_B R32, R32 ;  /* 0x00000020ff20723e */ /* 0x000fe200020006ff */
[----:B------:R-:W-:Y:S02]  /*8380*/  HADD2.F32 R30, -RZ, R29.H0_H0 ;  /* 0x2000001dff1e7230 */ /* 0x000fe40000004100 */
[----:B------:R-:W-:Y:S01]  /*8390*/  FMUL.FTZ R37, R34, R39 ;  /* 0x0000002722257220 */ /* 0x000fe20000410000 */
[----:B------:R-:W-:Y:S01]  /*83a0*/  HADD2.F32 R33, -RZ, R35.H0_H0 ;  /* 0x20000023ff217230 */ /* 0x000fe20000004100 */
[----:B------:R-:W-:Y:S01]  /*83b0*/  F2FP.F16.E4M3.UNPACK_B R36, R36 ;  /* 0x00000024ff24723e */ /* 0x000fe200020006ff */
[----:B------:R-:W-:-:S02]  /*83c0*/  HADD2.F32 R31, -RZ, R31.H1_H1 ;  /* 0x3000001fff1f7230 */ /* 0x000fc40000004100 */
[C---:B------:R-:W-:Y:S01]  /*83d0*/  FMUL.FTZ R39, R30.reuse, R39 ;  /* 0x000000271e277220 */ /* 0x040fe20000410000 */
[----:B------:R-:W-:Y:S02]  /*83e0*/  HADD2.F32 R29, -RZ, R29.H1_H1 ;  /* 0x3000001dff1d7230 */ /* 0x000fe40000004100 */
[-C--:B------:R-:W-:Y:S01]  /*83f0*/  FFMA.FTZ R46, R30, R33.reuse, -R37 ;  /* 0x000000211e2e7223 */ /* 0x080fe20000010825 */
[----:B------:R-:W-:Y:S02]  /*8400*/  HADD2.F32 R30, -RZ, R35.H1_H1 ;  /* 0x30000023ff1e7230 */ /* 0x000fe40000004100 */
[-C--:B----4-:R-:W-:Y:S01]  /*8410*/  FMUL.FTZ R100, R31, R38.reuse ;  /* 0x000000261f647220 */ /* 0x090fe20000410000 */
[----:B------:R-:W-:Y:S01]  /*8420*/  FFMA.FTZ R98, R34, R33, R39 ;  /* 0x0000002122627223 */ /* 0x000fe20000010027 */
[C---:B------:R-:W-:Y:S01]  /*8430*/  FMUL.FTZ R38, R29.reuse, R38 ;  /* 0x000000261d267220 */ /* 0x040fe20000410000 */
[----:B------:R-:W-:Y:S01]  /*8440*/  F2FP.F16.E4M3.UNPACK_B R108, R108 ;  /* 0x0000006cff6c723e */ /* 0x000fe200020006ff */
[----:B------:R-:W-:Y:S01]  /*8450*/  FFMA.FTZ R99, R29, R30, -R100 ;  /* 0x0000001e1d637223 */ /* 0x000fe20000010864 */
[----:B------:R-:W-:-:S02]  /*8460*/  HADD2.F32 R34, -RZ, R107.H0_H0 ;  /* 0x2000006bff227230 */ /* 0x000fc40000004100 */
[----:B------:R-:W-:Y:S01]  /*8470*/  FFMA.FTZ R101, R31, R30, R38 ;  /* 0x0000001e1f657223 */ /* 0x000fe20000010026 */
[----:B------:R-:W-:Y:S01]  /*8480*/  HADD2.F32 R29, -RZ, R32.H0_H0 ;  /* 0x20000020ff1d7230 */ /* 0x000fe20000004100 */
[----:B------:R-:W-:Y:S01]  /*8490*/  F2FP.SATFINITE.E4M3.F32.PACK_AB_MERGE_C R42, R45, R42, RZ ;  /* 0x0000002a2d2a723e */ /* 0x000fe200048070ff */
[--C-:B------:R-:W-:Y:S01]  /*84a0*/  HADD2.F32 R30, -RZ, R36.reuse.H0_H0 ;  /* 0x20000024ff1e7230 */ /* 0x100fe20000004100 */
[----:B------:R-:W-:Y:S01]  /*84b0*/  F2FP.SATFINITE.E4M3.F32.PACK_AB_MERGE_C R46, R99, R46, RZ ;  /* 0x0000002e632e723e */ /* 0x000fe200048070ff */
[----:B------:R-:W-:Y:S02]  /*84c0*/  HADD2.F32 R107, -RZ, R107.H1_H1 ;  /* 0x3000006bff6b7230 */ /* 0x000fe40000004100 */
[-C--:B------:R-:W-:Y:S01]  /*84d0*/  FMUL.FTZ R35, R29, R34.reuse ;  /* 0x000000221d237220 */ /* 0x080fe20000410000 */
[----:B------:R-:W-:Y:S02]  /*84e0*/  HADD2.F32 R36, -RZ, R36.H1_H1 ;  /* 0x30000024ff247230 */ /* 0x000fe40000004100 */
[----:B------:R-:W-:Y:S01]  /*84f0*/  FMUL.FTZ R38, R30, R34 ;  /* 0x000000221e267220 */ /* 0x000fe20000410000 */
[----:B------:R-:W-:Y:S01]  /*8500*/  HADD2.F32 R31, -RZ, R108.H0_H0 ;  /* 0x2000006cff1f7230 */ /* 0x000fe20000004100 */
[----:B------:R-:W-:Y:S01]  /*8510*/  F2FP.F16.E4M3.UNPACK_B R34, R10 ;  /* 0x0000000aff22723e */ /* 0x000fe200020006ff */
[----:B------:R-:W-:-:S02]  /*8520*/  HADD2.F32 R32, -RZ, R32.H1_H1 ;  /* 0x30000020ff207230 */ /* 0x000fc40000004100 */
[----:B------:R-:W-:Y:S01]  /*8530*/  FMUL.FTZ R37, R36, R107 ;  /* 0x0000006b24257220 */ /* 0x000fe20000410000 */
        /* <DEDUP_REMOVED lines=23> */
[----:B------:R-:W-:-:S02]  /*86b0*/  HADD2.F32 R32, -RZ, R33.H1_H1 ;  /* 0x30000021ff207230 */ /* 0x000fc40000004100 */
[-C--:B------:R-:W-:Y:S01]  /*86c0*/  FMUL.FTZ R36, R31, R34.reuse ;  /* 0x000000221f247220 */ /* 0x080fe20000410000 */
[----:B------:R-:W-:Y:S01]  /*86d0*/  F2FP.F16.E4M3.UNPACK_B R30, R9.H1 ;  /* 0x00000009ff1e723e */ /* 0x000fe200030006ff */
[C---:B------:R-:W-:Y:S01]  /*86e0*/  FMUL.FTZ R34, R29.reuse, R34 ;  /* 0x000000221d227220 */ /* 0x040fe20000410000 */
[----:B------:R-:W-:Y:S01]  /*86f0*/  F2FP.F16.E4M3.UNPACK_B R5, R5.H1 ;  /* 0x00000005ff05723e */ /* 0x000fe200030006ff */
[----:B------:R-:W-:Y:S01]  /*8700*/  FFMA.FTZ R38, R29, R32, -R36 ;  /* 0x000000201d267223 */ /* 0x000fe20000010824 */
[----:B------:R-:W-:Y:S01]  /*8710*/  F2FP.F16.E4M3.UNPACK_B R29, R10.H1 ;  /* 0x0000000aff1d723e */ /* 0x000fe200030006ff */
[--C-:B------:R-:W-:Y:S01]  /*8720*/  HADD2.F32 R10, -RZ, R30.reuse.H0_H0 ;  /* 0x2000001eff0a7230 */ /* 0x100fe20000004100 */
[----:B------:R-:W-:Y:S01]  /*8730*/  F2FP.SATFINITE.E4M3.F32.PACK_AB_MERGE_C R44, R47, R44, RZ ;  /* 0x0000002c2f2c723e */ /* 0x000fe200048070ff */
[----:B------:R-:W-:Y:S01]  /*8740*/  HADD2.F32 R9, -RZ, R5.H0_H0 ;  /* 0x20000005ff097230 */ /* 0x000fe20000004100 */
[----:B------:R-:W-:Y:S01]  /*8750*/  F2FP.SATFINITE.E4M3.F32.PACK_AB_MERGE_C R47, R43, R40, R42 ;  /* 0x000000282b2f723e */ /* 0x000fe2000480702a */
[----:B------:R-:W-:Y:S01]  /*8760*/  FFMA.FTZ R40, R31, R32, R34 ;  /* 0x000000201f287223 */ /* 0x000fe20000010022 */
[----:B------:R-:W-:Y:S01]  /*8770*/  F2FP.F16.E4M3.UNPACK_B R8, R8.H1 ;  /* 0x00000008ff08723e */ /* 0x000fe200030006ff */
[--C-:B------:R-:W-:Y:S01]  /*8780*/  HADD2.F32 R31, -RZ, R29.reuse.H0_H0 ;  /* 0x2000001dff1f7230 */ /* 0x100fe20000004100 */
[----:B------:R-:W-:Y:S01]  /*8790*/  F2FP.SATFINITE.E4M3.F32.PACK_AB_MERGE_C R106, R106, R41, R44 ;  /* 0x000000296a6a723e */ /* 0x000fe2000480702c */
[----:B------:R-:W-:Y:S01]  /*87a0*/  HADD2.F32 R30, -RZ, R30.H1_H1 ;  /* 0x3000001eff1e7230 */ /* 0x000fe20000004100 */
[----:B------:R-:W-:Y:S01]  /*87b0*/  F2FP.F16.E4M3.UNPACK_B R33, R6 ;  /* 0x00000006ff21723e */ /* 0x000fe200020006ff */
[----:B------:R-:W-:-:S02]  /*87c0*/  HADD2.F32 R32, -RZ, R29.H1_H1 ;  /* 0x3000001dff207230 */ /* 0x000fc40000004100 */
[-C--:B------:R-:W-:Y:S01]  /*87d0*/  FMUL.FTZ R34, R10, R31.reuse ;  /* 0x0000001f0a227220 */ /* 0x080fe20000410000 */
[--C-:B------:R-:W-:Y:S02]  /*87e0*/  HADD2.F32 R29, -RZ, R8.reuse.H0_H0 ;  /* 0x20000008ff1d7230 */ /* 0x100fe40000004100 */
[C---:B------:R-:W-:Y:S01]  /*87f0*/  FMUL.FTZ R31, R9.reuse, R31 ;  /* 0x0000001f091f7220 */ /* 0x040fe20000410000 */
        /* <DEDUP_REMOVED lines=59> */
.L_x_1848:
[----:B------:R-:W-:Y:S05]  /*8bb0*/  BSYNC B1 ;  /* 0x0000000000017941 */ /* 0x000fea0003800000 */
.L_x_1847:
[----:B0-----:R0:W-:Y:S01]  /*8bc0*/  ST.E.128 desc[UR60][R12.64], R4 ;  /* 0x000000040c007985 */ /* 0x0011e2000c101d3c */
[----:B------:R-:W-:-:S13]  /*8bd0*/  ISETP.GE.AND P2, PT, R15, R105, PT ;  /* 0x000000690f00720c */ /* 0x000fda0003f46270 */
[----:B------:R-:W-:Y:S05]  /*8be0*/  @P2 BRA `(.L_x_1826) ;  /* 0x0000000400682947 */ /* 0x000fea0003800000 */
[----:B------:R-:W-:-:S04]  /*8bf0*/  IADD3 R14, P2, R15, R14, RZ ;  /* 0x0000000e0f0e7210 */ /* 0x000fc80007f5e0ff */
[----:B------:R-:W-:-:S05]  /*8c00*/  LEA.HI.X.SX32 R15, R15, R28, 0x1, P2 ;  /* 0x0000001c0f0f7211 */ /* 0x000fca00010f0eff */
[----:B------:R0:W-:Y:S01]  /*8c10*/  ST.E.128 desc[UR60][R14.64], R8 ;  /* 0x000000080e007985 */ /* 0x0001e2000c101d3c */
[----:B------:R-:W-:Y:S05]  /*8c20*/  BRA `(.L_x_1826) ;  /* 0x0000000400587947 */ /* 0x000fea0003800000 */
.L_x_1796:
[----:B------:R-:W-:-:S13]  /*8c30*/  ISETP.NE.AND P5, PT, R200, 0x3, PT ;  /* 0x00000003c800780c */ /* 0x000fda0003fa5270 */
[----:B------:R-:W-:Y:S05]  /*8c40*/  @!P5 BRA `(.L_x_1849) ;  /* 0x000000000004d947 */ /* 0x000fea0003800000 */
[----:B------:R-:W-:Y:S01]  /*8c50*/  BPT.TRAP 0x1 ;  /* 0x000000040000795c */ /* 0x000fe20000300000 */
.L_x_1849:
[----:B------:R-:W-:Y:S01]  /*8c60*/  IMAD R87, R195, 0x8, R17 ;  /* 0x00000008c3577824 */ /* 0x000fe200078e0211 */
[----:B------:R-:W-:Y:S01]  /*8c70*/  SHF.L.U32 R97, R201, 0x1f, RZ ;  /* 0x0000001fc9617819 */ /* 0x000fe200000006ff */
[----:B------:R-:W-:Y:S01]  /*8c80*/  BSSY B1, `(.L_x_1850) ;  /* 0x0000004000017945 */ /* 0x000fe20003800000 */
[----:B------:R-:W-:Y:S02]  /*8c90*/  SHF.R.S32.HI R94, RZ, 0x1f, R93 ;  /* 0x0000001fff5e7819 */ /* 0x000fe4000001145d */
[----:B------:R-:W0:Y:S02]  /*8ca0*/  SYNCS.PHASECHK.TRANS64.TRYWAIT P2, [R87+URZ+0x22890], R97 ;  /* 0x02289061570075a7 */ /* 0x000e24000804017f */
[----:B0-----:R-:W-:Y:S05]  /*8cb0*/  @!P2 BRA `(.L_x_1851) ;  /* 0x000002300004a947 */ /* 0x001fea0003800000 */
.L_x_2194:
[----:B------:R-:W-:Y:S05]  /*8cc0*/  BSYNC B1 ;  /* 0x0000000000017941 */ /* 0x000fea0003800000 */
.L_x_1850:
        /* <DEDUP_REMOVED lines=14> */
[----:B------:R-:W-:Y:S02]  /*8db0*/  IMAD.IADD R5, R5, 0x1, R9 ;  /* 0x0000000105057824 */ /* 0x000fe400078e0209 */
[----:B------:R-:W-:Y:S02]  /*8dc0*/  IMAD R7, R74, UR4, RZ ;  /* 0x000000044a077c24 */ /* 0x000fe4000f8e02ff */
[----:B------:R-:W-:Y:S01]  /*8dd0*/  IMAD.WIDE.U32 R4, R190, UR4, R4 ;  /* 0x00000004be047c25 */ /* 0x000fe2000f8e0004 */
[----:B------:R-:W-:-:S03]  /*8de0*/  UMOV UR4, 0xffffffff ;  /* 0xffffffff00047882 */ /* 0x000fc60000000000 */
[----:B------:R-:W-:Y:S01]  /*8df0*/  IMAD R7, R190, UR5, R7 ;  /* 0x00000005be077c24 */ /* 0x000fe2000f8e0207 */
[----:B------:R-:W-:Y:S01]  /*8e00*/  IADD3 R8, P2, R4, UR6, RZ ;  /* 0x0000000604087c10 */ /* 0x000fe2000ff5e0ff */
[----:B------:R-:W-:-:S03]  /*8e10*/  IMAD.IADD R28, R96, 0x1, -R198 ;  /* 0x00000001601c7824 */ /* 0x000fc600078e0ac6 */
[----:B------:R-:W-:Y:S02]  /*8e20*/  IADD3.X R9, R5, UR7, R7, P2, !PT ;  /* 0x0000000705097c10 */ /* 0x000fe400097fe407 */
[----:B------:R-:W-:Y:S01]  /*8e30*/  ISETP.GE.AND P2, PT, R28, 0x1, PT ;  /* 0x000000011c00780c */ /* 0x000fe20003f46270 */
[----:B------:R-:W-:-:S12]  /*8e40*/  BRA.DIV UR4, `(.L_x_1852) ;  /* 0x0000022e04b47947 */ /* 0x000fd8000b800000 */
[----:B------:R1:W2:Y:S04]  /*8e50*/  SHFL.IDX PT, R4, R9, RZ, 0x1c1f ;  /* 0x001c1fff09047589 */ /* 0x0002a800000e0000 */
[----:B------:R1:W3:Y:S02]  /*8e60*/  SHFL.IDX PT, R14, R8, RZ, 0x1c1f ;  /* 0x001c1fff080e7589 */ /* 0x0002e400000e0000 */
.L_x_2198:
        /* <DEDUP_REMOVED lines=13> */
.L_x_1854:
[----:B------:R-:W-:Y:S05]  /*8f40*/  BSYNC B1 ;  /* 0x0000000000017941 */ /* 0x000fea0003800000 */
.L_x_1853:
[----:B------:R-:W-:-:S03]  /*8f50*/  UMOV UR4, 0xffffffff ;  /* 0xffffffff00047882 */ /* 0x000fc60000000000 */
[----:B------:R-:W-:Y:S05]  /*8f60*/  BRA.DIV UR4, `(.L_x_1855) ;  /* 0x0000022e04b47947 */ /* 0x000fea000b800000 */
[----:B--2-4-:R2:W4:Y:S04]  /*8f70*/  SHFL.IDX PT, R4, R9, 0x1, 0x1c1f ;  /* 0x003c1f0009047f89 */ /* 0x01452800000e0000 */
[----:B---3--:R2:W3:Y:S02]  /*8f80*/  SHFL.IDX PT, R14, R8, 0x1, 0x1c1f ;  /* 0x003c1f00080e7f89 */ /* 0x0084e400000e0000 */
.L_x_2202:
        /* <DEDUP_REMOVED lines=8> */
[----:B------:R-:W-:-:S05]  /*9010*/  @!P3 IADD3 R14, P4, R23, R14, RZ ;  /* 0x0000000e170eb210 */ /* 0x000fca0007f9e0ff */
[----:B------:R-:W-:Y:S02]  /*9020*/  @!P3 IMAD.X R15, R4, 0x1, R197, P4 ;  /* 0x00000001040fb824 */ /* 0x000fe400020e06c5 */
[----:B------:R-:W3:Y:S04]  /*9030*/  @!P2 LDS.128 R4, [R91+0x1a400] ;  /* 0x01a400005b04a984 */ /* 0x000ee80000000c00 */
[----:B---3--:R-:W-:Y:S04]  /*9040*/  @!P2 ST.E.128 desc[UR60][R10.64], R4 ;  /* 0x000000040a00a985 */ /* 0x008fe8000c101d3c */
[----:B------:R-:W3:Y:S04]  /*9050*/  @!P3 LDS.128 R4, [R90+0x1a400] ;  /* 0x01a400005a04b984 */ /* 0x000ee80000000c00 */
[----:B---3--:R3:W-:Y:S02]  /*9060*/  @!P3 ST.E.128 desc[UR60][R14.64], R4 ;  /* 0x000000040e00b985 */ /* 0x0087e4000c101d3c */
.L_x_1857:
[----:B------:R-:W-:Y:S05]  /*9070*/  BSYNC B1 ;  /* 0x0000000000017941 */ /* 0x000fea0003800000 */
.L_x_1856:
[----:B------:R-:W-:-:S03]  /*9080*/  UMOV UR4, 0xffffffff ;  /* 0xffffffff00047882 */ /* 0x000fc60000000000 */
[----:B------:R-:W-:Y:S05]  /*9090*/  BRA.DIV UR4, `(.L_x_1858) ;  /* 0x0000022e04b07947 */ /* 0x000fea000b800000 */
[----:B---34-:R3:W4:Y:S04]  /*90a0*/  SHFL.IDX PT, R4, R9, 0x2, 0x1c1f ;  /* 0x005c1f0009047f89 */ /* 0x01872800000e0000 */
[----:B------:R3:W0:Y:S02]  /*90b0*/  SHFL.IDX PT, R14, R8, 0x2, 0x1c1f ;  /* 0x005c1f00080e7f89 */ /* 0x00062400000e0000 */
.L_x_2206:
        /* <DEDUP_REMOVED lines=13> */
.L_x_1826:
[----:B------:R-:W-:Y:S05]  /*9190*/  BSYNC B0 ;  /* 0x0000000000007941 */ /* 0x000fea0003800000 */
.L_x_1795:
[----:B0---4-:R-:W0:Y:S01]  /*91a0*/  S2R R4, SR_TID.X ;  /* 0x0000000000047919 */ /* 0x011e220000002100 */
[----:B------:R-:W-:Y:S01]  /*91b0*/  @!PT LDS RZ, [RZ] ;  /* 0x00000000fffff984 */ /* 0x000fe20000000800 */
[----:B------:R-:W-:Y:S01]  /*91c0*/  @!PT LDS RZ, [RZ] ;  /* 0x00000000fffff984 */ /* 0x000fe20000000800 */
[----:B------:R-:W-:Y:S01]  /*91d0*/  @!PT LDS RZ, [RZ] ;  /* 0x00000000fffff984 */ /* 0x000fe20000000800 */
[----:B------:R-:W-:Y:S01]  /*91e0*/  @!PT LDS RZ, [RZ] ;  /* 0x00000000fffff984 */ /* 0x000fe20000000800 */
[----:B------:R4:W-:Y:S06]  /*91f0*/  MEMBAR.ALL.CTA ;  /* 0x0000000000007992 */ /* 0x0009ec0000008000 */
[----:B----4-:R-:W4:Y:S01]  /*9200*/  FENCE.VIEW.ASYNC.S ;  /* 0x00000000000073c6 */ /* 0x010f220000000000 */
[----:B------:R-:W-:Y:S05]  /*9210*/  WARPSYNC.ALL ;  /* 0x0000000000007948 */ /* 0x000fea0003800000 */
[----:B------:R-:W-:Y:S01]  /*9220*/  BSSY B0, `(.L_x_1859) ;  /* 0x0000008000007945 */ /* 0x000fe20003800000 */
[----:B----4-:R4:W-:Y:S01]  /*9230*/  BAR.SYNC.DEFER_BLOCKING R73, 0x80 ;  /* 0x000200490000751d */ /* 0x0109e20000010000 */
[----:B0-----:R-:W-:-:S13]  /*9240*/  LOP3.LUT P2, RZ, R4, 0x7f, RZ, 0xc0, !PT ;  /* 0x0000007f04ff7812 */ /* 0x001fda000784c0ff */
[----:B------:R-:W-:-:S05]  /*9250*/  @!P2 VIADD R4, R87, 0x228a0 ;  /* 0x000228a05704a836 */ /* 0x000fca0000000000 */
[----:B------:R-:W-:-:S04]  /*9260*/  @!P2 PRMT R4, RZ, 0x654, R4 ;  /* 0x00000654ff04a816 */ /* 0x000fc80000000004 */
[----:B------:R4:W-:Y:S01]  /*9270*/  @!P2 SYNCS.ARRIVE.TRANS64.RED.A1T0 RZ, [R4+URZ], RZ ;  /* 0x000000ff04ffa9a7 */ /* 0x0009e2000810043f */
[----:B------:R-:W-:Y:S05]  /*9280*/  @!P5 BRA `(.L_x_1860) ;  /* 0x000000000004d947 */ /* 0x000fea0003800000 */
[----:B------:R-:W-:Y:S01]  /*9290*/  BPT.TRAP 0x1 ;  /* 0x000000040000795c */ /* 0x000fe20000300000 */
.L_x_1860:
[----:B------:R-:W-:Y:S05]  /*92a0*/  BSYNC B0 ;  /* 0x0000000000007941 */ /* 0x000fea0003800000 */
.L_x_1859:
[----:B------:R-:W0:Y:S01]  /*92b0*/  SYNCS.PHASECHK.TRANS64.TRYWAIT P3, [R87+URZ+0x228b0], R97 ;  /* 0x0228b061570075a7 */ /* 0x000e22000806017f */
[----:B------:R-:W-:Y:S04]  /*92c0*/  BSSY B0, `(.L_x_1861) ;  /* 0x0000002000007945 */ /* 0x000fe80003800000 */
[----:B0-----:R-:W-:Y:S05]  /*92d0*/  @!P3 BRA `(.L_x_1862) ;  /* 0x0000022c0068b947 */ /* 0x001fea0003800000 */
.L_x_2207:
[----:B------:R-:W-:Y:S05]  /*92e0*/  BSYNC B0 ;  /* 0x0000000000007941 */ /* 0x000fea0003800000 */
.L_x_1861:
[----:B------:R-:W-:Y:S01]  /*92f0*/  ULDC.64 UR4, c[0x0][0x328] ;  /* 0x0000ca0000047ab9 */ /* 0x000fe20000000a00 */
[----:B------:R-:W-:Y:S01]  /*9300*/  ULDC.64 UR6, c[0x0][0x318] ;  /* 0x0000c60000067ab9 */ /* 0x000fe20000000a00 */
[----:B------:R-:W-:Y:S01]  /*9310*/  IMAD R94, R94, UR4, RZ ;  /* 0x000000045e5e7c24 */ /* 0x000fe2000f8e02ff */
[----:B------:R-:W-:Y:S01]  /*9320*/  BSSY B0, `(.L_x_1863) ;  /* 0x000001f000007945 */ /* 0x000fe20003800000 */
[----:B----4-:R-:W-:-:S04]  /*9330*/  IMAD.WIDE.U32 R4, R93, UR4, RZ ;  /* 0x000000045d047c25 */ /* 0x010fc8000f8e00ff */
[----:B------:R-:W-:Y:S01]  /*9340*/  IMAD R93, R93, UR5, R94 ;  /* 0x000000055d5d7c24 */ /* 0x000fe2000f8e025e */
[----:B------:R-:W-:Y:S01]  /*9350*/  ULDC.64 UR4, c[0x0][0x338] ;  /* 0x0000ce0000047ab9 */ /* 0x000fe20000000a00 */
[----:B------:R-:W-:Y:S02]  /*9360*/  IMAD.IADD R96, R96, 0x1, -R198 ;  /* 0x0000000160607824 */ /* 0x000fe400078e0ac6 */
[----:B------:R-:W-:Y:S02]  /*9370*/  IMAD R95, R95, UR4, RZ ;  /* 0x000000045f5f7c24 */ /* 0x000fe4000f8e02ff */
[----:B------:R-:W-:Y:S02]  /*9380*/  IMAD.IADD R5, R5, 0x1, R93 ;  /* 0x0000000105057824 */ /* 0x000fe400078e025d */
[C---:B------:R-:W-:Y:S02]  /*9390*/  IMAD R95, R92.reuse, UR5, R95 ;  /* 0x000000055c5f7c24 */ /* 0x040fe4000f8e025f */
[----:B------:R-:W-:Y:S01]  /*93a0*/  IMAD.WIDE.U32 R92, R92, UR4, R4 ;  /* 0x000000045c5c7c25 */ /* 0x000fe2000f8e0004 */
[----:B------:R-:W-:-:S03]  /*93b0*/  ULDC.64 UR4, c[0x0][0x330] ;  /* 0x0000cc0000047ab9 */ /* 0x000fc60000000a00 */
[----:B------:R-:W-:Y:S02]  /*93c0*/  IMAD.IADD R93, R93, 0x1, R95 ;  /* 0x000000015d5d7824 */ /* 0x000fe400078e025f */
        /* <DEDUP_REMOVED lines=8> */
[----:B------:R-:W-:Y:S05]  /*9450*/  @!P3 BRA `(.L_x_1864) ;  /* 0x00000000002cb947 */ /* 0x000fea0003800000 */
[----:B------:R-:W-:Y:S02]  /*9460*/  ULDC UR4, c[0x0][0x2f4] ;  /* 0x0000bd0000047ab9 */ /* 0x000fe40000000800 */
[----:B------:R-:W-:-:S13]  /*9470*/  ISETP.GE.AND P3, PT, R18, UR4, PT ;  /* 0x0000000412007c0c */ /* 0x000fda000bf66270 */
[----:B-1234-:R-:W-:-:S05]  /*9480*/  @!P3 IADD3 R8, P4, R18, R10, RZ ;  /* 0x0000000a1208b210 */ /* 0x01efca0007f9e0ff */
        /* <DEDUP_REMOVED lines=8> */
.L_x_1864:
[----:B------:R-:W-:Y:S05]  /*9510*/  BSYNC B0 ;  /* 0x0000000000007941 */ /* 0x000fea0003800000 */
.L_x_1863:
[----:B------:R-:W-:Y:S01]  /*9520*/  ISETP.GE.AND P3, PT, R96, 0x41, PT ;  /* 0x000000416000780c */ /* 0x000fe20003f66270 */
[----:B0-----:R0:W0:Y:S01]  /*9530*/  SHFL.IDX PT, R4, R13, 0x1, 0x1c1f ;  /* 0x003c1f000d047f89 */ /* 0x00102200000e0000 */
[----:B------:R-:W-:Y:S03]  /*9540*/  BSSY B0, `(.L_x_1865) ;  /* 0x000000e000007945 */ /* 0x000fe60003800000 */
[----:B----4-:R4:W0:Y:S08]  /*9550*/  SHFL.IDX PT, R10, R12, 0x1, 0x1c1f ;  /* 0x003c1f000c0a7f89 */ /* 0x01083000000e0000 */
[----:B----4-:R-:W-:Y:S05]  /*9560*/  @!P3 BRA `(.L_x_1866) ;  /* 0x00000000002cb947 */ /* 0x010fea0003800000 */
[----:B------:R-:W-:Y:S02]  /*9570*/  ULDC UR4, c[0x0][0x2f4] ;  /* 0x0000bd0000047ab9 */ /* 0x000fe40000000800 */
[----:B------:R-:W-:-:S13]  /*9580*/  ISETP.GE.AND P3, PT, R18, UR4, PT ;  /* 0x0000000412007c0c */ /* 0x000fda000bf66270 */
[----:B0123--:R-:W-:-:S05]  /*9590*/  @!P3 IADD3 R8, P4, R18, R10, RZ ;  /* 0x0000000a1208b210 */ /* 0x00ffca0007f9e0ff */
[----:B------:R-:W-:Y:S01]  /*95a0*/  @!P3 IMAD.X R9, R4, 0x1, R19, P4 ;  /* 0x000000010409b824 */ /* 0x000fe200020e0613 */
[----:B------:R-:W-:-:S13]  /*95b0*/  ISETP.GE.AND P4, PT, R23, UR4, PT ;  /* 0x0000000417007c0c */ /* 0x000fda000bf86270 */
[----:B------:R-:W-:-:S05]  /*95c0*/  @!P4 IADD3 R10, P5, R23, R10, RZ ;  /* 0x0000000a170ac210 */ /* 0x000fca0007fbe0ff */
[----:B------:R-:W-:Y:S02]  /*95d0*/  @!P4 IMAD.X R11, R4, 0x1, R197, P5 ;  /* 0x00000001040bc824 */ /* 0x000fe400028e06c5 */
[----:B------:R-:W0:Y:S04]  /*95e0*/  @!P3 LDS.128 R4, [R91+0xc400] ;  /* 0x00c400005b04b984 */ /* 0x000e280000000c00 */
[----:B0-----:R-:W-:Y:S04]  /*95f0*/  @!P3 ST.E.128 desc[UR60][R8.64], R4 ;  /* 0x000000040800b985 */ /* 0x001fe8000c101d3c */
[----:B------:R-:W0:Y:S04]  /*9600*/  @!P4 LDS.128 R4, [R90+0xc400] ;  /* 0x00c400005a04c984 */ /* 0x000e280000000c00 */
[----:B0-----:R4:W-:Y:S02]  /*9610*/  @!P4 ST.E.128 desc[UR60][R10.64], R4 ;  /* 0x000000040a00c985 */ /* 0x0019e4000c101d3c */
.L_x_1866:
[----:B------:R-:W-:Y:S05]  /*9620*/  BSYNC B0 ;  /* 0x0000000000007941 */ /* 0x000fea0003800000 */
.L_x_1865:
[----:B------:R-:W-:Y:S01]  /*9630*/  ISETP.GE.AND P3, PT, R96, 0x81, PT ;  /* 0x000000816000780c */ /* 0x000fe20003f66270 */
[----:B0-----:R-:W0:Y:S01]  /*9640*/  SHFL.IDX PT, R13, R13, 0x2, 0x1c1f ;  /* 0x005c1f000d0d7f89 */ /* 0x001e2200000e0000 */
[----:B------:R-:W-:Y:S03]  /*9650*/  BSSY B0, `(.L_x_1867) ;  /* 0x000000e000007945 */ /* 0x000fe60003800000 */
[----:B----4-:R4:W0:Y:S08]  /*9660*/  SHFL.IDX PT, R10, R12, 0x2, 0x1c1f ;  /* 0x005c1f000c0a7f89 */ /* 0x01083000000e0000 */
[----:B----4-:R-:W-:Y:S05]  /*9670*/  @!P3 BRA `(.L_x_1868) ;  /* 0x00000000002cb947 */ /* 0x010fea0003800000 */
[----:B------:R-:W-:Y:S02]  /*9680*/  ULDC UR4, c[0x0][0x2f4] ;  /* 0x0000bd0000047ab9 */ /* 0x000fe40000000800 */
[----:B------:R-:W-:-:S13]  /*9690*/  ISETP.GE.AND P3, PT, R18, UR4, PT ;  /* 0x0000000412007c0c */ /* 0x000fda000bf66270 */
[----:B------:R-:W4:Y:S01]  /*96a0*/  @!P3 LDS.128 R4, [R91+0xe400] ;  /* 0x00e400005b04b984 */ /* 0x000f220000000c00 */
[----:B0123--:R-:W-:-:S05]  /*96b0*/  @!P3 IADD3 R8, P4, R18, R10, RZ ;  /* 0x0000000a1208b210 */ /* 0x00ffca0007f9e0ff */
[----:B------:R-:W-:Y:S01]  /*96c0*/  @!P3 IMAD.X R9, R13, 0x1, R19, P4 ;  /* 0x000000010d09b824 */ /* 0x000fe200020e0613 */
[----:B------:R-:W-:-:S13]  /*96d0*/  ISETP.GE.AND P4, PT, R23, UR4, PT ;  /* 0x0000000417007c0c */ /* 0x000fda000bf86270 */
[----:B------:R-:W-:-:S05]  /*96e0*/  @!P4 IADD3 R10, P5, R23, R10, RZ ;  /* 0x0000000a170ac210 */ /* 0x000fca0007fbe0ff */
[----:B------:R-:W-:Y:S01]  /*96f0*/  @!P4 IMAD.X R11, R13, 0x1, R197, P5 ;  /* 0x000000010d0bc824 */ /* 0x000fe200028e06c5 */
[----:B----4-:R-:W-:Y:S04]  /*9700*/  @!P3 ST.E.128 desc[UR60][R8.64], R4 ;  /* 0x000000040800b985 */ /* 0x010fe8000c101d3c */
[----:B------:R-:W0:Y:S04]  /*9710*/  @!P4 LDS.128 R4, [R90+0xe400] ;  /* 0x00e400005a04c984 */ /* 0x000e280000000c00 */
[----:B0-----:R4:W-:Y:S02]  /*9720*/  @!P4 ST.E.128 desc[UR60][R10.64], R4 ;  /* 0x000000040a00c985 */ /* 0x0019e4000c101d3c */
.L_x_1868:
[----:B------:R-:W-:Y:S05]  /*9730*/  BSYNC B0 ;  /* 0x0000000000007941 */ /* 0x000fea0003800000 */
.L_x_1867:
[----:B------:R-:W-:Y:S01]  /*9740*/  @!PT LDS RZ, [RZ] ;  /* 0x00000000fffff984 */ /* 0x000fe20000000800 */
[----:B------:R-:W-:Y:S01]  /*9750*/  @!PT LDS RZ, [RZ] ;  /* 0x00000000fffff984 */ /* 0x000fe20000000800 */
[----:B------:R-:W-:Y:S01]  /*9760*/  @!PT LDS RZ, [RZ] ;  /* 0x00000000fffff984 */ /* 0x000fe20000000800 */
[----:B------:R-:W-:Y:S01]  /*9770*/  @!PT LDS RZ, [RZ] ;  /* 0x00000000fffff984 */ /* 0x000fe20000000800 */
[----:B------:R5:W-:Y:S06]  /*9780*/  MEMBAR.ALL.CTA ;  /* 0x0000000000007992 */ /* 0x000bec0000008000 */
[----:B-----5:R-:W5:Y:S01]  /*9790*/  FENCE.VIEW.ASYNC.S ;  /* 0x00000000000073c6 */ /* 0x020f620000000000 */
[----:B-1----:R-:W-:Y:S01]  /*97a0*/  @!P2 VIADD R87, R87, 0x228c0 ;  /* 0x000228c05757a836 */ /* 0x002fe20000000000 */
[----:B-----5:R1:W-:Y:S01]  /*97b0*/  BAR.SYNC.DEFER_BLOCKING R73, 0x80 ;  /* 0x000200490000751d */ /* 0x0203e20000010000 */
[----:B------:R-:W-:Y:S01]  /*97c0*/  ISETP.NE.AND P3, PT, R89, RZ, PT ;  /* 0x000000ff5900720c */ /* 0x000fe20003f65270 */
[----:B------:R-:W-:-:S02]  /*97d0*/  VIADD R195, R195, 0x1 ;  /* 0x00000001c3c37836 */ /* 0x000fc40000000000 */
[----:B------:R-:W-:-:S04]  /*97e0*/  @!P2 PRMT R87, RZ, 0x654, R87 ;  /* 0x00000654ff57a816 */ /* 0x000fc80000000057 */
[----:B------:R1:W-:Y:S01]  /*97f0*/  @!P2 SYNCS.ARRIVE.TRANS64.RED.A1T0 RZ, [R87+URZ], RZ ;  /* 0x000000ff57ffa9a7 */ /* 0x0003e2000810043f */
[----:B------:R-:W-:-:S04]  /*9800*/  ISETP.NE.AND P2, PT, R195, 0x2, PT ;  /* 0x00000002c300780c */ /* 0x000fc80003f45270 */
[----:B----4-:R-:W-:Y:S02]  /*9810*/  SEL R4, RZ, 0x1, P2 ;  /* 0x00000001ff047807 */ /* 0x010fe40001000000 */
[----:B------:R-:W-:Y:S02]  /*9820*/  SEL R195, R195, RZ, P2 ;  /* 0x000000ffc3c37207 */ /* 0x000fe40001000000 */
[----:B------:R-:W-:Y:S01]  /*9830*/  LOP3.LUT R201, R201, R4, RZ, 0x3c, !PT ;  /* 0x00000004c9c97212 */ /* 0x000fe200078e3cff */
[----:B-1----:R-:W-:Y:S06]  /*9840*/  @P3 BRA `(.L_x_1869) ;  /* 0xffffff88009c3947 */ /* 0x002fec000383ffff */
[----:B------:R-:W1:Y:S01]  /*9850*/  S2R R5, SR_TID.X ;  /* 0x0000000000057919 */ /* 0x000e620000002100 */
[----:B------:R-:W-:Y:S02]  /*9860*/  PLOP3.LUT P0, PT, PT, PT, PT, 0x8, 0x0 ;  /* 0x000000000000781c */ /* 0x000fe40003f0e170 */
[----:B-1----:R-:W-:-:S04]  /*9870*/  SHF.R.U32.HI R5, RZ, 0x7, R5 ;  /* 0x00000007ff057819 */ /* 0x002fc80000011605 */
[----:B------:R-:W-:-:S13]  /*9880*/  ISETP.NE.AND P3, PT, R5, 0x1, PT ;  /* 0x000000010500780c */ /* 0x000fda0003f65270 */
[----:B------:R-:W-:Y:S06]  /*9890*/  @!P3 BAR.ARV 0x9, 0x100 ;  /* 0x024400000000bb1d */ /* 0x000fec0000002000 */
.L_x_1790:
[----:B------:R-:W-:Y:S05]  /*98a0*/  @P0 BRA `(.L_x_1870) ;  /* 0x00000000000c0947 */ /* 0x000fea0003800000 */
[----:B------:R-:W1:Y:S01]  /*98b0*/  FENCE.VIEW.ASYNC.G ;  /* 0x00000000000073c6 */ /* 0x000e620000000100 */
[----:B------:R-:W-:Y:S05]  /*98c0*/  WARPSYNC.ALL ;  /* 0x0000000000007948 */ /* 0x000fea0003800000 */
[----:B-1----:R-:W-:Y:S06]  /*98d0*/  BAR.ARV 0xc, 0x180 ;  /* 0x0306000000007b1d */ /* 0x002fec0000002000 */
.L_x_1870:
[----:B------:R-:W-:Y:S01]  /*98e0*/  ULDC.64 UR6, c[0x0][0x998] ;  /* 0x0002660000067ab9 */ /* 0x000fe20000000a00 */
[----:B------:R-:W-:Y:S01]  /*98f0*/  ULDC.64 UR4, c[0x0][0x990] ;  /* 0x0002640000047ab9 */ /* 0x000fe20000000a00 */
[----:B------:R-:W-:Y:S02]  /*9900*/  ISETP.NE.U32.AND P1, PT, RZ, UR6, PT ;  /* 0x00000006ff007c0c */ /* 0x000fe4000bf25070 */
[----:B------:R-:W-:Y:S02]  /*9910*/  ISETP.NE.U32.AND P0, PT, RZ, UR4, PT ;  /* 0x00000004ff007c0c */ /* 0x000fe4000bf05070 */
[----:B------:R-:W-:Y:S02]  /*9920*/  ISETP.NE.AND.EX P1, PT, RZ, UR7, PT, P1 ;  /* 0x00000007ff007c0c */ /* 0x000fe4000bf25310 */
[----:B------:R-:W-:-:S11]  /*9930*/  ISETP.NE.AND.EX P0, PT, RZ, UR5, PT, P0 ;  /* 0x00000005ff007c0c */ /* 0x000fd6000bf05300 */
[----:B--23--:R-:W1:Y:S01]  /*9940*/  @P1 LDC.64 R8, c[0x0][0x9b8] ;  /* 0x00026e00ff081b82 */ /* 0x00ce620000000a00 */
[--C-:B------:R-:W-:Y:S02]  /*9950*/  @P1 SHF.R.S32.HI R5, RZ, 0x1f, R191.reuse ;  /* 0x0000001fff051819 */ /* 0x100fe400000114bf */
[----:B------:R-:W-:Y:S02]  /*9960*/  @P0 SHF.R.S32.HI R3, RZ, 0x1f, R191 ;  /* 0x0000001fff030819 */ /* 0x000fe400000114bf */
[----:B------:R-:W-:-:S03]  /*9970*/  @P1 SHF.R.S32.HI R15, RZ, 0x1f, R190 ;  /* 0x0000001fff0f1819 */ /* 0x000fc600000114be */
[----:B------:R-:W2:Y:S08]  /*9980*/  @P0 LDC.64 R6, c[0x0][0x9a8] ;  /* 0x00026a00ff060b82 */ /* 0x000eb00000000a00 */
[----:B0-----:R-:W0:Y:S08]  /*9990*/  @P1 LDC.64 R10, c[0x0][0x9c0] ;  /* 0x00027000ff0a1b82 */ /* 0x001e300000000a00 */
[----:B------:R-:W3:Y:S01]  /*99a0*/  @P0 LDC.64 R12, c[0x0][0x9b0] ;  /* 0x00026c00ff0c0b82 */ /* 0x000ee20000000a00 */
[----:B-1----:R-:W-:-:S02]  /*99b0*/  @P1 IMAD R2, R5, R8, RZ ;  /* 0x0000000805021224 */ /* 0x002fc400078e02ff */
[----:B------:R-:W-:-:S04]  /*99c0*/  @P1 IMAD.WIDE.U32 R4, R191, R8, RZ ;  /* 0x00000008bf041225 */ /* 0x000fc800078e00ff */
[----:B------:R-:W-:Y:S02]  /*99d0*/  @P1 IMAD R9, R191, R9, R2 ;  /* 0x00000009bf091224 */ /* 0x000fe400078e0202 */
[-C--:B--2---:R-:W-:Y:S02]  /*99e0*/  @P0 IMAD R0, R3, R6.reuse, RZ ;  /* 0x0000000603000224 */ /* 0x084fe400078e02ff */
[----:B------:R-:W-:Y:S01]  /*99f0*/  @P1 IMAD.IADD R5, R5, 0x1, R9 ;  /* 0x0000000105051824 */ /* 0x000fe200078e0209 */
[----:B------:R-:W-:Y:S01]  /*9a00*/  @P0 SHF.R.S32.HI R9, RZ, 0x1f, R190 ;  /* 0x0000001fff090819 */ /* 0x000fe200000114be */
[C---:B------:R-:W-:Y:S02]  /*9a10*/  @P0 IMAD R7, R191.reuse, R7, R0 ;  /* 0x00000007bf070224 */ /* 0x040fe400078e0200 */
[----:B------:R-:W-:-:S04]  /*9a20*/  @P0 IMAD.WIDE.U32 R2, R191, R6, RZ ;  /* 0x00000006bf020225 */ /* 0x000fc800078e00ff */
[----:B0-----:R-:W-:Y:S02]  /*9a30*/  @P1 IMAD R6, R15, R10, RZ ;  /* 0x0000000a0f061224 */ /* 0x001fe400078e02ff */
[----:B------:R-:W-:Y:S02]  /*9a40*/  @P0 IMAD.IADD R3, R3, 0x1, R7 ;  /* 0x0000000103030824 */ /* 0x000fe400078e0207 */
[C---:B------:R-:W-:Y:S02]  /*9a50*/  @P1 IMAD R11, R190.reuse, R11, R6 ;  /* 0x0000000bbe0b1224 */ /* 0x040fe400078e0206 */
[----:B---3--:R-:W-:Y:S02]  /*9a60*/  @P0 IMAD R0, R9, R12, RZ ;  /* 0x0000000c09000224 */ /* 0x008fe400078e02ff */
[----:B------:R-:W-:-:S04]  /*9a70*/  @P1 IMAD.WIDE.U32 R6, R190, R10, R4 ;  /* 0x0000000abe061225 */ /* 0x000fc800078e0004 */
[----:B------:R-:W-:Y:S01]  /*9a80*/  @P0 IMAD R9, R190, R13, R0 ;  /* 0x0000000dbe090224 */ /* 0x000fe200078e0200 */
[----:B------:R-:W-:Y:S01]  /*9a90*/  @P1 LEA R8, P3, R6, UR6, 0x2 ;  /* 0x0000000606081c11 */ /* 0x000fe2000f8610ff */
[----:B------:R-:W-:-:S04]  /*9aa0*/  @P0 IMAD.WIDE.U32 R2, R190, R12, R2 ;  /* 0x0000000cbe020225 */ /* 0x000fc800078e0002 */
[----:B------:R-:W-:Y:S01]  /*9ab0*/  @P1 IMAD.IADD R5, R7, 0x1, R11 ;  /* 0x0000000107051824 */ /* 0x000fe200078e020b */
[----:B------:R-:W-:Y:S01]  /*9ac0*/  @P0 LEA R4, P2, R2, UR4, 0x2 ;  /* 0x0000000402040c11 */ /* 0x000fe2000f8410ff */
[----:B------:R-:W-:Y:S01]  /*9ad0*/  @P0 IMAD.IADD R3, R3, 0x1, R9 ;  /* 0x0000000103030824 */ /* 0x000fe200078e0209 */
[----:B------:R-:W0:Y:S01]  /*9ae0*/  LDC.64 R10, c[0x0][0x9e0] ;  /* 0x00027800ff0a7b82 */ /* 0x000e220000000a00 */
[----:B------:R-:W-:Y:S01]  /*9af0*/  IMAD.MOV.U32 R0, RZ, RZ, 0x3f800000 ;  /* 0x3f800000ff007424 */ /* 0x000fe200078e00ff */
[----:B------:R-:W-:Y:S01]  /*9b00*/  @P1 LEA.HI.X R9, R6, UR7, R5, 0x2, P3 ;  /* 0x0000000706091c11 */ /* 0x000fe200098f1405 */
[----:B------:R-:W-:Y:S01]  /*9b10*/  ULDC UR4, c[0x0][0x988] ;  /* 0x0002620000047ab9 */ /* 0x000fe20000000800 */
[----:B------:R-:W-:Y:S01]  /*9b20*/  @P0 LEA.HI.X R5, R2, UR5, R3, 0x2, P2 ;  /* 0x0000000502050c11 */ /* 0x000fe200090f1403 */
[----:B------:R-:W-:Y:S02]  /*9b30*/  IMAD.MOV.U32 R3, RZ, RZ, 0x3f800000 ;  /* 0x3f800000ff037424 */ /* 0x000fe400078e00ff */
[----:B------:R-:W2:Y:S01]  /*9b40*/  @P1 LDG.E R0, desc[UR60][R8.64] ;  /* 0x0000003c08001981 */ /* 0x000ea2000c1e1900 */
[----:B------:R-:W1:Y:S03]  /*9b50*/  LDC R2, c[0x0][0x448] ;  /* 0x00011200ff027b82 */ /* 0x000e660000000800 */
[----:B------:R3:W2:Y:S01]  /*9b60*/  @P0 LDG.E R3, desc[UR60][R4.64] ;  /* 0x0000003c04030981 */ /* 0x0006a2000c1e1900 */
[----:B0-----:R-:W-:-:S02]  /*9b70*/  ISETP.GE.AND P2, PT, R11, 0x1, PT ;  /* 0x000000010b00780c */ /* 0x001fc40003f46270 */
[----:B-1----:R-:W-:Y:S01]  /*9b80*/  ISETP.NE.AND P1, PT, R2, 0x1, PT ;  /* 0x000000010200780c */ /* 0x002fe20003f25270 */
[----:B------:R-:W-:-:S12]  /*9b90*/  VIADD R2, R202, 0x7f ;  /* 0x0000007fca027836 */ /* 0x000fd80000000000 */
[----:B------:R-:W0:Y:S08]  /*9ba0*/  @P1 LDC R7, c[0x0][0x44c] ;  /* 0x00011300ff071b82 */ /* 0x000e300000000800 */
[----:B------:R-:W1:Y:S01]  /*9bb0*/  @P1 LDC R6, c[0x0][0x450] ;  /* 0x00011400ff061b82 */ /* 0x000e620000000800 */
[----:B0-----:R-:W-:-:S05]  /*9bc0*/  @P1 IMAD.HI.U32 R7, R2, R7, RZ ;  /* 0x0000000702071227 */ /* 0x001fca00078e00ff */
[----:B-1----:R-:W-:Y:S02]  /*9bd0*/  @P1 SHF.R.U32.HI R2, RZ, R6, R7 ;  /* 0x00000006ff021219 */ /* 0x002fe40000011607 */
[----:B------:R-:W-:-:S05]  /*9be0*/  IADD3 R7, R189, 0x1, -R188 ;  /* 0x00000001bd077810 */ /* 0x000fca0007ffe8bc */
[----:B---3--:R-:W-:Y:S02]  /*9bf0*/  IMAD.IADD R5, R7, 0x1, R2 ;  /* 0x0000000107057824 */ /* 0x008fe400078e0202 */
[----:B--2---:R-:W-:Y:S02]  /*9c00*/  FMUL.FTZ R0, R3, R0 ;  /* 0x0000000003007220 */ /* 0x004fe40000410000 */
[----:B------:R-:W-:Y:S02]  /*9c10*/  IMAD.IADD R3, R5, 0x1, R10 ;  /* 0x0000000105037824 */ /* 0x000fe400078e020a */
[----:B------:R-:W-:Y:S01]  /*9c20*/  FMUL.FTZ R2, R0, UR4 ;  /* 0x0000000400027c20 */ /* 0x000fe20008410000 */
        /* <DEDUP_REMOVED lines=12> */
.L_x_1873:
[----:B------:R-:W-:-:S13]  /*9cf0*/  ISETP.NE.AND P0, PT, R11, 0x1, PT ;  /* 0x000000010b00780c */ /* 0x000fda0003f05270 */
[----:B------:R-:W0:Y:S02]  /*9d00*/  @P0 LDC.64 R4, c[0x0][0x9e8] ;  /* 0x00027a00ff040b82 */ /* 0x000e240000000a00 */
[----:B0-----:R-:W-:-:S05]  /*9d10*/  @P0 IMAD.HI.U32 R4, R0, R4, RZ ;  /* 0x0000000400040227 */ /* 0x001fca00078e00ff */
[----:B------:R-:W-:-:S07]  /*9d20*/  @P0 SHF.R.U32.HI R0, RZ, R5, R4 ;  /* 0x00000005ff000219 */ /* 0x000fce0000011604 */
.L_x_1874:
[----:B------:R-:W-:Y:S05]  /*9d30*/  BSYNC B0 ;  /* 0x0000000000007941 */ /* 0x000fea0003800000 */
.L_x_1872:
[----:B------:R-:W-:-:S05]  /*9d40*/  IMAD R0, R0, R11, R11 ;  /* 0x0000000b00007224 */ /* 0x000fca00078e020b */
[----:B------:R-:W-:-:S07]  /*9d50*/  VIMNMX R3, R3, R0, PT ;  /* 0x0000000003037248 */ /* 0x000fce0003fe0100 */
.L_x_1871:
[----:B------:R-:W0:Y:S01]  /*9d60*/  @P1 LDC R5, c[0x0][0x44c] ;  /* 0x00011300ff051b82 */ /* 0x000e220000000800 */
[----:B------:R-:W-:Y:S01]  /*9d70*/  VIADD R3, R3, 0x9f ;  /* 0x0000009f03037836 */ /* 0x000fe20000000000 */
[----:B------:R-:W-:-:S03]  /*9d80*/  ULDC UR4, c[0x0][0x9dc] ;  /* 0x0002770000047ab9 */ /* 0x000fc60000000800 */
[----:B------:R-:W-:-:S03]  /*9d90*/  IMAD.HI R3, R3, 0x66666667, RZ ;  /* 0x6666666703037827 */ /* 0x000fc600078e02ff */
[----:B------:R-:W1:Y:S02]  /*9da0*/  @P1 LDC R7, c[0x0][0x450] ;  /* 0x00011400ff071b82 */ /* 0x000e640000000800 */
[----:B------:R-:W-:-:S04]  /*9db0*/  SHF.R.U32.HI R0, RZ, 0x1f, R3 ;  /* 0x0000001fff007819 */ /* 0x000fc80000011603 */
[----:B------:R-:W-:-:S04]  /*9dc0*/  LEA.HI.SX32 R0, R3, R0, 0x1a ;  /* 0x0000000003007211 */ /* 0x000fc800078fd2ff */
[----:B------:R-:W-:Y:S01]  /*9dd0*/  VIMNMX R108, R25, R0, PT ;  /* 0x00000000196c7248 */ /* 0x000fe20003fe0100 */
        /* <DEDUP_REMOVED lines=16> */
.L_x_1877:
[----:B------:R-:W-:-:S13]  /*9ee0*/  ISETP.NE.AND P0, PT, R11, 0x1, PT ;  /* 0x000000010b00780c */ /* 0x000fda0003f05270 */
[----:B------:R-:W0:Y:S02]  /*9ef0*/  @P0 LDC.64 R4, c[0x0][0x9e8] ;  /* 0x00027a00ff040b82 */ /* 0x000e240000000a00 */
[----:B0-----:R-:W-:-:S05]  /*9f00*/  @P0 IMAD.HI.U32 R4, R3, R4, RZ ;  /* 0x0000000403040227 */ /* 0x001fca00078e00ff */
[----:B------:R-:W-:-:S07]  /*9f10*/  @P0 SHF.R.U32.HI R3, RZ, R5, R4 ;  /* 0x00000005ff030219 */ /* 0x000fce0000011604 */
.L_x_1878:
[----:B------:R-:W-:Y:S05]  /*9f20*/  BSYNC B0 ;  /* 0x0000000000007941 */ /* 0x000fea0003800000 */
.L_x_1876:
[----:B------:R-:W-:-:S05]  /*9f30*/  IMAD R3, R3, R11, RZ ;  /* 0x0000000b03037224 */ /* 0x000fca00078e02ff */
[----:B------:R-:W-:-:S07]  /*9f40*/  VIMNMX R0, R0, R3, !PT ;  /* 0x0000000300007248 */ /* 0x000fce0007fe0100 */
.L_x_1875:
[----:B------:R-:W-:Y:S01]  /*9f50*/  IMAD.HI R0, R0, 0x66666667, RZ ;  /* 0x6666666700007827 */ /* 0x000fe200078e02ff */
[----:B------:R-:W-:Y:S02]  /*9f60*/  PLOP3.LUT P0, PT, PT, PT, PT, 0x80, 0x0 ;  /* 0x000000000000781c */ /* 0x000fe40003f0f070 */
[----:B------:R-:W-:Y:S02]  /*9f70*/  CS2R R88, SRZ ;  /* 0x0000000000587805 */ /* 0x000fe4000001ff00 */
[----:B------:R-:W-:Y:S02]  /*9f80*/  CS2R R86, SRZ ;  /* 0x0000000000567805 */ /* 0x000fe4000001ff00 */
[----:B------:R-:W-:Y:S02]  /*9f90*/  CS2R R6, SRZ ;  /* 0x0000000000067805 */ /* 0x000fe4000001ff00 */
[----:B------:R-:W-:Y:S02]  /*9fa0*/  SHF.R.U32.HI R3, RZ, 0x1f, R0 ;  /* 0x0000001fff037819 */ /* 0x000fe40000011600 */
[----:B------:R-:W-:-:S02]  /*9fb0*/  CS2R R84, SRZ ;  /* 0x0000000000547805 */ /* 0x000fc4000001ff00 */
[----:B------:R-:W-:Y:S02]  /*9fc0*/  CS2R R8, SRZ ;  /* 0x0000000000087805 */ /* 0x000fe4000001ff00 */
[----:B------:R-:W-:Y:S02]  /*9fd0*/  CS2R R4, SRZ ;  /* 0x0000000000047805 */ /* 0x000fe4000001ff00 */
[----:B------:R-:W-:Y:S02]  /*9fe0*/  LEA.HI.SX32 R3, R0, R3, 0x1a ;  /* 0x0000000300037211 */ /* 0x000fe400078fd2ff */
[----:B------:R-:W-:Y:S02]  /*9ff0*/  CS2R R78, SRZ ;  /* 0x00000000004e7805 */ /* 0x000fe4000001ff00 */
[----:B------:R-:W-:Y:S02]  /*a000*/  CS2R R76, SRZ ;  /* 0x00000000004c7805 */ /* 0x000fe4000001ff00 */
[----:B------:R-:W-:-:S02]  /*a010*/  CS2R R10, SRZ ;  /* 0x00000000000a7805 */ /* 0x000fc4000001ff00 */
[----:B------:R-:W-:Y:S02]  /*a020*/  VIMNMX R211, RZ, R3, !PT ;  /* 0x00000003ffd37248 */ /* 0x000fe40007fe0100 */
[----:B------:R-:W-:Y:S02]  /*a030*/  CS2R R70, SRZ ;  /* 0x0000000000467805 */ /* 0x000fe4000001ff00 */
[----:B------:R-:W-:Y:S02]  /*a040*/  CS2R R12, SRZ ;  /* 0x00000000000c7805 */ /* 0x000fe4000001ff00 */
[----:B------:R-:W-:Y:S02]  /*a050*/  CS2R R68, SRZ ;  /* 0x0000000000447805 */ /* 0x000fe4000001ff00 */
[----:B------:R-:W-:Y:S02]  /*a060*/  ISETP.GT.AND P1, PT, R108, R211, PT ;  /* 0x000000d36c00720c */ /* 0x000fe40003f24270 */
        /* <DEDUP_REMOVED lines=15> */
[----:B------:R-:W-:Y:S01]  /*a160*/  IMAD.MOV.U32 R34, RZ, RZ, RZ ;  /* 0x000000ffff227224 */ /* 0x000fe200078e00ff */
[----:B------:R-:W-:Y:S02]  /*a170*/  CS2R R90, SRZ ;  /* 0x00000000005a7805 */ /* 0x000fe4000001ff00 */
[----:B------:R-:W-:Y:S02]  /*a180*/  CS2R R40, SRZ ;  /* 0x0000000000287805 */ /* 0x000fe4000001ff00 */
[----:B------:R-:W-:Y:S02]  /*a190*/  CS2R R92, SRZ ;  /* 0x00000000005c7805 */ /* 0x000fe4000001ff00 */
[----:B------:R-:W-:Y:S02]  /*a1a0*/  CS2R R48, SRZ ;  /* 0x0000000000307805 */ /* 0x000fe4000001ff00 */
[----:B------:R-:W-:Y:S01]  /*a1b0*/  CS2R R94, SRZ ;  /* 0x00000000005e7805 */ /* 0x000fe2000001ff00 */
[----:B------:R-:W-:-:S02]  /*a1c0*/  IMAD.MOV.U32 R57, RZ, RZ, RZ ;  /* 0x000000ffff397224 */ /* 0x000fc400078e00ff */
[----:B------:R-:W-:Y:S01]  /*a1d0*/  IMAD.MOV.U32 R96, RZ, RZ, RZ ;  /* 0x000000ffff607224 */ /* 0x000fe200078e00ff */
[----:B------:R-:W-:Y:S06]  /*a1e0*/  @!P1 BRA `(.L_x_1879) ;  /* 0x0000016400749947 */ /* 0x000fec0003800000 */
[----:B------:R-:W-:-:S03]  /*a1f0*/  UMOV UR4, 0xffffffff ;  /* 0xffffffff00047882 */ /* 0x000fc60000000000 */
[----:B------:R-:W-:Y:S05]  /*a200*/  BRA.DIV UR4, `(.L_x_1880) ;  /* 0x0000021e04b07947 */ /* 0x000fea000b800000 */
[----:B------:R-:W0:Y:S02]  /*a210*/  S2R R0, SR_TID.X ;  /* 0x0000000000007919 */ /* 0x000e240000002100 */
[----:B0-----:R-:W-:-:S05]  /*a220*/  VIADD R3, R0, 0xffffff80 ;  /* 0xffffff8000037836 */ /* 0x001fca0000000000 */
[----:B------:R-:W-:-:S04]  /*a230*/  SHF.R.S32.HI R0, RZ, 0x1f, R3 ;  /* 0x0000001fff007819 */ /* 0x000fc80000011403 */
[----:B------:R-:W-:-:S04]  /*a240*/  LEA.HI R0, R0, R3, RZ, 0x7 ;  /* 0x0000000300007211 */ /* 0x000fc800078f38ff */
[----:B------:R-:W-:-:S05]  /*a250*/  SHF.R.S32.HI R0, RZ, 0x7, R0 ;  /* 0x00000007ff007819 */ /* 0x000fca0000011400 */
[----:B------:R0:W1:Y:S02]  /*a260*/  SHFL.IDX PT, R203, R0, RZ, 0x1f ;  /* 0x00001fff00cb7589 */ /* 0x00006400000e0000 */
.L_x_2210:
[----:B01----:R-:W-:Y:S01]  /*a270*/  LEA.HI R0, R203, R203, RZ, 0x1 ;  /* 0x000000cbcb007211 */ /* 0x003fe200078f08ff */
[----:B------:R-:W-:Y:S01]  /*a280*/  VIADD R25, R17, 0x14400 ;  /* 0x0001440011197836 */ /* 0x000fe20000000000 */
[----:B------:R-:W-:Y:S02]  /*a290*/  BSSY B6, `(.L_x_1881) ;  /* 0x0000018000067945 */ /* 0x000fe40003800000 */
        /* <DEDUP_REMOVED lines=23> */
.L_x_1882:
[----:B------:R-:W-:Y:S05]  /*a410*/  BSYNC B6 ;  /* 0x0000000000067941 */ /* 0x000fea0003800000 */
.L_x_1881:
[----:B------:R-:W-:Y:S02]  /*a420*/  ULDC UR4, c[0x0][0x3f4] ;  /* 0x0000fd0000047ab9 */ /* 0x000fe40000000800 */
[----:B------:R-:W-:-:S13]  /*a430*/  ISETP.LT.AND P0, PT, RZ, UR4, PT ;  /* 0x00000004ff007c0c */ /* 0x000fda000bf01270 */
[----:B------:R-:W-:Y:S05]  /*a440*/  @P0 BRA `(.L_x_1883) ;  /* 0x00000000003c0947 */ /* 0x000fea0003800000 */
[----:B------:R-:W-:-:S04]  /*a450*/  LEA.HI R0, R225, R225, RZ, 0x1 ;  /* 0x000000e1e1007211 */ /* 0x000fc800078f08ff */
[----:B------:R-:W-:-:S05]  /*a460*/  LOP3.LUT R0, R0, 0xfffffffe, RZ, 0xc0, !PT ;  /* 0xfffffffe00007812 */ /* 0x000fca00078ec0ff */
[----:B------:R-:W-:-:S05]  /*a470*/  IMAD.IADD R0, R225, 0x1, -R0 ;  /* 0x00000001e1007824 */ /* 0x000fca00078e0a00 */
[----:B------:R-:W-:-:S04]  /*a480*/  SHF.L.U32 R0, R0, 0x1f, RZ ;  /* 0x0000001f00007819 */ /* 0x000fc800000006ff */
[----:B------:R0:W1:Y:S03]  /*a490*/  SYNCS.PHASECHK.TRANS64.TRYWAIT P0, [R17+URZ+0x22800], R0 ;  /* 0x02280000110075a7 */ /* 0x000066000800017f */
[----:B-1----:R-:W-:Y:S05]  /*a4a0*/  @!P0 NANOSLEEP.SYNCS 0x989680 ;  /* 0x009896800000895d */ /* 0x002fea0003900000 */
[----:B------:R-:W1:Y:S01]  /*a4b0*/  @!P0 SYNCS.PHASECHK.TRANS64 P0, [R17+URZ+0x22800], R0 ;  /* 0x02280000110085a7 */ /* 0x000e62000800007f */
[----:B------:R-:W-:Y:S04]  /*a4c0*/  BSSY B0, `(.L_x_1884) ;  /* 0x0000006000007945 */ /* 0x000fe80003800000 */
[----:B-1----:R-:W-:Y:S05]  /*a4d0*/  @P0 BRA `(.L_x_1885) ;  /* 0x0000000000100947 */ /* 0x002fea0003800000 */
.L_x_1886:
[----:B-1----:R1:W2:Y:S02]  /*a4e0*/  SYNCS.PHASECHK.TRANS64.TRYWAIT P0, [R17+URZ+0x22800], R0 ;  /* 0x02280000110075a7 */ /* 0x0022a4000800017f */
[----:B--2---:R-:W-:Y:S05]  /*a4f0*/  @!P0 NANOSLEEP.SYNCS 0x989680 ;  /* 0x009896800000895d */ /* 0x004fea0003900000 */
[----:B------:R-:W2:Y:S02]  /*a500*/  @!P0 SYNCS.PHASECHK.TRANS64 P0, [R17+URZ+0x22800], R0 ;  /* 0x02280000110085a7 */ /* 0x000ea4000800007f */
[----:B--2---:R-:W-:Y:S05]  /*a510*/  @!P0 BRA `(.L_x_1886) ;  /* 0xfffffffc00f08947 */ /* 0x004fea000383ffff */
.L_x_1885:
[----:B------:R-:W-:Y:S05]  /*a520*/  BSYNC B0 ;  /* 0x0000000000007941 */ /* 0x000fea0003800000 */
.L_x_1884:
[----:B------:R-:W-:Y:S05]  /*a530*/  BRA `(.L_x_1887) ;  /* 0x0000004c00987947 */ /* 0x000fea0003800000 */
.L_x_1883:
[----:B------:R-:W-:Y:S01]  /*a540*/  LOP3.LUT P0, RZ, R25, 0x3ff, RZ, 0xc0, !PT ;  /* 0x000003ff19ff7812 */ /* 0x000fe2000780c0ff */
[----:B------:R-:W-:Y:S01]  /*a550*/  ULDC.64 UR4, c[0x0][0x3f8] ;  /* 0x0000fe0000047ab9 */ /* 0x000fe20000000a00 */
[----:B-----5:R-:W-:Y:S01]  /*a560*/  SHF.R.S32.HI R0, RZ, 0x1f, R24 ;  /* 0x0000001fff007819 */ /* 0x020fe20000011418 */
[----:B------:R-:W-:Y:S01]  /*a570*/  ULDC.64 UR6, c[0x0][0x408] ;  /* 0x0001020000067ab9 */ /* 0x000fe20000000a00 */
[----:B------:R-:W-:Y:S01]  /*a580*/  IMAD.WIDE.U32 R26, R24, UR4, RZ ;  /* 0x00000004181a7c25 */ /* 0x000fe2000f8e00ff */
[----:B------:R-:W-:Y:S03]  /*a590*/  BSSY B6, `(.L_x_1888) ;  /* 0x0000019000067945 */ /* 0x000fe60003800000 */
[C---:B------:R-:W-:Y:S02]  /*a5a0*/  IMAD R3, R0.reuse, UR4, RZ ;  /* 0x0000000400037c24 */ /* 0x040fe4000f8e02ff */
[----:B------:R-:W-:-:S02]  /*a5b0*/  IMAD R5, R0, UR6, RZ ;  /* 0x0000000600057c24 */ /* 0x000fc4000f8e02ff */
[C---:B------:R-:W-:Y:S02]  /*a5c0*/  IMAD R3, R24.reuse, UR5, R3 ;  /* 0x0000000518037c24 */ /* 0x040fe4000f8e0203 */
[C---:B------:R-:W-:Y:S02]  /*a5d0*/  IMAD R5, R24.reuse, UR7, R5 ;  /* 0x0000000718057c24 */ /* 0x040fe4000f8e0205 */
[----:B------:R-:W-:-:S04]  /*a5e0*/  IMAD.WIDE.U32 R24, R24, UR6, RZ ;  /* 0x0000000618187c25 */ /* 0x000fc8000f8e00ff */
[----:B------:R-:W-:Y:S02]  /*a5f0*/  IMAD.IADD R29, R3, 0x1, R27 ;  /* 0x00000001031d7824 */ /* 0x000fe400078e021b */
[----:B------:R-:W-:Y:S01]  /*a600*/  IMAD.IADD R31, R5, 0x1, R25 ;  /* 0x00000001051f7824 */ /* 0x000fe200078e0219 */
        /* <DEDUP_REMOVED lines=17> */
.L_x_1889:
[----:B------:R-:W-:Y:S05]  /*a720*/  BSYNC B6 ;  /* 0x0000000000067941 */ /* 0x000fea0003800000 */
.L_x_1888:
[----:B------:R-:W-:Y:S01]  /*a730*/  ULDC.U8 UR4, c[0x0][0x410] ;  /* 0x0001040000047ab9 */ /* 0x000fe20000000000 */
[----:B------:R-:W-:Y:S01]  /*a740*/  BSSY B0, `(.L_x_1890) ;  /* 0x00004bd000007945 */ /* 0x000fe20003800000 */
[----:B------:R-:W-:Y:S01]  /*a750*/  ISETP.NE.AND P0, PT, RZ, UR4, PT ;  /* 0x00000004ff007c0c */ /* 0x000fe2000bf05270 */
[----:B------:R-:W-:-:S12]  /*a760*/  IMAD.IADD R36, R198, 0x1, R202 ;  /* 0x00000001c6247824 */ /* 0x000fd800078e02ca */
[----:B------:R-:W-:Y:S05]  /*a770*/  @!P0 BRA `(.L_x_1891) ;  /* 0x0000002400a48947 */ /* 0x000fea0003800000 */
[----:B------:R-:W0:Y:S01]  /*a780*/  LDC R35, c[0x0][0x448] ;  /* 0x00011200ff237b82 */ /* 0x000e220000000800 */
[----:B------:R-:W-:Y:S01]  /*a790*/  IMAD R3, R228, 0x40, R36 ;  /* 0x00000040e4037824 */ /* 0x000fe200078e0224 */
[----:B------:R-:W-:Y:S01]  /*a7a0*/  ULDC.64 UR4, c[0x0][0x3f8] ;  /* 0x0000fe0000047ab9 */ /* 0x000fe20000000a00 */
[----:B------:R-:W-:Y:S01]  /*a7b0*/  IMAD.MOV.U32 R8, RZ, RZ, R26 ;  /* 0x000000ffff087224 */ /* 0x000fe200078e001a */
[----:B------:R-:W-:Y:S01]  /*a7c0*/  ULDC.64 UR6, c[0x0][0x408] ;  /* 0x0001020000067ab9 */ /* 0x000fe20000000a00 */
[----:B------:R-:W-:Y:S01]  /*a7d0*/  IMAD.MOV.U32 R9, RZ, RZ, R29 ;  /* 0x000000ffff097224 */ /* 0x000fe200078e001d */
[----:B------:R-:W-:Y:S01]  /*a7e0*/  ULDC.64 UR8, c[0x0][0x400] ;  /* 0x0001000000087ab9 */ /* 0x000fe20000000a00 */
[----:B------:R-:W-:Y:S02]  /*a7f0*/  IMAD.MOV.U32 R10, RZ, RZ, R24 ;  /* 0x000000ffff0a7224 */ /* 0x000fe400078e0018 */
[----:B------:R-:W-:Y:S01]  /*a800*/  IMAD.MOV.U32 R11, RZ, RZ, R31 ;  /* 0x000000ffff0b7224 */ /* 0x000fe200078e001f */
[----:B0-----:R-:W-:-:S13]  /*a810*/  ISETP.NE.AND P0, PT, R35, 0x1, PT ;  /* 0x000000012300780c */ /* 0x001fda0003f05270 */
[----:B------:R-:W0:Y:S08]  /*a820*/  @P0 LDC R0, c[0x0][0x44c] ;  /* 0x00011300ff000b82 */ /* 0x000e300000000800 */
[----:B------:R-:W1:Y:S01]  /*a830*/  @P0 LDC R5, c[0x0][0x450] ;  /* 0x00011400ff050b82 */ /* 0x000e620000000800 */
[----:B0-----:R-:W-:-:S05]  /*a840*/  @P0 IMAD.HI.U32 R0, R3, R0, RZ ;  /* 0x0000000003000227 */ /* 0x001fca00078e00ff */
[----:B-1----:R-:W-:-:S04]  /*a850*/  @P0 SHF.R.U32.HI R3, RZ, R5, R0 ;  /* 0x00000005ff030219 */ /* 0x002fc80000011600 */
[----:B------:R-:W-:Y:S01]  /*a860*/  SHF.R.S32.HI R0, RZ, 0x1f, R3 ;  /* 0x0000001fff007819 */ /* 0x000fe20000011403 */
[----:B------:R-:W-:-:S04]  /*a870*/  IMAD.WIDE.U32 R8, R3, UR4, R8 ;  /* 0x0000000403087c25 */ /* 0x000fc8000f8e0008 */
[----:B------:R-:W-:Y:S02]  /*a880*/  IMAD R4, R0, UR4, RZ ;  /* 0x0000000400047c24 */ /* 0x000fe4000f8e02ff */
[----:B------:R-:W-:-:S04]  /*a890*/  IMAD.WIDE.U32 R10, R3, UR6, R10 ;  /* 0x00000006030a7c25 */ /* 0x000fc8000f8e000a */
[----:B------:R-:W-:Y:S01]  /*a8a0*/  IMAD R0, R0, UR6, RZ ;  /* 0x0000000600007c24 */ /* 0x000fe2000f8e02ff */
[----:B------:R-:W-:Y:S01]  /*a8b0*/  IADD3 R7, P1, R10, UR8, RZ ;  /* 0x000000080a077c10 */ /* 0x000fe2000ff3e0ff */
[C---:B------:R-:W-:Y:S01]  /*a8c0*/  IMAD R13, R3.reuse, UR5, R4 ;  /* 0x00000005030d7c24 */ /* 0x040fe2000f8e0204 */
[----:B------:R-:W-:Y:S01]  /*a8d0*/  ULDC.64 UR4, c[0x0][0x3e8] ;  /* 0x0000fa0000047ab9 */ /* 0x000fe20000000a00 */
[----:B------:R-:W-:Y:S01]  /*a8e0*/  IMAD R3, R3, UR7, R0 ;  /* 0x0000000703037c24 */ /* 0x000fe2000f8e0200 */
[----:B------:R-:W-:Y:S01]  /*a8f0*/  IADD3 R5, P0, R8, UR4, RZ ;  /* 0x0000000408057c10 */ /* 0x000fe2000ff1e0ff */
[----:B------:R-:W-:-:S03]  /*a900*/  UMOV UR4, 0xffffffff ;  /* 0xffffffff00047882 */ /* 0x000fc60000000000 */
[----:B------:R-:W-:Y:S02]  /*a910*/  IADD3.X R6, R9, UR5, R13, P0, !PT ;  /* 0x0000000509067c10 */ /* 0x000fe400087fe40d */
[----:B------:R-:W-:Y:S01]  /*a920*/  IADD3.X R8, R11, UR9, R3, P1, !PT ;  /* 0x000000090b087c10 */ /* 0x000fe20008ffe403 */
[----:B------:R-:W-:Y:S06]  /*a930*/  BRA.DIV UR4, `(.L_x_1892) ;  /* 0x0000021a04247947 */ /* 0x000fec000b800000 */
[----:B------:R0:W1:Y:S04]  /*a940*/  SHFL.IDX PT, R0, R6, RZ, 0x1c1f ;  /* 0x001c1fff06007589 */ /* 0x00006800000e0000 */
[----:B------:R0:W2:Y:S04]  /*a950*/  SHFL.IDX PT, R3, R5, RZ, 0x1c1f ;  /* 0x001c1fff05037589 */ /* 0x0000a800000e0000 */
[----:B------:R0:W3:Y:S04]  /*a960*/  SHFL.IDX PT, R4, R8, RZ, 0x1c1f ;  /* 0x001c1fff08047589 */ /* 0x0000e800000e0000 */
[----:B------:R0:W4:Y:S02]  /*a970*/  SHFL.IDX PT, R14, R7, RZ, 0x1c1f ;  /* 0x001c1fff070e7589 */ /* 0x00012400000e0000 */
.L_x_2216:
[----:B------:R-:W-:Y:S01]  /*a980*/  IMAD R35, R188, R35, RZ ;  /* 0x00000023bc237224 */ /* 0x000fe200078e02ff */
[----:B------:R-:W-:Y:S01]  /*a990*/  BSSY B1, `(.L_x_1893) ;  /* 0x000001b000017945 */ /* 0x000fe20003800000 */
[----:B------:R-:W-:Y:S02]  /*a9a0*/  CS2R R20, SRZ ;  /* 0x0000000000147805 */ /* 0x000fe4000001ff00 */
[----:B------:R-:W-:Y:S02]  /*a9b0*/  CS2R R30, SRZ ;  /* 0x00000000001e7805 */ /* 0x000fe4000001ff00 */
[----:B------:R-:W-:Y:S02]  /*a9c0*/  CS2R R26, SRZ ;  /* 0x00000000001a7805 */ /* 0x000fe4000001ff00 */
[----:B------:R-:W-:Y:S02]  /*a9d0*/  ISETP.GE.AND P0, PT, R36, R35, PT ;  /* 0x000000232400720c */ /* 0x000fe40003f06270 */
[----:B------:R-:W-:-:S11]  /*a9e0*/  CS2R R28, SRZ ;  /* 0x00000000001c7805 */ /* 0x000fd6000001ff00 */
[----:B------:R-:W-:Y:S05]  /*a9f0*/  @P0 BRA `(.L_x_1894) ;  /* 0x0000000000500947 */ /* 0x000fea0003800000 */
[----:B------:R-:W-:Y:S01]  /*aa00*/  ULDC UR4, c[0x0][0x3f4] ;  /* 0x0000fd0000047ab9 */ /* 0x000fe20000000800 */
[----:B------:R-:W-:Y:S02]  /*aa10*/  CS2R R20, SRZ ;  /* 0x0000000000147805 */ /* 0x000fe4000001ff00 */
[----:B------:R-:W-:Y:S02]  /*aa20*/  ISETP.GE.AND P4, PT, R199, UR4, PT ;  /* 0x00000004c7007c0c */ /* 0x000fe4000bf86270 */
[----:B------:R-:W-:-:S11]  /*aa30*/  ISETP.GE.AND P3, PT, R192, UR4, PT ;  /* 0x00000004c0007c0c */ /* 0x000fd6000bf66270 */
[----:B--2---:R-:W-:Y:S02]  /*aa40*/  @!P4 IADD3 R24, P0, R199, R3, RZ ;  /* 0x00000003c718c210 */ /* 0x004fe40007f1e0ff */
[----:B----4-:R-:W-:-:S03]  /*aa50*/  @!P3 IADD3 R12, P1, R192, R14, RZ ;  /* 0x0000000ec00cb210 */ /* 0x010fc60007f3e0ff */
[----:B-1----:R-:W-:Y:S01]  /*aa60*/  @!P4 IMAD.X R25, R0, 0x1, R227, P0 ;  /* 0x000000010019c824 */ /* 0x002fe200000e06e3 */
[----:B------:R-:W-:Y:S02]  /*aa70*/  @!P3 IADD3 R10, P0, R192, R3, RZ ;  /* 0x00000003c00ab210 */ /* 0x000fe40007f1e0ff */
[----:B------:R-:W-:Y:S02]  /*aa80*/  @!P3 SHF.R.S32.HI R3, RZ, 0x1f, R192 ;  /* 0x0000001fff03b819 */ /* 0x000fe400000114c0 */
[----:B------:R-:W-:Y:S02]  /*aa90*/  @!P4 IADD3 R14, P2, R199, R14, RZ ;  /* 0x0000000ec70ec210 */ /* 0x000fe40007f5e0ff */
[----:B------:R-:W-:Y:S02]  /*aaa0*/  CS2R R30, SRZ ;  /* 0x00000000001e7805 */ /* 0x000fe4000001ff00 */
[----:B------:R-:W-:Y:S02]  /*aab0*/  CS2R R28, SRZ ;  /* 0x00000000001c7805 */ /* 0x000fe4000001ff00 */
[----:B------:R-:W-:Y:S01]  /*aac0*/  CS2R R26, SRZ ;  /* 0x00000000001a7805 */ /* 0x000fe2000001ff00 */
[--C-:B------:R-:W-:Y:S01]  /*aad0*/  @!P3 IMAD.X R11, R0, 0x1, R3.reuse, P0 ;  /* 0x00000001000bb824 */ /* 0x100fe200000e0603 */
[----:B------:R1:W5:Y:S01]  /*aae0*/  @!P4 LD.E.64 R20, desc[UR60][R24.64] ;  /* 0x0000003c1814c980 */ /* 0x000362000c101b00 */
[----:B---3--:R-:W-:-:S02]  /*aaf0*/  @!P3 IMAD.X R13, R4, 0x1, R3, P1 ;  /* 0x00000001040db824 */ /* 0x008fc400008e0603 */
[----:B------:R-:W-:Y:S01]  /*ab00*/  @!P4 IMAD.X R15, R4, 0x1, R227, P2 ;  /* 0x00000001040fc824 */ /* 0x000fe200010e06e3 */
[----:B------:R1:W5:Y:S04]  /*ab10*/  @!P3 LD.E.64 R30, desc[UR60][R10.64] ;  /* 0x0000003c0a1eb980 */ /* 0x000368000c101b00 */
[----:B------:R1:W5:Y:S04]  /*ab20*/  @!P3 LD.E.64 R28, desc[UR60][R12.64] ;  /* 0x0000003c0c1cb980 */ /* 0x000368000c101b00 */
[----:B------:R1:W5:Y:S02]  /*ab30*/  @!P4 LD.E.64 R26, desc[UR60][R14.64] ;  /* 0x0000003c0e1ac980 */ /* 0x000364000c101b00 */
.L_x_1894:
[----:B------:R-:W-:Y:S05]  /*ab40*/  BSYNC B1 ;  /* 0x0000000000017941 */ /* 0x000fea0003800000 */
.L_x_1893:
[----:B------:R-:W-:Y:S01]  /*ab50*/  UMOV UR4, 0xffffffff ;  /* 0xffffffff00047882 */ /* 0x000fe20000000000 */
[----:B-1----:R-:W-:Y:S02]  /*ab60*/  CS2R R24, SRZ ;  /* 0x0000000000187805 */ /* 0x002fe4000001ff00 */
[----:B------:R-:W-:Y:S05]  /*ab70*/  BRA.DIV UR4, `(.L_x_1895) ;  /* 0x0000021a04047947 */ /* 0x000fea000b800000 */
[----:B------:R1:W0:Y:S04]  /*ab80*/  SHFL.IDX PT, R0, R6, 0x1, 0x1c1f ;  /* 0x003c1f0006007f89 */ /* 0x00022800000e0000 */
[----:B--2---:R1:W2:Y:S04]  /*ab90*/  SHFL.IDX PT, R3, R5, 0x1, 0x1c1f ;  /* 0x003c1f0005037f89 */ /* 0x0042a800000e0000 */
[----:B---3--:R1:W3:Y:S04]  /*aba0*/  SHFL.IDX PT, R4, R8, 0x1, 0x1c1f ;  /* 0x003c1f0008047f89 */ /* 0x0082e800000e0000 */
[----:B----4-:R1:W4:Y:S02]  /*abb0*/  SHFL.IDX PT, R14, R7, 0x1, 0x1c1f ;  /* 0x003c1f00070e7f89 */ /* 0x01032400000e0000 */
.L_x_2222:
[----:B01----:R-:W-:Y:S01]  /*abc0*/  VIADD R5, R36, 0x40 ;  /* 0x0000004024057836 */ /* 0x003fe20000000000 */
[----:B------:R-:W-:Y:S01]  /*abd0*/  LEA.HI R6, R225, R225, RZ, 0x1 ;  /* 0x000000e1e1067211 */ /* 0x000fe200078f08ff */
[----:B------:R-:W-:Y:S01]  /*abe0*/  BSSY B1, `(.L_x_1896) ;  /* 0x000001d000017945 */ /* 0x000fe20003800000 */
[----:B------:R-:W-:Y:S02]  /*abf0*/  CS2R R10, SRZ ;  /* 0x00000000000a7805 */ /* 0x000fe4000001ff00 */
[----:B------:R-:W-:Y:S02]  /*ac00*/  CS2R R8, SRZ ;  /* 0x0000000000087805 */ /* 0x000fe4000001ff00 */
[----:B------:R-:W-:Y:S02]  /*ac10*/  ISETP.GE.AND P0, PT, R5, R35, PT ;  /* 0x000000230500720c */ /* 0x000fe40003f06270 */
[----:B------:R-:W-:Y:S02]  /*ac20*/  CS2R R12, SRZ ;  /* 0x00000000000c7805 */ /* 0x000fe4000001ff00 */
[----:B------:R-:W-:-:S05]  /*ac30*/  LOP3.LUT R6, R6, 0xfffffffe, RZ, 0xc0, !PT ;  /* 0xfffffffe06067812 */ /* 0x000fca00078ec0ff */
[----:B------:R-:W-:-:S05]  /*ac40*/  IMAD.IADD R6, R225, 0x1, -R6 ;  /* 0x00000001e1067824 */ /* 0x000fca00078e0a06 */
[----:B------:R-:W-:Y:S01]  /*ac50*/  SHF.L.U32 R38, R6, 0x1f, RZ ;  /* 0x0000001f06267819 */ /* 0x000fe200000006ff */
[----:B------:R-:W-:Y:S06]  /*ac60*/  @P0 BRA `(.L_x_1897) ;  /* 0x0000000000500947 */ /* 0x000fec0003800000 */
[----:B------:R-:W-:Y:S01]  /*ac70*/  ULDC UR4, c[0x0][0x3f4] ;  /* 0x0000fd0000047ab9 */ /* 0x000fe20000000800 */
[----:B------:R-:W-:Y:S02]  /*ac80*/  CS2R R24, SRZ ;  /* 0x0000000000187805 */ /* 0x000fe4000001ff00 */
[----:B------:R-:W-:Y:S02]  /*ac90*/  ISETP.GE.AND P4, PT, R199, UR4, PT ;  /* 0x00000004c7007c0c */ /* 0x000fe4000bf86270 */
[----:B------:R-:W-:-:S11]  /*aca0*/  ISETP.GE.AND P3, PT, R192, UR4, PT ;  /* 0x00000004c0007c0c */ /* 0x000fd6000bf66270 */
[----:B--2---:R-:W-:Y:S02]  /*acb0*/  @!P4 IADD3 R36, P0, R199, R3, RZ ;  /* 0x00000003c724c210 */ /* 0x004fe40007f1e0ff */
[----:B----4-:R-:W-:-:S03]  /*acc0*/  @!P3 IADD3 R32, P1, R192, R14, RZ ;  /* 0x0000000ec020b210 */ /* 0x010fc60007f3e0ff */
[----:B------:R-:W-:Y:S01]  /*acd0*/  @!P4 IMAD.X R37, R0, 0x1, R227, P0 ;  /* 0x000000010025c824 */ /* 0x000fe200000e06e3 */
        /* <DEDUP_REMOVED lines=13> */
.L_x_1897:
[----:B------:R-:W-:Y:S05]  /*adb0*/  BSYNC B1 ;  /* 0x0000000000017941 */ /* 0x000fea0003800000 */
.L_x_1896:
[----:B------:R-:W1:Y:S01]  /*adc0*/  SYNCS.PHASECHK.TRANS64.TRYWAIT P0, [R17+URZ+0x22800], R38 ;  /* 0x02280026110075a7 */ /* 0x000e62000800017f */
[----:B------:R-:W-:Y:S01]  /*add0*/  IMAD.SHL.U32 R0, R213, 0x80, RZ ;  /* 0x00000080d5007824 */ /* 0x000fe200078e00ff */
[----:B0-----:R-:W-:Y:S01]  /*ade0*/  VIADDMNMX R15, R35, -R202, 0x80, PT ;  /* 0x00000080230f7446 */ /* 0x001fe200038009ca */
[----:B------:R-:W-:Y:S01]  /*adf0*/  BSSY B1, `(.L_x_1898) ;  /* 0x000000b000017945 */ /* 0x000fe20003800000 */
[----:B------:R-:W-:Y:S02]  /*ae00*/  LOP3.LUT P2, RZ, R213, 0x4, RZ, 0xc0, !PT ;  /* 0x00000004d5ff7812 */ /* 0x000fe4000784c0ff */
[----:B--2---:R-:W-:Y:S02]  /*ae10*/  LOP3.LUT R3, R0, 0x380, RZ, 0xc0, !PT ;  /* 0x0000038000037812 */ /* 0x004fe400078ec0ff */
[----:B------:R-:W-:Y:S02]  /*ae20*/  ISETP.GE.AND P1, PT, R198, R15, PT ;  /* 0x0000000fc600720c */ /* 0x000fe40003f26270 */
[----:B------:R-:W-:-:S02]  /*ae30*/  LOP3.LUT R0, R3, 0x30, R18, 0xf8, !PT ;  /* 0x0000003003007812 */ /* 0x000fc400078ef812 */
[----:B------:R-:W-:-:S04]  /*ae40*/  SHF.R.U32.HI R3, RZ, 0x3, R3 ;  /* 0x00000003ff037819 */ /* 0x000fc80000011603 */
[----:B------:R-:W-:-:S04]  /*ae50*/  LOP3.LUT R3, R0, R3, RZ, 0x3c, !PT ;  /* 0x0000000300037212 */ /* 0x000fc800078e3cff */
[----:B------:R-:W-:-:S05]  /*ae60*/  IADD3 R3, R17, R3, R212 ;  /* 0x0000000311037210 */ /* 0x000fca0007ffe0d4 */
[C---:B---3--:R-:W-:Y:S02]  /*ae70*/  VIADD R4, R3.reuse, 0x14400 ;  /* 0x0001440003047836 */ /* 0x048fe40000000000 */
[----:B------:R-:W-:Y:S01]  /*ae80*/  VIADD R0, R3, 0x14440 ;  /* 0x0001444003007836 */ /* 0x000fe20000000000 */
[----:B-1----:R-:W-:Y:S06]  /*ae90*/  @!P0 BRA `(.L_x_1899) ;  /* 0x0000021400ac8947 */ /* 0x002fec0003800000 */
.L_x_2223:
[----:B------:R-:W-:Y:S05]  /*aea0*/  BSYNC B1 ;  /* 0x0000000000017941 */ /* 0x000fea0003800000 */
.L_x_1898:
[----:B------:R-:W-:Y:S01]  /*aeb0*/  BSSY B1, `(.L_x_1900) ;  /* 0x00000fa000017945 */ /* 0x000fe20003800000 */
[----:B------:R-:W-:-:S03]  /*aec0*/  @P2 VIADD R0, R4, 0xffffffc0 ;  /* 0xffffffc004002836 */ /* 0x000fc60000000000 */
[----:B------:R-:W-:Y:S05]  /*aed0*/  @P1 BRA `(.L_x_1901) ;  /* 0x0000000c00dc1947 */ /* 0x000fea0003800000 */
[----:B------:R-:W1:Y:S01]  /*aee0*/  LDC R4, c[0x0][0x3f4] ;  /* 0x0000fd00ff047b82 */ /* 0x000e620000000800 */
[----:B------:R-:W-:Y:S01]  /*aef0*/  BSSY B2, `(.L_x_1902) ;  /* 0x000007a000027945 */ /* 0x000fe20003800000 */
[-C--:B-1----:R-:W-:Y:S02]  /*af00*/  ISETP.GE.AND P0, PT, R192, R4.reuse, PT ;  /* 0x00000004c000720c */ /* 0x082fe40003f06270 */
[----:B------:R-:W-:-:S11]  /*af10*/  ISETP.GE.AND P1, PT, R199, R4, PT ;  /* 0x00000004c700720c */ /* 0x000fd60003f26270 */
[----:B------:R-:W-:Y:S05]  /*af20*/  @P0 BRA `(.L_x_1903) ;  /* 0x0000000400d80947 */ /* 0x000fea0003800000 */
[----:B------:R-:W1:Y:S01]  /*af30*/  LDS.128 R4, [R3+0x14400] ;  /* 0x0144000003047984 */ /* 0x000e620000000c00 */
[----:B-----5:R-:W-:Y:S02]  /*af40*/  SHF.R.U32.HI R32, RZ, 0x8, R30 ;  /* 0x00000008ff207819 */ /* 0x020fe4000001161e */
[----:B------:R-:W-:Y:S02]  /*af50*/  SHF.R.U32.HI R36, RZ, 0x8, R31 ;  /* 0x00000008ff247819 */ /* 0x000fe4000001161f */
[----:B------:R-:W-:Y:S02]  /*af60*/  LOP3.LUT R33, R32, 0xff, RZ, 0xc0, !PT ;  /* 0x000000ff20217812 */ /* 0x000fe400078ec0ff */
[----:B------:R-:W-:Y:S02]  /*af70*/  LOP3.LUT R35, R31, 0xff, RZ, 0xc0, !PT ;  /* 0x000000ff1f237812 */ /* 0x000fe400078ec0ff */
[----:B------:R-:W-:Y:S02]  /*af80*/  LOP3.LUT R32, R36, 0xff, RZ, 0xc0, !PT ;  /* 0x000000ff24207812 */ /* 0x000fe400078ec0ff */
[----:B------:R-:W-:-:S02]  /*af90*/  SHF.R.U32.HI R39, RZ, 0x8, R29 ;  /* 0x00000008ff277819 */ /* 0x000fc4000001161d */
[----:B------:R-:W-:Y:S02]  /*afa0*/  PRMT R32, R32, 0x7604, R35 ;  /* 0x0000760420207816 */ /* 0x000fe40000000023 */
[----:B------:R-:W-:Y:S02]  /*afb0*/  SHF.R.U32.HI R40, RZ, 0x10, R31 ;  /* 0x00000010ff287819 */ /* 0x000fe4000001161f */
[----:B------:R-:W-:Y:S02]  /*afc0*/  SHF.R.U32.HI R35, RZ, 0x8, R28 ;  /* 0x00000008ff237819 */ /* 0x000fe4000001161c */
[----:B------:R-:W-:Y:S02]  /*afd0*/  LOP3.LUT R36, R29, 0xff, RZ, 0xc0, !PT ;  /* 0x000000ff1d247812 */ /* 0x000fe400078ec0ff */
[----:B------:R-:W-:Y:S02]  /*afe0*/  LOP3.LUT R39, R39, 0xff, RZ, 0xc0, !PT ;  /* 0x000000ff27277812 */ /* 0x000fe400078ec0ff */
[----:B0-----:R-:W-:-:S02]  /*aff0*/  SHF.R.U32.HI R38, RZ, 0x10, R29 ;  /* 0x00000010ff267819 */ /* 0x001fc4000001161d */
[----:B------:R-:W-:Y:S01]  /*b000*/  LOP3.LUT R37, R35, 0xff, RZ, 0xc0, !PT ;  /* 0x000000ff23257812 */ /* 0x000fe200078ec0ff */
[----:B------:R-:W-:Y:S01]  /*b010*/  IMAD.U32 R35, R40, 0x10000, RZ ;  /* 0x0001000028237824 */ /* 0x000fe200078e00ff */
[----:B------:R-:W-:Y:S01]  /*b020*/  PRMT R36, R39, 0x7604, R36 ;  /* 0x0000760427247816 */ /* 0x000fe20000000024 */
[----:B------:R-:W-:Y:S01]  /*b030*/  IMAD.U32 R39, R38, 0x10000, RZ ;  /* 0x0001000026277824 */ /* 0x000fe200078e00ff */
[----:B----4-:R-:W-:Y:S02]  /*b040*/  LOP3.LUT R14, R30, 0xff, RZ, 0xc0, !PT ;  /* 0x000000ff1e0e7812 */ /* 0x010fe400078ec0ff */
[----:B------:R-:W-:Y:S02]  /*b050*/  LOP3.LUT R35, R32, 0xff0000, R35, 0xf8, !PT ;  /* 0x00ff000020237812 */ /* 0x000fe400078ef823 */
[----:B------:R-:W-:Y:S02]  /*b060*/  PRMT R33, R33, 0x7604, R14 ;  /* 0x0000760421217816 */ /* 0x000fe4000000000e */
[----:B------:R-:W-:-:S02]  /*b070*/  LOP3.LUT R14, R28, 0xff, RZ, 0xc0, !PT ;  /* 0x000000ff1c0e7812 */ /* 0x000fc400078ec0ff */
[----:B------:R-:W-:Y:S02]  /*b080*/  LOP3.LUT R39, R36, 0xff0000, R39, 0xf8, !PT ;  /* 0x00ff000024277812 */ /* 0x000fe400078ef827 */
[----:B------:R-:W-:Y:S02]  /*b090*/  PRMT R37, R37, 0x7604, R14 ;  /* 0x0000760425257816 */ /* 0x000fe4000000000e */
[----:B------:R-:W-:Y:S02]  /*b0a0*/  LOP3.LUT R39, R39, 0xff000000, R29, 0xf8, !PT ;  /* 0xff00000027277812 */ /* 0x000fe400078ef81d */
[----:B------:R-:W-:Y:S02]  /*b0b0*/  LOP3.LUT R35, R35, 0xff000000, R31, 0xf8, !PT ;  /* 0xff00000023237812 */ /* 0x000fe400078ef81f */
[----:B------:R-:W-:Y:S02]  /*b0c0*/  LOP3.LUT R33, R33, 0xff0000, R30, 0xf8, !PT ;  /* 0x00ff000021217812 */ /* 0x000fe400078ef81e */
[----:B-1----:R-:W-:-:S02]  /*b0d0*/  F2FP.F16.E4M3.UNPACK_B R14, R6.H1 ;  /* 0x00000006ff0e723e */ /* 0x002fc400030006ff */
[----:B------:R-:W-:Y:S02]  /*b0e0*/  LOP3.LUT R37, R37, 0xff0000, R28, 0xf8, !PT ;  /* 0x00ff000025257812 */ /* 0x000fe400078ef81c */
[----:B------:R-:W-:Y:S02]  /*b0f0*/  F2FP.F16.E4M3.UNPACK_B R38, R39 ;  /* 0x00000027ff26723e */ /* 0x000fe400020006ff */
[----:B------:R-:W-:Y:S02]  /*b100*/  F2FP.F16.E4M3.UNPACK_B R32, R35 ;  /* 0x00000023ff20723e */ /* 0x000fe400020006ff */
[----:B------:R-:W-:Y:S01]  /*b110*/  LOP3.LUT R33, R33, 0xff000000, R30, 0xf8, !PT ;  /* 0xff00000021217812 */ /* 0x000fe200078ef81e */
[--C-:B------:R-:W-:Y:S01]  /*b120*/  HADD2.F32 R30, -RZ, R14.reuse.H0_H0 ;  /* 0x2000000eff1e7230 */ /* 0x100fe20000004100 */
[----:B------:R-:W-:Y:S01]  /*b130*/  LOP3.LUT R36, R37, 0xff000000, R28, 0xf8, !PT ;  /* 0xff00000025247812 */ /* 0x000fe200078ef81c */
[----:B------:R-:W-:Y:S01]  /*b140*/  HADD2.F32 R14, -RZ, R14.H1_H1 ;  /* 0x3000000eff0e7230 */ /* 0x000fe20000004100 */
[----:B------:R-:W-:Y:S01]  /*b150*/  F2FP.F16.E4M3.UNPACK_B R29, R6 ;  /* 0x00000006ff1d723e */ /* 0x000fe200020006ff */
[----:B------:R-:W-:Y:S01]  /*b160*/  HADD2.F32 R41, -RZ, R38.H1_H1 ;  /* 0x30000026ff297230 */ /* 0x000fe20000004100 */
[----:B------:R-:W-:Y:S01]  /*b170*/  F2FP.F16.E4M3.UNPACK_B R28, R5.H1 ;  /* 0x00000005ff1c723e */ /* 0x000fe200030006ff */
[----:B------:R-:W-:Y:S01]  /*b180*/  HADD2.F32 R37, -RZ, R32.H1_H1 ;  /* 0x30000020ff257230 */ /* 0x000fe20000004100 */
[----:B------:R-:W-:Y:S01]  /*b190*/  F2FP.F16.E4M3.UNPACK_B R31, R7 ;  /* 0x00000007ff1f723e */ /* 0x000fe200020006ff */
[----:B------:R-:W-:-:S02]  /*b1a0*/  HADD2.F32 R38, -RZ, R38.H0_H0 ;  /* 0x20000026ff267230 */ /* 0x000fc40000004100 */
[C---:B------:R-:W-:Y:S01]  /*b1b0*/  FMUL.FTZ R43, R14.reuse, R41 ;  /* 0x000000290e2b7220 */ /* 0x040fe20000410000 */
[----:B------:R-:W-:Y:S02]  /*b1c0*/  HADD2.F32 R32, -RZ, R32.H0_H0 ;  /* 0x20000020ff207230 */ /* 0x000fe40000004100 */
[----:B------:R-:W-:Y:S01]  /*b1d0*/  FMUL.FTZ R40, R14, R37 ;  /* 0x000000250e287220 */ /* 0x000fe20000410000 */
[----:B------:R-:W-:Y:S01]  /*b1e0*/  F2FP.F16.E4M3.UNPACK_B R14, R5 ;  /* 0x00000005ff0e723e */ /* 0x000fe200020006ff */
[--C-:B------:R-:W-:Y:S01]  /*b1f0*/  HADD2.F32 R5, -RZ, R29.reuse.H1_H1 ;  /* 0x3000001dff057230 */ /* 0x100fe20000004100 */
[----:B------:R-:W-:Y:S01]  /*b200*/  F2FP.F16.E4M3.UNPACK_B R39, R39.H1 ;  /* 0x00000027ff27723e */ /* 0x000fe200030006ff */
[C---:B------:R-:W-:Y:S01]  /*b210*/  FFMA.FTZ R43, R30.reuse, R37, -R43 ;  /* 0x000000251e2b7223 */ /* 0x040fe2000001082b */
[----:B------:R-:W-:Y:S01]  /*b220*/  FFMA.FTZ R44, R30, R41, R40 ;  /* 0x000000291e2c7223 */ /* 0x000fe20000010028 */
[----:B------:R-:W-:Y:S01]  /*b230*/  HADD2.F32 R29, -RZ, R29.H0_H0 ;  /* 0x2000001dff1d7230 */ /* 0x000fe20000004100 */
[----:B------:R-:W-:Y:S01]  /*b240*/  F2FP.F16.E4M3.UNPACK_B R35, R35.H1 ;  /* 0x00000023ff23723e */ /* 0x000fe200030006ff */
[C---:B------:R-:W-:Y:S01]  /*b250*/  FMUL.FTZ R30, R5.reuse, R38 ;  /* 0x00000026051e7220 */ /* 0x040fe20000410000 */
[----:B------:R-:W-:Y:S01]  /*b260*/  FMUL.FTZ R37, R5, R32 ;  /* 0x0000002005257220 */ /* 0x000fe20000410000 */
[----:B------:R-:W-:Y:S01]  /*b270*/  HADD2.F32 R5, -RZ, R31.H1_H1 ;  /* 0x3000001fff057230 */ /* 0x000fe20000004100 */
[----:B------:R-:W-:Y:S01]  /*b280*/  F2FP.F16.E4M3.UNPACK_B R7, R7.H1 ;  /* 0x00000007ff07723e */ /* 0x000fe200030006ff */
[----:B------:R-:W-:-:S02]  /*b290*/  HADD2.F32 R40, -RZ, R39.H0_H0 ;  /* 0x20000027ff287230 */ /* 0x000fc40000004100 */
[C---:B------:R-:W-:Y:S01]  /*b2a0*/  FFMA.FTZ R41, R29.reuse, R32, -R30 ;  /* 0x000000201d297223 */ /* 0x040fe2000001081e */
[----:B------:R-:W-:Y:S02]  /*b2b0*/  HADD2.F32 R30, -RZ, R35.H0_H0 ;  /* 0x20000023ff1e7230 */ /* 0x000fe40000004100 */
[----:B------:R-:W-:Y:S01]  /*b2c0*/  FFMA.FTZ R42, R29, R38, R37 ;  /* 0x000000261d2a7223 */ /* 0x000fe20000010025 */
[----:B------:R-:W-:Y:S02]  /*b2d0*/  HADD2.F32 R31, -RZ, R31.H0_H0 ;  /* 0x2000001fff1f7230 */ /* 0x000fe40000004100 */
[C---:B------:R-:W-:Y:S01]  /*b2e0*/  FMUL.FTZ R32, R5.reuse, R40 ;  /* 0x0000002805207220 */ /* 0x040fe20000410000 */
[----:B------:R-:W-:Y:S02]  /*b2f0*/  HADD2.F32 R38, -RZ, R39.H1_H1 ;  /* 0x30000027ff267230 */ /* 0x000fe40000004100 */
[----:B------:R-:W-:Y:S01]  /*b300*/  FMUL.FTZ R46, R5, R30 ;  /* 0x0000001e052e7220 */ /* 0x000fe20000410000 */
[----:B------:R-:W-:-:S02]  /*b310*/  HADD2.F32 R29, -RZ, R7.H1_H1 ;  /* 0x30000007ff1d7230 */ /* 0x000fc40000004100 */
[C---:B------:R-:W-:Y:S01]  /*b320*/  FFMA.FTZ R39, R31.reuse, R30, -R32 ;  /* 0x0000001e1f277223 */ /* 0x040fe20000010820 */
[----:B------:R-:W-:Y:S02]  /*b330*/  HADD2.F32 R30, -RZ, R35.H1_H1 ;  /* 0x30000023ff1e7230 */ /* 0x000fe40000004100 */
[----:B------:R-:W-:Y:S01]  /*b340*/  FFMA.FTZ R46, R31, R40, R46 ;  /* 0x000000281f2e7223 */ /* 0x000fe2000001002e */
[----:B------:R-:W-:Y:S01]  /*b350*/  F2FP.F16.E4M3.UNPACK_B R6, R4 ;  /* 0x00000004ff06723e */ /* 0x000fe200020006ff */
[----:B------:R-:W-:Y:S02]  /*b360*/  HADD2.F32 R5, -RZ, R7.H0_H0 ;  /* 0x20000007ff057230 */ /* 0x000fe40000004100 */
[C---:B------:R-:W-:Y:S01]  /*b370*/  FMUL.FTZ R32, R29.reuse, R38 ;  /* 0x000000261d207220 */ /* 0x040fe20000410000 */
[----:B------:R-:W-:Y:S01]  /*b380*/  FMUL.FTZ R40, R29, R30 ;  /* 0x0000001e1d287220 */ /* 0x000fe20000410000 */
[----:B------:R-:W-:Y:S02]  /*b390*/  F2FP.F16.E4M3.UNPACK_B R4, R4.H1 ;  /* 0x00000004ff04723e */ /* 0x000fe400030006ff */
[----:B------:R-:W-:Y:S01]  /*b3a0*/  F2FP.F16.E4M3.UNPACK_B R31, R36 ;  /* 0x00000024ff1f723e */ /* 0x000fe200020006ff */
[C---:B------:R-:W-:Y:S01]  /*b3b0*/  FFMA.FTZ R45, R5.reuse, R30, -R32 ;  /* 0x0000001e052d7223 */ /* 0x040fe20000010820 */
[-C--:B------:R-:W-:Y:S01]  /*b3c0*/  F2FP.F16.E4M3.UNPACK_B R29, R33.reuse ;  /* 0x00000021ff1d723e */ /* 0x080fe200020006ff */
[----:B------:R-:W-:Y:S01]  /*b3d0*/  FFMA.FTZ R48, R5, R38, R40 ;  /* 0x0000002605307223 */ /* 0x000fe20000010028 */
[----:B------:R-:W-:Y:S01]  /*b3e0*/  HADD2.F32 R7, -RZ, R4.H1_H1 ;  /* 0x30000004ff077230 */ /* 0x000fe20000004100 */
[----:B------:R-:W-:Y:S01]  /*b3f0*/  F2FP.F16.E4M3.UNPACK_B R33, R33.H1 ;  /* 0x00000021ff21723e */ /* 0x000fe200030006ff */
[----:B------:R-:W-:Y:S01]  /*b400*/  HADD2.F32 R32, -RZ, R31.H1_H1 ;  /* 0x3000001fff207230 */ /* 0x000fe20000004100 */
[----:B------:R-:W-:Y:S01]  /*b410*/  F2FP.F16.E4M3.UNPACK_B R36, R36.H1 ;  /* 0x00000024ff24723e */ /* 0x000fe200030006ff */
[----:B------:R-:W-:-:S02]  /*b420*/  HADD2.F32 R30, -RZ, R29.H1_H1 ;  /* 0x3000001dff1e7230 */ /* 0x000fc40000004100 */
[----:B------:R-:W-:Y:S02]  /*b430*/  HADD2.F32 R5, -RZ, R4.H0_H0 ;  /* 0x20000004ff057230 */ /* 0x000fe40000004100 */
[C---:B------:R-:W-:Y:S01]  /*b440*/  FMUL.FTZ R38, R7.reuse, R32 ;  /* 0x0000002007267220 */ /* 0x040fe20000410000 */
[----:B------:R-:W-:Y:S02]  /*b450*/  HADD2.F32 R31, -RZ, R31.H0_H0 ;  /* 0x2000001fff1f7230 */ /* 0x000fe40000004100 */
[-C--:B------:R-:W-:Y:S01]  /*b460*/  FMUL.FTZ R40, R7, R30.reuse ;  /* 0x0000001e07287220 */ /* 0x080fe20000410000 */
[--C-:B------:R-:W-:Y:S02]  /*b470*/  HADD2.F32 R4, -RZ, R6.reuse.H1_H1 ;  /* 0x30000006ff047230 */ /* 0x100fe40000004100 */
[C---:B------:R-:W-:Y:S01]  /*b480*/  FFMA.FTZ R38, R5.reuse, R30, -R38 ;  /* 0x0000001e05267223 */ /* 0x040fe20000010826 */
[----:B------:R-:W-:Y:S02]  /*b490*/  HADD2.F32 R29, -RZ, R29.H0_H0 ;  /* 0x2000001dff1d7230 */ /* 0x000fe40000004100 */
[----:B------:R-:W-:Y:S01]  /*b4a0*/  FFMA.FTZ R35, R5, R32, R40 ;  /* 0x0000002005237223 */ /* 0x000fe20000010028 */
[----:B------:R-:W-:-:S02]  /*b4b0*/  HADD2.F32 R6, -RZ, R6.H0_H0 ;  /* 0x20000006ff067230 */ /* 0x000fc40000004100 */
[C---:B------:R-:W-:Y:S01]  /*b4c0*/  FMUL.FTZ R7, R4.reuse, R31 ;  /* 0x0000001f04077220 */ /* 0x040fe20000410000 */
[--C-:B------:R-:W-:Y:S02]  /*b4d0*/  HADD2.F32 R5, -RZ, R28.reuse.H1_H1 ;  /* 0x3000001cff057230 */ /* 0x100fe40000004100 */
[-C--:B------:R-:W-:Y:S01]  /*b4e0*/  FMUL.FTZ R4, R4, R29.reuse ;  /* 0x0000001d04047220 */ /* 0x080fe20000410000 */
[----:B------:R-:W-:Y:S02]  /*b4f0*/  HADD2.F32 R28, -RZ, R28.H0_H0 ;  /* 0x2000001cff1c7230 */ /* 0x000fe40000004100 */
[C---:B------:R-:W-:Y:S01]  /*b500*/  FFMA.FTZ R30, R6.reuse, R29, -R7 ;  /* 0x0000001d061e7223 */ /* 0x040fe20000010807 */
[----:B------:R-:W-:Y:S02]  /*b510*/  HADD2.F32 R29, -RZ, R36.H1_H1 ;  /* 0x30000024ff1d7230 */ /* 0x000fe40000004100 */
[----:B------:R-:W-:Y:S01]  /*b520*/  FFMA.FTZ R31, R6, R31, R4 ;  /* 0x0000001f061f7223 */ /* 0x000fe20000010004 */
[----:B------:R-:W-:-:S02]  /*b530*/  HADD2.F32 R6, -RZ, R33.H1_H1 ;  /* 0x30000021ff067230 */ /* 0x000fc40000004100 */
[----:B------:R-:W-:Y:S02]  /*b540*/  HADD2.F32 R7, -RZ, R36.H0_H0 ;  /* 0x20000024ff077230 */ /* 0x000fe40000004100 */
[C---:B------:R-:W-:Y:S01]  /*b550*/  FMUL.FTZ R37, R5.reuse, R29 ;  /* 0x0000001d05257220 */ /* 0x040fe20000410000 */
[--C-:B------:R-:W-:Y:S02]  /*b560*/  HADD2.F32 R4, -RZ, R14.reuse.H1_H1 ;  /* 0x3000000eff047230 */ /* 0x100fe40000004100 */
[-C--:B------:R-:W-:Y:S01]  /*b570*/  FMUL.FTZ R32, R5, R6.reuse ;  /* 0x0000000605207220 */ /* 0x080fe20000410000 */
[----:B------:R-:W-:Y:S02]  /*b580*/  HADD2.F32 R33, -RZ, R33.H0_H0 ;  /* 0x20000021ff217230 */ /* 0x000fe40000004100 */
[----:B------:R-:W-:Y:S01]  /*b590*/  FFMA.FTZ R37, R28, R6, -R37 ;  /* 0x000000061c257223 */ /* 0x000fe20000010825 */
[----:B------:R-:W-:Y:S02]  /*b5a0*/  HADD2.F32 R14, -RZ, R14.H0_H0 ;  /* 0x2000000eff0e7230 */ /* 0x000fe40000004100 */
[----:B------:R-:W-:Y:S01]  /*b5b0*/  FMUL.FTZ R5, R4, R7 ;  /* 0x0000000704057220 */ /* 0x000fe20000410000 */
[----:B------:R-:W-:Y:S01]  /*b5c0*/  FFMA.FTZ R32, R28, R29, R32 ;  /* 0x0000001d1c207223 */ /* 0x000fe20000010020 */
[----:B------:R-:W-:Y:S01]  /*b5d0*/  FMUL.FTZ R4, R4, R33 ;  /* 0x0000002104047220 */ /* 0x000fe20000410000 */
[----:B------:R-:W-:Y:S01]  /*b5e0*/  F2FP.SATFINITE.E4M3.F32.PACK_AB_MERGE_C R6, R44, R43, RZ ;  /* 0x0000002b2c06723e */ /* 0x000fe200048070ff */
[----:B------:R-:W-:-:S02]  /*b5f0*/  FFMA.FTZ R5, R14, R33, -R5 ;  /* 0x000000210e057223 */ /* 0x000fc40000010805 */
[----:B------:R-:W-:Y:S01]  /*b600*/  FFMA.FTZ R14, R14, R7, R4 ;  /* 0x000000070e0e7223 */ /* 0x000fe20000010004 */
[----:B------:R-:W-:Y:S02]  /*b610*/  F2FP.SATFINITE.E4M3.F32.PACK_AB_MERGE_C R7, R48, R45, RZ ;  /* 0x0000002d3007723e */ /* 0x000fe400048070ff */
[----:B------:R-:W-:Y:S02]  /*b620*/  F2FP.SATFINITE.E4M3.F32.PACK_AB_MERGE_C R4, R35, R38, RZ ;  /* 0x000000262304723e */ /* 0x000fe400048070ff */
[----:B------:R-:W-:Y:S02]  /*b630*/  F2FP.SATFINITE.E4M3.F32.PACK_AB_MERGE_C R32, R32, R37, RZ ;  /* 0x000000252020723e */ /* 0x000fe400048070ff */
[----:B------:R-:W-:Y:S02]  /*b640*/  F2FP.SATFINITE.E4M3.F32.PACK_AB_MERGE_C R6, R42, R41, R6 ;  /* 0x000000292a06723e */ /* 0x000fe40004807006 */
[----:B------:R-:W-:Y:S02]  /*b650*/  F2FP.SATFINITE.E4M3.F32.PACK_AB_MERGE_C R7, R46, R39, R7 ;  /* 0x000000272e07723e */ /* 0x000fe40004807007 */
[----:B------:R-:W-:-:S02]  /*b660*/  F2FP.SATFINITE.E4M3.F32.PACK_AB_MERGE_C R4, R31, R30, R4 ;  /* 0x0000001e1f04723e */ /* 0x000fc40004807004 */
[----:B------:R-:W-:-:S05]  /*b670*/  F2FP.SATFINITE.E4M3.F32.PACK_AB_MERGE_C R5, R14, R5, R32 ;  /* 0x000000050e05723e */ /* 0x000fca0004807020 */
[----:B------:R1:W-:Y:S02]  /*b680*/  STS.128 [R3+0x14400], R4 ;  /* 0x0144000403007388 */ /* 0x0003e40000000c00 */
.L_x_1903:
[----:B------:R-:W-:Y:S05]  /*b690*/  BSYNC B2 ;  /* 0x0000000000027941 */ /* 0x000fea0003800000 */
.L_x_1902:
[----:B------:R-:W-:Y:S05]  /*b6a0*/  @P1 BRA `(.L_x_1901) ;  /* 0x0000000400e81947 */ /* 0x000fea0003800000 */
[----:B-1----:R-:W1:Y:S01]  /*b6b0*/  LDS.128 R4, [R0] ;  /* 0x0000000000047984 */ /* 0x002e620000000c00 */
[----:B-----5:R-:W-:Y:S02]  /*b6c0*/  SHF.R.U32.HI R28, RZ, 0x8, R21 ;  /* 0x00000008ff1c7819 */ /* 0x020fe40000011615 */
[----:B------:R-:W-:Y:S02]  /*b6d0*/  SHF.R.U32.HI R32, RZ, 0x8, R27 ;  /* 0x00000008ff207819 */ /* 0x000fe4000001161b */
[----:B------:R-:W-:Y:S02]  /*b6e0*/  LOP3.LUT R31, R21, 0xff, RZ, 0xc0, !PT ;  /* 0x000000ff151f7812 */ /* 0x000fe400078ec0ff */
[----:B------:R-:W-:Y:S02]  /*b6f0*/  LOP3.LUT R35, R27, 0xff, RZ, 0xc0, !PT ;  /* 0x000000ff1b237812 */ /* 0x000fe400078ec0ff */
[----:B------:R-:W-:Y:S02]  /*b700*/  LOP3.LUT R28, R28, 0xff, RZ, 0xc0, !PT ;  /* 0x000000ff1c1c7812 */ /* 0x000fe400078ec0ff */
[----:B------:R-:W-:-:S02]  /*b710*/  LOP3.LUT R32, R32, 0xff, RZ, 0xc0, !PT ;  /* 0x000000ff20207812 */ /* 0x000fc400078ec0ff */
[----:B----4-:R-:W-:Y:S02]  /*b720*/  SHF.R.U32.HI R14, RZ, 0x8, R20 ;  /* 0x00000008ff0e7819 */ /* 0x010fe40000011614 */
[----:B------:R-:W-:Y:S02]  /*b730*/  SHF.R.U32.HI R30, RZ, 0x8, R26 ;  /* 0x00000008ff1e7819 */ /* 0x000fe4000001161a */
[----:B------:R-:W-:Y:S02]  /*b740*/  PRMT R31, R28, 0x7604, R31 ;  /* 0x000076041c1f7816 */ /* 0x000fe4000000001f */
[----:B------:R-:W-:Y:S02]  /*b750*/  PRMT R35, R32, 0x7604, R35 ;  /* 0x0000760420237816 */ /* 0x000fe40000000023 */
[----:B------:R-:W-:Y:S02]  /*b760*/  SHF.R.U32.HI R28, RZ, 0x10, R21 ;  /* 0x00000010ff1c7819 */ /* 0x000fe40000011615 */
[----:B------:R-:W-:-:S02]  /*b770*/  SHF.R.U32.HI R32, RZ, 0x10, R27 ;  /* 0x00000010ff207819 */ /* 0x000fc4000001161b */
[----:B------:R-:W-:Y:S02]  /*b780*/  LOP3.LUT R29, R20, 0xff, RZ, 0xc0, !PT ;  /* 0x000000ff141d7812 */ /* 0x000fe400078ec0ff */
[----:B------:R-:W-:Y:S02]  /*b790*/  LOP3.LUT R14, R14, 0xff, RZ, 0xc0, !PT ;  /* 0x000000ff0e0e7812 */ /* 0x000fe400078ec0ff */
[----:B------:R-:W-:Y:S02]  /*b7a0*/  LOP3.LUT R33, R26, 0xff, RZ, 0xc0, !PT ;  /* 0x000000ff1a217812 */ /* 0x000fe400078ec0ff */
[----:B------:R-:W-:Y:S02]  /*b7b0*/  LOP3.LUT R30, R30, 0xff, RZ, 0xc0, !PT ;  /* 0x000000ff1e1e7812 */ /* 0x000fe400078ec0ff */
[----:B------:R-:W-:Y:S02]  /*b7c0*/  LOP3.LUT R28, R28, 0xff, RZ, 0xc0, !PT ;  /* 0x000000ff1c1c7812 */ /* 0x000fe400078ec0ff */
[----:B------:R-:W-:-:S02]  /*b7d0*/  LOP3.LUT R32, R32, 0xff, RZ, 0xc0, !PT ;  /* 0x000000ff20207812 */ /* 0x000fc400078ec0ff */
[----:B------:R-:W-:Y:S02]  /*b7e0*/  PRMT R29, R14, 0x7604, R29 ;  /* 0x000076040e1d7816 */ /* 0x000fe4000000001d */
[----:B------:R-:W-:Y:S02]  /*b7f0*/  PRMT R33, R30, 0x7604, R33 ;  /* 0x000076041e217816 */ /* 0x000fe40000000021 */
[----:B------:R-:W-:Y:S02]  /*b800*/  SHF.R.U32.HI R14, RZ, 0x10, R20 ;  /* 0x00000010ff0e7819 */ /* 0x000fe40000011614 */
[----:B------:R-:W-:Y:S02]  /*b810*/  SHF.R.U32.HI R30, RZ, 0x10, R26 ;  /* 0x00000010ff1e7819 */ /* 0x000fe4000001161a */
[----:B------:R-:W-:Y:S02]  /*b820*/  PRMT R31, R28, 0x7054, R31 ;  /* 0x000070541c1f7816 */ /* 0x000fe4000000001f */
[----:B------:R-:W-:-:S02]  /*b830*/  PRMT R35, R32, 0x7054, R35 ;  /* 0x0000705420237816 */ /* 0x000fc40000000023 */
[----:B------:R-:W-:Y:S02]  /*b840*/  LOP3.LUT R14, R14, 0xff, RZ, 0xc0, !PT ;  /* 0x000000ff0e0e7812 */ /* 0x000fe400078ec0ff */
[----:B------:R-:W-:Y:S02]  /*b850*/  LOP3.LUT R30, R30, 0xff, RZ, 0xc0, !PT ;  /* 0x000000ff1e1e7812 */ /* 0x000fe400078ec0ff */
[----:B------:R-:W-:Y:S02]  /*b860*/  LOP3.LUT R35, R35, 0xff000000, R27, 0xf8, !PT ;  /* 0xff00000023237812 */ /* 0x000fe400078ef81b */
[----:B------:R-:W-:Y:S02]  /*b870*/  LOP3.LUT R31, R31, 0xff000000, R21, 0xf8, !PT ;  /* 0xff0000001f1f7812 */ /* 0x000fe400078ef815 */
[----:B------:R-:W-:Y:S02]  /*b880*/  PRMT R29, R14, 0x7054, R29 ;  /* 0x000070540e1d7816 */ /* 0x000fe4000000001d */
[----:B------:R-:W-:-:S02]  /*b890*/  PRMT R33, R30, 0x7054, R33 ;  /* 0x000070541e217816 */ /* 0x000fc40000000021 */
[-C--:B-1----:R-:W-:Y:S02]  /*b8a0*/  F2FP.F16.E4M3.UNPACK_B R14, R6.reuse.H1 ;  /* 0x00000006ff0e723e */ /* 0x082fe400030006ff */
[----:B------:R-:W-:Y:S02]  /*b8b0*/  F2FP.F16.E4M3.UNPACK_B R32, R35 ;  /* 0x00000023ff20723e */ /* 0x000fe400020006ff */
[----:B------:R-:W-:Y:S02]  /*b8c0*/  F2FP.F16.E4M3.UNPACK_B R28, R31 ;  /* 0x0000001fff1c723e */ /* 0x000fe400020006ff */
[----:B------:R-:W-:Y:S01]  /*b8d0*/  LOP3.LUT R30, R33, 0xff000000, R26, 0xf8, !PT ;  /* 0xff000000211e7812 */ /* 0x000fe200078ef81a */
[--C-:B------:R-:W-:Y:S01]  /*b8e0*/  HADD2.F32 R26, -RZ, R14.reuse.H0_H0 ;  /* 0x2000000eff1a7230 */ /* 0x100fe20000004100 */
[----:B------:R-:W-:Y:S01]  /*b8f0*/  F2FP.F16.E4M3.UNPACK_B R21, R6 ;  /* 0x00000006ff15723e */ /* 0x000fe200020006ff */
[----:B------:R-:W-:Y:S01]  /*b900*/  HADD2.F32 R14, -RZ, R14.H1_H1 ;  /* 0x3000000eff0e7230 */ /* 0x000fe20000004100 */
[----:B------:R-:W-:Y:S01]  /*b910*/  LOP3.LUT R29, R29, 0xff000000, R20, 0xf8, !PT ;  /* 0xff0000001d1d7812 */ /* 0x000fe200078ef814 */
        /* <DEDUP_REMOVED lines=22> */
[----:B0-----:R-:W-:Y:S01]  /*ba80*/  FFMA.FTZ R38, R21, R32, R33 ;  /* 0x0000002015267223 */ /* 0x001fe20000010021 */
        /* <DEDUP_REMOVED lines=59> */
[----:B------:R2:W-:Y:S02]  /*be40*/  STS.128 [R0], R4 ;  /* 0x0000000400007388 */ /* 0x0005e40000000c00 */
.L_x_1901:
[----:B------:R-:W-:Y:S05]  /*be50*/  BSYNC B1 ;  /* 0x0000000000017941 */ /* 0x000fea0003800000 */
.L_x_1900:
[----:B-12---:R-:W-:-:S05]  /*be60*/  VIADD R4, R198, 0x40 ;  /* 0x00000040c6047836 */ /* 0x006fca0000000000 */
[----:B------:R-:W-:-:S13]  /*be70*/  ISETP.GE.AND P0, PT, R4, R15, PT ;  /* 0x0000000f0400720c */ /* 0x000fda0003f06270 */
        /* <DEDUP_REMOVED lines=18> */
[----:B------:R-:W-:-:S02]  /*bfa0*/  LOP3.LUT R15, R10, 0xff, RZ, 0xc0, !PT ;  /* 0x000000ff0a0f7812 */ /* 0x000fc400078ec0ff */
[----:B------:R-:W-:Y:S02]  /*bfb0*/  LOP3.LUT R14, R14, 0xff, RZ, 0xc0, !PT ;  /* 0x000000ff0e0e7812 */ /* 0x000fe400078ec0ff */
[----:B------:R-:W-:Y:S02]  /*bfc0*/  SHF.R.U32.HI R20, RZ, 0x10, R11 ;  /* 0x00000010ff147819 */ /* 0x000fe4000001160b */
[----:B------:R-:W-:Y:S02]  /*bfd0*/  LOP3.LUT R27, R12, 0xff, RZ, 0xc0, !PT ;  /* 0x000000ff0c1b7812 */ /* 0x000fe400078ec0ff */
[----:B------:R-:W-:Y:S02]  /*bfe0*/  LOP3.LUT R26, R26, 0xff, RZ, 0xc0, !PT ;  /* 0x000000ff1a1a7812 */ /* 0x000fe400078ec0ff */
[----:B------:R-:W-:Y:S02]  /*bff0*/  LOP3.LUT R28, R28, 0xff, RZ, 0xc0, !PT ;  /* 0x000000ff1c1c7812 */ /* 0x000fe400078ec0ff */
[----:B------:R-:W-:-:S02]  /*c000*/  PRMT R15, R14, 0x7604, R15 ;  /* 0x000076040e0f7816 */ /* 0x000fc4000000000f */
[----:B------:R-:W-:Y:S02]  /*c010*/  LOP3.LUT R20, R20, 0xff, RZ, 0xc0, !PT ;  /* 0x000000ff14147812 */ /* 0x000fe400078ec0ff */
[----:B------:R-:W-:Y:S02]  /*c020*/  SHF.R.U32.HI R14, RZ, 0x10, R10 ;  /* 0x00000010ff0e7819 */ /* 0x000fe4000001160a */
[----:B------:R-:W-:Y:S02]  /*c030*/  PRMT R27, R26, 0x7604, R27 ;  /* 0x000076041a1b7816 */ /* 0x000fe4000000001b */
        /* <DEDUP_REMOVED lines=8> */
[----:B-1----:R-:W-:-:S02]  /*c0c0*/  F2FP.F16.E4M3.UNPACK_B R14, R6.H1 ;  /* 0x00000006ff0e723e */ /* 0x002fc400030006ff */
[----:B------:R-:W-:Y:S02]  /*c0d0*/  PRMT R27, R26, 0x7054, R27 ;  /* 0x000070541a1b7816 */ /* 0x000fe4000000001b */
[----:B------:R-:W-:Y:S01]  /*c0e0*/  F2FP.F16.E4M3.UNPACK_B R30, R29 ;  /* 0x0000001dff1e723e */ /* 0x000fe200020006ff */
[--C-:B------:R-:W-:Y:S01]  /*c0f0*/  HADD2.F32 R13, -RZ, R14.reuse.H0_H0 ;  /* 0x2000000eff0d7230 */ /* 0x100fe20000004100 */
[----:B------:R-:W-:Y:S01]  /*c100*/  F2FP.F16.E4M3.UNPACK_B R26, R21 ;  /* 0x00000015ff1a723e */ /* 0x000fe200020006ff */
[----:B------:R-:W-:Y:S01]  /*c110*/  HADD2.F32 R14, -RZ, R14.H1_H1 ;  /* 0x3000000eff0e7230 */ /* 0x000fe20000004100 */
[----:B------:R-:W-:Y:S01]  /*c120*/  LOP3.LUT R28, R27, 0xff000000, R12, 0xf8, !PT ;  /* 0xff0000001b1c7812 */ /* 0x000fe200078ef80c */
[----:B------:R-:W-:Y:S01]  /*c130*/  HADD2.F32 R31, -RZ, R30.H1_H1 ;  /* 0x3000001eff1f7230 */ /* 0x000fe20000004100 */
[----:B------:R-:W-:Y:S01]  /*c140*/  F2FP.F16.E4M3.UNPACK_B R12, R6 ;  /* 0x00000006ff0c723e */ /* 0x000fe200020006ff */
[----:B------:R-:W-:Y:S01]  /*c150*/  HADD2.F32 R27, -RZ, R26.H1_H1 ;  /* 0x3000001aff1b7230 */ /* 0x000fe20000004100 */
[----:B------:R-:W-:Y:S01]  /*c160*/  LOP3.LUT R20, R15, 0xff000000, R10, 0xf8, !PT ;  /* 0xff0000000f147812 */ /* 0x000fe200078ef80a */
[----:B------:R-:W-:-:S02]  /*c170*/  HADD2.F32 R30, -RZ, R30.H0_H0 ;  /* 0x2000001eff1e7230 */ /* 0x000fc40000004100 */
[C---:B------:R-:W-:Y:S01]  /*c180*/  FMUL.FTZ R32, R14.reuse, R31 ;  /* 0x0000001f0e207220 */ /* 0x040fe20000410000 */
[----:B------:R-:W-:Y:S01]  /*c190*/  F2FP.F16.E4M3.UNPACK_B R10, R5 ;  /* 0x00000005ff0a723e */ /* 0x000fe200020006ff */
[----:B------:R-:W-:Y:S01]  /*c1a0*/  FMUL.FTZ R14, R14, R27 ;  /* 0x0000001b0e0e7220 */ /* 0x000fe20000410000 */
[----:B------:R-:W-:Y:S01]  /*c1b0*/  F2FP.F16.E4M3.UNPACK_B R11, R5.H1 ;  /* 0x00000005ff0b723e */ /* 0x000fe200030006ff */
[----:B------:R-:W-:Y:S01]  /*c1c0*/  HADD2.F32 R5, -RZ, R12.H1_H1 ;  /* 0x3000000cff057230 */ /* 0x000fe20000004100 */
[----:B------:R-:W-:Y:S01]  /*c1d0*/  F2FP.F16.E4M3.UNPACK_B R15, R7 ;  /* 0x00000007ff0f723e */ /* 0x000fe200020006ff */
[----:B------:R-:W-:Y:S01]  /*c1e0*/  HADD2.F32 R26, -RZ, R26.H0_H0 ;  /* 0x2000001aff1a7230 */ /* 0x000fe20000004100 */
[----:B------:R-:W-:Y:S01]  /*c1f0*/  F2FP.F16.E4M3.UNPACK_B R29, R29.H1 ;  /* 0x0000001dff1d723e */ /* 0x000fe200030006ff */
[C---:B------:R-:W-:Y:S01]  /*c200*/  FFMA.FTZ R33, R13.reuse, R27, -R32 ;  /* 0x0000001b0d217223 */ /* 0x040fe20000010820 */
[----:B------:R-:W-:Y:S01]  /*c210*/  F2FP.F16.E4M3.UNPACK_B R21, R21.H1 ;  /* 0x00000015ff15723e */ /* 0x000fe200030006ff */
[----:B0-----:R-:W-:Y:S01]  /*c220*/  FFMA.FTZ R38, R13, R31, R14 ;  /* 0x0000001f0d267223 */ /* 0x001fe2000001000e */
[----:B------:R-:W-:-:S02]  /*c230*/  HADD2.F32 R12, -RZ, R12.H0_H0 ;  /* 0x2000000cff0c7230 */ /* 0x000fc40000004100 */
[C---:B------:R-:W-:Y:S01]  /*c240*/  FMUL.FTZ R13, R5.reuse, R30 ;  /* 0x0000001e050d7220 */ /* 0x040fe20000410000 */
[-C--:B------:R-:W-:Y:S01]  /*c250*/  FMUL.FTZ R27, R5, R26.reuse ;  /* 0x0000001a051b7220 */ /* 0x080fe20000410000 */
[----:B------:R-:W-:Y:S01]  /*c260*/  F2FP.F16.E4M3.UNPACK_B R7, R7.H1 ;  /* 0x00000007ff07723e */ /* 0x000fe200030006ff */
[----:B------:R-:W-:Y:S02]  /*c270*/  HADD2.F32 R5, -RZ, R15.H1_H1 ;  /* 0x3000000fff057230 */ /* 0x000fe40000004100 */
[C---:B------:R-:W-:Y:S01]  /*c280*/  FFMA.FTZ R31, R12.reuse, R26, -R13 ;  /* 0x0000001a0c1f7223 */ /* 0x040fe2000001080d */
[----:B------:R-:W-:Y:S02]  /*c290*/  HADD2.F32 R32, -RZ, R29.H0_H0 ;  /* 0x2000001dff207230 */ /* 0x000fe40000004100 */
[----:B------:R-:W-:Y:S01]  /*c2a0*/  FFMA.FTZ R36, R12, R30, R27 ;  /* 0x0000001e0c247223 */ /* 0x000fe2000001001b */
[----:B------:R-:W-:Y:S01]  /*c2b0*/  HADD2.F32 R14, -RZ, R21.H0_H0 ;  /* 0x20000015ff0e7230 */ /* 0x000fe20000004100 */
[----:B------:R-:W-:Y:S01]  /*c2c0*/  F2FP.F16.E4M3.UNPACK_B R6, R4 ;  /* 0x00000004ff06723e */ /* 0x000fe200020006ff */
[----:B------:R-:W-:-:S02]  /*c2d0*/  HADD2.F32 R15, -RZ, R15.H0_H0 ;  /* 0x2000000fff0f7230 */ /* 0x000fc40000004100 */
[C---:B------:R-:W-:Y:S01]  /*c2e0*/  FMUL.FTZ R26, R5.reuse, R32 ;  /* 0x00000020051a7220 */ /* 0x040fe20000410000 */
[----:B------:R-:W-:Y:S02]  /*c2f0*/  HADD2.F32 R29, -RZ, R29.H1_H1 ;  /* 0x3000001dff1d7230 */ /* 0x000fe40000004100 */
[-C--:B------:R-:W-:Y:S01]  /*c300*/  FMUL.FTZ R30, R5, R14.reuse ;  /* 0x0000000e051e7220 */ /* 0x080fe20000410000 */
[----:B------:R-:W-:Y:S02]  /*c310*/  HADD2.F32 R12, -RZ, R7.H1_H1 ;  /* 0x30000007ff0c7230 */ /* 0x000fe40000004100 */
[C---:B------:R-:W-:Y:S01]  /*c320*/  FFMA.FTZ R35, R15.reuse, R14, -R26 ;  /* 0x0000000e0f237223 */ /* 0x040fe2000001081a */
[----:B------:R-:W-:Y:S02]  /*c330*/  HADD2.F32 R21, -RZ, R21.H1_H1 ;  /* 0x30000015ff157230 */ /* 0x000fe40000004100 */
[----:B------:R-:W-:Y:S01]  /*c340*/  FFMA.FTZ R32, R15, R32, R30 ;  /* 0x000000200f207223 */ /* 0x000fe2000001001e */
[----:B------:R-:W-:-:S02]  /*c350*/  HADD2.F32 R5, -RZ, R7.H0_H0 ;  /* 0x20000007ff057230 */ /* 0x000fc40000004100 */
[C---:B------:R-:W-:Y:S01]  /*c360*/  FMUL.FTZ R14, R12.reuse, R29 ;  /* 0x0000001d0c0e7220 */ /* 0x040fe20000410000 */
[----:B------:R-:W-:Y:S01]  /*c370*/  F2FP.F16.E4M3.UNPACK_B R4, R4.H1 ;  /* 0x00000004ff04723e */ /* 0x000fe200030006ff */
[-C--:B------:R-:W-:Y:S01]  /*c380*/  FMUL.FTZ R30, R12, R21.reuse ;  /* 0x000000150c1e7220 */ /* 0x080fe20000410000 */
        /* <DEDUP_REMOVED lines=10> */
[----:B------:R-:W-:Y:S01]  /*c430*/  FMUL.FTZ R30, R7, R26 ;  /* 0x0000001a071e7220 */ /* 0x000fe20000410000 */
[----:B------:R-:W-:Y:S02]  /*c440*/  HADD2.F32 R15, -RZ, R13.H0_H0 ;  /* 0x2000000dff0f7230 */ /* 0x000fe40000004100 */
[----:B------:R-:W-:Y:S02]  /*c450*/  HADD2.F32 R4, -RZ, R6.H1_H1 ;  /* 0x30000006ff047230 */ /* 0x000fe40000004100 */
[-C--:B------:R-:W-:Y:S01]  /*c460*/  FFMA.FTZ R30, R5, R14.reuse, -R30 ;  /* 0x0000000e051e7223 */ /* 0x080fe2000001081e */
[----:B------:R-:W-:Y:S02]  /*c470*/  HADD2.F32 R13, -RZ, R12.H0_H0 ;  /* 0x2000000cff0d7230 */ /* 0x000fe40000004100 */
[----:B------:R-:W-:Y:S01]  /*c480*/  FMUL.FTZ R12, R7, R14 ;  /* 0x0000000e070c7220 */ /* 0x000fe20000410000 */
[----:B------:R-:W-:-:S02]  /*c490*/  HADD2.F32 R6, -RZ, R6.H0_H0 ;  /* 0x20000006ff067230 */ /* 0x000fc40000004100 */
[C---:B------:R-:W-:Y:S01]  /*c4a0*/  FMUL.FTZ R7, R4.reuse, R15 ;  /* 0x0000000f04077220 */ /* 0x040fe20000410000 */
[-C--:B------:R-:W-:Y:S01]  /*c4b0*/  FMUL.FTZ R4, R4, R13.reuse ;  /* 0x0000000d04047220 */ /* 0x080fe20000410000 */
[----:B------:R-:W-:Y:S02]  /*c4c0*/  FFMA.FTZ R21, R5, R26, R12 ;  /* 0x0000001a05157223 */ /* 0x000fe4000001000c */
[C---:B------:R-:W-:Y:S01]  /*c4d0*/  FFMA.FTZ R14, R6.reuse, R13, -R7 ;  /* 0x0000000d060e7223 */ /* 0x040fe20000010807 */
[----:B------:R-:W-:Y:S02]  /*c4e0*/  HADD2.F32 R5, -RZ, R11.H1_H1 ;  /* 0x3000000bff057230 */ /* 0x000fe40000004100 */
[----:B------:R-:W-:Y:S01]  /*c4f0*/  FFMA.FTZ R15, R6, R15, R4 ;  /* 0x0000000f060f7223 */ /* 0x000fe20000010004 */
[----:B------:R-:W-:Y:S02]  /*c500*/  HADD2.F32 R6, -RZ, R20.H1_H1 ;  /* 0x30000014ff067230 */ /* 0x000fe40000004100 */
[----:B------:R-:W-:-:S02]  /*c510*/  HADD2.F32 R12, -RZ, R28.H1_H1 ;  /* 0x3000001cff0c7230 */ /* 0x000fc40000004100 */
[----:B------:R-:W-:Y:S02]  /*c520*/  HADD2.F32 R13, -RZ, R28.H0_H0 ;  /* 0x2000001cff0d7230 */ /* 0x000fe40000004100 */
[C---:B------:R-:W-:Y:S01]  /*c530*/  FMUL.FTZ R27, R5.reuse, R6 ;  /* 0x00000006051b7220 */ /* 0x040fe20000410000 */
[----:B------:R-:W-:Y:S02]  /*c540*/  HADD2.F32 R4, -RZ, R10.H1_H1 ;  /* 0x3000000aff047230 */ /* 0x000fe40000004100 */
[----:B------:R-:W-:Y:S02]  /*c550*/  HADD2.F32 R7, -RZ, R20.H0_H0 ;  /* 0x20000014ff077230 */ /* 0x000fe40000004100 */
[----:B------:R-:W-:Y:S01]  /*c560*/  FMUL.FTZ R20, R5, R12 ;  /* 0x0000000c05147220 */ /* 0x000fe20000410000 */
[----:B------:R-:W-:Y:S02]  /*c570*/  HADD2.F32 R11, -RZ, R11.H0_H0 ;  /* 0x2000000bff0b7230 */ /* 0x000fe40000004100 */
[----:B------:R-:W-:Y:S01]  /*c580*/  FMUL.FTZ R5, R4, R13 ;  /* 0x0000000d04057220 */ /* 0x000fe20000410000 */
[----:B------:R-:W-:-:S02]  /*c590*/  HADD2.F32 R10, -RZ, R10.H0_H0 ;  /* 0x2000000aff0a7230 */ /* 0x000fc40000004100 */
[-C--:B------:R-:W-:Y:S01]  /*c5a0*/  FMUL.FTZ R4, R4, R7.reuse ;  /* 0x0000000704047220 */ /* 0x080fe20000410000 */
[C---:B------:R-:W-:Y:S01]  /*c5b0*/  FFMA.FTZ R20, R11.reuse, R6, -R20 ;  /* 0x000000060b147223 */ /* 0x040fe20000010814 */
[----:B------:R-:W-:Y:S01]  /*c5c0*/  FFMA.FTZ R27, R11, R12, R27 ;  /* 0x0000000c0b1b7223 */ /* 0x000fe2000001001b */
[C---:B------:R-:W-:Y:S01]  /*c5d0*/  FFMA.FTZ R5, R10.reuse, R7, -R5 ;  /* 0x000000070a057223 */ /* 0x040fe20000010805 */
[----:B------:R-:W-:Y:S01]  /*c5e0*/  FFMA.FTZ R10, R10, R13, R4 ;  /* 0x0000000d0a0a7223 */ /* 0x000fe20000010004 */
[----:B------:R-:W-:Y:S02]  /*c5f0*/  F2FP.SATFINITE.E4M3.F32.PACK_AB_MERGE_C R6, R38, R33, RZ ;  /* 0x000000212606723e */ /* 0x000fe400048070ff */
        /* <DEDUP_REMOVED lines=8> */
.L_x_1906:
[----:B------:R-:W-:Y:S05]  /*c680*/  BSYNC B1 ;  /* 0x0000000000017941 */ /* 0x000fea0003800000 */
.L_x_1905:
[----:B------:R-:W-:Y:S05]  /*c690*/  @P1 BRA `(.L_x_1904) ;  /* 0x0000002c001c1947 */ /* 0x000fea0003800000 */
[----:B-1----:R-:W1:Y:S01]  /*c6a0*/  LDS.128 R4, [R0+0x2000] ;  /* 0x0020000000047984 */ /* 0x002e620000000c00 */
[----:B-----5:R-:W-:Y:S02]  /*c6b0*/  SHF.R.U32.HI R10, RZ, 0x8, R24 ;  /* 0x00000008ff0a7819 */ /* 0x020fe40000011618 */
[----:B------:R-:W-:Y:S02]  /*c6c0*/  LOP3.LUT R3, R24, 0xff, RZ, 0xc0, !PT ;  /* 0x000000ff18037812 */ /* 0x000fe400078ec0ff */
[----:B------:R-:W-:Y:S02]  /*c6d0*/  LOP3.LUT R10, R10, 0xff, RZ, 0xc0, !PT ;  /* 0x000000ff0a0a7812 */ /* 0x000fe400078ec0ff */
[----:B------:R-:W-:Y:S02]  /*c6e0*/  SHF.R.U32.HI R12, RZ, 0x8, R25 ;  /* 0x00000008ff0c7819 */ /* 0x000fe40000011619 */
[----:B------:R-:W-:Y:S02]  /*c6f0*/  SHF.R.U32.HI R15, RZ, 0x8, R9 ;  /* 0x00000008ff0f7819 */ /* 0x000fe40000011609 */
[----:B------:R-:W-:-:S02]  /*c700*/  PRMT R3, R10, 0x7604, R3 ;  /* 0x000076040a037816 */ /* 0x000fc40000000003 */
[----:B------:R-:W-:Y:S02]  /*c710*/  LOP3.LUT R11, R25, 0xff, RZ, 0xc0, !PT ;  /* 0x000000ff190b7812 */ /* 0x000fe400078ec0ff */
[----:B------:R-:W-:Y:S02]  /*c720*/  LOP3.LUT R12, R12, 0xff, RZ, 0xc0, !PT ;  /* 0x000000ff0c0c7812 */ /* 0x000fe400078ec0ff */
[----:B------:R-:W-:Y:S02]  /*c730*/  SHF.R.U32.HI R20, RZ, 0x10, R25 ;  /* 0x00000010ff147819 */ /* 0x000fe40000011619 */
[----:B------:R-:W-:Y:S02]  /*c740*/  SHF.R.U32.HI R10, RZ, 0x8, R8 ;  /* 0x00000008ff0a7819 */ /* 0x000fe40000011608 */
[----:B------:R-:W-:Y:S02]  /*c750*/  SHF.R.U32.HI R21, RZ, 0x10, R9 ;  /* 0x00000010ff157819 */ /* 0x000fe40000011609 */
[----:B----4-:R-:W-:-:S02]  /*c760*/  LOP3.LUT R14, R9, 0xff, RZ, 0xc0, !PT ;  /* 0x000000ff090e7812 */ /* 0x010fc400078ec0ff */
[----:B------:R-:W-:Y:S01]  /*c770*/  LOP3.LUT R15, R15, 0xff, RZ, 0xc0, !PT ;  /* 0x000000ff0f0f7812 */ /* 0x000fe200078ec0ff */
[----:B------:R-:W-:Y:S01]  /*c780*/  IMAD.U32 R21, R21, 0x10000, RZ ;  /* 0x0001000015157824 */ /* 0x000fe200078e00ff */
[----:B------:R-:W-:Y:S02]  /*c790*/  PRMT R11, R12, 0x7604, R11 ;  /* 0x000076040c0b7816 */ /* 0x000fe4000000000b */
[----:B------:R-:W-:Y:S01]  /*c7a0*/  LOP3.LUT R13, R10, 0xff, RZ, 0xc0, !PT ;  /* 0x000000ff0a0d7812 */ /* 0x000fe200078ec0ff */
[----:B------:R-:W-:Y:S01]  /*c7b0*/  IMAD.U32 R10, R20, 0x10000, RZ ;  /* 0x00010000140a7824 */ /* 0x000fe200078e00ff */
[----:B------:R-:W-:Y:S02]  /*c7c0*/  LOP3.LUT R12, R8, 0xff, RZ, 0xc0, !PT ;  /* 0x000000ff080c7812 */ /* 0x000fe400078ec0ff */
[----:B------:R-:W-:Y:S02]  /*c7d0*/  PRMT R14, R15, 0x7604, R14 ;  /* 0x000076040f0e7816 */ /* 0x000fe4000000000e */
[----:B------:R-:W-:-:S02]  /*c7e0*/  PRMT R15, R13, 0x7604, R12 ;  /* 0x000076040d0f7816 */ /* 0x000fc4000000000c */
[----:B------:R-:W-:Y:S02]  /*c7f0*/  LOP3.LUT R13, R11, 0xff0000, R10, 0xf8, !PT ;  /* 0x00ff00000b0d7812 */ /* 0x000fe400078ef80a */
[----:B------:R-:W-:Y:S02]  /*c800*/  LOP3.LUT R21, R14, 0xff0000, R21, 0xf8, !PT ;  /* 0x00ff00000e157812 */ /* 0x000fe400078ef815 */
[--C-:B------:R-:W-:Y:S02]  /*c810*/  LOP3.LUT R11, R3, 0xff0000, R24.reuse, 0xf8, !PT ;  /* 0x00ff0000030b7812 */ /* 0x100fe400078ef818 */
[----:B------:R-:W-:Y:S02]  /*c820*/  LOP3.LUT R21, R21, 0xff000000, R9, 0xf8, !PT ;  /* 0xff00000015157812 */ /* 0x000fe400078ef809 */
[----:B------:R-:W-:Y:S02]  /*c830*/  LOP3.LUT R13, R13, 0xff000000, R25, 0xf8, !PT ;  /* 0xff0000000d0d7812 */ /* 0x000fe400078ef819 */
[----:B------:R-:W-:-:S02]  /*c840*/  LOP3.LUT R12, R11, 0xff000000, R24, 0xf8, !PT ;  /* 0xff0000000b0c7812 */ /* 0x000fc400078ef818 */
[-C--:B-1----:R-:W-:Y:S02]  /*c850*/  F2FP.F16.E4M3.UNPACK_B R3, R6.reuse.H1 ;  /* 0x00000006ff03723e */ /* 0x082fe400030006ff */
[--C-:B------:R-:W-:Y:S02]  /*c860*/  LOP3.LUT R15, R15, 0xff0000, R8.reuse, 0xf8, !PT ;  /* 0x00ff00000f0f7812 */ /* 0x100fe400078ef808 */
[----:B------:R-:W-:Y:S01]  /*c870*/  F2FP.F16.E4M3.UNPACK_B R24, R21 ;  /* 0x00000015ff18723e */ /* 0x000fe200020006ff */
[--C-:B------:R-:W-:Y:S01]  /*c880*/  HADD2.F32 R9, -RZ, R3.reuse.H0_H0 ;  /* 0x20000003ff097230 */ /* 0x100fe20000004100 */
[----:B------:R-:W-:Y:S02]  /*c890*/  F2FP.F16.E4M3.UNPACK_B R14, R13 ;  /* 0x0000000dff0e723e */ /* 0x000fe400020006ff */
[----:B------:R-:W-:Y:S01]  /*c8a0*/  LOP3.LUT R20, R15, 0xff000000, R8, 0xf8, !PT ;  /* 0xff0000000f147812 */ /* 0x000fe200078ef808 */
[----:B------:R-:W-:Y:S01]  /*c8b0*/  HADD2.F32 R8, -RZ, R3.H1_H1 ;  /* 0x30000003ff087230 */ /* 0x000fe20000004100 */
[----:B------:R-:W-:Y:S01]  /*c8c0*/  F2FP.F16.E4M3.UNPACK_B R6, R6 ;  /* 0x00000006ff06723e */ /* 0x000fe200020006ff */
[----:B------:R-:W-:Y:S01]  /*c8d0*/  HADD2.F32 R25, -RZ, R24.H1_H1 ;  /* 0x30000018ff197230 */ /* 0x000fe20000004100 */
[-C--:B------:R-:W-:Y:S01]  /*c8e0*/  F2FP.F16.E4M3.UNPACK_B R10, R7.reuse ;  /* 0x00000007ff0a723e */ /* 0x080fe200020006ff */
[----:B------:R-:W-:Y:S01]  /*c8f0*/  HADD2.F32 R15, -RZ, R14.H1_H1 ;  /* 0x3000000eff0f7230 */ /* 0x000fe20000004100 */
[----:B------:R-:W-:Y:S01]  /*c900*/  F2FP.F16.E4M3.UNPACK_B R11, R7.H1 ;  /* 0x00000007ff0b723e */ /* 0x000fe200030006ff */
[----:B------:R-:W-:-:S02]  /*c910*/  HADD2.F32 R24, -RZ, R24.H0_H0 ;  /* 0x20000018ff187230 */ /* 0x000fc40000004100 */
[C---:B------:R-:W-:Y:S01]  /*c920*/  FMUL.FTZ R26, R8.reuse, R25 ;  /* 0x00000019081a7220 */ /* 0x040fe20000410000 */
[----:B------:R-:W-:Y:S01]  /*c930*/  F2FP.F16.E4M3.UNPACK_B R7, R5 ;  /* 0x00000005ff07723e */ /* 0x000fe200020006ff */
[----:B------:R-:W-:Y:S01]  /*c940*/  FMUL.FTZ R30, R8, R15 ;  /* 0x0000000f081e7220 */ /* 0x000fe20000410000 */
[----:B------:R-:W-:Y:S01]  /*c950*/  F2FP.F16.E4M3.UNPACK_B R8, R5.H1 ;  /* 0x00000005ff08723e */ /* 0x000fe200030006ff */
[----:B------:R-:W-:Y:S02]  /*c960*/  HADD2.F32 R5, -RZ, R6.H1_H1 ;  /* 0x30000006ff057230 */ /* 0x000fe40000004100 */
[C---:B------:R-:W-:Y:S01]  /*c970*/  FFMA.FTZ R28, R9.reuse, R15, -R26 ;  /* 0x0000000f091c7223 */ /* 0x040fe2000001081a */
[----:B------:R-:W-:Y:S02]  /*c980*/  HADD2.F32 R14, -RZ, R14.H0_H0 ;  /* 0x2000000eff0e7230 */ /* 0x000fe40000004100 */
[----:B------:R-:W-:Y:S01]  /*c990*/  FFMA.FTZ R29, R9, R25, R30 ;  /* 0x00000019091d7223 */ /* 0x000fe2000001001e */
[----:B------:R-:W-:Y:S01]  /*c9a0*/  HADD2.F32 R6, -RZ, R6.H0_H0 ;  /* 0x20000006ff067230 */ /* 0x000fe20000004100 */
[----:B------:R-:W-:Y:S01]  /*c9b0*/  F2FP.F16.E4M3.UNPACK_B R21, R21.H1 ;  /* 0x00000015ff15723e */ /* 0x000fe200030006ff */
[C---:B------:R-:W-:Y:S01]  /*c9c0*/  FMUL.FTZ R9, R5.reuse, R24 ;  /* 0x0000001805097220 */ /* 0x040fe20000410000 */
[----:B------:R-:W-:Y:S01]  /*c9d0*/  F2FP.F16.E4M3.UNPACK_B R13, R13.H1 ;  /* 0x0000000dff0d723e */ /* 0x000fe200030006ff */
[----:B------:R-:W-:Y:S01]  /*c9e0*/  FMUL.FTZ R27, R5, R14 ;  /* 0x0000000e051b7220 */ /* 0x000fe20000410000 */
[----:B------:R-:W-:-:S02]  /*c9f0*/  HADD2.F32 R5, -RZ, R10.H1_H1 ;  /* 0x3000000aff057230 */ /* 0x000fc40000004100 */
[C---:B------:R-:W-:Y:S01]  /*ca00*/  FFMA.FTZ R25, R6.reuse, R14, -R9 ;  /* 0x0000000e06197223 */ /* 0x040fe20000010809 */
[----:B------:R-:W-:Y:S02]  /*ca10*/  HADD2.F32 R15, -RZ, R21.H0_H0 ;  /* 0x20000015ff0f7230 */ /* 0x000fe40000004100 */
[----:B------:R-:W-:Y:S01]  /*ca20*/  FFMA.FTZ R26, R6, R24, R27 ;  /* 0x00000018061a7223 */ /* 0x000fe2000001001b */
[----:B------:R-:W-:Y:S01]  /*ca30*/  HADD2.F32 R9, -RZ, R13.H0_H0 ;  /* 0x2000000dff097230 */ /* 0x000fe20000004100 */
[----:B------:R-:W-:Y:S01]  /*ca40*/  F2FP.F16.E4M3.UNPACK_B R3, R4 ;  /* 0x00000004ff03723e */ /* 0x000fe200020006ff */
        /* <DEDUP_REMOVED lines=8> */
[----:B------:R-:W-:Y:S02]  /*cad0*/  HADD2.F32 R11, -RZ, R11.H0_H0 ;  /* 0x2000000bff0b7230 */ /* 0x000fe40000004100 */
[C---:B------:R-:W-:Y:S01]  /*cae0*/  FMUL.FTZ R14, R6.reuse, R21 ;  /* 0x00000015060e7220 */ /* 0x040fe20000410000 */
[----:B------:R-:W-:Y:S01]  /*caf0*/  F2FP.F16.E4M3.UNPACK_B R5, R20 ;  /* 0x00000014ff05723e */ /* 0x000fe200020006ff */
[-C--:B------:R-:W-:Y:S01]  /*cb00*/  FMUL.FTZ R10, R6, R13.reuse ;  /* 0x0000000d060a7220 */ /* 0x080fe20000410000 */
[----:B------:R-:W-:Y:S01]  /*cb10*/  F2FP.F16.E4M3.UNPACK_B R4, R4.H1 ;  /* 0x00000004ff04723e */ /* 0x000fe200030006ff */
[C---:B------:R-:W-:Y:S01]  /*cb20*/  FFMA.FTZ R31, R11.reuse, R13, -R14 ;  /* 0x0000000d0b1f7223 */ /* 0x040fe2000001080e */
[-C--:B------:R-:W-:Y:S01]  /*cb30*/  F2FP.F16.E4M3.UNPACK_B R9, R12.reuse ;  /* 0x0000000cff09723e */ /* 0x080fe200020006ff */
[----:B------:R-:W-:Y:S01]  /*cb40*/  FFMA.FTZ R32, R11, R21, R10 ;  /* 0x000000150b207223 */ /* 0x000fe2000001000a */
[--C-:B------:R-:W-:Y:S01]  /*cb50*/  HADD2.F32 R13, -RZ, R5.reuse.H1_H1 ;  /* 0x30000005ff0d7230 */ /* 0x100fe20000004100 */
[----:B------:R-:W-:Y:S01]  /*cb60*/  F2FP.F16.E4M3.UNPACK_B R12, R12.H1 ;  /* 0x0000000cff0c723e */ /* 0x000fe200030006ff */
[----:B------:R-:W-:Y:S01]  /*cb70*/  HADD2.F32 R11, -RZ, R5.H0_H0 ;  /* 0x20000005ff0b7230 */ /* 0x000fe20000004100 */
[----:B------:R-:W-:Y:S01]  /*cb80*/  F2FP.F16.E4M3.UNPACK_B R20, R20.H1 ;  /* 0x00000014ff14723e */ /* 0x000fe200030006ff */
[----:B------:R-:W-:Y:S01]  /*cb90*/  HADD2.F32 R6, -RZ, R4.H1_H1 ;  /* 0x30000004ff067230 */ /* 0x000fe20000004100 */
[----:B------:R-:W-:Y:S01]  /*cba0*/  F2FP.SATFINITE.E4M3.F32.PACK_AB_MERGE_C R28, R29, R28, RZ ;  /* 0x0000001c1d1c723e */ /* 0x000fe200048070ff */
[----:B------:R-:W-:-:S02]  /*cbb0*/  HADD2.F32 R10, -RZ, R9.H1_H1 ;  /* 0x30000009ff0a7230 */ /* 0x000fc40000004100 */
[----:B------:R-:W-:Y:S02]  /*cbc0*/  HADD2.F32 R5, -RZ, R4.H0_H0 ;  /* 0x20000004ff057230 */ /* 0x000fe40000004100 */
[C---:B------:R-:W-:Y:S01]  /*cbd0*/  FMUL.FTZ R14, R6.reuse, R13 ;  /* 0x0000000d060e7220 */ /* 0x040fe20000410000 */
[----:B------:R-:W-:Y:S02]  /*cbe0*/  HADD2.F32 R4, -RZ, R3.H1_H1 ;  /* 0x30000003ff047230 */ /* 0x000fe40000004100 */
[-C--:B------:R-:W-:Y:S01]  /*cbf0*/  FMUL.FTZ R24, R6, R10.reuse ;  /* 0x0000000a06187220 */ /* 0x080fe20000410000 */
[----:B------:R-:W-:Y:S02]  /*cc00*/  HADD2.F32 R9, -RZ, R9.H0_H0 ;  /* 0x20000009ff097230 */ /* 0x000fe40000004100 */
[C---:B------:R-:W-:Y:S01]  /*cc10*/  FFMA.FTZ R14, R5.reuse, R10, -R14 ;  /* 0x0000000a050e7223 */ /* 0x040fe2000001080e */
[----:B------:R-:W-:Y:S02]  /*cc20*/  HADD2.F32 R3, -RZ, R3.H0_H0 ;  /* 0x20000003ff037230 */ /* 0x000fe40000004100 */
[C---:B------:R-:W-:Y:S01]  /*cc30*/  FMUL.FTZ R6, R4.reuse, R11 ;  /* 0x0000000b04067220 */ /* 0x040fe20000410000 */
[----:B------:R-:W-:Y:S01]  /*cc40*/  FFMA.FTZ R13, R5, R13, R24 ;  /* 0x0000000d050d7223 */ /* 0x000fe20000010018 */
[----:B------:R-:W-:Y:S01]  /*cc50*/  FMUL.FTZ R4, R4, R9 ;  /* 0x0000000904047220 */ /* 0x000fe20000410000 */
[----:B------:R-:W-:-:S02]  /*cc60*/  HADD2.F32 R5, -RZ, R12.H1_H1 ;  /* 0x3000000cff057230 */ /* 0x000fc40000004100 */
[C---:B------:R-:W-:Y:S01]  /*cc70*/  FFMA.FTZ R10, R3.reuse, R9, -R6 ;  /* 0x00000009030a7223 */ /* 0x040fe20000010806 */
[----:B------:R-:W-:Y:S02]  /*cc80*/  HADD2.F32 R9, -RZ, R20.H1_H1 ;  /* 0x30000014ff097230 */ /* 0x000fe40000004100 */
[----:B------:R-:W-:Y:S01]  /*cc90*/  FFMA.FTZ R11, R3, R11, R4 ;  /* 0x0000000b030b7223 */ /* 0x000fe20000010004 */
[----:B------:R-:W-:Y:S02]  /*cca0*/  HADD2.F32 R4, -RZ, R8.H1_H1 ;  /* 0x30000008ff047230 */ /* 0x000fe40000004100 */
[----:B------:R-:W-:Y:S02]  /*ccb0*/  HADD2.F32 R20, -RZ, R20.H0_H0 ;  /* 0x20000014ff147230 */ /* 0x000fe40000004100 */
[----:B------:R-:W-:Y:S02]  /*ccc0*/  HADD2.F32 R3, -RZ, R7.H1_H1 ;  /* 0x30000007ff037230 */ /* 0x000fe40000004100 */
[----:B------:R-:W-:Y:S01]  /*ccd0*/  FMUL.FTZ R15, R4, R9 ;  /* 0x00000009040f7220 */ /* 0x000fe20000410000 */
[----:B------:R-:W-:-:S02]  /*cce0*/  HADD2.F32 R12, -RZ, R12.H0_H0 ;  /* 0x2000000cff0c7230 */ /* 0x000fc40000004100 */
[-C--:B------:R-:W-:Y:S01]  /*ccf0*/  FMUL.FTZ R6, R4, R5.reuse ;  /* 0x0000000504067220 */ /* 0x080fe20000410000 */
[----:B------:R-:W-:Y:S02]  /*cd00*/  HADD2.F32 R8, -RZ, R8.H0_H0 ;  /* 0x20000008ff087230 */ /* 0x000fe40000004100 */
[C---:B------:R-:W-:Y:S01]  /*cd10*/  FMUL.FTZ R4, R3.reuse, R20 ;  /* 0x0000001403047220 */ /* 0x040fe20000410000 */
[----:B------:R-:W-:Y:S02]  /*cd20*/  HADD2.F32 R7, -RZ, R7.H0_H0 ;  /* 0x20000007ff077230 */ /* 0x000fe40000004100 */
[-C--:B------:R-:W-:Y:S01]  /*cd30*/  FMUL.FTZ R3, R3, R12.reuse ;  /* 0x0000000c03037220 */ /* 0x080fe20000410000 */
[C---:B------:R-:W-:Y:S01]  /*cd40*/  FFMA.FTZ R15, R8.reuse, R5, -R15 ;  /* 0x00000005080f7223 */ /* 0x040fe2000001080f */
[----:B------:R-:W-:Y:S01]  /*cd50*/  FFMA.FTZ R6, R8, R9, R6 ;  /* 0x0000000908067223 */ /* 0x000fe20000010006 */
[C---:B------:R-:W-:Y:S01]  /*cd60*/  FFMA.FTZ R5, R7.reuse, R12, -R4 ;  /* 0x0000000c07057223 */ /* 0x040fe20000010804 */
[----:B------:R-:W-:Y:S01]  /*cd70*/  FFMA.FTZ R20, R7, R20, R3 ;  /* 0x0000001407147223 */ /* 0x000fe20000010003 */
[----:B------:R-:W-:-:S02]  /*cd80*/  F2FP.SATFINITE.E4M3.F32.PACK_AB_MERGE_C R7, R32, R31, RZ ;  /* 0x0000001f2007723e */ /* 0x000fc400048070ff */
[----:B------:R-:W-:Y:S02]  /*cd90*/  F2FP.SATFINITE.E4M3.F32.PACK_AB_MERGE_C R4, R13, R14, RZ ;  /* 0x0000000e0d04723e */ /* 0x000fe400048070ff */
[----:B------:R-:W-:Y:S02]  /*cda0*/  F2FP.SATFINITE.E4M3.F32.PACK_AB_MERGE_C R15, R6, R15, RZ ;  /* 0x0000000f060f723e */ /* 0x000fe400048070ff */
[----:B------:R-:W-:Y:S02]  /*cdb0*/  F2FP.SATFINITE.E4M3.F32.PACK_AB_MERGE_C R6, R26, R25, R28 ;  /* 0x000000191a06723e */ /* 0x000fe4000480701c */
[----:B------:R-:W-:Y:S02]  /*cdc0*/  F2FP.SATFINITE.E4M3.F32.PACK_AB_MERGE_C R7, R30, R27, R7 ;  /* 0x0000001b1e07723e */ /* 0x000fe40004807007 */
[----:B------:R-:W-:Y:S02]  /*cdd0*/  F2FP.SATFINITE.E4M3.F32.PACK_AB_MERGE_C R4, R11, R10, R4 ;  /* 0x0000000a0b04723e */ /* 0x000fe40004807004 */
[----:B------:R-:W-:-:S05]  /*cde0*/  F2FP.SATFINITE.E4M3.F32.PACK_AB_MERGE_C R5, R20, R5, R15 ;  /* 0x000000051405723e */ /* 0x000fca000480700f */
[----:B------:R3:W-:Y:S01]  /*cdf0*/  STS.128 [R0+0x2000], R4 ;  /* 0x0020000400007388 */ /* 0x0007e20000000c00 */
[----:B------:R-:W-:Y:S05]  /*ce00*/  BRA `(.L_x_1904) ;  /* 0x0000002400407947 */ /* 0x000fea0003800000 */
.L_x_1891:
[----:B------:R-:W0:Y:S01]  /*ce10*/  LDC R39, c[0x0][0x448] ;  /* 0x00011200ff277b82 */ /* 0x000e220000000800 */
[----:B------:R-:W-:Y:S01]  /*ce20*/  IMAD R3, R228, 0x40, R36 ;  /* 0x00000040e4037824 */ /* 0x000fe200078e0224 */
[----:B------:R-:W-:Y:S01]  /*ce30*/  ULDC.64 UR4, c[0x0][0x3f8] ;  /* 0x0000fe0000047ab9 */ /* 0x000fe20000000a00 */
[----:B------:R-:W-:Y:S01]  /*ce40*/  IMAD.MOV.U32 R4, RZ, RZ, R26 ;  /* 0x000000ffff047224 */ /* 0x000fe200078e001a */
[----:B------:R-:W-:Y:S01]  /*ce50*/  ULDC.64 UR6, c[0x0][0x408] ;  /* 0x0001020000067ab9 */ /* 0x000fe20000000a00 */
[----:B------:R-:W-:Y:S01]  /*ce60*/  IMAD.MOV.U32 R6, RZ, RZ, R24 ;  /* 0x000000ffff067224 */ /* 0x000fe200078e0018 */
[----:B------:R-:W-:Y:S01]  /*ce70*/  ULDC.64 UR8, c[0x0][0x400] ;  /* 0x0001000000087ab9 */ /* 0x000fe20000000a00 */
[----:B------:R-:W-:Y:S01]  /*ce80*/  IMAD.MOV.U32 R7, RZ, RZ, R31 ;  /* 0x000000ffff077224 */ /* 0x000fe200078e001f */
[----:B0-----:R-:W-:-:S13]  /*ce90*/  ISETP.NE.AND P0, PT, R39, 0x1, PT ;  /* 0x000000012700780c */ /* 0x001fda0003f05270 */
[----:B------:R-:W0:Y:S08]  /*cea0*/  @P0 LDC R0, c[0x0][0x44c] ;  /* 0x00011300ff000b82 */ /* 0x000e300000000800 */
[----:B------:R-:W1:Y:S01]  /*ceb0*/  @P0 LDC R5, c[0x0][0x450] ;  /* 0x00011400ff050b82 */ /* 0x000e620000000800 */
[----:B0-----:R-:W-:-:S05]  /*cec0*/  @P0 IMAD.HI.U32 R0, R3, R0, RZ ;  /* 0x0000000003000227 */ /* 0x001fca00078e00ff */
[----:B-1----:R-:W-:Y:S01]  /*ced0*/  @P0 SHF.R.U32.HI R3, RZ, R5, R0 ;  /* 0x00000005ff030219 */ /* 0x002fe20000011600 */
[----:B------:R-:W-:-:S03]  /*cee0*/  IMAD.MOV.U32 R5, RZ, RZ, R29 ;  /* 0x000000ffff057224 */ /* 0x000fc600078e001d */
        /* <DEDUP_REMOVED lines=14> */
[----:B------:R-:W0:Y:S01]  /*cfd0*/  LDC R41, c[0x0][0x3f4] ;  /* 0x0000fd00ff297b82 */ /* 0x000e220000000800 */
[----:B------:R-:W1:Y:S01]  /*cfe0*/  SHFL.IDX PT, R5, R35, RZ, 0x1c1f ;  /* 0x001c1fff23057589 */ /* 0x000e6200000e0000 */
[----:B------:R-:W-:-:S03]  /*cff0*/  IMAD R39, R188, R39, RZ ;  /* 0x00000027bc277224 */ /* 0x000fc600078e02ff */
[----:B------:R-:W2:Y:S04]  /*d000*/  SHFL.IDX PT, R14, R9, RZ, 0x1c1f ;  /* 0x001c1fff090e7589 */ /* 0x000ea800000e0000 */
[----:B------:R-:W3:Y:S04]  /*d010*/  SHFL.IDX PT, R3, R8, RZ, 0x1c1f ;  /* 0x001c1fff08037589 */ /* 0x000ee800000e0000 */
[----:B------:R-:W4:Y:S01]  /*d020*/  SHFL.IDX PT, R7, R37, RZ, 0x1c1f ;  /* 0x001c1fff25077589 */ /* 0x000f2200000e0000 */
[----:B0-----:R-:W-:-:S04]  /*d030*/  ISETP.GE.AND P0, PT, R18, R41, PT ;  /* 0x000000291200720c */ /* 0x001fc80003f06270 */
[----:B------:R-:W-:-:S13]  /*d040*/  ISETP.GE.OR P1, PT, R36, R39, P0 ;  /* 0x000000272400720c */ /* 0x000fda0000726670 */
[C---:B-1----:R-:W-:Y:S02]  /*d050*/  @!P1 IADD3 R0, P2, R18.reuse, R5, RZ ;  /* 0x0000000512009210 */ /* 0x042fe40007f5e0ff */
[----:B--2---:R-:W-:-:S03]  /*d060*/  @!P1 IADD3 R14, P3, R18, R14, RZ ;  /* 0x0000000e120e9210 */ /* 0x004fc60007f7e0ff */
[--C-:B---3--:R-:W-:Y:S02]  /*d070*/  @!P1 IMAD.X R5, R3, 0x1, R19.reuse, P2 ;  /* 0x0000000103059824 */ /* 0x108fe400010e0613 */
[----:B----4-:R-:W-:Y:S02]  /*d080*/  @!P1 IMAD.X R3, R7, 0x1, R19, P3 ;  /* 0x0000000107039824 */ /* 0x010fe400018e0613 */
[----:B------:R-:W-:Y:S02]  /*d090*/  @!P1 IMAD.MOV.U32 R4, RZ, RZ, R0 ;  /* 0x000000ffff049224 */ /* 0x000fe400078e0000 */
[----:B------:R-:W-:Y:S02]  /*d0a0*/  @!P1 IMAD.MOV.U32 R24, RZ, RZ, R14 ;  /* 0x000000ffff189224 */ /* 0x000fe400078e000e */
[----:B------:R-:W-:Y:S02]  /*d0b0*/  @!P1 IMAD.MOV.U32 R25, RZ, RZ, R3 ;  /* 0x000000ffff199224 */ /* 0x000fe400078e0003 */
[----:B------:R-:W2:Y:S04]  /*d0c0*/  @!P1 LD.E.128 R4, desc[UR60][R4.64] ;  /* 0x0000003c04049980 */ /* 0x000ea8000c101d00 */
[----:B------:R-:W3:Y:S01]  /*d0d0*/  @!P1 LD.E.128 R24, desc[UR60][R24.64] ;  /* 0x0000003c18189980 */ /* 0x000ee2000c101d00 */
[----:B------:R-:W-:-:S02]  /*d0e0*/  CS2R R32, SRZ ;  /* 0x0000000000207805 */ /* 0x000fc4000001ff00 */
[----:B------:R-:W-:Y:S02]  /*d0f0*/  CS2R R30, SRZ ;  /* 0x00000000001e7805 */ /* 0x000fe4000001ff00 */
[----:B------:R-:W-:Y:S01]  /*d100*/  CS2R R28, SRZ ;  /* 0x00000000001c7805 */ /* 0x000fe2000001ff00 */
[----:B------:R-:W0:Y:S01]  /*d110*/  SHFL.IDX PT, R35, R35, 0x1, 0x1c1f ;  /* 0x003c1f0023237f89 */ /* 0x000e2200000e0000 */
[----:B------:R-:W-:-:S03]  /*d120*/  CS2R R20, SRZ ;  /* 0x0000000000147805 */ /* 0x000fc6000001ff00 */
[----:B------:R1:W4:Y:S04]  /*d130*/  SHFL.IDX PT, R3, R8, 0x1, 0x1c1f ;  /* 0x003c1f0008037f89 */ /* 0x00032800000e0000 */
[----:B------:R1:W0:Y:S04]  /*d140*/  SHFL.IDX PT, R14, R9, 0x1, 0x1c1f ;  /* 0x003c1f00090e7f89 */ /* 0x00022800000e0000 */
[----:B------:R-:W0:Y:S01]  /*d150*/  SHFL.IDX PT, R37, R37, 0x1, 0x1c1f ;  /* 0x003c1f0025257f89 */ /* 0x000e2200000e0000 */
[----:B--2---:R-:W-:Y:S02]  /*d160*/  @!P1 IMAD.MOV.U32 R32, RZ, RZ, R4 ;  /* 0x000000ffff209224 */ /* 0x004fe400078e0004 */
[----:B------:R-:W-:Y:S01]  /*d170*/  @!P1 IMAD.MOV.U32 R33, RZ, RZ, R5 ;  /* 0x000000ffff219224 */ /* 0x000fe200078e0005 */
[----:B------:R-:W-:Y:S01]  /*d180*/  CS2R R4, SRZ ;  /* 0x0000000000047805 */ /* 0x000fe2000001ff00 */
[----:B------:R-:W-:-:S02]  /*d190*/  @!P1 IMAD.MOV.U32 R30, RZ, RZ, R6 ;  /* 0x000000ffff1e9224 */ /* 0x000fc400078e0006 */
[----:B------:R-:W-:Y:S02]  /*d1a0*/  @!P1 IMAD.MOV.U32 R31, RZ, RZ, R7 ;  /* 0x000000ffff1f9224 */ /* 0x000fe400078e0007 */
[----:B---3--:R-:W-:Y:S02]  /*d1b0*/  @!P1 IMAD.MOV.U32 R28, RZ, RZ, R24 ;  /* 0x000000ffff1c9224 */ /* 0x008fe400078e0018 */
[----:B------:R-:W-:Y:S02]  /*d1c0*/  @!P1 IMAD.MOV.U32 R29, RZ, RZ, R25 ;  /* 0x000000ffff1d9224 */ /* 0x000fe400078e0019 */
[----:B------:R-:W-:Y:S02]  /*d1d0*/  @!P1 IMAD.MOV.U32 R20, RZ, RZ, R26 ;  /* 0x000000ffff149224 */ /* 0x000fe400078e001a */
[----:B01--4-:R-:W-:-:S07]  /*d1e0*/  @!P1 IMAD.MOV.U32 R21, RZ, RZ, R27 ;  /* 0x000000ffff159224 */ /* 0x013fce00078e001b */
.L_x_2233:
[----:B------:R-:W-:Y:S01]  /*d1f0*/  VIADD R36, R36, 0x40 ;  /* 0x0000004024247836 */ /* 0x000fe20000000000 */
        /* <DEDUP_REMOVED lines=10> */
[----:B------:R-:W-:Y:S02]  /*d2a0*/  CS2R R6, SRZ ;  /* 0x0000000000067805 */ /* 0x000fe4000001ff00 */
[----:B------:R-:W-:Y:S02]  /*d2b0*/  CS2R R8, SRZ ;  /* 0x0000000000087805 */ /* 0x000fe4000001ff00 */
[----:B------:R-:W-:Y:S01]  /*d2c0*/  CS2R R10, SRZ ;  /* 0x00000000000a7805 */ /* 0x000fe2000001ff00 */
[----:B------:R-:W-:Y:S06]  /*d2d0*/  @P0 BRA `(.L_x_1909) ;  /* 0x0000000000180947 */ /* 0x000fec0003800000 */
[C---:B------:R-:W-:Y:S02]  /*d2e0*/  IADD3 R8, P1, R18.reuse, R35, RZ ;  /* 0x0000002312087210 */ /* 0x040fe40007f3e0ff */
[----:B------:R-:W-:-:S03]  /*d2f0*/  IADD3 R4, P2, R18, R14, RZ ;  /* 0x0000000e12047210 */ /* 0x000fc60007f5e0ff */
[--C-:B------:R-:W-:Y:S02]  /*d300*/  IMAD.X R9, R3, 0x1, R19.reuse, P1 ;  /* 0x0000000103097824 */ /* 0x100fe400008e0613 */
[----:B------:R-:W-:-:S04]  /*d310*/  IMAD.X R5, R37, 0x1, R19, P2 ;  /* 0x0000000125057824 */ /* 0x000fc800010e0613 */
[----:B------:R-:W5:Y:S04]  /*d320*/  LD.E.128 R8, desc[UR60][R8.64] ;  /* 0x0000003c08087980 */ /* 0x000f68000c101d00 */
[----:B------:R-:W5:Y:S02]  /*d330*/  LD.E.128 R4, desc[UR60][R4.64] ;  /* 0x0000003c04047980 */ /* 0x000f64000c101d00 */
.L_x_1909:
[----:B------:R-:W-:Y:S05]  /*d340*/  BSYNC B1 ;  /* 0x0000000000017941 */ /* 0x000fea0003800000 */
.L_x_1908:
[----:B------:R-:W0:Y:S01]  /*d350*/  SYNCS.PHASECHK.TRANS64.TRYWAIT P1, [R17+URZ+0x22800], R0 ;  /* 0x02280000110075a7 */ /* 0x000e22000802017f */
[C---:B------:R-:W-:Y:S01]  /*d360*/  VIADD R3, R198.reuse, 0x40 ;  /* 0x00000040c6037836 */ /* 0x040fe20000000000 */
[----:B------:R-:W-:Y:S01]  /*d370*/  VIADDMNMX R39, R39, -R202, 0x80, PT ;  /* 0x0000008027277446 */ /* 0x000fe200038009ca */
[----:B------:R-:W-:Y:S03]  /*d380*/  BSSY B1, `(.L_x_1910) ;  /* 0x0000004000017945 */ /* 0x000fe60003800000 */
[-C--:B------:R-:W-:Y:S02]  /*d390*/  ISETP.GE.OR P2, PT, R198, R39.reuse, P0 ;  /* 0x00000027c600720c */ /* 0x080fe40000746670 */
[----:B------:R-:W-:Y:S01]  /*d3a0*/  ISETP.GE.OR P0, PT, R3, R39, P0 ;  /* 0x000000270300720c */ /* 0x000fe20000706670 */
[----:B0-----:R-:W-:-:S12]  /*d3b0*/  @!P1 BRA `(.L_x_1911) ;  /* 0x000001f400a09947 */ /* 0x001fd80003800000 */
.L_x_2234:
[----:B------:R-:W-:Y:S05]  /*d3c0*/  BSYNC B1 ;  /* 0x0000000000017941 */ /* 0x000fea0003800000 */
.L_x_1910:
[----:B------:R-:W-:Y:S04]  /*d3d0*/  BSSY B1, `(.L_x_1912) ;  /* 0x0000100000017945 */ /* 0x000fe80003800000 */
[----:B------:R-:W-:Y:S05]  /*d3e0*/  @P2 BRA `(.L_x_1913) ;  /* 0x0000000c00f82947 */ /* 0x000fea0003800000 */
[----:B0-----:R-:W-:Y:S02]  /*d3f0*/  SHF.R.U32.HI R0, RZ, 0x8, R32 ;  /* 0x00000008ff007819 */ /* 0x001fe40000011620 */
[----:B------:R-:W-:Y:S02]  /*d400*/  LOP3.LUT R3, R32, 0xff, RZ, 0xc0, !PT ;  /* 0x000000ff20037812 */ /* 0x000fe400078ec0ff */
[----:B------:R-:W-:Y:S02]  /*d410*/  LOP3.LUT R0, R0, 0xff, RZ, 0xc0, !PT ;  /* 0x000000ff00007812 */ /* 0x000fe400078ec0ff */
[----:B------:R-:W-:Y:S02]  /*d420*/  SHF.R.U32.HI R12, RZ, 0x8, R33 ;  /* 0x00000008ff0c7819 */ /* 0x000fe40000011621 */
[----:B------:R-:W-:Y:S01]  /*d430*/  PRMT R36, R0, 0x7604, R3 ;  /* 0x0000760400247816 */ /* 0x000fe20000000003 */
[----:B------:R-:W-:Y:S01]  /*d440*/  IMAD.SHL.U32 R3, R213, 0x80, RZ ;  /* 0x00000080d5037824 */ /* 0x000fe200078e00ff */
[----:B------:R-:W-:-:S02]  /*d450*/  LOP3.LUT R13, R33, 0xff, RZ, 0xc0, !PT ;  /* 0x000000ff210d7812 */ /* 0x000fc400078ec0ff */
[----:B------:R-:W-:Y:S02]  /*d460*/  LOP3.LUT R12, R12, 0xff, RZ, 0xc0, !PT ;  /* 0x000000ff0c0c7812 */ /* 0x000fe400078ec0ff */
[----:B------:R-:W-:Y:S02]  /*d470*/  SHF.R.U32.HI R14, RZ, 0x8, R30 ;  /* 0x00000008ff0e7819 */ /* 0x000fe4000001161e */
[----:B------:R-:W-:Y:S02]  /*d480*/  PRMT R38, R12, 0x7604, R13 ;  /* 0x000076040c267816 */ /* 0x000fe4000000000d */
[----:B------:R-:W-:Y:S02]  /*d490*/  SHF.R.U32.HI R12, RZ, 0x8, R31 ;  /* 0x00000008ff0c7819 */ /* 0x000fe4000001161f */
[----:B------:R-:W-:Y:S01]  /*d4a0*/  LOP3.LUT R24, R3, 0x380, RZ, 0xc0, !PT ;  /* 0x0000038003187812 */ /* 0x000fe200078ec0ff */
[----:B------:R-:W-:Y:S01]  /*d4b0*/  IMAD.IADD R3, R18, 0x1, R41 ;  /* 0x0000000112037824 */ /* 0x000fe200078e0229 */
[----:B------:R-:W-:-:S02]  /*d4c0*/  LOP3.LUT R15, R30, 0xff, RZ, 0xc0, !PT ;  /* 0x000000ff1e0f7812 */ /* 0x000fc400078ec0ff */
[----:B------:R-:W-:Y:S02]  /*d4d0*/  LOP3.LUT R14, R14, 0xff, RZ, 0xc0, !PT ;  /* 0x000000ff0e0e7812 */ /* 0x000fe400078ec0ff */
[----:B------:R-:W-:Y:S02]  /*d4e0*/  SHF.R.U32.HI R0, RZ, 0x8, R28 ;  /* 0x00000008ff007819 */ /* 0x000fe4000001161c */
[----:B------:R-:W-:Y:S02]  /*d4f0*/  LOP3.LUT R13, R31, 0xff, RZ, 0xc0, !PT ;  /* 0x000000ff1f0d7812 */ /* 0x000fe400078ec0ff */
[----:B------:R-:W-:Y:S02]  /*d500*/  LOP3.LUT R12, R12, 0xff, RZ, 0xc0, !PT ;  /* 0x000000ff0c0c7812 */ /* 0x000fe400078ec0ff */
[----:B------:R-:W-:Y:S02]  /*d510*/  PRMT R40, R14, 0x7604, R15 ;  /* 0x000076040e287816 */ /* 0x000fe4000000000f */
[----:B------:R-:W-:-:S02]  /*d520*/  SHF.R.U32.HI R25, RZ, 0x3, R24 ;  /* 0x00000003ff197819 */ /* 0x000fc40000011618 */
[----:B------:R-:W-:Y:S02]  /*d530*/  LOP3.LUT R3, R24, 0x70, R3, 0xf8, !PT ;  /* 0x0000007018037812 */ /* 0x000fe400078ef803 */
[----:B------:R-:W-:Y:S02]  /*d540*/  LOP3.LUT R14, R0, 0xff, RZ, 0xc0, !PT ;  /* 0x000000ff000e7812 */ /* 0x000fe400078ec0ff */
[----:B------:R-:W-:Y:S02]  /*d550*/  LOP3.LUT R0, R24, 0x70, R18, 0xf8, !PT ;  /* 0x0000007018007812 */ /* 0x000fe400078ef812 */
[----:B------:R-:W-:Y:S02]  /*d560*/  PRMT R43, R12, 0x7604, R13 ;  /* 0x000076040c2b7816 */ /* 0x000fe4000000000d */
[----:B------:R-:W-:Y:S02]  /*d570*/  SHF.R.U32.HI R24, RZ, 0x8, R29 ;  /* 0x00000008ff187819 */ /* 0x000fe4000001161d */
[----:B------:R-:W-:-:S02]  /*d580*/  SHF.R.U32.HI R12, RZ, 0x8, R20 ;  /* 0x00000008ff0c7819 */ /* 0x000fc40000011614 */
[-C--:B------:R-:W-:Y:S02]  /*d590*/  LOP3.LUT R3, R3, R25.reuse, RZ, 0x3c, !PT ;  /* 0x0000001903037212 */ /* 0x080fe400078e3cff */
[----:B------:R-:W-:Y:S02]  /*d5a0*/  LOP3.LUT R0, R0, R25, RZ, 0x3c, !PT ;  /* 0x0000001900007212 */ /* 0x000fe400078e3cff */
[----:B------:R-:W-:Y:S02]  /*d5b0*/  LOP3.LUT R25, R29, 0xff, RZ, 0xc0, !PT ;  /* 0x000000ff1d197812 */ /* 0x000fe400078ec0ff */
[----:B------:R-:W-:Y:S02]  /*d5c0*/  LOP3.LUT R27, R20, 0xff, RZ, 0xc0, !PT ;  /* 0x000000ff141b7812 */ /* 0x000fe400078ec0ff */
[----:B------:R-:W-:Y:S02]  /*d5d0*/  LOP3.LUT R24, R24, 0xff, RZ, 0xc0, !PT ;  /* 0x000000ff18187812 */ /* 0x000fe400078ec0ff */
[----:B------:R-:W-:-:S02]  /*d5e0*/  LOP3.LUT R26, R12, 0xff, RZ, 0xc0, !PT ;  /* 0x000000ff0c1a7812 */ /* 0x000fc400078ec0ff */
[C-C-:B------:R-:W-:Y:S02]  /*d5f0*/  IADD3 R3, R17.reuse, R3, R212.reuse ;  /* 0x0000000311037210 */ /* 0x140fe40007ffe0d4 */
[----:B------:R-:W-:Y:S02]  /*d600*/  LOP3.LUT R15, R28, 0xff, RZ, 0xc0, !PT ;  /* 0x000000ff1c0f7812 */ /* 0x000fe400078ec0ff */
[----:B------:R-:W-:Y:S02]  /*d610*/  IADD3 R0, R17, R0, R212 ;  /* 0x0000000011007210 */ /* 0x000fe40007ffe0d4 */
[----:B------:R-:W-:Y:S02]  /*d620*/  PRMT R47, R24, 0x7604, R25 ;  /* 0x00007604182f7816 */ /* 0x000fe40000000019 */
[----:B------:R-:W-:Y:S02]  /*d630*/  PRMT R51, R26, 0x7604, R27 ;  /* 0x000076041a337816 */ /* 0x000fe4000000001b */
[----:B------:R-:W0:Y:S01]  /*d640*/  LDS.128 R24, [R3+0x14400] ;  /* 0x0144000003187984 */ /* 0x000e220000000c00 */
[----:B------:R-:W-:-:S02]  /*d650*/  PRMT R45, R14, 0x7604, R15 ;  /* 0x000076040e2d7816 */ /* 0x000fc4000000000f */
[----:B------:R-:W-:Y:S01]  /*d660*/  SHF.R.U32.HI R35, RZ, 0x8, R21 ;  /* 0x00000008ff237819 */ /* 0x000fe20000011615 */
[----:B------:R-:W1:Y:S01]  /*d670*/  LDS.128 R12, [R0+0x14400] ;  /* 0x01440000000c7984 */ /* 0x000e620000000c00 */
[----:B------:R-:W-:Y:S02]  /*d680*/  SHF.R.U32.HI R37, RZ, 0x10, R33 ;  /* 0x00000010ff257819 */ /* 0x000fe40000011621 */
[----:B------:R-:W-:Y:S02]  /*d690*/  LOP3.LUT R42, R21, 0xff, RZ, 0xc0, !PT ;  /* 0x000000ff152a7812 */ /* 0x000fe400078ec0ff */
[----:B------:R-:W-:Y:S02]  /*d6a0*/  LOP3.LUT R35, R35, 0xff, RZ, 0xc0, !PT ;  /* 0x000000ff23237812 */ /* 0x000fe400078ec0ff */
[----:B------:R-:W-:Y:S02]  /*d6b0*/  LOP3.LUT R37, R37, 0xff, RZ, 0xc0, !PT ;  /* 0x000000ff25257812 */ /* 0x000fe400078ec0ff */
[----:B------:R-:W-:-:S02]  /*d6c0*/  PRMT R53, R35, 0x7604, R42 ;  /* 0x0000760423357816 */ /* 0x000fc4000000002a */
[----:B------:R-:W-:Y:S02]  /*d6d0*/  SHF.R.U32.HI R39, RZ, 0x10, R30 ;  /* 0x00000010ff277819 */ /* 0x000fe4000001161e */
[----:B------:R-:W-:Y:S02]  /*d6e0*/  SHF.R.U32.HI R42, RZ, 0x10, R31 ;  /* 0x00000010ff2a7819 */ /* 0x000fe4000001161f */
[----:B------:R-:W-:Y:S02]  /*d6f0*/  SHF.R.U32.HI R35, RZ, 0x10, R32 ;  /* 0x00000010ff237819 */ /* 0x000fe40000011620 */
[----:B------:R-:W-:Y:S02]  /*d700*/  PRMT R37, R37, 0x7054, R38 ;  /* 0x0000705425257816 */ /* 0x000fe40000000026 */
[----:B------:R-:W-:Y:S02]  /*d710*/  SHF.R.U32.HI R38, RZ, 0x10, R29 ;  /* 0x00000010ff267819 */ /* 0x000fe4000001161d */
        /* <DEDUP_REMOVED lines=9> */
[----:B------:R-:W-:Y:S02]  /*d7b0*/  SHF.R.U32.HI R36, RZ, 0x10, R28 ;  /* 0x00000010ff247819 */ /* 0x000fe4000001161c */
[----:B------:R-:W-:Y:S02]  /*d7c0*/  PRMT R49, R38, 0x7054, R47 ;  /* 0x0000705426317816 */ /* 0x000fe4000000002f */
[----:B------:R-:W-:Y:S02]  /*d7d0*/  LOP3.LUT R40, R40, 0xff, RZ, 0xc0, !PT ;  /* 0x000000ff28287812 */ /* 0x000fe400078ec0ff */
[----:B------:R-:W-:-:S02]  /*d7e0*/  LOP3.LUT R42, R42, 0xff, RZ, 0xc0, !PT ;  /* 0x000000ff2a2a7812 */ /* 0x000fc400078ec0ff */
[----:B------:R-:W-:Y:S02]  /*d7f0*/  LOP3.LUT R36, R36, 0xff, RZ, 0xc0, !PT ;  /* 0x000000ff24247812 */ /* 0x000fe400078ec0ff */
[----:B------:R-:W-:Y:S02]  /*d800*/  LOP3.LUT R49, R49, 0xff000000, R29, 0xf8, !PT ;  /* 0xff00000031317812 */ /* 0x000fe400078ef81d */
[----:B------:R-:W-:Y:S02]  /*d810*/  PRMT R51, R40, 0x7054, R51 ;  /* 0x0000705428337816 */ /* 0x000fe40000000033 */
[----:B------:R-:W-:Y:S02]  /*d820*/  PRMT R53, R42, 0x7054, R53 ;  /* 0x000070542a357816 */ /* 0x000fe40000000035 */
[----:B------:R-:W-:Y:S02]  /*d830*/  PRMT R45, R36, 0x7054, R45 ;  /* 0x00007054242d7816 */ /* 0x000fe4000000002d */
[----:B------:R-:W-:-:S02]  /*d840*/  LOP3.LUT R40, R35, 0xff000000, R32, 0xf8, !PT ;  /* 0xff00000023287812 */ /* 0x000fc400078ef820 */
[----:B------:R-:W-:Y:S02]  /*d850*/  LOP3.LUT R42, R37, 0xff000000, R33, 0xf8, !PT ;  /* 0xff000000252a7812 */ /* 0x000fe400078ef821 */
[----:B------:R-:W-:Y:S02]  /*d860*/  F2FP.F16.E4M3.UNPACK_B R48, R49.H1 ;  /* 0x00000031ff30723e */ /* 0x000fe400030006ff */
[----:B0-----:R-:W-:Y:S02]  /*d870*/  F2FP.F16.E4M3.UNPACK_B R35, R25.H1 ;  /* 0x00000019ff23723e */ /* 0x001fe400030006ff */
[----:B------:R-:W-:Y:S02]  /*d880*/  LOP3.LUT R46, R43, 0xff000000, R31, 0xf8, !PT ;  /* 0xff0000002b2e7812 */ /* 0x000fe400078ef81f */
[----:B------:R-:W-:Y:S02]  /*d890*/  LOP3.LUT R47, R45, 0xff000000, R28, 0xf8, !PT ;  /* 0xff0000002d2f7812 */ /* 0x000fe400078ef81c */
[----:B------:R-:W-:Y:S01]  /*d8a0*/  LOP3.LUT R50, R51, 0xff000000, R20, 0xf8, !PT ;  /* 0xff00000033327812 */ /* 0x000fe200078ef814 */
[--C-:B------:R-:W-:Y:S01]  /*d8b0*/  HADD2.F32 R51, -RZ, R48.reuse.H0_H0 ;  /* 0x20000030ff337230 */ /* 0x100fe20000004100 */
[----:B------:R-:W-:Y:S01]  /*d8c0*/  F2FP.F16.E4M3.UNPACK_B R43, R42.H1 ;  /* 0x0000002aff2b723e */ /* 0x000fe200030006ff */
[----:B------:R-:W-:Y:S01]  /*d8d0*/  HADD2.F32 R48, -RZ, R48.H1_H1 ;  /* 0x30000030ff307230 */ /* 0x000fe20000004100 */
[----:B-1----:R-:W-:-:S02]  /*d8e0*/  F2FP.F16.E4M3.UNPACK_B R31, R15 ;  /* 0x0000000fff1f723e */ /* 0x002fc400020006ff */
[----:B------:R-:W-:Y:S01]  /*d8f0*/  F2FP.F16.E4M3.UNPACK_B R32, R15.H1 ;  /* 0x0000000fff20723e */ /* 0x000fe200030006ff */
[--C-:B------:R-:W-:Y:S01]  /*d900*/  HADD2.F32 R45, -RZ, R43.reuse.H0_H0 ;  /* 0x2000002bff2d7230 */ /* 0x100fe20000004100 */
[-C--:B------:R-:W-:Y:S01]  /*d910*/  F2FP.F16.E4M3.UNPACK_B R28, R13.reuse.H1 ;  /* 0x0000000dff1c723e */ /* 0x080fe200030006ff */
[----:B------:R-:W-:Y:S01]  /*d920*/  HADD2.F32 R44, -RZ, R43.H1_H1 ;  /* 0x3000002bff2c7230 */ /* 0x000fe20000004100 */
[-C--:B------:R-:W-:Y:S02]  /*d930*/  F2FP.F16.E4M3.UNPACK_B R15, R12.reuse ;  /* 0x0000000cff0f723e */ /* 0x080fe400020006ff */
[----:B------:R-:W-:Y:S01]  /*d940*/  F2FP.F16.E4M3.UNPACK_B R20, R12.H1 ;  /* 0x0000000cff14723e */ /* 0x000fe200030006ff */
[--C-:B------:R-:W-:Y:S01]  /*d950*/  HADD2.F32 R12, -RZ, R35.reuse.H0_H0 ;  /* 0x20000023ff0c7230 */ /* 0x100fe20000004100 */
[----:B------:R-:W-:Y:S01]  /*d960*/  LOP3.LUT R53, R53, 0xff000000, R21, 0xf8, !PT ;  /* 0xff00000035357812 */ /* 0x000fe200078ef815 */
[----:B------:R-:W-:Y:S01]  /*d970*/  HADD2.F32 R35, -RZ, R35.H1_H1 ;  /* 0x30000023ff237230 */ /* 0x000fe20000004100 */
[----:B------:R-:W-:-:S02]  /*d980*/  F2FP.F16.E4M3.UNPACK_B R21, R13 ;  /* 0x0000000dff15723e */ /* 0x000fc400020006ff */
[-C--:B------:R-:W-:Y:S01]  /*d990*/  F2FP.F16.E4M3.UNPACK_B R13, R14.reuse ;  /* 0x0000000eff0d723e */ /* 0x080fe200020006ff */
[----:B------:R-:W-:Y:S01]  /*d9a0*/  FMUL.FTZ R55, R12, R51 ;  /* 0x000000330c377220 */ /* 0x000fe20000410000 */
[----:B------:R-:W-:Y:S01]  /*d9b0*/  F2FP.F16.E4M3.UNPACK_B R29, R14.H1 ;  /* 0x0000000eff1d723e */ /* 0x000fe200030006ff */
[--C-:B------:R-:W-:Y:S01]  /*d9c0*/  HADD2.F32 R14, -RZ, R28.reuse.H0_H0 ;  /* 0x2000001cff0e7230 */ /* 0x100fe20000004100 */
[----:B------:R-:W-:Y:S01]  /*d9d0*/  LOP3.LUT R30, R39, 0xff000000, R30, 0xf8, !PT ;  /* 0xff000000271e7812 */ /* 0x000fe200078ef81e */
[----:B------:R-:W-:Y:S01]  /*d9e0*/  HADD2.F32 R28, -RZ, R28.H1_H1 ;  /* 0x3000001cff1c7230 */ /* 0x000fe20000004100 */
[----:B------:R-:W-:Y:S01]  /*d9f0*/  F2FP.F16.E4M3.UNPACK_B R33, R25 ;  /* 0x00000019ff21723e */ /* 0x000fe200020006ff */
[----:B------:R-:W-:Y:S01]  /*da00*/  FMUL.FTZ R57, R35, R44 ;  /* 0x0000002c23397220 */ /* 0x000fe20000410000 */
[----:B------:R-:W-:Y:S02]  /*da10*/  F2FP.F16.E4M3.UNPACK_B R49, R49 ;  /* 0x00000031ff31723e */ /* 0x000fe400020006ff */
[-C--:B------:R-:W-:Y:S01]  /*da20*/  F2FP.F16.E4M3.UNPACK_B R38, R27.reuse ;  /* 0x0000001bff26723e */ /* 0x080fe200020006ff */
[----:B------:R-:W-:Y:S01]  /*da30*/  FFMA.FTZ R57, R28, R48, R57 ;  /* 0x000000301c397223 */ /* 0x000fe20000010039 */
[----:B------:R-:W-:-:S02]  /*da40*/  F2FP.F16.E4M3.UNPACK_B R39, R27.H1 ;  /* 0x0000001bff27723e */ /* 0x000fc400030006ff */
[-C--:B------:R-:W-:Y:S02]  /*da50*/  F2FP.F16.E4M3.UNPACK_B R25, R24.reuse ;  /* 0x00000018ff19723e */ /* 0x080fe400020006ff */
[----:B------:R-:W-:Y:S01]  /*da60*/  F2FP.F16.E4M3.UNPACK_B R27, R24.H1 ;  /* 0x00000018ff1b723e */ /* 0x000fe200030006ff */
[-C--:B------:R-:W-:Y:S01]  /*da70*/  FMUL.FTZ R24, R12, R45.reuse ;  /* 0x0000002d0c187220 */ /* 0x080fe20000410000 */
[-C--:B------:R-:W-:Y:S01]  /*da80*/  F2FP.F16.E4M3.UNPACK_B R36, R26.reuse ;  /* 0x0000001aff24723e */ /* 0x080fe200020006ff */
[C---:B------:R-:W-:Y:S01]  /*da90*/  FFMA.FTZ R12, R14.reuse, R45, -R55 ;  /* 0x0000002d0e0c7223 */ /* 0x040fe20000010837 */
[----:B------:R-:W-:Y:S01]  /*daa0*/  F2FP.F16.E4M3.UNPACK_B R37, R26.H1 ;  /* 0x0000001aff25723e */ /* 0x000fe200030006ff */
[----:B------:R-:W-:Y:S01]  /*dab0*/  HADD2.F32 R45, -RZ, R49.H0_H0 ;  /* 0x20000031ff2d7230 */ /* 0x000fe20000004100 */
[----:B------:R-:W-:Y:S01]  /*dac0*/  F2FP.F16.E4M3.UNPACK_B R42, R42 ;  /* 0x0000002aff2a723e */ /* 0x000fe200020006ff */
[----:B------:R-:W-:Y:S02]  /*dad0*/  HADD2.F32 R26, -RZ, R33.H0_H0 ;  /* 0x20000021ff1a7230 */ /* 0x000fe40000004100 */
[----:B------:R-:W-:Y:S01]  /*dae0*/  FFMA.FTZ R14, R14, R51, R24 ;  /* 0x000000330e0e7223 */ /* 0x000fe20000010018 */
[----:B------:R-:W-:-:S02]  /*daf0*/  HADD2.F32 R24, -RZ, R21.H0_H0 ;  /* 0x20000015ff187230 */ /* 0x000fc40000004100 */
[----:B------:R-:W-:Y:S01]  /*db00*/  FMUL.FTZ R51, R35, R48 ;  /* 0x0000003023337220 */ /* 0x000fe20000410000 */
[----:B------:R-:W-:Y:S02]  /*db10*/  HADD2.F32 R43, -RZ, R42.H0_H0 ;  /* 0x2000002aff2b7230 */ /* 0x000fe40000004100 */
[----:B------:R-:W-:Y:S01]  /*db20*/  FMUL.FTZ R35, R26, R45 ;  /* 0x0000002d1a237220 */ /* 0x000fe20000410000 */
[----:B------:R-:W-:Y:S02]  /*db30*/  HADD2.F32 R33, -RZ, R33.H1_H1 ;  /* 0x30000021ff217230 */ /* 0x000fe40000004100 */
[----:B------:R-:W-:Y:S01]  /*db40*/  FFMA.FTZ R55, R28, R44, -R51 ;  /* 0x0000002c1c377223 */ /* 0x000fe20000010833 */
[----:B------:R-:W-:Y:S01]  /*db50*/  F2FP.F16.E4M3.UNPACK_B R28, R46.H1 ;  /* 0x0000002eff1c723e */ /* 0x000fe200030006ff */
[-C--:B------:R-:W-:Y:S01]  /*db60*/  FMUL.FTZ R26, R26, R43.reuse ;  /* 0x0000002b1a1a7220 */ /* 0x080fe20000410000 */
[----:B------:R-:W-:Y:S01]  /*db70*/  FFMA.FTZ R48, R24, R43, -R35 ;  /* 0x0000002b18307223 */ /* 0x000fe20000010823 */
[----:B------:R-:W-:Y:S01]  /*db80*/  F2FP.F16.E4M3.UNPACK_B R43, R53.H1 ;  /* 0x00000035ff2b723e */ /* 0x000fe200030006ff */
[----:B------:R-:W-:-:S02]  /*db90*/  HADD2.F32 R44, -RZ, R49.H1_H1 ;  /* 0x30000031ff2c7230 */ /* 0x000fc40000004100 */
[----:B------:R-:W-:Y:S01]  /*dba0*/  FFMA.FTZ R51, R24, R45, R26 ;  /* 0x0000002d18337223 */ /* 0x000fe2000001001a */
[----:B------:R-:W-:Y:S01]  /*dbb0*/  HADD2.F32 R26, -RZ, R39.H0_H0 ;  /* 0x20000027ff1a7230 */ /* 0x000fe20000004100 */
[----:B------:R-:W-:Y:S01]  /*dbc0*/  F2FP.F16.E4M3.UNPACK_B R53, R53 ;  /* 0x00000035ff35723e */ /* 0x000fe200020006ff */
[----:B------:R-:W-:Y:S02]  /*dbd0*/  HADD2.F32 R45, -RZ, R43.H0_H0 ;  /* 0x2000002bff2d7230 */ /* 0x000fe40000004100 */
[----:B------:R-:W-:Y:S01]  /*dbe0*/  FMUL.FTZ R52, R33, R44 ;  /* 0x0000002c21347220 */ /* 0x000fe20000410000 */
[----:B------:R-:W-:Y:S01]  /*dbf0*/  HADD2.F32 R42, -RZ, R42.H1_H1 ;  /* 0x3000002aff2a7230 */ /* 0x000fe20000004100 */
[----:B------:R-:W-:Y:S01]  /*dc00*/  F2FP.F16.E4M3.UNPACK_B R46, R46 ;  /* 0x0000002eff2e723e */ /* 0x000fe200020006ff */
[----:B------:R-:W-:Y:S02]  /*dc10*/  HADD2.F32 R35, -RZ, R28.H0_H0 ;  /* 0x2000001cff237230 */ /* 0x000fe40000004100 */
[----:B------:R-:W-:Y:S01]  /*dc20*/  FMUL.FTZ R59, R26, R45 ;  /* 0x0000002d1a3b7220 */ /* 0x000fe20000410000 */
[----:B------:R-:W-:-:S02]  /*dc30*/  HADD2.F32 R21, -RZ, R21.H1_H1 ;  /* 0x30000015ff157230 */ /* 0x000fc40000004100 */
[----:B------:R-:W-:Y:S01]  /*dc40*/  FMUL.FTZ R33, R33, R42 ;  /* 0x0000002a21217220 */ /* 0x000fe20000410000 */
[----:B------:R-:W-:Y:S02]  /*dc50*/  HADD2.F32 R24, -RZ, R32.H0_H0 ;  /* 0x20000020ff187230 */ /* 0x000fe40000004100 */
[-C--:B------:R-:W-:Y:S01]  /*dc60*/  FMUL.FTZ R26, R26, R35.reuse ;  /* 0x000000231a1a7220 */ /* 0x080fe20000410000 */
[----:B------:R-:W-:Y:S02]  /*dc70*/  HADD2.F32 R28, -RZ, R28.H1_H1 ;  /* 0x3000001cff1c7230 */ /* 0x000fe40000004100 */
[----:B------:R-:W-:Y:S01]  /*dc80*/  FFMA.FTZ R44, R21, R44, R33 ;  /* 0x0000002c152c7223 */ /* 0x000fe20000010021 */
[----:B------:R-:W-:Y:S02]  /*dc90*/  HADD2.F32 R43, -RZ, R43.H1_H1 ;  /* 0x3000002bff2b7230 */ /* 0x000fe40000004100 */
[C---:B------:R-:W-:Y:S01]  /*dca0*/  FFMA.FTZ R59, R24.reuse, R35, -R59 ;  /* 0x00000023183b7223 */ /* 0x040fe2000001083b */
[----:B------:R-:W-:Y:S01]  /*dcb0*/  FFMA.FTZ R58, R24, R45, R26 ;  /* 0x0000002d183a7223 */ /* 0x000fe2000001001a */
[----:B------:R-:W-:-:S02]  /*dcc0*/  HADD2.F32 R39, -RZ, R39.H1_H1 ;  /* 0x30000027ff277230 */ /* 0x000fc40000004100 */
[----:B------:R-:W-:Y:S01]  /*dcd0*/  FFMA.FTZ R49, R21, R42, -R52 ;  /* 0x0000002a15317223 */ /* 0x000fe20000010834 */
[----:B------:R-:W-:Y:S02]  /*dce0*/  HADD2.F32 R33, -RZ, R53.H0_H0 ;  /* 0x20000035ff217230 */ /* 0x000fe40000004100 */
[----:B------:R-:W-:Y:S02]  /*dcf0*/  HADD2.F32 R24, -RZ, R38.H0_H0 ;  /* 0x20000026ff187230 */ /* 0x000fe40000004100 */
[C---:B------:R-:W-:Y:S01]  /*dd00*/  FMUL.FTZ R35, R39.reuse, R43 ;  /* 0x0000002b27237220 */ /* 0x040fe20000410000 */
[----:B------:R-:W-:Y:S02]  /*dd10*/  HADD2.F32 R32, -RZ, R32.H1_H1 ;  /* 0x30000020ff207230 */ /* 0x000fe40000004100 */
[----:B------:R-:W-:Y:S01]  /*dd20*/  FMUL.FTZ R52, R39, R28 ;  /* 0x0000001c27347220 */ /* 0x000fe20000410000 */
[----:B------:R-:W-:Y:S02]  /*dd30*/  HADD2.F32 R26, -RZ, R46.H0_H0 ;  /* 0x2000002eff1a7230 */ /* 0x000fe40000004100 */
[----:B------:R-:W-:Y:S01]  /*dd40*/  FMUL.FTZ R42, R24, R33 ;  /* 0x00000021182a7220 */ /* 0x000fe20000410000 */
[----:B------:R-:W-:-:S02]  /*dd50*/  HADD2.F32 R21, -RZ, R31.H0_H0 ;  /* 0x2000001fff157230 */ /* 0x000fc40000004100 */
[C---:B------:R-:W-:Y:S01]  /*dd60*/  FFMA.FTZ R60, R32.reuse, R28, -R35 ;  /* 0x0000001c203c7223 */ /* 0x040fe20000010823 */
[----:B------:R-:W-:Y:S01]  /*dd70*/  FFMA.FTZ R61, R32, R43, R52 ;  /* 0x0000002b203d7223 */ /* 0x000fe20000010034 */
[-C--:B------:R-:W-:Y:S01]  /*dd80*/  FMUL.FTZ R24, R24, R26.reuse ;  /* 0x0000001a18187220 */ /* 0x080fe20000410000 */
[----:B------:R-:W-:Y:S01]  /*dd90*/  F2FP.F16.E4M3.UNPACK_B R32, R47.H1 ;  /* 0x0000002fff20723e */ /* 0x000fe200030006ff */
[C---:B------:R-:W-:Y:S01]  /*dda0*/  FFMA.FTZ R45, R21.reuse, R26, -R42 ;  /* 0x0000001a152d7223 */ /* 0x040fe2000001082a */
[-C--:B------:R-:W-:Y:S01]  /*ddb0*/  F2FP.F16.E4M3.UNPACK_B R26, R40.reuse.H1 ;  /* 0x00000028ff1a723e */ /* 0x080fe200030006ff */
[----:B------:R-:W-:Y:S01]  /*ddc0*/  FFMA.FTZ R54, R21, R33, R24 ;  /* 0x0000002115367223 */ /* 0x000fe20000010018 */
[----:B------:R-:W-:Y:S01]  /*ddd0*/  HADD2.F32 R46, -RZ, R46.H1_H1 ;  /* 0x3000002eff2e7230 */ /* 0x000fe20000004100 */
[----:B------:R-:W-:Y:S01]  /*dde0*/  F2FP.F16.E4M3.UNPACK_B R47, R47 ;  /* 0x0000002fff2f723e */ /* 0x000fe200020006ff */
[----:B------:R-:W-:Y:S01]  /*ddf0*/  HADD2.F32 R53, -RZ, R53.H1_H1 ;  /* 0x30000035ff357230 */ /* 0x000fe20000004100 */
[----:B------:R-:W-:Y:S01]  /*de00*/  F2FP.F16.E4M3.UNPACK_B R40, R40 ;  /* 0x00000028ff28723e */ /* 0x000fe200020006ff */
        /* <DEDUP_REMOVED lines=11> */
[C---:B------:R-:W-:Y:S01]  /*dec0*/  FFMA.FTZ R56, R31.reuse, R46, -R42 ;  /* 0x0000002e1f387223 */ /* 0x040fe2000001082a */
[----:B------:R-:W-:Y:S02]  /*ded0*/  HADD2.F32 R27, -RZ, R27.H1_H1 ;  /* 0x3000001bff1b7230 */ /* 0x000fe40000004100 */
[----:B------:R-:W-:Y:S01]  /*dee0*/  FFMA.FTZ R53, R31, R53, R52 ;  /* 0x000000351f357223 */ /* 0x000fe20000010034 */
[----:B------:R-:W-:Y:S02]  /*def0*/  HADD2.F32 R26, -RZ, R26.H1_H1 ;  /* 0x3000001aff1a7230 */ /* 0x000fe40000004100 */
[C---:B------:R-:W-:Y:S01]  /*df00*/  FFMA.FTZ R35, R21.reuse, R33, R24 ;  /* 0x0000002115237223 */ /* 0x040fe20000010018 */
[----:B------:R-:W-:Y:S01]  /*df10*/  FFMA.FTZ R38, R21, R28, -R38 ;  /* 0x0000001c15267223 */ /* 0x000fe20000010826 */
[----:B------:R-:W-:-:S02]  /*df20*/  HADD2.F32 R20, -RZ, R20.H1_H1 ;  /* 0x30000014ff147230 */ /* 0x000fc40000004100 */
[C---:B------:R-:W-:Y:S01]  /*df30*/  FMUL.FTZ R31, R27.reuse, R32 ;  /* 0x000000201b1f7220 */ /* 0x040fe20000410000 */
[----:B------:R-:W-:Y:S01]  /*df40*/  FMUL.FTZ R33, R27, R26 ;  /* 0x0000001a1b217220 */ /* 0x000fe20000410000 */
[----:B------:R-:W-:Y:S01]  /*df50*/  HADD2.F32 R27, -RZ, R47.H0_H0 ;  /* 0x2000002fff1b7230 */ /* 0x000fe20000004100 */
[----:B------:R-:W-:Y:S01]  /*df60*/  F2FP.F16.E4M3.UNPACK_B R28, R50.H1 ;  /* 0x00000032ff1c723e */ /* 0x000fe200030006ff */
[----:B------:R-:W-:Y:S02]  /*df70*/  HADD2.F32 R21, -RZ, R25.H0_H0 ;  /* 0x20000019ff157230 */ /* 0x000fe40000004100 */
[C---:B------:R-:W-:Y:S01]  /*df80*/  FFMA.FTZ R39, R20.reuse, R26, -R31 ;  /* 0x0000001a14277223 */ /* 0x040fe2000001081f */
[----:B------:R-:W-:Y:S02]  /*df90*/  HADD2.F32 R24, -RZ, R40.H0_H0 ;  /* 0x20000028ff187230 */ /* 0x000fe40000004100 */
[----:B------:R-:W-:Y:S01]  /*dfa0*/  FFMA.FTZ R42, R20, R32, R33 ;  /* 0x00000020142a7223 */ /* 0x000fe20000010021 */
[----:B------:R-:W-:-:S02]  /*dfb0*/  HADD2.F32 R20, -RZ, R15.H0_H0 ;  /* 0x2000000fff147230 */ /* 0x000fc40000004100 */
[CC--:B------:R-:W-:Y:S01]  /*dfc0*/  FMUL.FTZ R31, R21.reuse, R27.reuse ;  /* 0x0000001b151f7220 */ /* 0x0c0fe20000410000 */
[----:B------:R-:W-:Y:S02]  /*dfd0*/  HADD2.F32 R26, -RZ, R47.H1_H1 ;  /* 0x3000002fff1a7230 */ /* 0x000fe40000004100 */
[-C--:B------:R-:W-:Y:S01]  /*dfe0*/  FMUL.FTZ R21, R21, R24.reuse ;  /* 0x0000001815157220 */ /* 0x080fe20000410000 */
[----:B------:R-:W-:Y:S02]  /*dff0*/  HADD2.F32 R25, -RZ, R25.H1_H1 ;  /* 0x30000019ff197230 */ /* 0x000fe40000004100 */
[C---:B------:R-:W-:Y:S01]  /*e000*/  FFMA.FTZ R31, R20.reuse, R24, -R31 ;  /* 0x00000018141f7223 */ /* 0x040fe2000001081f */
[----:B------:R-:W-:Y:S02]  /*e010*/  HADD2.F32 R40, -RZ, R40.H1_H1 ;  /* 0x30000028ff287230 */ /* 0x000fe40000004100 */
[----:B------:R-:W-:Y:S01]  /*e020*/  FFMA.FTZ R32, R20, R27, R21 ;  /* 0x0000001b14207223 */ /* 0x000fe20000010015 */
[----:B------:R-:W-:-:S02]  /*e030*/  HADD2.F32 R15, -RZ, R15.H1_H1 ;  /* 0x3000000fff0f7230 */ /* 0x000fc40000004100 */
[C---:B------:R-:W-:Y:S01]  /*e040*/  FMUL.FTZ R24, R25.reuse, R26 ;  /* 0x0000001a19187220 */ /* 0x040fe20000410000 */
[----:B------:R-:W-:Y:S01]  /*e050*/  F2FP.F16.E4M3.UNPACK_B R21, R30.H1 ;  /* 0x0000001eff15723e */ /* 0x000fe200030006ff */
[-C--:B------:R-:W-:Y:S01]  /*e060*/  FMUL.FTZ R27, R25, R40.reuse ;  /* 0x00000028191b7220 */ /* 0x080fe20000410000 */
[----:B------:R-:W-:Y:S02]  /*e070*/  HADD2.F32 R25, -RZ, R28.H0_H0 ;  /* 0x2000001cff197230 */ /* 0x000fe40000004100 */
        /* <DEDUP_REMOVED lines=10> */
[----:B------:R-:W-:Y:S01]  /*e120*/  FFMA.FTZ R46, R15, R24, -R46 ;  /* 0x000000180f2e7223 */ /* 0x000fe2000001082e */
[----:B------:R-:W-:Y:S01]  /*e130*/  HADD2.F32 R37, -RZ, R37.H1_H1 ;  /* 0x30000025ff257230 */ /* 0x000fe20000004100 */
[----:B------:R-:W-:Y:S01]  /*e140*/  F2FP.F16.E4M3.UNPACK_B R50, R50 ;  /* 0x00000032ff32723e */ /* 0x000fe200020006ff */
[----:B------:R-:W-:-:S03]  /*e150*/  HADD2.F32 R29, -RZ, R29.H1_H1 ;  /* 0x3000001dff1d7230 */ /* 0x000fc60000004100 */
[C---:B------:R-:W-:Y:S01]  /*e160*/  FMUL.FTZ R24, R37.reuse, R28 ;  /* 0x0000001c25187220 */ /* 0x040fe20000410000 */
[-C--:B------:R-:W-:Y:S01]  /*e170*/  FMUL.FTZ R21, R37, R26.reuse ;  /* 0x0000001a25157220 */ /* 0x080fe20000410000 */
[----:B------:R-:W-:Y:S01]  /*e180*/  FFMA.FTZ R37, R15, R25, R20 ;  /* 0x000000190f257223 */ /* 0x000fe20000010014 */
[----:B------:R-:W-:Y:S02]  /*e190*/  HADD2.F32 R20, -RZ, R36.H0_H0 ;  /* 0x20000024ff147230 */ /* 0x000fe40000004100 */
[C---:B------:R-:W-:Y:S01]  /*e1a0*/  FFMA.FTZ R43, R29.reuse, R26, -R24 ;  /* 0x0000001a1d2b7223 */ /* 0x040fe20000010818 */
[----:B------:R-:W-:Y:S01]  /*e1b0*/  FFMA.FTZ R52, R29, R28, R21 ;  /* 0x0000001c1d347223 */ /* 0x000fe20000010015 */
[----:B------:R-:W-:Y:S02]  /*e1c0*/  HADD2.F32 R21, -RZ, R30.H0_H0 ;  /* 0x2000001eff157230 */ /* 0x000fe40000004100 */
[----:B------:R-:W-:Y:S02]  /*e1d0*/  HADD2.F32 R24, -RZ, R50.H0_H0 ;  /* 0x20000032ff187230 */ /* 0x000fe40000004100 */
[----:B------:R-:W-:-:S02]  /*e1e0*/  HADD2.F32 R30, -RZ, R30.H1_H1 ;  /* 0x3000001eff1e7230 */ /* 0x000fc40000004100 */
[C---:B------:R-:W-:Y:S01]  /*e1f0*/  FMUL.FTZ R25, R20.reuse, R21 ;  /* 0x0000001514197220 */ /* 0x040fe20000410000 */
[----:B------:R-:W-:Y:S02]  /*e200*/  HADD2.F32 R50, -RZ, R50.H1_H1 ;  /* 0x30000032ff327230 */ /* 0x000fe40000004100 */
[----:B------:R-:W-:Y:S01]  /*e210*/  FMUL.FTZ R26, R20, R24 ;  /* 0x00000018141a7220 */ /* 0x000fe20000410000 */
[----:B------:R-:W-:Y:S01]  /*e220*/  HADD2.F32 R36, -RZ, R36.H1_H1 ;  /* 0x30000024ff247230 */ /* 0x000fe20000004100 */
[----:B------:R-:W-:Y:S01]  /*e230*/  F2FP.SATFINITE.E4M3.F32.PACK_AB_MERGE_C R37, R52, R37, RZ ;  /* 0x000000253425723e */ /* 0x000fe200048070ff */
[--C-:B------:R-:W-:Y:S02]  /*e240*/  HADD2.F32 R15, -RZ, R13.reuse.H0_H0 ;  /* 0x2000000dff0f7230 */ /* 0x100fe40000004100 */
[----:B------:R-:W-:Y:S02]  /*e250*/  HADD2.F32 R13, -RZ, R13.H1_H1 ;  /* 0x3000000dff0d7230 */ /* 0x000fe40000004100 */
[C---:B------:R-:W-:Y:S01]  /*e260*/  FMUL.FTZ R28, R36.reuse, R50 ;  /* 0x00000032241c7220 */ /* 0x040fe20000410000 */
[----:B------:R-:W-:Y:S01]  /*e270*/  FMUL.FTZ R27, R36, R30 ;  /* 0x0000001e241b7220 */ /* 0x000fe20000410000 */
[C---:B------:R-:W-:Y:S01]  /*e280*/  FFMA.FTZ R26, R15.reuse, R21, -R26 ;  /* 0x000000150f1a7223 */ /* 0x040fe2000001081a */
[----:B------:R-:W-:Y:S01]  /*e290*/  FFMA.FTZ R20, R15, R24, R25 ;  /* 0x000000180f147223 */ /* 0x000fe20000010019 */
[C---:B------:R-:W-:Y:S01]  /*e2a0*/  FFMA.FTZ R21, R13.reuse, R30, -R28 ;  /* 0x0000001e0d157223 */ /* 0x040fe2000001081c */
[----:B------:R-:W-:Y:S01]  /*e2b0*/  FFMA.FTZ R29, R13, R50, R27 ;  /* 0x000000320d1d7223 */ /* 0x000fe2000001001b */
[----:B------:R-:W-:-:S02]  /*e2c0*/  F2FP.SATFINITE.E4M3.F32.PACK_AB_MERGE_C R13, R55, R12, RZ ;  /* 0x0000000c370d723e */ /* 0x000fc400048070ff */
[----:B------:R-:W-:Y:S02]  /*e2d0*/  F2FP.SATFINITE.E4M3.F32.PACK_AB_MERGE_C R25, R57, R14, RZ ;  /* 0x0000000e3919723e */ /* 0x000fe400048070ff */
[----:B------:R-:W-:Y:S02]  /*e2e0*/  F2FP.SATFINITE.E4M3.F32.PACK_AB_MERGE_C R15, R60, R59, RZ ;  /* 0x0000003b3c0f723e */ /* 0x000fe400048070ff */
[----:B------:R-:W-:Y:S02]  /*e2f0*/  F2FP.SATFINITE.E4M3.F32.PACK_AB_MERGE_C R12, R39, R38, RZ ;  /* 0x00000026270c723e */ /* 0x000fe400048070ff */
[----:B------:R-:W-:Y:S02]  /*e300*/  F2FP.SATFINITE.E4M3.F32.PACK_AB_MERGE_C R14, R43, R46, RZ ;  /* 0x0000002e2b0e723e */ /* 0x000fe400048070ff */
[----:B------:R-:W-:Y:S02]  /*e310*/  F2FP.SATFINITE.E4M3.F32.PACK_AB_MERGE_C R27, R61, R58, RZ ;  /* 0x0000003a3d1b723e */ /* 0x000fe400048070ff */
[----:B------:R-:W-:-:S02]  /*e320*/  F2FP.SATFINITE.E4M3.F32.PACK_AB_MERGE_C R24, R42, R35, RZ ;  /* 0x000000232a18723e */ /* 0x000fc400048070ff */
[----:B------:R-:W-:Y:S02]  /*e330*/  F2FP.SATFINITE.E4M3.F32.PACK_AB_MERGE_C R13, R49, R48, R13 ;  /* 0x00000030310d723e */ /* 0x000fe4000480700d */
[----:B------:R-:W-:Y:S02]  /*e340*/  F2FP.SATFINITE.E4M3.F32.PACK_AB_MERGE_C R15, R56, R45, R15 ;  /* 0x0000002d380f723e */ /* 0x000fe4000480700f */
[----:B------:R-:W-:Y:S02]  /*e350*/  F2FP.SATFINITE.E4M3.F32.PACK_AB_MERGE_C R12, R40, R31, R12 ;  /* 0x0000001f280c723e */ /* 0x000fe4000480700c */
[----:B------:R-:W-:Y:S02]  /*e360*/  F2FP.SATFINITE.E4M3.F32.PACK_AB_MERGE_C R14, R21, R26, R14 ;  /* 0x0000001a150e723e */ /* 0x000fe4000480700e */
[----:B------:R-:W-:Y:S02]  /*e370*/  F2FP.SATFINITE.E4M3.F32.PACK_AB_MERGE_C R25, R44, R51, R25 ;  /* 0x000000332c19723e */ /* 0x000fe40004807019 */
[----:B------:R-:W-:Y:S01]  /*e380*/  F2FP.SATFINITE.E4M3.F32.PACK_AB_MERGE_C R27, R53, R54, R27 ;  /* 0x00000036351b723e */ /* 0x000fe2000480701b */
[----:B------:R1:W-:Y:S01]  /*e390*/  STS.128 [R0+0x14400], R12 ;  /* 0x0144000c00007388 */ /* 0x0003e20000000c00 */
[----:B------:R-:W-:-:S02]  /*e3a0*/  F2FP.SATFINITE.E4M3.F32.PACK_AB_MERGE_C R24, R33, R32, R24 ;  /* 0x000000202118723e */ /* 0x000fc40004807018 */
[----:B------:R-:W-:-:S05]  /*e3b0*/  F2FP.SATFINITE.E4M3.F32.PACK_AB_MERGE_C R26, R29, R20, R37 ;  /* 0x000000141d1a723e */ /* 0x000fca0004807025 */
[----:B------:R1:W-:Y:S02]  /*e3c0*/  STS.128 [R3+0x14400], R24 ;  /* 0x0144001803007388 */ /* 0x0003e40000000c00 */
.L_x_1913:
[----:B------:R-:W-:Y:S05]  /*e3d0*/  BSYNC B1 ;  /* 0x0000000000017941 */ /* 0x000fea0003800000 */
.L_x_1912:
[----:B------:R-:W-:Y:S05]  /*e3e0*/  @P0 BRA `(.L_x_1904) ;  /* 0x0000000c00c80947 */ /* 0x000fea0003800000 */
[----:B------:R-:W2:Y:S01]  /*e3f0*/  LDL R49, [R1+0x8] ;  /* 0x0000080001317983 */ /* 0x000ea20000100800 */
[----:B-1---5:R-:W-:Y:S01]  /*e400*/  SHF.R.U32.HI R13, RZ, 0x8, R9 ;  /* 0x00000008ff0d7819 */ /* 0x022fe20000011609 */
[----:B------:R-:W-:Y:S01]  /*e410*/  IMAD.IADD R41, R18, 0x1, R41 ;  /* 0x0000000112297824 */ /* 0x000fe200078e0229 */
[----:B------:R-:W-:Y:S02]  /*e420*/  SHF.R.U32.HI R3, RZ, 0x8, R8 ;  /* 0x00000008ff037819 */ /* 0x000fe40000011608 */
[----:B------:R-:W-:Y:S02]  /*e430*/  LOP3.LUT R12, R9, 0xff, RZ, 0xc0, !PT ;  /* 0x000000ff090c7812 */ /* 0x000fe400078ec0ff */
[----:B------:R-:W-:Y:S02]  /*e440*/  LOP3.LUT R13, R13, 0xff, RZ, 0xc0, !PT ;  /* 0x000000ff0d0d7812 */ /* 0x000fe400078ec0ff */
[----:B0-----:R-:W-:Y:S02]  /*e450*/  LOP3.LUT R0, R8, 0xff, RZ, 0xc0, !PT ;  /* 0x000000ff08007812 */ /* 0x001fe400078ec0ff */
[----:B------:R-:W-:-:S02]  /*e460*/  LOP3.LUT R3, R3, 0xff, RZ, 0xc0, !PT ;  /* 0x000000ff03037812 */ /* 0x000fc400078ec0ff */
[----:B------:R-:W-:Y:S02]  /*e470*/  PRMT R20, R13, 0x7604, R12 ;  /* 0x000076040d147816 */ /* 0x000fe4000000000c */
[----:B------:R-:W-:Y:S02]  /*e480*/  SHF.R.U32.HI R12, RZ, 0x8, R10 ;  /* 0x00000008ff0c7819 */ /* 0x000fe4000001160a */
[----:B------:R-:W-:Y:S02]  /*e490*/  PRMT R3, R3, 0x7604, R0 ;  /* 0x0000760403037816 */ /* 0x000fe40000000000 */
[----:B------:R-:W-:Y:S02]  /*e4a0*/  LOP3.LUT R0, R10, 0xff, RZ, 0xc0, !PT ;  /* 0x000000ff0a007812 */ /* 0x000fe400078ec0ff */
[----:B------:R-:W-:Y:S02]  /*e4b0*/  LOP3.LUT R13, R12, 0xff, RZ, 0xc0, !PT ;  /* 0x000000ff0c0d7812 */ /* 0x000fe400078ec0ff */
[----:B------:R-:W-:-:S02]  /*e4c0*/  SHF.R.U32.HI R24, RZ, 0x3, R208 ;  /* 0x00000003ff187819 */ /* 0x000fc400000116d0 */
[----:B------:R-:W-:Y:S02]  /*e4d0*/  PRMT R29, R13, 0x7604, R0 ;  /* 0x000076040d1d7816 */ /* 0x000fe40000000000 */
[----:B------:R-:W-:Y:S02]  /*e4e0*/  LOP3.LUT R0, R208, 0x70, R41, 0xf8, !PT ;  /* 0x00000070d0007812 */ /* 0x000fe400078ef829 */
[----:B------:R-:W-:Y:S02]  /*e4f0*/  SHF.R.U32.HI R15, RZ, 0x8, R11 ;  /* 0x00000008ff0f7819 */ /* 0x000fe4000001160b */
[----:B------:R-:W-:Y:S02]  /*e500*/  LOP3.LUT R0, R0, R24, RZ, 0x3c, !PT ;  /* 0x0000001800007212 */ /* 0x000fe400078e3cff */
[----:B------:R-:W-:Y:S02]  /*e510*/  SHF.R.U32.HI R21, RZ, 0x8, R4 ;  /* 0x00000008ff157819 */ /* 0x000fe40000011604 */
[----:B------:R-:W-:-:S02]  /*e520*/  IADD3 R0, R17, R0, R214 ;  /* 0x0000000011007210 */ /* 0x000fc40007ffe0d6 */
[----:B------:R-:W-:Y:S02]  /*e530*/  LOP3.LUT R14, R11, 0xff, RZ, 0xc0, !PT ;  /* 0x000000ff0b0e7812 */ /* 0x000fe400078ec0ff */
[----:B------:R-:W-:Y:S01]  /*e540*/  LOP3.LUT R12, R4, 0xff, RZ, 0xc0, !PT ;  /* 0x000000ff040c7812 */ /* 0x000fe200078ec0ff */
[----:B------:R-:W0:Y:S01]  /*e550*/  LDS.128 R24, [R0+0x14400] ;  /* 0x0144000000187984 */ /* 0x000e220000000c00 */
[----:B------:R-:W-:Y:S02]  /*e560*/  LOP3.LUT R15, R15, 0xff, RZ, 0xc0, !PT ;  /* 0x000000ff0f0f7812 */ /* 0x000fe400078ec0ff */
[----:B------:R-:W-:Y:S02]  /*e570*/  LOP3.LUT R21, R21, 0xff, RZ, 0xc0, !PT ;  /* 0x000000ff15157812 */ /* 0x000fe400078ec0ff */
[----:B------:R-:W-:Y:S02]  /*e580*/  PRMT R28, R15, 0x7604, R14 ;  /* 0x000076040f1c7816 */ /* 0x000fe4000000000e */
[----:B------:R-:W-:-:S02]  /*e590*/  PRMT R35, R21, 0x7604, R12 ;  /* 0x0000760415237816 */ /* 0x000fc4000000000c */
[----:B------:R-:W-:Y:S02]  /*e5a0*/  SHF.R.U32.HI R30, RZ, 0x8, R5 ;  /* 0x00000008ff1e7819 */ /* 0x000fe40000011605 */
[----:B------:R-:W-:Y:S02]  /*e5b0*/  SHF.R.U32.HI R32, RZ, 0x8, R6 ;  /* 0x00000008ff207819 */ /* 0x000fe40000011606 */
[----:B------:R-:W-:Y:S02]  /*e5c0*/  LOP3.LUT R21, R5, 0xff, RZ, 0xc0, !PT ;  /* 0x000000ff05157812 */ /* 0x000fe400078ec0ff */
[----:B------:R-:W-:Y:S02]  /*e5d0*/  LOP3.LUT R30, R30, 0xff, RZ, 0xc0, !PT ;  /* 0x000000ff1e1e7812 */ /* 0x000fe400078ec0ff */
[----:B------:R-:W-:Y:S02]  /*e5e0*/  LOP3.LUT R31, R6, 0xff, RZ, 0xc0, !PT ;  /* 0x000000ff061f7812 */ /* 0x000fe400078ec0ff */
[----:B------:R-:W-:-:S02]  /*e5f0*/  LOP3.LUT R32, R32, 0xff, RZ, 0xc0, !PT ;  /* 0x000000ff20207812 */ /* 0x000fc400078ec0ff */
[----:B------:R-:W-:Y:S02]  /*e600*/  PRMT R30, R30, 0x7604, R21 ;  /* 0x000076041e1e7816 */ /* 0x000fe40000000015 */
[----:B------:R-:W-:Y:S02]  /*e610*/  SHF.R.U32.HI R37, RZ, 0x10, R5 ;  /* 0x00000010ff257819 */ /* 0x000fe40000011605 */
[----:B------:R-:W-:Y:S02]  /*e620*/  SHF.R.U32.HI R21, RZ, 0x10, R9 ;  /* 0x00000010ff157819 */ /* 0x000fe40000011609 */
[----:B------:R-:W-:Y:S01]  /*e630*/  PRMT R39, R32, 0x7604, R31 ;  /* 0x0000760420277816 */ /* 0x000fe2000000001f */
[----:B------:R-:W-:Y:S01]  /*e640*/  IMAD.U32 R37, R37, 0x10000, RZ ;  /* 0x0001000025257824 */ /* 0x000fe200078e00ff */
[----:B------:R-:W-:Y:S01]  /*e650*/  SHF.R.U32.HI R31, RZ, 0x10, R11 ;  /* 0x00000010ff1f7819 */ /* 0x000fe2000001160b */
[----:B------:R-:W-:Y:S01]  /*e660*/  IMAD.U32 R21, R21, 0x10000, RZ ;  /* 0x0001000015157824 */ /* 0x000fe200078e00ff */
[----:B------:R-:W-:-:S02]  /*e670*/  SHF.R.U32.HI R36, RZ, 0x8, R7 ;  /* 0x00000008ff247819 */ /* 0x000fc40000011607 */
[----:B------:R-:W-:Y:S01]  /*e680*/  LOP3.LUT R33, R7, 0xff, RZ, 0xc0, !PT ;  /* 0x000000ff07217812 */ /* 0x000fe200078ec0ff */
[----:B------:R-:W-:Y:S01]  /*e690*/  IMAD.U32 R31, R31, 0x10000, RZ ;  /* 0x000100001f1f7824 */ /* 0x000fe200078e00ff */
[----:B------:R-:W-:Y:S02]  /*e6a0*/  LOP3.LUT R36, R36, 0xff, RZ, 0xc0, !PT ;  /* 0x000000ff24247812 */ /* 0x000fe400078ec0ff */
[----:B------:R-:W-:Y:S02]  /*e6b0*/  SHF.R.U32.HI R41, RZ, 0x10, R7 ;  /* 0x00000010ff297819 */ /* 0x000fe40000011607 */
[----:B------:R-:W-:Y:S02]  /*e6c0*/  LOP3.LUT R37, R30, 0xff0000, R37, 0xf8, !PT ;  /* 0x00ff00001e257812 */ /* 0x000fe400078ef825 */
[----:B------:R-:W-:Y:S01]  /*e6d0*/  LOP3.LUT R21, R20, 0xff0000, R21, 0xf8, !PT ;  /* 0x00ff000014157812 */ /* 0x000fe200078ef815 */
[----:B------:R-:W-:Y:S01]  /*e6e0*/  IMAD.U32 R41, R41, 0x10000, RZ ;  /* 0x0001000029297824 */ /* 0x000fe200078e00ff */
[----:B------:R-:W-:-:S02]  /*e6f0*/  LOP3.LUT R3, R3, 0xff0000, R8, 0xf8, !PT ;  /* 0x00ff000003037812 */ /* 0x000fc400078ef808 */
[----:B------:R-:W-:Y:S02]  /*e700*/  PRMT R36, R36, 0x7604, R33 ;  /* 0x0000760424247816 */ /* 0x000fe40000000021 */
[----:B------:R-:W-:Y:S02]  /*e710*/  LOP3.LUT R33, R28, 0xff0000, R31, 0xf8, !PT ;  /* 0x00ff00001c217812 */ /* 0x000fe400078ef81f */
[----:B------:R-:W-:Y:S02]  /*e720*/  LOP3.LUT R39, R39, 0xff0000, R6, 0xf8, !PT ;  /* 0x00ff000027277812 */ /* 0x000fe400078ef806 */
[----:B------:R-:W-:Y:S02]  /*e730*/  LOP3.LUT R31, R29, 0xff0000, R10, 0xf8, !PT ;  /* 0x00ff00001d1f7812 */ /* 0x000fe400078ef80a */
[----:B------:R-:W-:Y:S02]  /*e740*/  LOP3.LUT R37, R37, 0xff000000, R5, 0xf8, !PT ;  /* 0xff00000025257812 */ /* 0x000fe400078ef805 */
[----:B------:R-:W-:-:S02]  /*e750*/  LOP3.LUT R29, R3, 0xff000000, R8, 0xf8, !PT ;  /* 0xff000000031d7812 */ /* 0x000fc400078ef808 */
[----:B------:R-:W-:Y:S02]  /*e760*/  LOP3.LUT R20, R21, 0xff000000, R9, 0xf8, !PT ;  /* 0xff00000015147812 */ /* 0x000fe400078ef809 */
[----:B------:R-:W-:Y:S02]  /*e770*/  LOP3.LUT R3, R35, 0xff0000, R4, 0xf8, !PT ;  /* 0x00ff000023037812 */ /* 0x000fe400078ef804 */
[----:B------:R-:W-:Y:S02]  /*e780*/  LOP3.LUT R35, R33, 0xff000000, R11, 0xf8, !PT ;  /* 0xff00000021237812 */ /* 0x000fe400078ef80b */
[----:B------:R-:W-:Y:S02]  /*e790*/  LOP3.LUT R40, R39, 0xff000000, R6, 0xf8, !PT ;  /* 0xff00000027287812 */ /* 0x000fe400078ef806 */
[----:B------:R-:W-:Y:S02]  /*e7a0*/  F2FP.F16.E4M3.UNPACK_B R33, R37 ;  /* 0x00000025ff21723e */ /* 0x000fe400020006ff */
[----:B0-----:R-:W-:-:S02]  /*e7b0*/  F2FP.F16.E4M3.UNPACK_B R6, R25 ;  /* 0x00000019ff06723e */ /* 0x001fc400020006ff */
[----:B------:R-:W-:Y:S01]  /*e7c0*/  F2FP.F16.E4M3.UNPACK_B R11, R20 ;  /* 0x00000014ff0b723e */ /* 0x000fe200020006ff */
[----:B------:R-:W-:Y:S01]  /*e7d0*/  HADD2.F32 R38, -RZ, R33.H0_H0 ;  /* 0x20000021ff267230 */ /* 0x000fe20000004100 */
[----:B------:R-:W-:Y:S01]  /*e7e0*/  LOP3.LUT R41, R36, 0xff0000, R41, 0xf8, !PT ;  /* 0x00ff000024297812 */ /* 0x000fe200078ef829 */
[----:B------:R-:W-:Y:S01]  /*e7f0*/  HADD2.F32 R5, -RZ, R6.H0_H0 ;  /* 0x20000006ff057230 */ /* 0x000fe20000004100 */
[----:B------:R-:W-:Y:S01]  /*e800*/  LOP3.LUT R36, R3, 0xff000000, R4, 0xf8, !PT ;  /* 0xff00000003247812 */ /* 0x000fe200078ef804 */
[----:B------:R-:W-:Y:S01]  /*e810*/  HADD2.F32 R30, -RZ, R11.H0_H0 ;  /* 0x2000000bff1e7230 */ /* 0x000fe20000004100 */
[----:B------:R-:W-:Y:S02]  /*e820*/  LOP3.LUT R32, R31, 0xff000000, R10, 0xf8, !PT ;  /* 0xff0000001f207812 */ /* 0x000fe400078ef80a */
[C---:B------:R-:W-:Y:S01]  /*e830*/  FMUL.FTZ R42, R5.reuse, R38 ;  /* 0x00000026052a7220 */ /* 0x040fe20000410000 */
[----:B------:R-:W-:Y:S01]  /*e840*/  F2FP.F16.E4M3.UNPACK_B R25, R25.H1 ;  /* 0x00000019ff19723e */ /* 0x000fe200030006ff */
[----:B------:R-:W-:Y:S01]  /*e850*/  FMUL.FTZ R31, R5, R30 ;  /* 0x0000001e051f7220 */ /* 0x000fe20000410000 */
[----:B------:R-:W-:-:S02]  /*e860*/  F2FP.F16.E4M3.UNPACK_B R37, R37.H1 ;  /* 0x00000025ff25723e */ /* 0x000fc400030006ff */
[----:B------:R-:W-:Y:S02]  /*e870*/  LOP3.LUT R41, R41, 0xff000000, R7, 0xf8, !PT ;  /* 0xff00000029297812 */ /* 0x000fe400078ef807 */
[-C--:B------:R-:W-:Y:S01]  /*e880*/  F2FP.F16.E4M3.UNPACK_B R28, R27.reuse ;  /* 0x0000001bff1c723e */ /* 0x080fe200020006ff */
[----:B------:R-:W-:Y:S01]  /*e890*/  HADD2.F32 R39, -RZ, R37.H0_H0 ;  /* 0x20000025ff277230 */ /* 0x000fe20000004100 */
[----:B------:R-:W-:Y:S02]  /*e8a0*/  F2FP.F16.E4M3.UNPACK_B R27, R27.H1 ;  /* 0x0000001bff1b723e */ /* 0x000fe400030006ff */
[-C--:B------:R-:W-:Y:S02]  /*e8b0*/  F2FP.F16.E4M3.UNPACK_B R10, R24.reuse ;  /* 0x00000018ff0a723e */ /* 0x080fe400020006ff */
[----:B------:R-:W-:Y:S02]  /*e8c0*/  F2FP.F16.E4M3.UNPACK_B R24, R24.H1 ;  /* 0x00000018ff18723e */ /* 0x000fe400030006ff */
[----:B------:R-:W-:-:S02]  /*e8d0*/  F2FP.F16.E4M3.UNPACK_B R21, R26 ;  /* 0x0000001aff15723e */ /* 0x000fc400020006ff */
[----:B------:R-:W-:Y:S01]  /*e8e0*/  F2FP.F16.E4M3.UNPACK_B R26, R26.H1 ;  /* 0x0000001aff1a723e */ /* 0x000fe200030006ff */
[----:B--2---:R-:W0:Y:S02]  /*e8f0*/  LDS.128 R12, [R49+0x14400] ;  /* 0x01440000310c7984 */ /* 0x004e240000000c00 */
[-C--:B0-----:R-:W-:Y:S02]  /*e900*/  F2FP.F16.E4M3.UNPACK_B R4, R13.reuse ;  /* 0x0000000dff04723e */ /* 0x081fe400020006ff */
[----:B------:R-:W-:Y:S02]  /*e910*/  F2FP.F16.E4M3.UNPACK_B R13, R13.H1 ;  /* 0x0000000dff0d723e */ /* 0x000fe400030006ff */
[-C--:B------:R-:W-:Y:S01]  /*e920*/  F2FP.F16.E4M3.UNPACK_B R8, R15.reuse ;  /* 0x0000000fff08723e */ /* 0x080fe200020006ff */
[--C-:B------:R-:W-:Y:S01]  /*e930*/  HADD2.F32 R9, -RZ, R4.reuse.H0_H0 ;  /* 0x20000004ff097230 */ /* 0x100fe20000004100 */
[----:B------:R-:W-:Y:S01]  /*e940*/  F2FP.F16.E4M3.UNPACK_B R15, R15.H1 ;  /* 0x0000000fff0f723e */ /* 0x000fe200030006ff */
[----:B------:R-:W-:Y:S01]  /*e950*/  HADD2.F32 R4, -RZ, R4.H1_H1 ;  /* 0x30000004ff047230 */ /* 0x000fe20000004100 */
[----:B------:R-:W-:-:S02]  /*e960*/  F2FP.F16.E4M3.UNPACK_B R3, R12 ;  /* 0x0000000cff03723e */ /* 0x000fc400020006ff */
[C---:B------:R-:W-:Y:S01]  /*e970*/  FFMA.FTZ R5, R9.reuse, R30, -R42 ;  /* 0x0000001e09057223 */ /* 0x040fe2000001082a */
[----:B------:R-:W-:Y:S01]  /*e980*/  FFMA.FTZ R9, R9, R38, R31 ;  /* 0x0000002609097223 */ /* 0x000fe2000001001f */
[----:B------:R-:W-:Y:S01]  /*e990*/  HADD2.F32 R31, -RZ, R11.H1_H1 ;  /* 0x3000000bff1f7230 */ /* 0x000fe20000004100 */
[----:B------:R-:W-:Y:S01]  /*e9a0*/  F2FP.F16.E4M3.UNPACK_B R30, R20.H1 ;  /* 0x00000014ff1e723e */ /* 0x000fe200030006ff */
[----:B------:R-:W-:Y:S01]  /*e9b0*/  HADD2.F32 R38, -RZ, R33.H1_H1 ;  /* 0x30000021ff267230 */ /* 0x000fe20000004100 */
[----:B------:R-:W-:Y:S01]  /*e9c0*/  F2FP.F16.E4M3.UNPACK_B R12, R12.H1 ;  /* 0x0000000cff0c723e */ /* 0x000fe200030006ff */
[----:B------:R-:W-:Y:S01]  /*e9d0*/  HADD2.F32 R11, -RZ, R6.H1_H1 ;  /* 0x30000006ff0b7230 */ /* 0x000fe20000004100 */
[-C--:B------:R-:W-:Y:S01]  /*e9e0*/  F2FP.F16.E4M3.UNPACK_B R7, R14.reuse ;  /* 0x0000000eff07723e */ /* 0x080fe200020006ff */
[----:B------:R-:W-:Y:S01]  /*e9f0*/  HADD2.F32 R20, -RZ, R25.H0_H0 ;  /* 0x20000019ff147230 */ /* 0x000fe20000004100 */
[----:B------:R-:W-:Y:S01]  /*ea00*/  F2FP.F16.E4M3.UNPACK_B R14, R14.H1 ;  /* 0x0000000eff0e723e */ /* 0x000fe200030006ff */
[----:B------:R-:W-:-:S02]  /*ea10*/  HADD2.F32 R33, -RZ, R30.H0_H0 ;  /* 0x2000001eff217230 */ /* 0x000fc40000004100 */
[CC--:B------:R-:W-:Y:S01]  /*ea20*/  FMUL.FTZ R43, R11.reuse, R38.reuse ;  /* 0x000000260b2b7220 */ /* 0x0c0fe20000410000 */
[----:B------:R-:W-:Y:S02]  /*ea30*/  HADD2.F32 R6, -RZ, R13.H0_H0 ;  /* 0x2000000dff067230 */ /* 0x000fe40000004100 */
[C---:B------:R-:W-:Y:S01]  /*ea40*/  FMUL.FTZ R45, R20.reuse, R39 ;  /* 0x00000027142d7220 */ /* 0x040fe20000410000 */
[----:B------:R-:W-:Y:S01]  /*ea50*/  FMUL.FTZ R11, R11, R31 ;  /* 0x0000001f0b0b7220 */ /* 0x000fe20000410000 */
[----:B------:R-:W-:Y:S01]  /*ea60*/  FMUL.FTZ R20, R20, R33 ;  /* 0x0000002114147220 */ /* 0x000fe20000410000 */
[----:B------:R-:W-:Y:S01]  /*ea70*/  FFMA.FTZ R42, R4, R31, -R43 ;  /* 0x0000001f042a7223 */ /* 0x000fe2000001082b */
[----:B------:R-:W-:Y:S01]  /*ea80*/  FFMA.FTZ R45, R6, R33, -R45 ;  /* 0x00000021062d7223 */ /* 0x000fe2000001082d */
[----:B------:R-:W-:Y:S01]  /*ea90*/  FFMA.FTZ R38, R4, R38, R11 ;  /* 0x0000002604267223 */ /* 0x000fe2000001000b */
[----:B------:R-:W-:Y:S01]  /*eaa0*/  F2FP.F16.E4M3.UNPACK_B R33, R41 ;  /* 0x00000029ff21723e */ /* 0x000fe200020006ff */
[----:B------:R-:W-:Y:S01]  /*eab0*/  FFMA.FTZ R39, R6, R39, R20 ;  /* 0x0000002706277223 */ /* 0x000fe20000010014 */
[----:B------:R-:W-:Y:S01]  /*eac0*/  F2FP.F16.E4M3.UNPACK_B R11, R35 ;  /* 0x00000023ff0b723e */ /* 0x000fe200020006ff */
[----:B------:R-:W-:Y:S01]  /*ead0*/  HADD2.F32 R20, -RZ, R37.H1_H1 ;  /* 0x30000025ff147230 */ /* 0x000fe20000004100 */
[----:B------:R-:W-:Y:S01]  /*eae0*/  F2FP.F16.E4M3.UNPACK_B R41, R41.H1 ;  /* 0x00000029ff29723e */ /* 0x000fe200030006ff */
[----:B------:R-:W-:Y:S01]  /*eaf0*/  HADD2.F32 R25, -RZ, R25.H1_H1 ;  /* 0x30000019ff197230 */ /* 0x000fe20000004100 */
[----:B------:R-:W-:Y:S01]  /*eb00*/  F2FP.F16.E4M3.UNPACK_B R35, R35.H1 ;  /* 0x00000023ff23723e */ /* 0x000fe200030006ff */
[----:B------:R-:W-:-:S02]  /*eb10*/  HADD2.F32 R37, -RZ, R33.H0_H0 ;  /* 0x20000021ff257230 */ /* 0x000fc40000004100 */
[----:B------:R-:W-:Y:S02]  /*eb20*/  HADD2.F32 R6, -RZ, R28.H0_H0 ;  /* 0x2000001cff067230 */ /* 0x000fe40000004100 */
[C---:B------:R-:W-:Y:S01]  /*eb30*/  FMUL.FTZ R44, R25.reuse, R20 ;  /* 0x00000014192c7220 */ /* 0x040fe20000410000 */
[----:B------:R-:W-:Y:S02]  /*eb40*/  HADD2.F32 R30, -RZ, R30.H1_H1 ;  /* 0x3000001eff1e7230 */ /* 0x000fe40000004100 */
        /* <DEDUP_REMOVED lines=8> */
[----:B------:R-:W-:Y:S01]  /*ebd0*/  FFMA.FTZ R30, R13, R20, R25 ;  /* 0x000000140d1e7223 */ /* 0x000fe20000010019 */
[C---:B------:R-:W-:Y:S01]  /*ebe0*/  FFMA.FTZ R37, R4.reuse, R37, R6 ;  /* 0x0000002504257223 */ /* 0x040fe20000010006 */
[----:B------:R-:W-:Y:S02]  /*ebf0*/  HADD2.F32 R25, -RZ, R41.H0_H0 ;  /* 0x20000029ff197230 */ /* 0x000fe40000004100 */
[----:B------:R-:W-:Y:S01]  /*ec00*/  FFMA.FTZ R43, R4, R31, -R43 ;  /* 0x0000001f042b7223 */ /* 0x000fe2000001082b */
[----:B------:R-:W-:Y:S01]  /*ec10*/  HADD2.F32 R6, -RZ, R27.H0_H0 ;  /* 0x2000001bff067230 */ /* 0x000fe20000004100 */
[----:B------:R-:W-:Y:S01]  /*ec20*/  F2FP.SATFINITE.E4M3.F32.PACK_AB_MERGE_C R44, R44, R45, RZ ;  /* 0x0000002d2c2c723e */ /* 0x000fe200048070ff */
[----:B------:R-:W-:Y:S01]  /*ec30*/  HADD2.F32 R28, -RZ, R28.H1_H1 ;  /* 0x3000001cff1c7230 */ /* 0x000fe20000004100 */
[----:B------:R-:W-:Y:S01]  /*ec40*/  F2FP.SATFINITE.E4M3.F32.PACK_AB_MERGE_C R30, R30, R39, RZ ;  /* 0x000000271e1e723e */ /* 0x000fe200048070ff */
[----:B------:R-:W-:-:S02]  /*ec50*/  HADD2.F32 R11, -RZ, R11.H1_H1 ;  /* 0x3000000bff0b7230 */ /* 0x000fc40000004100 */
[----:B------:R-:W-:Y:S01]  /*ec60*/  FMUL.FTZ R47, R6, R25 ;  /* 0x00000019062f7220 */ /* 0x000fe20000410000 */
[----:B------:R-:W-:Y:S02]  /*ec70*/  HADD2.F32 R13, -RZ, R35.H0_H0 ;  /* 0x20000023ff0d7230 */ /* 0x000fe40000004100 */
[C---:B------:R-:W-:Y:S01]  /*ec80*/  FMUL.FTZ R31, R28.reuse, R33 ;  /* 0x000000211c1f7220 */ /* 0x040fe20000410000 */
[----:B------:R-:W-:Y:S02]  /*ec90*/  HADD2.F32 R4, -RZ, R15.H0_H0 ;  /* 0x2000000fff047230 */ /* 0x000fe40000004100 */
[----:B------:R-:W-:Y:S01]  /*eca0*/  FMUL.FTZ R28, R28, R11 ;  /* 0x0000000b1c1c7220 */ /* 0x000fe20000410000 */
[----:B------:R-:W-:Y:S02]  /*ecb0*/  HADD2.F32 R8, -RZ, R8.H1_H1 ;  /* 0x30000008ff087230 */ /* 0x000fe40000004100 */
[----:B------:R-:W-:Y:S01]  /*ecc0*/  FMUL.FTZ R6, R6, R13 ;  /* 0x0000000d06067220 */ /* 0x000fe20000410000 */
[----:B------:R-:W-:-:S02]  /*ecd0*/  HADD2.F32 R20, -RZ, R35.H1_H1 ;  /* 0x30000023ff147230 */ /* 0x000fc40000004100 */
[----:B------:R-:W-:Y:S01]  /*ece0*/  FFMA.FTZ R47, R4, R13, -R47 ;  /* 0x0000000d042f7223 */ /* 0x000fe2000001082f */
[-C--:B------:R-:W-:Y:S01]  /*ecf0*/  F2FP.F16.E4M3.UNPACK_B R13, R36.reuse.H1 ;  /* 0x00000024ff0d723e */ /* 0x080fe200030006ff */
[C---:B------:R-:W-:Y:S01]  /*ed00*/  FFMA.FTZ R46, R8.reuse, R11, -R31 ;  /* 0x0000000b082e7223 */ /* 0x040fe2000001081f */
[----:B------:R-:W-:Y:S01]  /*ed10*/  FFMA.FTZ R48, R8, R33, R28 ;  /* 0x0000002108307223 */ /* 0x000fe2000001001c */
[----:B------:R-:W-:Y:S01]  /*ed20*/  HADD2.F32 R28, -RZ, R41.H1_H1 ;  /* 0x30000029ff1c7230 */ /* 0x000fe20000004100 */
[----:B------:R-:W-:Y:S01]  /*ed30*/  F2FP.F16.E4M3.UNPACK_B R8, R29.H1 ;  /* 0x0000001dff08723e */ /* 0x000fe200030006ff */
[----:B------:R-:W-:Y:S02]  /*ed40*/  HADD2.F32 R27, -RZ, R27.H1_H1 ;  /* 0x3000001bff1b7230 */ /* 0x000fe40000004100 */
[----:B------:R-:W-:Y:S01]  /*ed50*/  FFMA.FTZ R33, R4, R25, R6 ;  /* 0x0000001904217223 */ /* 0x000fe20000010006 */
[----:B------:R-:W-:Y:S01]  /*ed60*/  HADD2.F32 R25, -RZ, R13.H0_H0 ;  /* 0x2000000dff197230 */ /* 0x000fe20000004100 */
[----:B------:R-:W-:Y:S01]  /*ed70*/  F2FP.F16.E4M3.UNPACK_B R36, R36 ;  /* 0x00000024ff24723e */ /* 0x000fe200020006ff */
[----:B------:R-:W-:-:S02]  /*ed80*/  HADD2.F32 R6, -RZ, R24.H0_H0 ;  /* 0x20000018ff067230 */ /* 0x000fc40000004100 */
[C---:B------:R-:W-:Y:S01]  /*ed90*/  FMUL.FTZ R50, R27.reuse, R28 ;  /* 0x0000001c1b327220 */ /* 0x040fe20000410000 */
[----:B------:R-:W-:Y:S02]  /*eda0*/  HADD2.F32 R15, -RZ, R15.H1_H1 ;  /* 0x3000000fff0f7230 */ /* 0x000fe40000004100 */
[-C--:B------:R-:W-:Y:S01]  /*edb0*/  FMUL.FTZ R31, R27, R20.reuse ;  /* 0x000000141b1f7220 */ /* 0x080fe20000410000 */
[----:B------:R-:W-:Y:S02]  /*edc0*/  HADD2.F32 R11, -RZ, R8.H0_H0 ;  /* 0x20000008ff0b7230 */ /* 0x000fe40000004100 */
[C---:B------:R-:W-:Y:S01]  /*edd0*/  FMUL.FTZ R27, R6.reuse, R25 ;  /* 0x00000019061b7220 */ /* 0x040fe20000410000 */
[----:B------:R-:W-:Y:S02]  /*ede0*/  HADD2.F32 R4, -RZ, R12.H0_H0 ;  /* 0x2000000cff047230 */ /* 0x000fe40000004100 */
[C---:B------:R-:W-:Y:S01]  /*edf0*/  FFMA.FTZ R50, R15.reuse, R20, -R50 ;  /* 0x000000140f327223 */ /* 0x040fe20000010832 */
[----:B------:R-:W-:Y:S01]  /*ee00*/  FFMA.FTZ R52, R15, R28, R31 ;  /* 0x0000001c0f347223 */ /* 0x000fe2000001001f */
[----:B------:R-:W-:Y:S01]  /*ee10*/  FMUL.FTZ R6, R6, R11 ;  /* 0x0000000b06067220 */ /* 0x000fe20000410000 */
[----:B------:R-:W-:-:S02]  /*ee20*/  HADD2.F32 R15, -RZ, R13.H1_H1 ;  /* 0x3000000dff0f7230 */ /* 0x000fc40000004100 */
[C---:B------:R-:W-:Y:S01]  /*ee30*/  FFMA.FTZ R27, R4.reuse, R11, -R27 ;  /* 0x0000000b041b7223 */ /* 0x040fe2000001081b */
[----:B------:R-:W-:Y:S02]  /*ee40*/  HADD2.F32 R24, -RZ, R24.H1_H1 ;  /* 0x30000018ff187230 */ /* 0x000fe40000004100 */
[----:B------:R-:W-:Y:S01]  /*ee50*/  FFMA.FTZ R28, R4, R25, R6 ;  /* 0x00000019041c7223 */ /* 0x000fe20000010006 */
[----:B------:R-:W-:Y:S01]  /*ee60*/  HADD2.F32 R11, -RZ, R8.H1_H1 ;  /* 0x30000008ff0b7230 */ /* 0x000fe20000004100 */
[----:B------:R-:W-:Y:S01]  /*ee70*/  F2FP.F16.E4M3.UNPACK_B R29, R29 ;  /* 0x0000001dff1d723e */ /* 0x000fe200020006ff */
[----:B------:R-:W-:Y:S02]  /*ee80*/  HADD2.F32 R12, -RZ, R12.H1_H1 ;  /* 0x3000000cff0c7230 */ /* 0x000fe40000004100 */
[C---:B------:R-:W-:Y:S01]  /*ee90*/  FMUL.FTZ R25, R24.reuse, R15 ;  /* 0x0000000f18197220 */ /* 0x040fe20000410000 */
[----:B------:R-:W-:Y:S02]  /*eea0*/  HADD2.F32 R13, -RZ, R36.H0_H0 ;  /* 0x20000024ff0d7230 */ /* 0x000fe40000004100 */
[----:B------:R-:W-:Y:S01]  /*eeb0*/  FMUL.FTZ R4, R24, R11 ;  /* 0x0000000b18047220 */ /* 0x000fe20000410000 */
        /* <DEDUP_REMOVED lines=8> */
[----:B------:R-:W-:Y:S01]  /*ef40*/  HADD2.F32 R10, -RZ, R10.H1_H1 ;  /* 0x3000000aff0a7230 */ /* 0x000fe20000004100 */
[----:B------:R-:W-:Y:S01]  /*ef50*/  F2FP.F16.E4M3.UNPACK_B R12, R40.H1 ;  /* 0x00000028ff0c723e */ /* 0x000fe200030006ff */
[----:B------:R-:W-:-:S02]  /*ef60*/  HADD2.F32 R29, -RZ, R29.H1_H1 ;  /* 0x3000001dff1d7230 */ /* 0x000fc40000004100 */
[----:B------:R-:W-:Y:S01]  /*ef70*/  FFMA.FTZ R15, R4, R11, -R15 ;  /* 0x0000000b040f7223 */ /* 0x000fe2000001080f */
[----:B------:R-:W-:Y:S02]  /*ef80*/  HADD2.F32 R3, -RZ, R3.H1_H1 ;  /* 0x30000003ff037230 */ /* 0x000fe40000004100 */
[----:B------:R-:W-:Y:S01]  /*ef90*/  FMUL.FTZ R8, R10, R36 ;  /* 0x000000240a087220 */ /* 0x000fe20000410000 */
[----:B------:R-:W-:Y:S01]  /*efa0*/  FFMA.FTZ R25, R4, R13, R25 ;  /* 0x0000000d04197223 */ /* 0x000fe20000010019 */
[----:B------:R-:W-:Y:S01]  /*efb0*/  F2FP.F16.E4M3.UNPACK_B R6, R32.H1 ;  /* 0x00000020ff06723e */ /* 0x000fe200030006ff */
[-C--:B------:R-:W-:Y:S01]  /*efc0*/  FMUL.FTZ R11, R10, R29.reuse ;  /* 0x0000001d0a0b7220 */ /* 0x080fe20000410000 */
[----:B------:R-:W-:Y:S02]  /*efd0*/  HADD2.F32 R10, -RZ, R12.H0_H0 ;  /* 0x2000000cff0a7230 */ /* 0x000fe40000004100 */
[----:B------:R-:W-:Y:S01]  /*efe0*/  FFMA.FTZ R20, R3, R29, -R8 ;  /* 0x0000001d03147223 */ /* 0x000fe20000010808 */
[----:B------:R-:W-:-:S02]  /*eff0*/  HADD2.F32 R4, -RZ, R26.H0_H0 ;  /* 0x2000001aff047230 */ /* 0x000fc40000004100 */
[----:B------:R-:W-:Y:S01]  /*f000*/  FFMA.FTZ R36, R3, R36, R11 ;  /* 0x0000002403247223 */ /* 0x000fe2000001000b */
[--C-:B------:R-:W-:Y:S01]  /*f010*/  HADD2.F32 R8, -RZ, R6.reuse.H0_H0 ;  /* 0x20000006ff087230 */ /* 0x100fe20000004100 */
[----:B------:R-:W-:Y:S01]  /*f020*/  F2FP.F16.E4M3.UNPACK_B R32, R32 ;  /* 0x00000020ff20723e */ /* 0x000fe200020006ff */
[----:B------:R-:W-:Y:S02]  /*f030*/  HADD2.F32 R11, -RZ, R6.H1_H1 ;  /* 0x30000006ff0b7230 */ /* 0x000fe40000004100 */
[C---:B------:R-:W-:Y:S01]  /*f040*/  FMUL.FTZ R6, R4.reuse, R10 ;  /* 0x0000000a04067220 */ /* 0x040fe20000410000 */
[----:B------:R-:W-:Y:S02]  /*f050*/  HADD2.F32 R3, -RZ, R14.H0_H0 ;  /* 0x2000000eff037230 */ /* 0x000fe40000004100 */
[----:B------:R-:W-:Y:S01]  /*f060*/  FMUL.FTZ R4, R4, R8 ;  /* 0x0000000804047220 */ /* 0x000fe20000410000 */
[----:B------:R-:W-:Y:S01]  /*f070*/  HADD2.F32 R26, -RZ, R26.H1_H1 ;  /* 0x3000001aff1a7230 */ /* 0x000fe20000004100 */
[----:B------:R-:W-:Y:S01]  /*f080*/  F2FP.F16.E4M3.UNPACK_B R40, R40 ;  /* 0x00000028ff28723e */ /* 0x000fe200020006ff */
[----:B------:R-:W-:-:S02]  /*f090*/  HADD2.F32 R13, -RZ, R12.H1_H1 ;  /* 0x3000000cff0d7230 */ /* 0x000fc40000004100 */
[C---:B------:R-:W-:Y:S01]  /*f0a0*/  FFMA.FTZ R12, R3.reuse, R8, -R6 ;  /* 0x00000008030c7223 */ /* 0x040fe20000010806 */
[----:B------:R-:W-:Y:S02]  /*f0b0*/  HADD2.F32 R14, -RZ, R14.H1_H1 ;  /* 0x3000000eff0e7230 */ /* 0x000fe40000004100 */
[C---:B------:R-:W-:Y:S01]  /*f0c0*/  FMUL.FTZ R6, R26.reuse, R11 ;  /* 0x0000000b1a067220 */ /* 0x040fe20000410000 */
[----:B------:R-:W-:Y:S02]  /*f0d0*/  HADD2.F32 R8, -RZ, R40.H0_H0 ;  /* 0x20000028ff087230 */ /* 0x000fe40000004100 */
[-C--:B------:R-:W-:Y:S01]  /*f0e0*/  FMUL.FTZ R29, R26, R13.reuse ;  /* 0x0000000d1a1d7220 */ /* 0x080fe20000410000 */
[----:B------:R-:W-:Y:S01]  /*f0f0*/  FFMA.FTZ R26, R3, R10, R4 ;  /* 0x0000000a031a7223 */ /* 0x000fe20000010004 */
[C---:B------:R-:W-:Y:S01]  /*f100*/  FFMA.FTZ R13, R14.reuse, R13, R6 ;  /* 0x0000000d0e0d7223 */ /* 0x040fe20000010006 */
[----:B------:R-:W-:Y:S02]  /*f110*/  HADD2.F32 R6, -RZ, R32.H0_H0 ;  /* 0x20000020ff067230 */ /* 0x000fe40000004100 */
[----:B------:R-:W-:Y:S01]  /*f120*/  FFMA.FTZ R29, R14, R11, -R29 ;  /* 0x0000000b0e1d7223 */ /* 0x000fe2000001081d */
[--C-:B------:R-:W-:Y:S01]  /*f130*/  HADD2.F32 R4, -RZ, R21.reuse.H0_H0 ;  /* 0x20000015ff047230 */ /* 0x100fe20000004100 */
[----:B------:R-:W-:Y:S01]  /*f140*/  F2FP.SATFINITE.E4M3.F32.PACK_AB_MERGE_C R5, R42, R5, R44 ;  /* 0x000000052a05723e */ /* 0x000fe2000480702c */
[----:B------:R-:W-:Y:S01]  /*f150*/  HADD2.F32 R40, -RZ, R40.H1_H1 ;  /* 0x30000028ff287230 */ /* 0x000fe20000004100 */
[----:B------:R-:W-:Y:S01]  /*f160*/  F2FP.SATFINITE.E4M3.F32.PACK_AB_MERGE_C R13, R13, R26, RZ ;  /* 0x0000001a0d0d723e */ /* 0x000fe200048070ff */
[----:B------:R-:W-:-:S02]  /*f170*/  HADD2.F32 R21, -RZ, R21.H1_H1 ;  /* 0x30000015ff157230 */ /* 0x000fc40000004100 */
[C---:B------:R-:W-:Y:S01]  /*f180*/  FMUL.FTZ R10, R4.reuse, R8 ;  /* 0x00000008040a7220 */ /* 0x040fe20000410000 */
[----:B------:R-:W-:Y:S02]  /*f190*/  HADD2.F32 R32, -RZ, R32.H1_H1 ;  /* 0x30000020ff207230 */ /* 0x000fe40000004100 */
[----:B------:R-:W-:Y:S01]  /*f1a0*/  FMUL.FTZ R11, R4, R6 ;  /* 0x00000006040b7220 */ /* 0x000fe20000410000 */
[--C-:B------:R-:W-:Y:S02]  /*f1b0*/  HADD2.F32 R3, -RZ, R7.reuse.H0_H0 ;  /* 0x20000007ff037230 */ /* 0x100fe40000004100 */
[C---:B------:R-:W-:Y:S01]  /*f1c0*/  FMUL.FTZ R4, R21.reuse, R40 ;  /* 0x0000002815047220 */ /* 0x040fe20000410000 */
[----:B------:R-:W-:Y:S02]  /*f1d0*/  HADD2.F32 R7, -RZ, R7.H1_H1 ;  /* 0x30000007ff077230 */ /* 0x000fe40000004100 */
[----:B------:R-:W-:Y:S01]  /*f1e0*/  FMUL.FTZ R21, R21, R32 ;  /* 0x0000002015157220 */ /* 0x000fe20000410000 */
[----:B------:R-:W-:Y:S01]  /*f1f0*/  F2FP.SATFINITE.E4M3.F32.PACK_AB_MERGE_C R12, R29, R12, RZ ;  /* 0x0000000c1d0c723e */ /* 0x000fe200048070ff */
        /* <DEDUP_REMOVED lines=8> */
[----:B------:R-:W-:Y:S02]  /*f280*/  F2FP.SATFINITE.E4M3.F32.PACK_AB_MERGE_C R7, R46, R43, R7 ;  /* 0x0000002b2e07723e */ /* 0x000fe40004807007 */
[----:B------:R-:W-:Y:S02]  /*f290*/  F2FP.SATFINITE.E4M3.F32.PACK_AB_MERGE_C R4, R20, R15, R4 ;  /* 0x0000000f1404723e */ /* 0x000fe40004807004 */
[----:B------:R-:W-:-:S02]  /*f2a0*/  F2FP.SATFINITE.E4M3.F32.PACK_AB_MERGE_C R6, R3, R6, R12 ;  /* 0x000000060306723e */ /* 0x000fc4000480700c */
[----:B------:R-:W-:Y:S02]  /*f2b0*/  F2FP.SATFINITE.E4M3.F32.PACK_AB_MERGE_C R9, R38, R9, R30 ;  /* 0x000000092609723e */ /* 0x000fe4000480701e */
[----:B------:R-:W-:Y:S01]  /*f2c0*/  F2FP.SATFINITE.E4M3.F32.PACK_AB_MERGE_C R11, R48, R37, R11 ;  /* 0x00000025300b723e */ /* 0x000fe2000480700b */
[----:B------:R2:W-:Y:S01]  /*f2d0*/  STS.128 [R49+0x14400], R4 ;  /* 0x0144000431007388 */ /* 0x0005e20000000c00 */
[----:B------:R-:W-:Y:S02]  /*f2e0*/  F2FP.SATFINITE.E4M3.F32.PACK_AB_MERGE_C R8, R36, R25, R8 ;  /* 0x000000192408723e */ /* 0x000fe40004807008 */
[----:B------:R-:W-:-:S05]  /*f2f0*/  F2FP.SATFINITE.E4M3.F32.PACK_AB_MERGE_C R10, R21, R10, R13 ;  /* 0x0000000a150a723e */ /* 0x000fca000480700d */
[----:B------:R2:W-:Y:S02]  /*f300*/  STS.128 [R0+0x14400], R8 ;  /* 0x0144000800007388 */ /* 0x0005e40000000c00 */
.L_x_1904:
[----:B------:R-:W-:Y:S05]  /*f310*/  BSYNC B0 ;  /* 0x0000000000007941 */ /* 0x000fea0003800000 */
.L_x_1890:
[----:B------:R-:W-:Y:S01]  /*f320*/  @!PT LDS RZ, [RZ] ;  /* 0x00000000fffff984 */ /* 0x000fe20000000800 */
[----:B------:R-:W-:Y:S01]  /*f330*/  @!PT LDS RZ, [RZ] ;  /* 0x00000000fffff984 */ /* 0x000fe20000000800 */
[----:B------:R-:W-:Y:S01]  /*f340*/  @!PT LDS RZ, [RZ] ;  /* 0x00000000fffff984 */ /* 0x000fe20000000800 */
[----:B------:R-:W-:Y:S01]  /*f350*/  @!PT LDS RZ, [RZ] ;  /* 0x00000000fffff984 */ /* 0x000fe20000000800 */
[----:B------:R0:W-:Y:S06]  /*f360*/  MEMBAR.ALL.CTA ;  /* 0x0000000000007992 */ /* 0x0001ec0000008000 */
[----:B0-----:R-:W0:Y:S01]  /*f370*/  FENCE.VIEW.ASYNC.S ;  /* 0x00000000000073c6 */ /* 0x001e220000000000 */
[----:B------:R-:W-:Y:S05]  /*f380*/  WARPSYNC.ALL ;  /* 0x0000000000007948 */ /* 0x000fea0003800000 */
[----:B0-----:R-:W-:Y:S06]  /*f390*/  BAR.SYNC.DEFER_BLOCKING 0xd, 0x100 ;  /* 0x0344000000007b1d */ /* 0x001fec0000010000 */
.L_x_1887:
[----:B------:R-:W-:-:S13]  /*f3a0*/  ISETP.NE.AND P0, PT, R200, 0x3, PT ;  /* 0x00000003c800780c */ /* 0x000fda0003f05270 */
[----:B------:R-:W-:Y:S05]  /*f3b0*/  @!P0 BRA `(.L_x_1914) ;  /* 0x0000000000048947 */ /* 0x000fea0003800000 */
[----:B------:R-:W-:Y:S01]  /*f3c0*/  BPT.TRAP 0x1 ;  /* 0x000000040000795c */ /* 0x000fe20000300000 */
.L_x_1914:
[----:B-1--4-:R-:W-:Y:S01]  /*f3d0*/  IMAD R14, R194, 0x8, R17 ;  /* 0x00000008c20e7824 */ /* 0x012fe200078e0211 */
[----:B------:R-:W-:-:S04]  /*f3e0*/  SHF.L.U32 R3, R196, 0x1f, RZ ;  /* 0x0000001fc4037819 */ /* 0x000fc800000006ff */
[----:B------:R1:W4:Y:S01]  /*f3f0*/  SYNCS.PHASECHK.TRANS64.TRYWAIT P1, [R14+URZ+0x22830], R3 ;  /* 0x022830030e0075a7 */ /* 0x000322000802017f */
[----:B------:R-:W-:Y:S05]  /*f400*/  @!P0 BRA `(.L_x_1915) ;  /* 0x0000000000048947 */ /* 0x000fea0003800000 */
[----:B------:R-:W-:Y:S01]  /*f410*/  BPT.TRAP 0x1 ;  /* 0x000000040000795c */ /* 0x000fe20000300000 */
.L_x_1915:
[----:B0-23--:R-:W-:-:S05]  /*f420*/  VIADD R0, R17, 0x18400 ;  /* 0x0001840011007836 */ /* 0x00dfca0000000000 */
[----:B------:R-:W-:-:S04]  /*f430*/  SHF.R.U32.HI R0, RZ, 0x4, R0 ;  /* 0x00000004ff007819 */ /* 0x000fc80000011600 */
[----:B------:R-:W-:-:S04]  /*f440*/  LOP3.LUT R0, R0, 0x3fff, RZ, 0xc0, !PT ;  /* 0x00003fff00007812 */ /* 0x000fc800078ec0ff */
[----:B-----5:R-:W-:-:S05]  /*f450*/  LOP3.LUT R20, R0, 0x10000, RZ, 0xfc, !PT ;  /* 0x0001000000147812 */ /* 0x020fca00078efcff */
[----:B------:R-:W-:Y:S01]  /*f460*/  IMAD R4, R194, 0x500, R20 ;  /* 0x00000500c2047824 */ /* 0x000fe200078e0214 */
[----:B----4-:R-:W-:Y:S06]  /*f470*/  @P1 BRA `(.L_x_1916) ;  /* 0x0000000000081947 */ /* 0x010fec0003800000 */
[----:B------:R-:W0:Y:S02]  /*f480*/  SYNCS.PHASECHK.TRANS64.TRYWAIT P1, [R14+URZ+0x22830], R3 ;  /* 0x022830030e0075a7 */ /* 0x000e24000802017f */
[----:B0-----:R-:W-:Y:S05]  /*f490*/  @!P1 BRA `(.L_x_1917) ;  /* 0x000001d4007c9947 */ /* 0x001fea0003800000 */
.L_x_1916:
[----:B------:R-:W-:Y:S01]  /*f4a0*/  IMAD.MOV.U32 R5, RZ, RZ, 0x40000040 ;  /* 0x40000040ff057424 */ /* 0x000fe200078e00ff */
[----:B------:R-:W-:Y:S01]  /*f4b0*/  LOP3.LUT R10, R34, 0x10000, RZ, 0xfc, !PT ;  /* 0x00010000220a7812 */ /* 0x000fe200078efcff */
[----:B------:R-:W-:Y:S01]  /*f4c0*/  IMAD.MOV.U32 R11, RZ, RZ, 0x40000040 ;  /* 0x40000040ff0b7424 */ /* 0x000fe200078e00ff */
[----:B------:R-:W-:Y:S05]  /*f4d0*/  WARPSYNC.ALL ;  /* 0x0000000000007948 */ /* 0x000fea0003800000 */
[C---:B------:R-:W-:Y:S01]  /*f4e0*/  R2UR UR6, R4.reuse ;  /* 0x00000000040672ca */ /* 0x040fe200000e0000 */
[----:B------:R-:W-:Y:S01]  /*f4f0*/  WARPGROUP.ARRIVE ;  /* 0x00000000000079c5 */ /* 0x000fe20000000000 */
[----:B------:R-:W-:Y:S01]  /*f500*/  R2UR UR7, R5 ;  /* 0x00000000050772ca */ /* 0x000fe200000e0000 */
[----:B------:R-:W-:Y:S01]  /*f510*/  VIADD R6, R4, 0x100 ;  /* 0x0000010004067836 */ /* 0x000fe20000000000 */
[----:B------:R-:W-:Y:S01]  /*f520*/  R2UR UR4, R10 ;  /* 0x000000000a0472ca */ /* 0x000fe200000e0000 */
[----:B------:R-:W-:Y:S01]  /*f530*/  IMAD.MOV.U32 R7, RZ, RZ, 0x40000040 ;  /* 0x40000040ff077424 */ /* 0x000fe200078e00ff */
[----:B------:R-:W-:Y:S01]  /*f540*/  R2UR UR5, R11 ;  /* 0x000000000b0572ca */ /* 0x000fe200000e0000 */
[----:B------:R-:W-:Y:S01]  /*f550*/  VIADD R8, R4, 0x200 ;  /* 0x0000020004087836 */ /* 0x000fe20000000000 */
[----:B------:R-:W-:Y:S01]  /*f560*/  R2UR UR10, R6 ;  /* 0x00000000060a72ca */ /* 0x000fe200000e0000 */
[----:B------:R-:W-:Y:S01]  /*f570*/  IMAD.MOV.U32 R9, RZ, RZ, 0x40000040 ;  /* 0x40000040ff097424 */ /* 0x000fe200078e00ff */
[----:B------:R-:W-:Y:S01]  /*f580*/  R2UR UR11, R7 ;  /* 0x00000000070b72ca */ /* 0x000fe200000e0000 */
[----:B------:R-:W-:Y:S01]  /*f590*/  VIADD R6, R4, 0x300 ;  /* 0x0000030004067836 */ /* 0x000fe20000000000 */
[----:B------:R-:W-:Y:S01]  /*f5a0*/  R2UR UR8, R10 ;  /* 0x000000000a0872ca */ /* 0x000fe200000e0000 */
[----:B------:R-:W-:Y:S01]  /*f5b0*/  VIADD R12, R4, 0x400 ;  /* 0x00000400040c7836 */ /* 0x000fe20000000000 */
[----:B------:R-:W-:Y:S01]  /*f5c0*/  R2UR UR9, R11 ;  /* 0x000000000b0972ca */ /* 0x000fe200000e0000 */
[----:B------:R-:W-:Y:S01]  /*f5d0*/  IMAD.MOV.U32 R13, RZ, RZ, 0x40000040 ;  /* 0x40000040ff0d7424 */ /* 0x000fe200078e00ff */
[----:B------:R-:W-:Y:S01]  /*f5e0*/  R2UR UR14, R8 ;  /* 0x00000000080e72ca */ /* 0x000fe200000e0000 */
[----:B------:R-:W-:Y:S01]  /*f5f0*/  VIADD R8, R4, 0x102 ;  /* 0x0000010204087836 */ /* 0x000fe20000000000 */
[----:B------:R-:W-:Y:S01]  /*f600*/  R2UR UR15, R9 ;  /* 0x00000000090f72ca */ /* 0x000fe200000e0000 */
[----:B------:R-:W-:Y:S01]  /*f610*/  QGMMA.64x32x32.F32.E4M3.E4M3 R88, gdesc[UR4], RZ, !UPT, gsb0 ;  /* 0x00600000045879f3 */ /* 0x000fe2000c0008ff */
        /* <DEDUP_REMOVED lines=19> */
[----:B------:R-:W-:Y:S01]  /*f750*/  IMAD.MOV.U32 R111, RZ, RZ, 0x40000040 ;  /* 0x40000040ff6f7424 */ /* 0x000fe200078e00ff */
[----:B------:R-:W-:Y:S01]  /*f760*/  R2UR UR6, R6 ;  /* 0x00000000060672ca */ /* 0x000fe200000e0000 */
[----:B------:R-:W-:Y:S01]  /*f770*/  VIADD R6, R4, 0x202 ;  /* 0x0000020204067836 */ /* 0x000fe20000000000 */
[----:B------:R-:W-:Y:S01]  /*f780*/  R2UR UR7, R7 ;  /* 0x00000000070772ca */ /* 0x000fe200000e0000 */
[----:B------:R-:W-:Y:S01]  /*f790*/  IMAD.MOV.U32 R7, RZ, RZ, 0x40000040 ;  /* 0x40000040ff077424 */ /* 0x000fe200078e00ff */
[----:B------:R-:W-:-:S02]  /*f7a0*/  WARPGROUP.DEPBAR.LE gsb0, 0x0 ;  /* 0x00008000000079c5 */ /* 0x000fc40000010000 */
[----:B------:R-:W-:-:S06]  /*f7b0*/  WARPGROUP.ARRIVE ;  /* 0x00000000000079c5 */ /* 0x000fcc0000000000 */
[----:B------:R-:W-:Y:S01]  /*f7c0*/  QGMMA.64x32x32.F32.E4M3.E4M3 R72, gdesc[UR8], RZ, !UPT, gsb0 ;  /* 0x00600000084879f3 */ /* 0x000fe2000c0008ff */
        /* <DEDUP_REMOVED lines=87> */
[----:B------:R-:W-:Y:S01]  /*fd40*/  R2UR UR5, R5 ;  /* 0x00000000050572ca */ /* 0x000fe200000e0000 */
[----:B------:R-:W-:Y:S02]  /*fd50*/  WARPGROUP.DEPBAR.LE gsb0, 0x0 ;  /* 0x00008000000079c5 */ /* 0x000fe40000010000 */
[----:B------:R-:W-:-:S06]  /*fd60*/  WARPGROUP.ARRIVE ;  /* 0x00000000000079c5 */ /* 0x000fcc0000000000 */
[----:B------:R-:W-:Y:S01]  /*fd70*/  QGMMA.64x32x32.F32.E4M3.E4M3 R72, gdesc[UR8], R72, gsb0 ;  /* 0x00600000084879f3 */ /* 0x000fe20008000848 */
[----:B------:R-:W-:Y:S01]  /*fd80*/  R2UR UR10, R106 ;  /* 0x000000006a0a72ca */ /* 0x000fe200000e0000 */
[----:B------:R-:W-:Y:S01]  /*fd90*/  VIADD R106, R4, 0x306 ;  /* 0x00000306046a7836 */ /* 0x000fe20000000000 */
[----:B------:R-:W-:Y:S01]  /*fda0*/  R2UR UR11, R107 ;  /* 0x000000006b0b72ca */ /* 0x000fe200000e0000 */
[----:B------:R-:W-:Y:S01]  /*fdb0*/  VIADD R4, R10, 0x6 ;  /* 0x000000060a047836 */ /* 0x000fe20000000000 */
[----:B------:R-:W-:Y:S01]  /*fdc0*/  R2UR UR9, R5 ;  /* 0x00000000050972ca */ /* 0x000fe200000e0000 */
[----:B------:R-:W-:-:S03]  /*fdd0*/  IMAD.MOV.U32 R107, RZ, RZ, 0x40000040 ;  /* 0x40000040ff6b7424 */ /* 0x000fc600078e00ff */
[C---:B------:R-:W-:Y:S02]  /*fde0*/  R2UR UR4, R4.reuse ;  /* 0x00000000040472ca */ /* 0x040fe400000e0000 */
        /* <DEDUP_REMOVED lines=40> */
.L_x_1918:
[----:B------:R-:W2:Y:S01]  /*10070*/  LDC R222, c[0x0][0x448] ;  /* 0x00011200ffde7b82 */ /* 0x000ea20000000800 */
[----:B01----:R-:W-:Y:S01]  /*10080*/  IMAD.IADD R3, R207, 0x1, R202 ;  /* 0x00000001cf037824 */ /* 0x003fe200078e02ca */
[----:B------:R-:W-:Y:S01]  /*10090*/  LOP3.LUT R22, R22, 0xffffffef, RZ, 0xc0, !PT ;  /* 0xffffffef16167812 */ /* 0x000fe200078ec0ff */
[----:B------:R-:W-:Y:S01]  /*100a0*/  IMAD.MOV.U32 R21, RZ, RZ, -0xa0 ;  /* 0xffffff60ff157424 */ /* 0x000fe200078e00ff */
[----:B------:R-:W-:-:S03]  /*100b0*/  ULDC UR4, c[0x0][0x9dc] ;  /* 0x0002770000047ab9 */ /* 0x000fc60000000800 */
[----:B------:R-:W-:Y:S01]  /*100c0*/  IMAD R21, R108, R21, 0xa1 ;  /* 0x000000a16c157424 */ /* 0x000fe200078e0215 */
[----:B------:R-:W0:Y:S03]  /*100d0*/  LDC.64 R106, c[0x0][0x9e0] ;  /* 0x00027800ff6a7b82 */ /* 0x000e260000000a00 */
[----:B------:R-:W-:Y:S02]  /*100e0*/  IMAD R110, R206, -0x2, R21 ;  /* 0xfffffffece6e7824 */ /* 0x000fe400078e0215 */
[----:B------:R-:W-:-:S03]  /*100f0*/  VIADD R120, R21, 0xffffffff ;  /* 0xffffffff15787836 */ /* 0x000fc60000000000 */
[----:B------:R-:W-:Y:S01]  /*10100*/  IADD3 R105, -R188, R110, R189 ;  /* 0x0000006ebc697210 */ /* 0x000fe20007ffe1bd */
[----:B------:R-:W-:Y:S01]  /*10110*/  VIADD R110, R110, 0xffffffff ;  /* 0xffffffff6e6e7836 */ /* 0x000fe20000000000 */
[----:B--2---:R-:W-:-:S13]  /*10120*/  ISETP.NE.AND P1, PT, R222, 0x1, PT ;  /* 0x00000001de00780c */ /* 0x004fda0003f25270 */
[----:B------:R-:W1:Y:S01]  /*10130*/  @P1 LDC R0, c[0x0][0x44c] ;  /* 0x00011300ff001b82 */ /* 0x000e620000000800 */
[----:B------:R-:W-:-:S04]  /*10140*/  @P1 LOP3.LUT R22, R22, 0x10, RZ, 0xfc, !PT ;  /* 0x0000001016161812 */ /* 0x000fc800078efcff */
[----:B------:R-:W-:-:S03]  /*10150*/  LOP3.LUT R22, R22, 0xfffffff7, RZ, 0xc0, !PT ;  /* 0xfffffff716167812 */ /* 0x000fc600078ec0ff */
[----:B------:R-:W2:Y:S01]  /*10160*/  @P1 LDC R13, c[0x0][0x450] ;  /* 0x00011400ff0d1b82 */ /* 0x000ea20000000800 */
[----:B-1----:R-:W-:-:S05]  /*10170*/  @P1 IMAD.HI.U32 R0, R3, R0, RZ ;  /* 0x0000000003001227 */ /* 0x002fca00078e00ff */
[----:B--2---:R-:W-:Y:S01]  /*10180*/  @P1 SHF.R.U32.HI R3, RZ, R13, R0 ;  /* 0x0000000dff031219 */ /* 0x004fe20000011600 */
[----:B------:R-:W-:Y:S01]  /*10190*/  VIADD R0, R14, 0x22840 ;  /* 0x000228400e007836 */ /* 0x000fe20000000000 */
[----:B0-----:R-:W-:Y:S01]  /*101a0*/  ISETP.GE.AND P1, PT, R107, 0x1, PT ;  /* 0x000000016b00780c */ /* 0x001fe20003f26270 */
[----:B------:R-:W-:Y:S01]  /*101b0*/  IMAD.U32 R13, RZ, RZ, UR4 ;  /* 0x00000004ff0d7e24 */ /* 0x000fe2000f8e00ff */
[----:B------:R-:W-:Y:S01]  /*101c0*/  ULOP3.LUT UR4, URZ, UR4, URZ, 0x33, !UPT ;  /* 0x000000043f047292 */ /* 0x000fe2000f8e333f */
[----:B------:R-:W0:Y:S01]  /*101d0*/  SHFL.IDX PT, R109, R3, RZ, 0x1c1f ;  /* 0x001c1fff036d7589 */ /* 0x000e2200000e0000 */
[----:B------:R-:W-:-:S04]  /*101e0*/  PRMT R0, R229, 0x654, R0 ;  /* 0x00000654e5007816 */ /* 0x000fc80000000000 */
[----:B------:R1:W-:Y:S01]  /*101f0*/  SYNCS.ARRIVE.TRANS64.RED.A1T0 RZ, [R0+URZ], RZ ;  /* 0x000000ff00ff79a7 */ /* 0x0003e2000810043f */
[----:B------:R-:W-:-:S04]  /*10200*/  VIADD R12, R105, UR4 ;  /* 0x00000004690c7c36 */ /* 0x000fc80008000000 */
[----:B------:R-:W-:Y:S01]  /*10210*/  @P1 LOP3.LUT R22, R22, 0x8, RZ, 0xfc, !PT ;  /* 0x0000000816161812 */ /* 0x000fe200078efcff */
[----:B-1----:R-:W-:-:S04]  /*10220*/  IMAD R0, R108, -0xa0, R189 ;  /* 0xffffff606c007824 */ /* 0x002fc800078e02bd */
[----:B------:R-:W-:-:S04]  /*10230*/  VIADD R15, R0, 0xa0 ;  /* 0x000000a0000f7836 */ /* 0x000fc80000000000 */
[----:B------:R-:W-:Y:S02]  /*10240*/  IMAD R0, R206, -0x2, R15 ;  /* 0xfffffffece007824 */ /* 0x000fe400078e020f */
[----:B------:R-:W-:Y:S02]  /*10250*/  IMAD.IADD R15, R105, 0x1, R106 ;  /* 0x00000001690f7824 */ /* 0x000fe400078e026a */
[----:B0-----:R-:W-:-:S03]  /*10260*/  IMAD.IADD R118, R12, 0x1, R109 ;  /* 0x000000010c767824 */ /* 0x001fc600078e026d */
[----:B------:R-:W-:Y:S01]  /*10270*/  VIADDMNMX R14, R109, R15, R0, PT ;  /* 0x0000000f6d0e7246 */ /* 0x000fe20003800100 */
[----:B------:R-:W-:Y:S06]  /*10280*/  @!P1 BRA `(.L_x_1919) ;  /* 0x00000000004c9947 */ /* 0x000fec0003800000 */
[----:B------:R-:W-:Y:S01]  /*10290*/  IADD3 R21, -R188, R189, R109 ;  /* 0x000000bdbc157210 */ /* 0x000fe20007ffe16d */
[----:B------:R-:W-:Y:S03]  /*102a0*/  BSSY B0, `(.L_x_1920) ;  /* 0x000000e000007945 */ /* 0x000fe60003800000 */
        /* <DEDUP_REMOVED lines=9> */
.L_x_1921:
[----:B------:R-:W-:-:S13]  /*10340*/  ISETP.NE.AND P1, PT, R107, 0x1, PT ;  /* 0x000000016b00780c */ /* 0x000fda0003f25270 */
[----:B------:R-:W0:Y:S02]  /*10350*/  @P1 LDC.64 R112, c[0x0][0x9e8] ;  /* 0x00027a00ff701b82 */ /* 0x000e240000000a00 */
[----:B0-----:R-:W-:-:S05]  /*10360*/  @P1 IMAD.HI.U32 R112, R21, R112, RZ ;  /* 0x0000007015701227 */ /* 0x001fca00078e00ff */
[----:B------:R-:W-:-:S07]  /*10370*/  @P1 SHF.R.U32.HI R21, RZ, R113, R112 ;  /* 0x00000071ff151219 */ /* 0x000fce0000011670 */
.L_x_1922:
[----:B------:R-:W-:Y:S05]  /*10380*/  BSYNC B0 ;  /* 0x0000000000007941 */ /* 0x000fea0003800000 */
.L_x_1920:
[----:B------:R-:W-:-:S05]  /*10390*/  IMAD R21, R21, R107, R110 ;  /* 0x0000006b15157224 */ /* 0x000fca00078e026e */
[----:B------:R-:W-:Y:S02]  /*103a0*/  VIMNMX R118, R118, R21, !PT ;  /* 0x0000001576767248 */ /* 0x000fe40007fe0100 */
[----:B------:R-:W-:-:S07]  /*103b0*/  VIADDMNMX R14, R21, R107, R14, PT ;  /* 0x0000006b150e7246 */ /* 0x000fce000380010e */
.L_x_1919:
[C---:B------:R-:W-:Y:S01]  /*103c0*/  ISETP.GE.AND P1, PT, R120.reuse, 0x2, PT ;  /* 0x000000027800780c */ /* 0x040fe20003f26270 */
[----:B------:R-:W0:Y:S01]  /*103d0*/  SHFL.IDX PT, R3, R3, 0x1, 0x1c1f ;  /* 0x003c1f0003037f89 */ /* 0x000e2200000e0000 */
[----:B------:R-:W-:Y:S02]  /*103e0*/  ISETP.GE.AND P2, PT, R120, 0x9, PT ;  /* 0x000000097800780c */ /* 0x000fe40003f46270 */
[----:B------:R-:W-:Y:S02]  /*103f0*/  P2R R122, PR, RZ, 0x2 ;  /* 0x00000002ff7a7803 */ /* 0x000fe40000000000 */
[----:B------:R-:W-:Y:S02]  /*10400*/  ISETP.GT.AND P1, PT, R118, 0x1, !P1 ;  /* 0x000000017600780c */ /* 0x000fe40004f24270 */
[----:B------:R-:W-:Y:S02]  /*10410*/  P2R R112, PR, RZ, 0x4 ;  /* 0x00000004ff707803 */ /* 0x000fe40000000000 */
[----:B------:R-:W-:-:S02]  /*10420*/  ISETP.LT.OR P1, PT, R14, 0x2, P1 ;  /* 0x000000020e00780c */ /* 0x000fc40000f21670 */
[----:B------:R-:W-:Y:S02]  /*10430*/  ISETP.GE.AND P5, PT, R120, 0x2a, PT ;  /* 0x0000002a7800780c */ /* 0x000fe40003fa6270 */
[----:B------:R-:W-:Y:S02]  /*10440*/  FSEL R89, R89, -INF , !P1 ;  /* 0xff80000059597808 */ /* 0x000fe40004800000 */
[----:B------:R-:W-:Y:S02]  /*10450*/  ISETP.GT.AND P1, PT, R118, 0x8, !P2 ;  /* 0x000000087600780c */ /* 0x000fe40005724270 */
[----:B------:R-:W-:Y:S02]  /*10460*/  ISETP.GE.AND P2, PT, R120, 0xa, PT ;  /* 0x0000000a7800780c */ /* 0x000fe40003f46270 */
[----:B------:R-:W-:Y:S02]  /*10470*/  ISETP.LT.OR P1, PT, R14, 0x9, P1 ;  /* 0x000000090e00780c */ /* 0x000fe40000f21670 */
[----:B------:R-:W-:-:S02]  /*10480*/  P2R R134, PR, RZ, 0x20 ;  /* 0x00000020ff867803 */ /* 0x000fc40000000000 */
[----:B------:R-:W-:Y:S01]  /*10490*/  FSEL R21, R92, -INF , !P1 ;  /* 0xff8000005c157808 */ /* 0x000fe20004800000 */
[----:B0-----:R-:W-:Y:S01]  /*104a0*/  IMAD.IADD R12, R12, 0x1, R3 ;  /* 0x000000010c0c7824 */ /* 0x001fe200078e0203 */
        /* <DEDUP_REMOVED lines=8> */
[----:B------:R-:W-:Y:S02]  /*10530*/  ISETP.GE.AND P2, PT, R120, 0x12, PT ;  /* 0x000000127800780c */ /* 0x000fe40003f46270 */
[----:B------:R-:W-:Y:S02]  /*10540*/  FSEL R105, R96, -INF , !P1 ;  /* 0xff80000060697808 */ /* 0x000fe40004800000 */
[----:B------:R-:W-:-:S02]  /*10550*/  ISETP.GT.AND P1, PT, R118, 0x11, !P2 ;  /* 0x000000117600780c */ /* 0x000fc40005724270 */
[----:B------:R-:W-:Y:S02]  /*10560*/  P2R R96, PR, RZ, 0x4 ;  /* 0x00000004ff607803 */ /* 0x000fe40000000000 */
[----:B------:R-:W-:Y:S02]  /*10570*/  ISETP.LT.OR P1, PT, R14, 0x12, P1 ;  /* 0x000000120e00780c */ /* 0x000fe40000f21670 */
[----:B------:R-:W-:Y:S02]  /*10580*/  ISETP.GE.AND P2, PT, R120, 0x19, PT ;  /* 0x000000197800780c */ /* 0x000fe40003f46270 */
[----:B------:R-:W-:Y:S02]  /*10590*/  FSEL R97, R97, -INF , !P1 ;  /* 0xff80000061617808 */ /* 0x000fe40004800000 */
[----:B------:R-:W-:Y:S02]  /*105a0*/  ISETP.GT.AND P1, PT, R118, 0x18, !P2 ;  /* 0x000000187600780c */ /* 0x000fe40005724270 */
[----:B------:R-:W-:-:S02]  /*105b0*/  P2R R116, PR, RZ, 0x4 ;  /* 0x00000004ff747803 */ /* 0x000fc40000000000 */
[----:B------:R-:W-:Y:S02]  /*105c0*/  ISETP.LT.OR P1, PT, R14, 0x19, P1 ;  /* 0x000000190e00780c */ /* 0x000fe40000f21670 */
[----:B------:R-:W-:Y:S02]  /*105d0*/  ISETP.GE.AND P2, PT, R120, 0x1a, PT ;  /* 0x0000001a7800780c */ /* 0x000fe40003f46270 */
[----:B------:R-:W-:Y:S02]  /*105e0*/  FSEL R109, R100, -INF , !P1 ;  /* 0xff800000646d7808 */ /* 0x000fe40004800000 */
[----:B------:R-:W-:Y:S02]  /*105f0*/  ISETP.GT.AND P1, PT, R118, 0x19, !P2 ;  /* 0x000000197600780c */ /* 0x000fe40005724270 */
[----:B------:R-:W-:Y:S02]  /*10600*/  P2R R100, PR, RZ, 0x4 ;  /* 0x00000004ff647803 */ /* 0x000fe40000000000 */
[----:B------:R-:W-:-:S02]  /*10610*/  ISETP.LT.OR P1, PT, R14, 0x1a, P1 ;  /* 0x0000001a0e00780c */ /* 0x000fc40000f21670 */
[----:B------:R-:W-:Y:S02]  /*10620*/  VIADDMNMX R0, R3, R15, R0, PT ;  /* 0x0000000f03007246 */ /* 0x000fe40003800100 */
        /* <DEDUP_REMOVED lines=150> */
[----:B------:R-:W-:Y:S02]  /*10f90*/  P2R R32, PR, RZ, 0x40 ;  /* 0x00000040ff207803 */ /* 0x000fe40000000000 */
[----:B------:R-:W-:-:S04]  /*10fa0*/  ISETP.GT.AND P6, PT, R118, RZ, !P6 ;  /* 0x000000ff7600720c */ /* 0x000fc800077c4270 */
[----:B------:R-:W-:-:S04]  /*10fb0*/  ISETP.LT.OR P6, PT, R14, 0x1, P6 ;  /* 0x000000010e00780c */ /* 0x000fc800037c1670 */
[----:B------:R-:W-:Y:S02]  /*10fc0*/  FSEL R88, R88, -INF , !P6 ;  /* 0xff80000058587808 */ /* 0x000fe40007000000 */
[----:B------:R-:W-:-:S04]  /*10fd0*/  ISETP.GE.AND P6, PT, R120, 0x9a, PT ;  /* 0x0000009a7800780c */ /* 0x000fc80003fc6270 */
[----:B------:R-:W-:Y:S02]  /*10fe0*/  P2R R24, PR, RZ, 0x40 ;  /* 0x00000040ff187803 */ /* 0x000fe40000000000 */
[----:B------:R-:W-:-:S04]  /*10ff0*/  ISETP.GT.AND P6, PT, R118, 0x99, !P6 ;  /* 0x000000997600780c */ /* 0x000fc800077c4270 */
[----:B------:R-:W-:-:S04]  /*11000*/  ISETP.LT.OR P6, PT, R14, 0x9a, P6 ;  /* 0x0000009a0e00780c */ /* 0x000fc800037c1670 */
[----:B------:R-:W-:Y:S02]  /*11010*/  FSEL R37, R37, -INF , !P6 ;  /* 0xff80000025257808 */ /* 0x000fe40007000000 */
[----:B------:R-:W-:-:S13]  /*11020*/  ISETP.GE.AND P6, PT, R107, 0x1, PT ;  /* 0x000000016b00780c */ /* 0x000fda0003fc6270 */
[----:B------:R-:W-:Y:S05]  /*11030*/  @!P6 BRA `(.L_x_1923) ;  /* 0x00000000004ce947 */ /* 0x000fea0003800000 */
        /* <DEDUP_REMOVED lines=11> */
.L_x_1925:
[----:B------:R-:W-:-:S13]  /*110f0*/  ISETP.NE.AND P6, PT, R107, 0x1, PT ;  /* 0x000000016b00780c */ /* 0x000fda0003fc5270 */
[----:B------:R-:W0:Y:S02]  /*11100*/  @P6 LDC.64 R14, c[0x0][0x9e8] ;  /* 0x00027a00ff0e6b82 */ /* 0x000e240000000a00 */
[----:B0-----:R-:W-:-:S05]  /*11110*/  @P6 IMAD.HI.U32 R14, R3, R14, RZ ;  /* 0x0000000e030e6227 */ /* 0x001fca00078e00ff */
[----:B------:R-:W-:-:S07]  /*11120*/  @P6 SHF.R.U32.HI R3, RZ, R15, R14 ;  /* 0x0000000fff036219 */ /* 0x000fce000001160e */
.L_x_1926:
[----:B------:R-:W-:Y:S05]  /*11130*/  BSYNC B0 ;  /* 0x0000000000007941 */ /* 0x000fea0003800000 */
.L_x_1924:
[----:B------:R-:W-:-:S05]  /*11140*/  IMAD R3, R3, R107, R110 ;  /* 0x0000006b03037224 */ /* 0x000fca00078e026e */
[----:B------:R-:W-:Y:S02]  /*11150*/  VIMNMX R12, R12, R3, !PT ;  /* 0x000000030c0c7248 */ /* 0x000fe40007fe0100 */
[----:B------:R-:W-:-:S07]  /*11160*/  VIADDMNMX R0, R3, R107, R0, PT ;  /* 0x0000006b03007246 */ /* 0x000fce0003800100 */
.L_x_1923:
[----:B------:R-:W-:Y:S02]  /*11170*/  ISETP.GT.AND P1, PT, R12, 0x20, !P1 ;  /* 0x000000200c00780c */ /* 0x000fe40004f24270 */
[----:B------:R-:W-:Y:S02]  /*11180*/  ISETP.NE.AND P6, PT, R138, RZ, PT ;  /* 0x000000ff8a00720c */ /* 0x000fe40003fc5270 */
[----:B------:R-:W-:Y:S02]  /*11190*/  ISETP.LT.OR P1, PT, R0, 0x21, P1 ;  /* 0x000000210000780c */ /* 0x000fe40000f21670 */
[----:B------:R-:W-:Y:S02]  /*111a0*/  ISETP.GT.AND P3, PT, R12, 0x28, !P3 ;  /* 0x000000280c00780c */ /* 0x000fe40005f64270 */
[----:B------:R-:W-:Y:S02]  /*111b0*/  FSEL R15, R74, -INF , !P1 ;  /* 0xff8000004a0f7808 */ /* 0x000fe40004800000 */
[----:B------:R-:W-:-:S02]  /*111c0*/  ISETP.NE.AND P1, PT, R134, RZ, PT ;  /* 0x000000ff8600720c */ /* 0x000fc40003f25270 */
[----:B------:R-:W-:Y:S02]  /*111d0*/  ISETP.LT.OR P3, PT, R0, 0x29, P3 ;  /* 0x000000290000780c */ /* 0x000fe40001f61670 */
[----:B------:R-:W-:Y:S02]  /*111e0*/  ISETP.GT.AND P1, PT, R12, 0x29, !P1 ;  /* 0x000000290c00780c */ /* 0x000fe40004f24270 */
[----:B------:R-:W-:Y:S02]  /*111f0*/  FSEL R143, R78, -INF , !P3 ;  /* 0xff8000004e8f7808 */ /* 0x000fe40005800000 */
[----:B------:R-:W-:Y:S02]  /*11200*/  ISETP.LT.OR P1, PT, R0, 0x2a, P1 ;  /* 0x0000002a0000780c */ /* 0x000fe40000f21670 */
[----:B------:R-:W-:Y:S02]  /*11210*/  ISETP.GT.AND P2, PT, R12, 0x21, !P2 ;  /* 0x000000210c00780c */ /* 0x000fe40005744270 */
[----:B------:R-:W-:-:S02]  /*11220*/  FSEL R79, R79, -INF , !P1 ;  /* 0xff8000004f4f7808 */ /* 0x000fc40004800000 */
[----:B------:R-:W-:Y:S02]  /*11230*/  ISETP.GT.AND P1, PT, R12, 0x30, !P6 ;  /* 0x000000300c00780c */ /* 0x000fe40007724270 */
[----:B------:R-:W-:Y:S02]  /*11240*/  ISETP.NE.AND P3, PT, R140, RZ, PT ;  /* 0x000000ff8c00720c */ /* 0x000fe40003f65270 */
[C---:B------:R-:W-:Y:S02]  /*11250*/  ISETP.LT.OR P1, PT, R0.reuse, 0x31, P1 ;  /* 0x000000310000780c */ /* 0x040fe40000f21670 */
[----:B------:R-:W-:Y:S02]  /*11260*/  ISETP.LT.OR P2, PT, R0, 0x22, P2 ;  /* 0x000000220000780c */ /* 0x000fe40001741670 */
[----:B------:R-:W-:Y:S02]  /*11270*/  FSEL R145, R82, -INF , !P1 ;  /* 0xff80000052917808 */ /* 0x000fe40004800000 */
[----:B------:R-:W-:-:S02]  /*11280*/  ISETP.NE.AND P1, PT, R132, RZ, PT ;  /* 0x000000ff8400720c */ /* 0x000fc40003f25270 */
[----:B------:R-:W-:Y:S02]  /*11290*/  FSEL R75, R75, -INF , !P2 ;  /* 0xff8000004b4b7808 */ /* 0x000fe40005000000 */
[----:B------:R-:W-:Y:S02]  /*112a0*/  ISETP.GT.AND P1, PT, R12, 0x31, !P1 ;  /* 0x000000310c00780c */ /* 0x000fe40004f24270 */
[----:B------:R-:W-:Y:S02]  /*112b0*/  ISETP.NE.AND P2, PT, R142, RZ, PT ;  /* 0x000000ff8e00720c */ /* 0x000fe40003f45270 */
[----:B------:R-:W-:Y:S02]  /*112c0*/  ISETP.LT.OR P1, PT, R0, 0x32, P1 ;  /* 0x000000320000780c */ /* 0x000fe40000f21670 */
[----:B------:R-:W-:Y:S02]  /*112d0*/  ISETP.NE.AND P6, PT, R144, RZ, PT ;  /* 0x000000ff9000720c */ /* 0x000fe40003fc5270 */
        /* <DEDUP_REMOVED lines=53> */
[----:B------:R-:W-:Y:S02]  /*11630*/  ISETP.GT.AND P1, PT, R12, 0x58, !P6 ;  /* 0x000000580c00780c */ /* 0x000fe40007724270 */
[----:B------:R-:W-:-:S02]  /*11640*/  ISETP.NE.AND P6, PT, R122, RZ, PT ;  /* 0x000000ff7a00720c */ /* 0x000fc40003fc5270 */
        /* <DEDUP_REMOVED lines=47> */
[C---:B------:R-:W-:Y:S02]  /*11940*/  ISETP.GT.AND P4, PT, R12.reuse, 0x91, !P4 ;  /* 0x000000910c00780c */ /* 0x040fe40006784270 */
[----:B------:R-:W-:-:S02]  /*11950*/  ISETP.GT.AND P1, PT, R12, 0x71, !P1 ;  /* 0x000000710c00780c */ /* 0x000fc40004f24270 */
[----:B------:R-:W-:Y:S02]  /*11960*/  ISETP.GT.AND P5, PT, R12, 0x98, !P5 ;  /* 0x000000980c00780c */ /* 0x000fe40006fa4270 */
[C---:B------:R-:W-:Y:S02]  /*11970*/  ISETP.LT.OR P1, PT, R0.reuse, 0x72, P1 ;  /* 0x000000720000780c */ /* 0x040fe40000f21670 */
[----:B------:R-:W-:Y:S02]  /*11980*/  ISETP.LT.OR P4, PT, R0, 0x92, P4 ;  /* 0x000000920000780c */ /* 0x000fe40002781670 */
[----:B------:R-:W-:Y:S02]  /*11990*/  FSEL R51, R51, -INF , !P1 ;  /* 0xff80000033337808 */ /* 0x000fe40004800000 */
[----:B------:R-:W-:Y:S02]  /*119a0*/  ISETP.GT.AND P1, PT, R12, 0x78, !P3 ;  /* 0x000000780c00780c */ /* 0x000fe40005f24270 */
[----:B------:R-:W-:-:S02]  /*119b0*/  ISETP.NE.AND P3, PT, R52, RZ, PT ;  /* 0x000000ff3400720c */ /* 0x000fc40003f65270 */
[C---:B------:R-:W-:Y:S02]  /*119c0*/  ISETP.LT.OR P1, PT, R0.reuse, 0x79, P1 ;  /* 0x000000790000780c */ /* 0x040fe40000f21670 */
[----:B------:R-:W-:Y:S02]  /*119d0*/  ISETP.LT.OR P5, PT, R0, 0x99, P5 ;  /* 0x000000990000780c */ /* 0x000fe40002fa1670 */
[----:B------:R-:W-:Y:S02]  /*119e0*/  FSEL R163, R54, -INF , !P1 ;  /* 0xff80000036a37808 */ /* 0x000fe40004800000 */
[----:B------:R-:W-:Y:S02]  /*119f0*/  ISETP.GT.AND P1, PT, R12, 0x79, !P2 ;  /* 0x000000790c00780c */ /* 0x000fe40005724270 */
[----:B------:R-:W-:Y:S02]  /*11a00*/  ISETP.NE.AND P2, PT, R48, RZ, PT ;  /* 0x000000ff3000720c */ /* 0x000fe40003f45270 */
[----:B------:R-:W-:-:S02]  /*11a10*/  ISETP.LT.OR P1, PT, R0, 0x7a, P1 ;  /* 0x0000007a0000780c */ /* 0x000fc40000f21670 */
[----:B------:R-:W-:Y:S02]  /*11a20*/  FSEL R35, R35, -INF , !P4 ;  /* 0xff80000023237808 */ /* 0x000fe40006000000 */
[----:B------:R-:W-:Y:S02]  /*11a30*/  FSEL R55, R55, -INF , !P1 ;  /* 0xff80000037377808 */ /* 0x000fe40004800000 */
        /* <DEDUP_REMOVED lines=29> */
[----:B------:R-:W-:-:S04]  /*11c10*/  ISETP.GT.AND P1, PT, R12, RZ, !P1 ;  /* 0x000000ff0c00720c */ /* 0x000fc80004f24270 */
[----:B------:R-:W-:-:S04]  /*11c20*/  ISETP.LT.OR P1, PT, R0, 0x1, P1 ;  /* 0x000000010000780c */ /* 0x000fc80000f21670 */
[----:B------:R-:W-:Y:S02]  /*11c30*/  FSEL R90, R90, -INF , !P1 ;  /* 0xff8000005a5a7808 */ /* 0x000fe40004800000 */
[----:B------:R-:W-:-:S04]  /*11c40*/  ISETP.NE.AND P1, PT, R40, RZ, PT ;  /* 0x000000ff2800720c */ /* 0x000fc80003f25270 */
[----:B------:R-:W-:-:S04]  /*11c50*/  ISETP.GT.AND P1, PT, R12, 0x80, !P1 ;  /* 0x000000800c00780c */ /* 0x000fc80004f24270 */
[----:B------:R-:W-:-:S04]  /*11c60*/  ISETP.LT.OR P1, PT, R0, 0x81, P1 ;  /* 0x000000810000780c */ /* 0x000fc80000f21670 */
[----:B------:R-:W-:Y:S02]  /*11c70*/  FSEL R91, R26, -INF , !P1 ;  /* 0xff8000001a5b7808 */ /* 0x000fe40004800000 */
[----:B0-----:R-:W-:Y:S02]  /*11c80*/  FMNMX.FTZ R26, R14, R3, !PT ;  /* 0x000000030e1a7209 */ /* 0x001fe40007810000 */
[----:B------:R-:W-:-:S03]  /*11c90*/  ISETP.GT.AND P1, PT, R12, 0x81, !P3 ;  /* 0x000000810c00780c */ /* 0x000fc60005f24270 */
[----:B------:R-:W0:Y:S01]  /*11ca0*/  SHFL.BFLY PT, R3, R26, 0x1, 0x1f ;  /* 0x0c201f001a037f89 */ /* 0x000e2200000e0000 */
[----:B------:R-:W-:-:S04]  /*11cb0*/  ISETP.LT.OR P1, PT, R0, 0x82, P1 ;  /* 0x000000820000780c */ /* 0x000fc80000f21670 */
[----:B------:R-:W-:Y:S02]  /*11cc0*/  FSEL R27, R27, -INF , !P1 ;  /* 0xff8000001b1b7808 */ /* 0x000fe40004800000 */
[----:B------:R-:W-:-:S04]  /*11cd0*/  ISETP.GT.AND P1, PT, R12, 0x88, !P2 ;  /* 0x000000880c00780c */ /* 0x000fc80005724270 */
[----:B------:R-:W-:-:S04]  /*11ce0*/  ISETP.LT.OR P1, PT, R0, 0x89, P1 ;  /* 0x000000890000780c */ /* 0x000fc80000f21670 */
[----:B------:R-:W-:Y:S02]  /*11cf0*/  FSEL R95, R30, -INF , !P1 ;  /* 0xff8000001e5f7808 */ /* 0x000fe40004800000 */
[----:B------:R-:W-:Y:S02]  /*11d00*/  ISETP.GT.AND P1, PT, R12, 0x89, !P6 ;  /* 0x000000890c00780c */ /* 0x000fe40007724270 */
[----:B------:R-:W-:Y:S02]  /*11d10*/  FMNMX.FTZ R30, R90, R165, !PT ;  /* 0x000000a55a1e7209 */ /* 0x000fe40007810000 */
[----:B------:R-:W-:Y:S02]  /*11d20*/  ISETP.LT.OR P1, PT, R0, 0x8a, P1 ;  /* 0x0000008a0000780c */ /* 0x000fe40000f21670 */
[----:B------:R-:W-:Y:S02]  /*11d30*/  FMNMX.FTZ R32, R167, R30, !PT ;  /* 0x0000001ea7207209 */ /* 0x000fe40007810000 */
[----:B0-----:R-:W-:-:S02]  /*11d40*/  FMNMX.FTZ R3, R26, R3, !PT ;  /* 0x000000031a037209 */ /* 0x001fc40007810000 */
[----:B------:R-:W-:Y:S02]  /*11d50*/  FSEL R31, R31, -INF , !P1 ;  /* 0xff8000001f1f7808 */ /* 0x000fe40004800000 */
[----:B------:R-:W-:Y:S01]  /*11d60*/  FSETP.NEU.FTZ.AND P1, PT, R3, -INF , PT ;  /* 0xff8000000300780b */ /* 0x000fe20003f3d000 */
[----:B------:R-:W-:-:S01]  /*11d70*/  FFMA.FTZ R177, R2, R3, -8 ;  /* 0xc100000002b17423 */ /* 0x000fc20000010003 */
[----:B------:R-:W-:Y:S02]  /*11d80*/  ISETP.NE.AND P6, PT, R28, RZ, PT ;  /* 0x000000ff1c00720c */ /* 0x000fe40003fc5270 */
[----:B------:R-:W-:Y:S02]  /*11d90*/  FMNMX.FTZ R32, R169, R32, !PT ;  /* 0x00000020a9207209 */ /* 0x000fe40007810000 */
[----:B------:R-:W-:Y:S02]  /*11da0*/  FSEL R177, R177, RZ, P1 ;  /* 0x000000ffb1b17208 */ /* 0x000fe40000800000 */
[----:B------:R-:W-:-:S02]  /*11db0*/  ISETP.GT.AND P1, PT, R12, 0x90, !P6 ;  /* 0x000000900c00780c */ /* 0x000fc40007724270 */
[----:B------:R-:W-:Y:S01]  /*11dc0*/  FMNMX.FTZ R32, R171, R32, !PT ;  /* 0x00000020ab207209 */ /* 0x000fe20007810000 */
[----:B------:R-:W-:-:S01]  /*11dd0*/  FFMA.FTZ R26, R2, R93, -R177 ;  /* 0x0000005d021a7223 */ /* 0x000fc200000108b1 */
[----:B------:R-:W-:Y:S01]  /*11de0*/  ISETP.LT.OR P1, PT, R0, 0x91, P1 ;  /* 0x000000910000780c */ /* 0x000fe20000f21670 */
[----:B------:R-:W-:-:S01]  /*11df0*/  FFMA.FTZ R93, R2, R97, -R177 ;  /* 0x00000061025d7223 */ /* 0x000fc200000108b1 */
[----:B------:R-:W-:Y:S01]  /*11e00*/  FMNMX.FTZ R32, R173, R32, !PT ;  /* 0x00000020ad207209 */ /* 0x000fe20007810000 */
[----:B------:R-:W-:-:S01]  /*11e10*/  FFMA.FTZ R97, R2, R101, -R177 ;  /* 0x0000006502617223 */ /* 0x000fc200000108b1 */
[----:B------:R-:W-:Y:S01]  /*11e20*/  FSEL R99, R34, -INF , !P1 ;  /* 0xff80000022637808 */ /* 0x000fe20004800000 */
[----:B------:R-:W-:-:S01]  /*11e30*/  FFMA.FTZ R101, R2, R41, -R177 ;  /* 0x0000002902657223 */ /* 0x000fc200000108b1 */
[----:B------:R-:W-:Y:S01]  /*11e40*/  FMNMX.FTZ R34, R175, R32, !PT ;  /* 0x00000020af227209 */ /* 0x000fe20007810000 */
[----:B------:R-:W-:-:S01]  /*11e50*/  FFMA.FTZ R28, R2, R109, -R177 ;  /* 0x0000006d021c7223 */ /* 0x000fc200000108b1 */
[----:B------:R-:W-:Y:S01]  /*11e60*/  ISETP.NE.AND P6, PT, R24, RZ, PT ;  /* 0x000000ff1800720c */ /* 0x000fe20003fc5270 */
[----:B------:R-:W-:-:S01]  /*11e70*/  FFMA.FTZ R24, R2, R105, -R177 ;  /* 0x0000006902187223 */ /* 0x000fc200000108b1 */
[----:B------:R-:W-:Y:S01]  /*11e80*/  FMNMX.FTZ R34, R103, R34, !PT ;  /* 0x0000002267227209 */ /* 0x000fe20007810000 */
[----:B------:R-:W-:-:S01]  /*11e90*/  FFMA.FTZ R89, R2, R89, -R177 ;  /* 0x0000005902597223 */ /* 0x000fc200000108b1 */
[----:B------:R-:W-:Y:S01]  /*11ea0*/  ISETP.GT.AND P1, PT, R12, 0x99, !P6 ;  /* 0x000000990c00780c */ /* 0x000fe20007724270 */
[----:B------:R-:W-:-:S01]  /*11eb0*/  FFMA.FTZ R88, R2, R88, -R177 ;  /* 0x0000005802587223 */ /* 0x000fc200000108b1 */
[----:B------:R-:W-:Y:S01]  /*11ec0*/  FMNMX.FTZ R34, R15, R34, !PT ;  /* 0x000000220f227209 */ /* 0x000fe20007810000 */
[----:B------:R-:W-:-:S01]  /*11ed0*/  FFMA.FTZ R21, R2, R21, -R177 ;  /* 0x0000001502157223 */ /* 0x000fc200000108b1 */
[----:B------:R-:W-:Y:S01]  /*11ee0*/  ISETP.LT.OR P1, PT, R0, 0x9a, P1 ;  /* 0x0000009a0000780c */ /* 0x000fe20000f21670 */
[----:B------:R-:W-:Y:S01]  /*11ef0*/  MUFU.EX2 R14, R88 ;  /* 0x00000058000e7308 */ /* 0x000fe20000000800 */
[----:B------:R-:W-:Y:S01]  /*11f00*/  FMNMX.FTZ R34, R75, R34, !PT ;  /* 0x000000224b227209 */ /* 0x000fe20007810000 */
[--C-:B------:R-:W-:Y:S01]  /*11f10*/  FFMA.FTZ R111, R2, R111, -R177.reuse ;  /* 0x0000006f026f7223 */ /* 0x100fe200000108b1 */
[----:B------:R-:W-:Y:S01]  /*11f20*/  FSEL R41, R38, -INF , !P5 ;  /* 0xff80000026297808 */ /* 0x000fe20006800000 */
[C-C-:B------:R-:W-:Y:S01]  /*11f30*/  FFMA.FTZ R113, R2.reuse, R113, -R177.reuse ;  /* 0x0000007102717223 */ /* 0x140fe200000108b1 */
[----:B------:R-:W-:Y:S01]  /*11f40*/  FMNMX.FTZ R36, R143, R34, !PT ;  /* 0x000000228f247209 */ /* 0x000fe20007810000 */
[C-C-:B------:R-:W-:Y:S01]  /*11f50*/  FFMA.FTZ R73, R2.reuse, R73, -R177.reuse ;  /* 0x0000004902497223 */ /* 0x140fe200000108b1 */
[----:B------:R-:W-:Y:S01]  /*11f60*/  FSEL R39, R39, -INF , !P1 ;  /* 0xff80000027277808 */ /* 0x000fe20004800000 */
[----:B------:R-:W0:Y:S01]  /*11f70*/  MUFU.EX2 R89, R89 ;  /* 0x0000005900597308 */ /* 0x000e220000000800 */
[----:B------:R-:W-:Y:S01]  /*11f80*/  FMNMX.FTZ R36, R79, R36, !PT ;  /* 0x000000244f247209 */ /* 0x000fe20007810000 */
[C-C-:B------:R-:W-:Y:S01]  /*11f90*/  FFMA.FTZ R77, R2.reuse, R77, -R177.reuse ;  /* 0x0000004d024d7223 */ /* 0x140fe200000108b1 */
[----:B------:R-:W-:-:S01]  /*11fa0*/  FFMA.FTZ R115, R2, R115, -R177 ;  /* 0x0000007302737223 */ /* 0x000fc200000108b1 */
[C-C-:B------:R-:W-:Y:S01]  /*11fb0*/  FFMA.FTZ R81, R2.reuse, R81, -R177.reuse ;  /* 0x0000005102517223 */ /* 0x140fe200000108b1 */
[----:B------:R-:W-:Y:S01]  /*11fc0*/  FMNMX.FTZ R36, R145, R36, !PT ;  /* 0x0000002491247209 */ /* 0x000fe20007810000 */
[C-C-:B------:R-:W-:Y:S01]  /*11fd0*/  FFMA.FTZ R117, R2.reuse, R117, -R177.reuse ;  /* 0x0000007502757223 */ /* 0x140fe200000108b1 */
[----:B------:R-:W-:-:S01]  /*11fe0*/  FFMA.FTZ R85, R2, R85, -R177 ;  /* 0x0000005502557223 */ /* 0x000fc200000108b1 */
[----:B------:R-:W-:Y:S01]  /*11ff0*/  MUFU.EX2 R21, R21 ;  /* 0x0000001500157308 */ /* 0x000fe20000000800 */
[----:B------:R-:W-:Y:S01]  /*12000*/  FMNMX.FTZ R36, R83, R36, !PT ;  /* 0x0000002453247209 */ /* 0x000fe20007810000 */
[C-C-:B------:R-:W-:Y:S01]  /*12010*/  FFMA.FTZ R119, R2.reuse, R119, -R177.reuse ;  /* 0x0000007702777223 */ /* 0x140fe200000108b1 */
[----:B------:R-:W-:-:S01]  /*12020*/  FFMA.FTZ R57, R2, R57, -R177 ;  /* 0x0000003902397223 */ /* 0x000fc200000108b1 */
[C-C-:B------:R-:W-:Y:S01]  /*12030*/  FFMA.FTZ R61, R2.reuse, R61, -R177.reuse ;  /* 0x0000003d023d7223 */ /* 0x140fe200000108b1 */
[----:B------:R-:W-:Y:S01]  /*12040*/  FMNMX.FTZ R40, R147, R36, !PT ;  /* 0x0000002493287209 */ /* 0x000fe20007810000 */
[C-C-:B------:R-:W-:Y:S01]  /*12050*/  FFMA.FTZ R121, R2.reuse, R121, -R177.reuse ;  /* 0x0000007902797223 */ /* 0x140fe200000108b1 */
[----:B------:R-:W-:-:S01]  /*12060*/  FFMA.FTZ R69, R2, R69, -R177 ;  /* 0x0000004502457223 */ /* 0x000fc200000108b1 */
[----:B------:R-:W1:Y:S01]  /*12070*/  MUFU.EX2 R26, R26 ;  /* 0x0000001a001a7308 */ /* 0x000e620000000800 */
[----:B------:R-:W-:Y:S01]  /*12080*/  FMNMX.FTZ R40, R87, R40, !PT ;  /* 0x0000002857287209 */ /* 0x000fe20007810000 */
[----:B0-----:R-:W-:Y:S01]  /*12090*/  FADD.FTZ R84, R14, R89 ;  /* 0x000000590e547221 */ /* 0x001fe20000010000 */
[----:B------:R-:W-:-:S01]  /*120a0*/  FFMA.FTZ R125, R2, R125, -R177 ;  /* 0x0000007d027d7223 */ /* 0x000fc200000108b1 */
[C-C-:B------:R-:W-:Y:S01]  /*120b0*/  FFMA.FTZ R123, R2.reuse, R123, -R177.reuse ;  /* 0x0000007b027b7223 */ /* 0x140fe200000108b1 */
[----:B------:R-:W-:Y:S01]  /*120c0*/  FMNMX.FTZ R40, R149, R40, !PT ;  /* 0x0000002895287209 */ /* 0x000fe20007810000 */
[C-C-:B------:R-:W-:Y:S01]  /*120d0*/  FFMA.FTZ R65, R2.reuse, R65, -R177.reuse ;  /* 0x0000004102417223 */ /* 0x140fe200000108b1 */
[----:B------:R-:W-:-:S01]  /*120e0*/  FFMA.FTZ R38, R2, R129, -R177 ;  /* 0x0000008102267223 */ /* 0x000fc200000108b1 */
        /* <DEDUP_REMOVED lines=8> */
[----:B------:R-:W2:Y:S01]  /*12170*/  MUFU.EX2 R93, R93 ;  /* 0x0000005d005d7308 */ /* 0x000ea20000000800 */
[----:B------:R-:W-:Y:S01]  /*12180*/  FMNMX.FTZ R42, R63, R42, !PT ;  /* 0x0000002a3f2a7209 */ /* 0x000fe20007810000 */
[--C-:B------:R-:W-:Y:S01]  /*12190*/  FFMA.FTZ R54, R2, R137, -R177.reuse ;  /* 0x0000008902367223 */ /* 0x100fe200000108b1 */
[----:B-1----:R-:W-:Y:S01]  /*121a0*/  F2FP.SATFINITE.E4M3.F32.PACK_AB_MERGE_C R184, R26, R21, RZ ;  /* 0x000000151ab8723e */ /* 0x002fe200048070ff */
[C-C-:B------:R-:W-:Y:S01]  /*121b0*/  FFMA.FTZ R29, R2.reuse, R29, -R177.reuse ;  /* 0x0000001d021d7223 */ /* 0x140fe200000108b1 */
[----:B------:R-:W-:Y:S01]  /*121c0*/  FMNMX.FTZ R42, R153, R42, !PT ;  /* 0x0000002a992a7209 */ /* 0x000fe20007810000 */
[C-C-:B------:R-:W-:Y:S01]  /*121d0*/  FFMA.FTZ R52, R2.reuse, R135, -R177.reuse ;  /* 0x0000008702347223 */ /* 0x140fe200000108b1 */
[----:B------:R-:W-:Y:S01]  /*121e0*/  F2FP.SATFINITE.E4M3.F32.PACK_AB_MERGE_C R184, R89, R14, R184 ;  /* 0x0000000e59b8723e */ /* 0x000fe200048070b8 */
[----:B------:R-:W-:Y:S01]  /*121f0*/  MUFU.EX2 R30, R111 ;  /* 0x0000006f001e7308 */ /* 0x000fe20000000800 */
[----:B------:R-:W-:Y:S01]  /*12200*/  FMNMX.FTZ R42, R67, R42, !PT ;  /* 0x0000002a432a7209 */ /* 0x000fe20007810000 */
[--C-:B------:R-:W-:Y:S01]  /*12210*/  FFMA.FTZ R25, R2, R25, -R177.reuse ;  /* 0x0000001902197223 */ /* 0x100fe200000108b1 */
[----:B------:R-:W-:Y:S01]  /*12220*/  ISETP.NE.AND P6, PT, R222, 0x1, PT ;  /* 0x00000001de00780c */ /* 0x000fe20003fc5270 */
[C-C-:B------:R-:W-:Y:S01]  /*12230*/  FFMA.FTZ R33, R2.reuse, R33, -R177.reuse ;  /* 0x0000002102217223 */ /* 0x140fe200000108b1 */
[----:B------:R-:W-:Y:S01]  /*12240*/  FMNMX.FTZ R44, R155, R42, !PT ;  /* 0x0000002a9b2c7209 */ /* 0x000fe20007810000 */
[----:B------:R-:W-:-:S02]  /*12250*/  FFMA.FTZ R56, R2, R139, -R177 ;  /* 0x0000008b02387223 */ /* 0x000fc400000108b1 */
[----:B------:R-:W1:Y:S01]  /*12260*/  MUFU.EX2 R28, R28 ;  /* 0x0000001c001c7308 */ /* 0x000e620000000800 */
[----:B------:R-:W-:-:S04]  /*12270*/  FMNMX.FTZ R44, R71, R44, !PT ;  /* 0x0000002c472c7209 */ /* 0x000fc80007810000 */
[----:B------:R-:W-:-:S03]  /*12280*/  FMNMX.FTZ R44, R157, R44, !PT ;  /* 0x0000002c9d2c7209 */ /* 0x000fc60007810000 */
[----:B------:R3:W-:Y:S01]  /*12290*/  MUFU.EX2 R32, R113 ;  /* 0x0000007100207308 */ /* 0x0007e20000000800 */
[----:B------:R-:W-:-:S04]  /*122a0*/  FMNMX.FTZ R44, R43, R44, !PT ;  /* 0x0000002c2b2c7209 */ /* 0x000fc80007810000 */
[----:B------:R-:W-:-:S03]  /*122b0*/  FMNMX.FTZ R46, R159, R44, !PT ;  /* 0x0000002c9f2e7209 */ /* 0x000fc60007810000 */
[----:B------:R-:W4:Y:S01]  /*122c0*/  MUFU.EX2 R97, R97 ;  /* 0x0000006100617308 */ /* 0x000f220000000800 */
[----:B------:R-:W-:Y:S01]  /*122d0*/  FMNMX.FTZ R46, R47, R46, !PT ;  /* 0x0000002e2f2e7209 */ /* 0x000fe20007810000 */
[----:B---3--:R-:W-:-:S03]  /*122e0*/  FADD.FTZ R113, R21, R84 ;  /* 0x0000005415717221 */ /* 0x008fc60000010000 */
[----:B------:R-:W-:Y:S01]  /*122f0*/  FMNMX.FTZ R46, R161, R46, !PT ;  /* 0x0000002ea12e7209 */ /* 0x000fe20007810000 */
[----:B------:R-:W-:-:S02]  /*12300*/  FADD.FTZ R113, R26, R113 ;  /* 0x000000711a717221 */ /* 0x000fc40000010000 */
[----:B------:R-:W-:Y:S01]  /*12310*/  MUFU.EX2 R73, R73 ;  /* 0x0000004900497308 */ /* 0x000fe20000000800 */
[----:B------:R-:W-:Y:S01]  /*12320*/  FMNMX.FTZ R46, R51, R46, !PT ;  /* 0x0000002e332e7209 */ /* 0x000fe20007810000 */
[----:B0-----:R-:W-:-:S03]  /*12330*/  FADD.FTZ R86, R24, R113 ;  /* 0x0000007118567221 */ /* 0x001fc60000010000 */
[----:B------:R-:W-:Y:S01]  /*12340*/  FMNMX.FTZ R48, R163, R46, !PT ;  /* 0x0000002ea3307209 */ /* 0x000fe20007810000 */
[----:B--2---:R-:W-:-:S02]  /*12350*/  FADD.FTZ R113, R93, R86 ;  /* 0x000000565d717221 */ /* 0x004fc40000010000 */
[----:B------:R-:W0:Y:S01]  /*12360*/  MUFU.EX2 R77, R77 ;  /* 0x0000004d004d7308 */ /* 0x000e220000000800 */
[----:B------:R-:W-:Y:S01]  /*12370*/  FMNMX.FTZ R48, R55, R48, !PT ;  /* 0x0000003037307209 */ /* 0x000fe20007810000 */
[----:B-1----:R-:W-:Y:S01]  /*12380*/  FADD.FTZ R88, R28, R113 ;  /* 0x000000711c587221 */ /* 0x002fe20000010000 */
[----:B----4-:R-:W-:Y:S02]  /*12390*/  F2FP.SATFINITE.E4M3.F32.PACK_AB_MERGE_C R186, R97, R28, RZ ;  /* 0x0000001c61ba723e */ /* 0x010fe400048070ff */
[----:B------:R-:W-:Y:S02]  /*123a0*/  FMNMX.FTZ R48, R91, R48, !PT ;  /* 0x000000305b307209 */ /* 0x000fe40007810000 */
[----:B------:R-:W-:Y:S01]  /*123b0*/  F2FP.SATFINITE.E4M3.F32.PACK_AB_MERGE_C R186, R93, R24, R186 ;  /* 0x000000185dba723e */ /* 0x000fe200048070ba */
[----:B------:R1:W-:Y:S01]  /*123c0*/  MUFU.EX2 R34, R115 ;  /* 0x0000007300227308 */ /* 0x0003e20000000800 */
[----:B------:R-:W-:-:S04]  /*123d0*/  FMNMX.FTZ R48, R27, R48, !PT ;  /* 0x000000301b307209 */ /* 0x000fc80007810000 */
[----:B------:R-:W-:-:S03]  /*123e0*/  FMNMX.FTZ R48, R95, R48, !PT ;  /* 0x000000305f307209 */ /* 0x000fc60007810000 */
[----:B------:R-:W-:Y:S01]  /*123f0*/  MUFU.EX2 R81, R81 ;  /* 0x0000005100517308 */ /* 0x000fe20000000800 */
[----:B------:R-:W-:Y:S01]  /*12400*/  FMNMX.FTZ R48, R31, R48, !PT ;  /* 0x000000301f307209 */ /* 0x000fe20007810000 */
[----:B-1----:R-:W-:Y:S01]  /*12410*/  FADD.FTZ R115, R97, R88 ;  /* 0x0000005861737221 */ /* 0x002fe20000010000 */
[----:B0-----:R-:W-:Y:S02]  /*12420*/  F2FP.SATFINITE.E4M3.F32.PACK_AB_MERGE_C R180, R77, R32, RZ ;  /* 0x000000204db4723e */ /* 0x001fe400048070ff */
[----:B------:R-:W-:Y:S01]  /*12430*/  FMNMX.FTZ R48, R99, R48, !PT ;  /* 0x0000003063307209 */ /* 0x000fe20007810000 */
[----:B------:R-:W-:-:S01]  /*12440*/  FADD.FTZ R88, R30, R115 ;  /* 0x000000731e587221 */ /* 0x000fc20000010000 */
[----:B------:R-:W-:Y:S01]  /*12450*/  F2FP.SATFINITE.E4M3.F32.PACK_AB_MERGE_C R180, R73, R30, R180 ;  /* 0x0000001e49b4723e */ /* 0x000fe200048070b4 */
[----:B------:R-:W-:Y:S01]  /*12460*/  MUFU.EX2 R36, R117 ;  /* 0x0000007500247308 */ /* 0x000fe20000000800 */
[----:B------:R-:W-:-:S04]  /*12470*/  FMNMX.FTZ R48, R35, R48, !PT ;  /* 0x0000003023307209 */ /* 0x000fc80007810000 */
[----:B------:R-:W-:-:S03]  /*12480*/  FMNMX.FTZ R48, R41, R48, !PT ;  /* 0x0000003029307209 */ /* 0x000fc60007810000 */
[----:B------:R-:W0:Y:S01]  /*12490*/  MUFU.EX2 R85, R85 ;  /* 0x0000005500557308 */ /* 0x000e220000000800 */
[----:B------:R-:W-:Y:S01]  /*124a0*/  FMNMX.FTZ R0, R39, R48, !PT ;  /* 0x0000003027007209 */ /* 0x000fe20007810000 */
[----:B------:R-:W-:-:S04]  /*124b0*/  FFMA.FTZ R48, R2, R131, -R177 ;  /* 0x0000008302307223 */ /* 0x000fc800000108b1 */
[----:B------:R-:W1:Y:S02]  /*124c0*/  SHFL.BFLY PT, R105, R0, 0x2, 0x1f ;  /* 0x0c401f0000697f89 */ /* 0x000e6400000e0000 */
[----:B------:R-:W-:Y:S08]  /*124d0*/  MUFU.EX2 R40, R119 ;  /* 0x0000007700287308 */ /* 0x000ff00000000800 */
[----:B------:R-:W-:Y:S01]  /*124e0*/  MUFU.EX2 R57, R57 ;  /* 0x0000003900397308 */ /* 0x000fe20000000800 */
[----:B0-----:R-:W-:-:S04]  /*124f0*/  F2FP.SATFINITE.E4M3.F32.PACK_AB_MERGE_C R182, R85, R36, RZ ;  /* 0x0000002455b6723e */ /* 0x001fc800048070ff */
[----:B------:R-:W-:-:S03]  /*12500*/  F2FP.SATFINITE.E4M3.F32.PACK_AB_MERGE_C R182, R81, R34, R182 ;  /* 0x0000002251b6723e */ /* 0x000fc600048070b6 */
[----:B------:R-:W-:Y:S01]  /*12510*/  MUFU.EX2 R42, R121 ;  /* 0x00000079002a7308 */ /* 0x000fe20000000800 */
[----:B-1----:R-:W-:Y:S01]  /*12520*/  FMNMX.FTZ R58, R0, R105, !PT ;  /* 0x00000069003a7209 */ /* 0x002fe20007810000 */
[----:B------:R-:W-:-:S06]  /*12530*/  FFMA.FTZ R105, R2, R141, -R177 ;  /* 0x0000008d02697223 */ /* 0x000fcc00000108b1 */
[----:B------:R-:W0:Y:S01]  /*12540*/  MUFU.EX2 R61, R61 ;  /* 0x0000003d003d7308 */ /* 0x000e220000000800 */
[----:B------:R-:W1:Y:S07]  /*12550*/  SHFL.BFLY PT, R109, R58, 0x1, 0x1f ;  /* 0x0c201f003a6d7f89 */ /* 0x000e6e00000e0000 */
[----:B------:R-:W-:Y:S08]  /*12560*/  MUFU.EX2 R46, R125 ;  /* 0x0000007d002e7308 */ /* 0x000ff00000000800 */
[----:B------:R-:W2:Y:S01]  /*12570*/  MUFU.EX2 R69, R69 ;  /* 0x0000004500457308 */ /* 0x000ea20000000800 */
[----:B0-----:R-:W-:-:S04]  /*12580*/  F2FP.SATFINITE.E4M3.F32.PACK_AB_MERGE_C R176, R61, R42, RZ ;  /* 0x0000002a3db0723e */ /* 0x001fc800048070ff */
[----:B------:R-:W-:-:S03]  /*12590*/  F2FP.SATFINITE.E4M3.F32.PACK_AB_MERGE_C R176, R57, R40, R176 ;  /* 0x0000002839b0723e */ /* 0x000fc600048070b0 */
[----:B------:R-:W-:Y:S01]  /*125a0*/  MUFU.EX2 R44, R123 ;  /* 0x0000007b002c7308 */ /* 0x000fe20000000800 */
[----:B-1----:R-:W-:Y:S01]  /*125b0*/  FMNMX.FTZ R0, R58, R109, !PT ;  /* 0x0000006d3a007209 */ /* 0x002fe20007810000 */
[----:B------:R-:W-:-:S03]  /*125c0*/  FFMA.FTZ R58, R2, R37, -R177 ;  /* 0x00000025023a7223 */ /* 0x000fc600000108b1 */
[----:B------:R-:W-:Y:S01]  /*125d0*/  FSETP.NEU.FTZ.AND P1, PT, R0, -INF , PT ;  /* 0xff8000000000780b */ /* 0x000fe20003f3d000 */
[----:B------:R-:W-:-:S02]  /*125e0*/  FFMA.FTZ R60, R2, R0, -8 ;  /* 0xc1000000023c7423 */ /* 0x000fc40000010000 */
[----:B------:R-:W0:Y:S01]  /*125f0*/  MUFU.EX2 R65, R65 ;  /* 0x0000004100417308 */ /* 0x000e220000000800 */
[----:B--2---:R-:W-:Y:S02]  /*12600*/  F2FP.SATFINITE.E4M3.F32.PACK_AB_MERGE_C R178, R69, R46, RZ ;  /* 0x0000002e45b2723e */ /* 0x004fe400048070ff */
[----:B------:R-:W-:-:S05]  /*12610*/  FSEL R60, R60, RZ, P1 ;  /* 0x000000ff3c3c7208 */ /* 0x000fca0000800000 */
        /* <DEDUP_REMOVED lines=28> */
[C---:B------:R-:W-:Y:S01]  /*127e0*/  FFMA.FTZ R67, R2.reuse, R155, -R60 ;  /* 0x0000009b02437223 */ /* 0x040fe2000001083c */
[----:B0-----:R-:W-:Y:S01]  /*127f0*/  F2FP.SATFINITE.E4M3.F32.PACK_AB_MERGE_C R178, R65, R44, R178 ;  /* 0x0000002c41b2723e */ /* 0x001fe200048070b2 */
[C-C-:B------:R-:W-:Y:S01]  /*12800*/  FFMA.FTZ R159, R2.reuse, R159, -R60.reuse ;  /* 0x0000009f029f7223 */ /* 0x140fe2000001083c */
[----:B------:R-:W-:-:S01]  /*12810*/  FFMA.FTZ R47, R2, R47, -R60 ;  /* 0x0000002f022f7223 */ /* 0x000fc2000001083c */
[----:B------:R-:W0:Y:S01]  /*12820*/  MUFU.EX2 R111, R111 ;  /* 0x0000006f006f7308 */ /* 0x000e220000000800 */
        /* <DEDUP_REMOVED lines=9> */
[C-C-:B------:R-:W-:Y:S01]  /*128c0*/  FFMA.FTZ R71, R2.reuse, R157, -R60.reuse ;  /* 0x0000009d02477223 */ /* 0x140fe2000001083c */
[----:B------:R-:W-:-:S01]  /*128d0*/  FFMA.FTZ R95, R2, R95, -R60 ;  /* 0x0000005f025f7223 */ /* 0x000fc2000001083c */
[C-C-:B------:R-:W-:Y:S01]  /*128e0*/  FFMA.FTZ R31, R2.reuse, R31, -R60.reuse ;  /* 0x0000001f021f7223 */ /* 0x140fe2000001083c */
[----:B------:R-:W-:-:S01]  /*128f0*/  FFMA.FTZ R99, R2, R99, -R60 ;  /* 0x0000006302637223 */ /* 0x000fc2000001083c */
[C-C-:B------:R-:W-:Y:S01]  /*12900*/  FFMA.FTZ R35, R2.reuse, R35, -R60.reuse ;  /* 0x0000002302237223 */ /* 0x140fe2000001083c */
[----:B------:R-:W-:-:S01]  /*12910*/  FFMA.FTZ R41, R2, R41, -R60 ;  /* 0x0000002902297223 */ /* 0x000fc2000001083c */
[----:B------:R-:W2:Y:S01]  /*12920*/  MUFU.EX2 R109, R109 ;  /* 0x0000006d006d7308 */ /* 0x000ea20000000800 */
[----:B0-----:R-:W-:-:S01]  /*12930*/  FADD.FTZ R113, R111, R86 ;  /* 0x000000566f717221 */ /* 0x001fc20000010000 */
[----:B------:R-:W-:Y:S01]  /*12940*/  FFMA.FTZ R39, R2, R39, -R60 ;  /* 0x0000002702277223 */ /* 0x000fe2000001083c */
[----:B------:R-:W-:-:S04]  /*12950*/  F2FP.SATFINITE.E4M3.F32.PACK_AB_MERGE_C R64, R111, R64, RZ ;  /* 0x000000406f40723e */ /* 0x000fc800048070ff */
[----:B------:R-:W-:Y:S01]  /*12960*/  F2FP.SATFINITE.E4M3.F32.PACK_AB_MERGE_C R185, R62, R37, R64 ;  /* 0x000000253eb9723e */ /* 0x000fe20004807040 */
[----:B------:R-:W0:Y:S01]  /*12970*/  MUFU.EX2 R68, R68 ;  /* 0x0000004400447308 */ /* 0x000e220000000800 */
[----:B-1----:R-:W-:-:S01]  /*12980*/  FADD.FTZ R86, R66, R113 ;  /* 0x0000007142567221 */ /* 0x002fc20000010000 */
[----:B------:R-:W-:-:S06]  /*12990*/  FADD.FTZ R113, R73, R88 ;  /* 0x0000005849717221 */ /* 0x000fcc0000010000 */
[----:B------:R-:W1:Y:S01]  /*129a0*/  MUFU.EX2 R103, R103 ;  /* 0x0000006700677308 */ /* 0x000e620000000800 */
[----:B--2---:R-:W-:-:S01]  /*129b0*/  FADD.FTZ R21, R109, R86 ;  /* 0x000000566d157221 */ /* 0x004fc20000010000 */
[----:B------:R-:W-:-:S06]  /*129c0*/  FADD.FTZ R86, R32, R113 ;  /* 0x0000007120567221 */ /* 0x000fcc0000010000 */
[----:B------:R-:W2:Y:S01]  /*129d0*/  MUFU.EX2 R15, R15 ;  /* 0x0000000f000f7308 */ /* 0x000ea20000000800 */
[----:B0-----:R-:W-:-:S01]  /*129e0*/  FADD.FTZ R28, R68, R21 ;  /* 0x00000015441c7221 */ /* 0x001fc20000010000 */
[----:B------:R-:W-:-:S04]  /*129f0*/  FADD.FTZ R21, R77, R86 ;  /* 0x000000564d157221 */ /* 0x000fc80000010000 */
[----:B------:R-:W-:Y:S02]  /*12a00*/  FADD.FTZ R32, R34, R21 ;  /* 0x0000001522207221 */ /* 0x000fe40000010000 */
[----:B------:R-:W0:Y:S01]  /*12a10*/  MUFU.EX2 R70, R70 ;  /* 0x0000004600467308 */ /* 0x000e220000000800 */
[----:B-1----:R-:W-:-:S01]  /*12a20*/  FADD.FTZ R28, R103, R28 ;  /* 0x0000001c671c7221 */ /* 0x002fc20000010000 */
[----:B------:R-:W-:-:S04]  /*12a30*/  F2FP.SATFINITE.E4M3.F32.PACK_AB_MERGE_C R68, R103, R68, RZ ;  /* 0x000000446744723e */ /* 0x000fc800048070ff */
[----:B------:R-:W-:Y:S02]  /*12a40*/  F2FP.SATFINITE.E4M3.F32.PACK_AB_MERGE_C R187, R109, R66, R68 ;  /* 0x000000426dbb723e */ /* 0x000fe40004807044 */
        /* <DEDUP_REMOVED lines=8> */
[----:B------:R-:W-:-:S04]  /*12ad0*/  F2FP.SATFINITE.E4M3.F32.PACK_AB_MERGE_C R72, R79, R72, RZ ;  /* 0x000000484f48723e */ /* 0x000fc800048070ff */
[----:B------:R-:W-:Y:S02]  /*12ae0*/  F2FP.SATFINITE.E4M3.F32.PACK_AB_MERGE_C R181, R70, R15, R72 ;  /* 0x0000000f46b5723e */ /* 0x000fe40004807048 */
[----:B------:R2:W-:Y:S01]  /*12af0*/  MUFU.EX2 R26, R43 ;  /* 0x0000002b001a7308 */ /* 0x0005e20000000800 */
[----:B0-----:R-:W-:-:S07]  /*12b00*/  FADD.FTZ R28, R74, R21 ;  /* 0x000000154a1c7221 */ /* 0x001fce0000010000 */
[----:B------:R-:W0:Y:S01]  /*12b10*/  MUFU.EX2 R76, R76 ;  /* 0x0000004c004c7308 */ /* 0x000e220000000800 */
[----:B--2---:R-:W-:-:S01]  /*12b20*/  FADD.FTZ R43, R81, R32 ;  /* 0x00000020512b7221 */ /* 0x004fc20000010000 */
[----:B-1----:R-:W-:-:S03]  /*12b30*/  FADD.FTZ R21, R75, R28 ;  /* 0x0000001c4b157221 */ /* 0x002fc60000010000 */
[----:B------:R-:W-:-:S03]  /*12b40*/  FADD.FTZ R32, R36, R43 ;  /* 0x0000002b24207221 */ /* 0x000fc60000010000 */
[----:B------:R-:W1:Y:S01]  /*12b50*/  MUFU.EX2 R83, R83 ;  /* 0x0000005300537308 */ /* 0x000e620000000800 */
[----:B------:R-:W-:-:S04]  /*12b60*/  FADD.FTZ R85, R85, R32 ;  /* 0x0000002055557221 */ /* 0x000fc80000010000 */
[----:B------:R-:W-:-:S03]  /*12b70*/  FADD.FTZ R30, R40, R85 ;  /* 0x00000055281e7221 */ /* 0x000fc60000010000 */
[----:B------:R-:W2:Y:S01]  /*12b80*/  MUFU.EX2 R78, R78 ;  /* 0x0000004e004e7308 */ /* 0x000ea20000000800 */
[----:B------:R-:W-:-:S01]  /*12b90*/  FADD.FTZ R43, R57, R30 ;  /* 0x0000001e392b7221 */ /* 0x000fc20000010000 */
[----:B0-----:R-:W-:-:S03]  /*12ba0*/  FADD.FTZ R28, R76, R21 ;  /* 0x000000154c1c7221 */ /* 0x001fc60000010000 */
[----:B------:R-:W-:-:S03]  /*12bb0*/  FADD.FTZ R42, R42, R43 ;  /* 0x0000002b2a2a7221 */ /* 0x000fc60000010000 */
        /* <DEDUP_REMOVED lines=16> */
[----:B--2---:R-:W-:-:S01]  /*12cc0*/  FADD.FTZ R30, R87, R30 ;  /* 0x0000001e571e7221 */ /* 0x004fc20000010000 */
[----:B------:R-:W-:-:S04]  /*12cd0*/  F2FP.SATFINITE.E4M3.F32.PACK_AB_MERGE_C R80, R87, R80, RZ ;  /* 0x000000505750723e */ /* 0x000fc800048070ff */
[----:B------:R-:W-:Y:S02]  /*12ce0*/  F2FP.SATFINITE.E4M3.F32.PACK_AB_MERGE_C R177, R59, R78, R80 ;  /* 0x0000004e3bb1723e */ /* 0x000fe40004807050 */
[----:B------:R-:W2:Y:S01]  /*12cf0*/  MUFU.EX2 R45, R45 ;  /* 0x0000002d002d7308 */ /* 0x000ea20000000800 */
[----:B0-----:R-:W-:-:S07]  /*12d00*/  FADD.FTZ R21, R63, R30 ;  /* 0x0000001e3f157221 */ /* 0x001fce0000010000 */
[----:B------:R-:W0:Y:S01]  /*12d10*/  MUFU.EX2 R67, R67 ;  /* 0x0000004300437308 */ /* 0x000e220000000800 */
[----:B-1----:R-:W-:-:S07]  /*12d20*/  FADD.FTZ R32, R82, R21 ;  /* 0x0000001552207221 */ /* 0x002fce0000010000 */
[----:B------:R-:W1:Y:S01]  /*12d30*/  MUFU.EX2 R12, R127 ;  /* 0x0000007f000c7308 */ /* 0x000e620000000800 */
[----:B--2---:R-:W-:-:S07]  /*12d40*/  F2FP.SATFINITE.E4M3.F32.PACK_AB_MERGE_C R34, R45, R38, RZ ;  /* 0x000000262d22723e */ /* 0x004fce00048070ff */
[----:B------:R-:W2:Y:S01]  /*12d50*/  MUFU.EX2 R101, R101 ;  /* 0x0000006500657308 */ /* 0x000ea20000000800 */
[----:B0-----:R-:W-:-:S07]  /*12d60*/  FADD.FTZ R21, R67, R32 ;  /* 0x0000002043157221 */ /* 0x001fce0000010000 */
[----:B------:R-:W0:Y:S01]  /*12d70*/  MUFU.EX2 R84, R84 ;  /* 0x0000005400547308 */ /* 0x000e220000000800 */
[----:B-1----:R-:W-:-:S07]  /*12d80*/  FADD.FTZ R32, R12, R69 ;  /* 0x000000450c207221 */ /* 0x002fce0000010000 */
[----:B------:R-:W1:Y:S01]  /*12d90*/  MUFU.EX2 R71, R71 ;  /* 0x0000004700477308 */ /* 0x000e620000000800 */
[C---:B--2---:R-:W-:Y:S01]  /*12da0*/  F2FP.SATFINITE.E4M3.F32.PACK_AB_MERGE_C R172, R101.reuse, R12, R34 ;  /* 0x0000000c65ac723e */ /* 0x044fe20004807022 */
[----:B------:R-:W-:Y:S01]  /*12db0*/  FADD.FTZ R101, R101, R32 ;  /* 0x0000002065657221 */ /* 0x000fe20000010000 */
[----:B------:R-:W2:Y:S03]  /*12dc0*/  @P6 LDC R34, c[0x0][0x450] ;  /* 0x00011400ff226b82 */ /* 0x000ea60000000800 */
[----:B------:R-:W-:-:S02]  /*12dd0*/  FADD.FTZ R38, R38, R101 ;  /* 0x0000006526267221 */ /* 0x000fc40000010000 */
[----:B------:R-:W3:Y:S01]  /*12de0*/  MUFU.EX2 R159, R159 ;  /* 0x0000009f009f7308 */ /* 0x000ee20000000800 */
[----:B0-----:R-:W-:-:S01]  /*12df0*/  FADD.FTZ R12, R84, R21 ;  /* 0x00000015540c7221 */ /* 0x001fc20000010000 */
[----:B------:R-:W-:Y:S01]  /*12e00*/  FADD.FTZ R45, R45, R38 ;  /* 0x000000262d2d7221 */ /* 0x000fe20000010000 */
[----:B------:R-:W-:-:S04]  /*12e10*/  F2FP.SATFINITE.E4M3.F32.PACK_AB_MERGE_C R67, R84, R67, RZ ;  /* 0x000000435443723e */ /* 0x000fc800048070ff */
[----:B------:R-:W-:Y:S01]  /*12e20*/  F2FP.SATFINITE.E4M3.F32.PACK_AB_MERGE_C R179, R82, R63, R67 ;  /* 0x0000003f52b3723e */ /* 0x000fe20004807043 */
[----:B------:R-:W-:Y:S01]  /*12e30*/  MUFU.EX2 R50, R50 ;  /* 0x0000003200327308 */ /* 0x000fe20000000800 */
[----:B-1----:R-:W-:-:S04]  /*12e40*/  FADD.FTZ R21, R71, R12 ;  /* 0x0000000c47157221 */ /* 0x002fc80000010000 */
[----:B------:R-:W-:-:S03]  /*12e50*/  FADD.FTZ R32, R26, R21 ;  /* 0x000000151a207221 */ /* 0x000fc60000010000 */
[----:B------:R-:W-:Y:S01]  /*12e60*/  MUFU.EX2 R53, R53 ;  /* 0x0000003500357308 */ /* 0x000fe20000000800 */
[----:B---3--:R-:W-:-:S07]  /*12e70*/  FADD.FTZ R21, R159, R32 ;  /* 0x000000209f157221 */ /* 0x008fce0000010000 */
[----:B------:R-:W0:Y:S08]  /*12e80*/  MUFU.EX2 R24, R47 ;  /* 0x0000002f00187308 */ /* 0x000e300000000800 */
[----:B------:R-:W-:Y:S08]  /*12e90*/  MUFU.EX2 R48, R48 ;  /* 0x0000003000307308 */ /* 0x000ff00000000800 */
[----:B------:R-:W-:Y:S01]  /*12ea0*/  MUFU.EX2 R49, R49 ;  /* 0x0000003100317308 */ /* 0x000fe20000000800 */
[----:B0-----:R-:W-:-:S01]  /*12eb0*/  FADD.FTZ R21, R24, R21 ;  /* 0x0000001518157221 */ /* 0x001fc20000010000 */
[----:B------:R-:W-:-:S04]  /*12ec0*/  F2FP.SATFINITE.E4M3.F32.PACK_AB_MERGE_C R159, R24, R159, RZ ;  /* 0x0000009f189f723e */ /* 0x000fc800048070ff */
[----:B------:R-:W-:Y:S02]  /*12ed0*/  F2FP.SATFINITE.E4M3.F32.PACK_AB_MERGE_C R173, R26, R71, R159 ;  /* 0x000000471aad723e */ /* 0x000fe4000480709f */
[----:B------:R-:W0:Y:S08]  /*12ee0*/  MUFU.EX2 R14, R14 ;  /* 0x0000000e000e7308 */ /* 0x000e300000000800 */
[----:B------:R-:W1:Y:S08]  /*12ef0*/  MUFU.EX2 R51, R51 ;  /* 0x0000003300337308 */ /* 0x000e700000000800 */
[----:B------:R-:W3:Y:S01]  /*12f00*/  MUFU.EX2 R163, R163 ;  /* 0x000000a300a37308 */ /* 0x000ee20000000800 */
[----:B0-----:R-:W-:-:S07]  /*12f10*/  FADD.FTZ R24, R14, R21 ;  /* 0x000000150e187221 */ /* 0x001fce0000010000 */
[----:B------:R0:W-:Y:S01]  /*12f20*/  MUFU.EX2 R30, R27 ;  /* 0x0000001b001e7308 */ /* 0x0001e20000000800 */
[----:B-1----:R-:W-:-:S07]  /*12f30*/  FADD.FTZ R32, R51, R24 ;  /* 0x0000001833207221 */ /* 0x002fce0000010000 */
[----:B------:R-:W-:Y:S01]  /*12f40*/  MUFU.EX2 R54, R54 ;  /* 0x0000003600367308 */ /* 0x000fe20000000800 */
[----:B0-----:R-:W-:Y:S01]  /*12f50*/  F2FP.SATFINITE.E4M3.F32.PACK_AB_MERGE_C R27, R53, R50, RZ ;  /* 0x00000032351b723e */ /* 0x001fe200048070ff */
[----:B---3--:R-:W-:-:S03]  /*12f60*/  FADD.FTZ R15, R163, R32 ;  /* 0x00000020a30f7221 */ /* 0x008fc60000010000 */
[----:B------:R-:W-:Y:S01]  /*12f70*/  F2FP.SATFINITE.E4M3.F32.PACK_AB_MERGE_C R174, R49, R48, R27 ;  /* 0x0000003031ae723e */ /* 0x000fe2000480701b */
[----:B------:R-:W-:-:S01]  /*12f80*/  FADD.FTZ R48, R48, R45 ;  /* 0x0000002d30307221 */ /* 0x000fc20000010000 */
[----:B------:R-:W0:Y:S01]  /*12f90*/  @P6 LDC R27, c[0x0][0x44c] ;  /* 0x00011300ff1b6b82 */ /* 0x000e220000000800 */
[----:B------:R-:W1:Y:S02]  /*12fa0*/  MUFU.EX2 R29, R29 ;  /* 0x0000001d001d7308 */ /* 0x000e640000000800 */
[----:B------:R-:W-:-:S04]  /*12fb0*/  FADD.FTZ R49, R49, R48 ;  /* 0x0000003031317221 */ /* 0x000fc80000010000 */
[----:B------:R-:W-:Y:S02]  /*12fc0*/  FADD.FTZ R50, R50, R49 ;  /* 0x0000003132327221 */ /* 0x000fe40000010000 */
[----:B------:R-:W3:Y:S02]  /*12fd0*/  MUFU.EX2 R28, R55 ;  /* 0x00000037001c7308 */ /* 0x000ee40000000800 */
[----:B------:R-:W-:-:S06]  /*12fe0*/  FADD.FTZ R53, R53, R50 ;  /* 0x0000003235357221 */ /* 0x000fcc0000010000 */
[----:B------:R-:W-:Y:S01]  /*12ff0*/  MUFU.EX2 R52, R52 ;  /* 0x0000003400347308 */ /* 0x000fe20000000800 */
[----:B-1----:R-:W-:Y:S01]  /*13000*/  F2FP.SATFINITE.E4M3.F32.PACK_AB_MERGE_C R21, R29, R54, RZ ;  /* 0x000000361d15723e */ /* 0x002fe200048070ff */
[----:B0-----:R-:W-:-:S06]  /*13010*/  @P6 IMAD.HI.U32 R27, R202, R27, RZ ;  /* 0x0000001bca1b6227 */ /* 0x001fcc00078e00ff */
[----:B------:R-:W0:Y:S01]  /*13020*/  MUFU.EX2 R25, R25 ;  /* 0x0000001900197308 */ /* 0x000e220000000800 */
[C---:B---3--:R-:W-:Y:S01]  /*13030*/  F2FP.SATFINITE.E4M3.F32.PACK_AB_MERGE_C R163, R28.reuse, R163, RZ ;  /* 0x000000a31ca3723e */ /* 0x048fe200048070ff */
[----:B------:R-:W-:-:S03]  /*13040*/  FADD.FTZ R28, R28, R15 ;  /* 0x0000000f1c1c7221 */ /* 0x000fc60000010000 */
[----:B------:R-:W-:-:S03]  /*13050*/  F2FP.SATFINITE.E4M3.F32.PACK_AB_MERGE_C R175, R51, R14, R163 ;  /* 0x0000000e33af723e */ /* 0x000fc600048070a3 */
[----:B------:R-:W1:Y:S08]  /*13060*/  MUFU.EX2 R91, R91 ;  /* 0x0000005b005b7308 */ /* 0x000e700000000800 */
[----:B------:R-:W3:Y:S01]  /*13070*/  MUFU.EX2 R95, R95 ;  /* 0x0000005f005f7308 */ /* 0x000ee20000000800 */
[----:B0-----:R-:W-:Y:S01]  /*13080*/  F2FP.SATFINITE.E4M3.F32.PACK_AB_MERGE_C R168, R25, R52, R21 ;  /* 0x0000003419a8723e */ /* 0x001fe20004807015 */
[----:B------:R-:W-:Y:S01]  /*13090*/  FADD.FTZ R52, R52, R53 ;  /* 0x0000003534347221 */ /* 0x000fe20000010000 */
[----:B------:R-:W-:Y:S01]  /*130a0*/  IMAD.MOV.U32 R21, RZ, RZ, R202 ;  /* 0x000000ffff157224 */ /* 0x000fe200078e00ca */
[----:B--2---:R-:W-:-:S02]  /*130b0*/  @P6 SHF.R.U32.HI R21, RZ, R34, R27 ;  /* 0x00000022ff156219 */ /* 0x004fc4000001161b */
[----:B------:R-:W-:-:S01]  /*130c0*/  FADD.FTZ R25, R25, R52 ;  /* 0x0000003419197221 */ /* 0x000fc20000010000 */
[----:B------:R-:W-:Y:S01]  /*130d0*/  ISETP.GE.AND P6, PT, R107, 0x1, PT ;  /* 0x000000016b00780c */ /* 0x000fe20003fc6270 */
[----:B------:R-:W-:Y:S01]  /*130e0*/  MUFU.EX2 R33, R33 ;  /* 0x0000002100217308 */ /* 0x000fe20000000800 */
[----:B-1----:R-:W-:-:S01]  /*130f0*/  FADD.FTZ R15, R91, R28 ;  /* 0x0000001c5b0f7221 */ /* 0x002fc20000010000 */
[----:B------:R-:W-:Y:S01]  /*13100*/  FADD.FTZ R54, R54, R25 ;  /* 0x0000001936367221 */ /* 0x000fe20000010000 */
[----:B------:R-:W-:Y:S02]  /*13110*/  IMAD.IADD R25, R104, 0x1, R21 ;  /* 0x0000000168197824 */ /* 0x000fe400078e0215 */
[----:B------:R-:W-:Y:S01]  /*13120*/  FADD.FTZ R32, R30, R15 ;  /* 0x0000000f1e207221 */ /* 0x000fe20000010000 */
[----:B------:R-:W-:-:S01]  /*13130*/  FADD.FTZ R29, R29, R54 ;  /* 0x000000361d1d7221 */ /* 0x000fc20000010000 */
[----:B------:R-:W-:Y:S01]  /*13140*/  IMAD.IADD R106, R25, 0x1, R106 ;  /* 0x00000001196a7824 */ /* 0x000fe200078e026a */
[----:B------:R-:W0:Y:S01]  /*13150*/  MUFU.EX2 R58, R58 ;  /* 0x0000003a003a7308 */ /* 0x000e220000000800 */
[----:B---3--:R-:W-:-:S07]  /*13160*/  FADD.FTZ R15, R95, R32 ;  /* 0x000000205f0f7221 */ /* 0x008fce0000010000 */
        /* <DEDUP_REMOVED lines=12> */
[----:B------:R-:W-:Y:S01]  /*13230*/  MUFU.EX2 R41, R41 ;  /* 0x0000002900297308 */ /* 0x000fe20000000800 */
[----:B-1----:R-:W-:-:S07]  /*13240*/  FADD.FTZ R15, R99, R12 ;  /* 0x0000000c630f7221 */ /* 0x002fce0000010000 */
[----:B------:R-:W0:Y:S01]  /*13250*/  MUFU.EX2 R28, R39 ;  /* 0x00000027001c7308 */ /* 0x000e220000000800 */
[----:B--2---:R-:W-:-:S01]  /*13260*/  FADD.FTZ R12, R24, R15 ;  /* 0x0000000f180c7221 */ /* 0x004fc20000010000 */
[----:B------:R-:W-:-:S04]  /*13270*/  FADD.FTZ R15, R33, R56 ;  /* 0x00000038210f7221 */ /* 0x000fc80000010000 */
[----:B------:R-:W-:Y:S01]  /*13280*/  FADD.FTZ R15, R58, R15 ;  /* 0x0000000f3a0f7221 */ /* 0x000fe20000010000 */
[----:B0-----:R-:W-:Y:S01]  /*13290*/  F2FP.SATFINITE.E4M3.F32.PACK_AB_MERGE_C R14, R28, R41, RZ ;  /* 0x000000291c0e723e */ /* 0x001fe200048070ff */
[----:B------:R-:W-:Y:S01]  /*132a0*/  FADD.FTZ R41, R41, R12 ;  /* 0x0000000c29297221 */ /* 0x000fe20000010000 */
[----:B------:R-:W-:Y:S02]  /*132b0*/  VIADD R12, R108, 0xfffffffe ;  /* 0xfffffffe6c0c7836 */ /* 0x000fe40000000000 */
[----:B------:R-:W-:Y:S01]  /*132c0*/  F2FP.SATFINITE.E4M3.F32.PACK_AB_MERGE_C R171, R24, R99, R14 ;  /* 0x0000006318ab723e */ /* 0x000fe2000480700e */
[----:B------:R-:W-:-:S01]  /*132d0*/  FADD.FTZ R14, R28, R41 ;  /* 0x000000291c0e7221 */ /* 0x000fc20000010000 */
        /* <DEDUP_REMOVED lines=12> */
.L_x_1929:
[----:B------:R-:W-:-:S13]  /*133a0*/  ISETP.NE.AND P1, PT, R107, 0x1, PT ;  /* 0x000000016b00780c */ /* 0x000fda0003f25270 */
[----:B------:R-:W0:Y:S02]  /*133b0*/  @P1 LDC.64 R24, c[0x0][0x9e8] ;  /* 0x00027a00ff181b82 */ /* 0x000e240000000a00 */
[----:B0-----:R-:W-:-:S05]  /*133c0*/  @P1 IMAD.HI.U32 R24, R21, R24, RZ ;  /* 0x0000001815181227 */ /* 0x001fca00078e00ff */
[----:B------:R-:W-:-:S07]  /*133d0*/  @P1 SHF.R.U32.HI R21, RZ, R25, R24 ;  /* 0x00000019ff151219 */ /* 0x000fce0000011618 */
.L_x_1930:
[----:B------:R-:W-:Y:S05]  /*133e0*/  BSYNC B0 ;  /* 0x0000000000007941 */ /* 0x000fea0003800000 */
.L_x_1928:
[----:B------:R-:W-:-:S05]  /*133f0*/  IMAD R21, R21, R107, R107 ;  /* 0x0000006b15157224 */ /* 0x000fca00078e026b */
[----:B------:R-:W-:-:S07]  /*13400*/  VIMNMX R106, R106, R21, PT ;  /* 0x000000156a6a7248 */ /* 0x000fce0003fe0100 */
.L_x_1927:
[----:B------:R-:W-:Y:S01]  /*13410*/  IMAD.HI R106, R106, 0x66666667, RZ ;  /* 0x666666676a6a7827 */ /* 0x000fe200078e02ff */
[----:B------:R-:W-:Y:S02]  /*13420*/  CS2R R86, SRZ ;  /* 0x0000000000567805 */ /* 0x000fe4000001ff00 */
        /* <DEDUP_REMOVED lines=11> */
[----:B------:R-:W-:Y:S02]  /*134e0*/  VIMNMX R21, R211, R106, !PT ;  /* 0x0000006ad3157248 */ /* 0x000fe40007fe0100 */
[----:B------:R-:W-:Y:S02]  /*134f0*/  CS2R R66, SRZ ;  /* 0x0000000000427805 */ /* 0x000fe4000001ff00 */
[----:B------:R-:W-:Y:S02]  /*13500*/  CS2R R64, SRZ ;  /* 0x0000000000407805 */ /* 0x000fe4000001ff00 */
[----:B------:R-:W-:Y:S02]  /*13510*/  CS2R R62, SRZ ;  /* 0x00000000003e7805 */ /* 0x000fe4000001ff00 */
[----:B------:R-:W-:Y:S02]  /*13520*/  ISETP.GE.AND P1, PT, R12, R21, PT ;  /* 0x000000150c00720c */ /* 0x000fe40003f26270 */
        /* <DEDUP_REMOVED lines=19> */
[----:B------:R-:W-:Y:S06]  /*13660*/  @!P1 BRA `(.L_x_1931) ;  /* 0x0000004800ac9947 */ /* 0x000fec0003800000 */
[----:B------:R-:W-:-:S07]  /*13670*/  IMAD.MOV.U32 R87, RZ, RZ, RZ ;  /* 0x000000ffff577224 */ /* 0x000fce00078e00ff */
.L_x_1951:
[----:B------:R-:W-:Y:S01]  /*13680*/  ISETP.NE.AND P1, PT, R203, RZ, PT ;  /* 0x000000ffcb00720c */ /* 0x000fe20003f25270 */
[----:B------:R-:W-:Y:S01]  /*13690*/  VIADD R216, R194, 0x1 ;  /* 0x00000001c2d87836 */ /* 0x000fe20000000000 */
[----:B------:R-:W-:Y:S05]  /*136a0*/  YIELD ;  /* 0x0000000000007946 */ /* 0x000fea0003800000 */
[----:B------:R-:W-:-:S04]  /*136b0*/  ISETP.NE.AND P2, PT, R216, 0x2, PT ;  /* 0x00000002d800780c */ /* 0x000fc80003f45270 */
[----:B------:R-:W-:Y:S02]  /*136c0*/  SEL R217, RZ, 0x1, P2 ;  /* 0x00000001ffd97807 */ /* 0x000fe40001000000 */
[----:B------:R-:W-:Y:S02]  /*136d0*/  SEL R216, R216, RZ, P2 ;  /* 0x000000ffd8d87207 */ /* 0x000fe40001000000 */
[----:B------:R-:W-:Y:S01]  /*136e0*/  LOP3.LUT R217, R196, R217, RZ, 0x3c, !PT ;  /* 0x000000d9c4d97212 */ /* 0x000fe200078e3cff */
[----:B------:R-:W-:Y:S06]  /*136f0*/  @P1 BRA `(.L_x_1932) ;  /* 0x0000000000301947 */ /* 0x000fec0003800000 */
[----:B------:R-:W-:Y:S05]  /*13700*/  @!P0 BRA `(.L_x_1933) ;  /* 0x0000000000048947 */ /* 0x000fea0003800000 */
[----:B------:R-:W-:Y:S01]  /*13710*/  BPT.TRAP 0x1 ;  /* 0x000000040000795c */ /* 0x000fe20000300000 */
.L_x_1933:
[----:B------:R-:W-:Y:S01]  /*13720*/  IMAD R89, R216, 0x8, R17 ;  /* 0x00000008d8597824 */ /* 0x000fe200078e0211 */
[----:B------:R-:W-:-:S04]  /*13730*/  SHF.L.U32 R88, R217, 0x1f, RZ ;  /* 0x0000001fd9587819 */ /* 0x000fc800000006ff */
[----:B------:R0:W1:Y:S01]  /*13740*/  SYNCS.PHASECHK.TRANS64.TRYWAIT P2, [R89+URZ+0x22830], R88 ;  /* 0x02283058590075a7 */ /* 0x000062000804017f */
[----:B------:R-:W-:Y:S05]  /*13750*/  @!P0 BRA `(.L_x_1934) ;  /* 0x0000000000048947 */ /* 0x000fea0003800000 */
[----:B------:R-:W-:Y:S01]  /*13760*/  BPT.TRAP 0x1 ;  /* 0x000000040000795c */ /* 0x000fe20000300000 */
.L_x_1934:
[----:B------:R-:W-:Y:S04]  /*13770*/  BSSY B0, `(.L_x_1932) ;  /* 0x0000004000007945 */ /* 0x000fe80003800000 */
[----:B-1----:R-:W-:Y:S05]  /*13780*/  @P2 BRA `(.L_x_1935) ;  /* 0x0000000000082947 */ /* 0x002fea0003800000 */
[----:B------:R-:W1:Y:S02]  /*13790*/  SYNCS.PHASECHK.TRANS64.TRYWAIT P2, [R89+URZ+0x22830], R88 ;  /* 0x02283058590075a7 */ /* 0x000e64000804017f */
[----:B-1----:R-:W-:Y:S05]  /*137a0*/  @!P2 BRA `(.L_x_1936) ;  /* 0x0000019000cca947 */ /* 0x002fea0003800000 */
.L_x_1935:
[----:B------:R-:W-:Y:S05]  /*137b0*/  BSYNC B0 ;  /* 0x0000000000007941 */ /* 0x000fea0003800000 */
.L_x_1932:
[----:B01----:R-:W0:Y:S01]  /*137c0*/  S2R R88, SR_TID.X ;  /* 0x0000000000587919 */ /* 0x003e220000002100 */
[----:B------:R-:W-:Y:S05]  /*137d0*/  WARPSYNC.ALL ;  /* 0x0000000000007948 */ /* 0x000fea0003800000 */
[----:B------:R-:W-:Y:S01]  /*137e0*/  IMAD R90, R216, 0x500, R20 ;  /* 0x00000500d85a7824 */ /* 0x000fe200078e0214 */
[----:B------:R-:W-:Y:S01]  /*137f0*/  R2UR UR28, R10 ;  /* 0x000000000a1c72ca */ /* 0x000fe200000e0000 */
[----:B------:R-:W-:Y:S01]  /*13800*/  IMAD.MOV.U32 R91, RZ, RZ, 0x40000040 ;  /* 0x40000040ff5b7424 */ /* 0x000fe200078e00ff */
[----:B------:R-:W-:Y:S01]  /*13810*/  R2UR UR29, R11 ;  /* 0x000000000b1d72ca */ /* 0x000fe200000e0000 */
[----:B------:R-:W-:Y:S01]  /*13820*/  IMAD.MOV.U32 R89, RZ, RZ, 0x40000040 ;  /* 0x40000040ff597424 */ /* 0x000fe200078e00ff */
[C---:B------:R-:W-:Y:S01]  /*13830*/  R2UR UR30, R90.reuse ;  /* 0x000000005a1e72ca */ /* 0x040fe200000e0000 */
[C---:B------:R-:W-:Y:S01]  /*13840*/  VIADD R92, R90.reuse, 0x200 ;  /* 0x000002005a5c7836 */ /* 0x040fe20000000000 */
        /* <DEDUP_REMOVED lines=12> */
[----:B------:R-:W-:-:S02]  /*13910*/  R2UR UR36, R10 ;  /* 0x000000000a2472ca */ /* 0x000fc400000e0000 */
[----:B------:R-:W-:Y:S02]  /*13920*/  R2UR UR37, R11 ;  /* 0x000000000b2572ca */ /* 0x000fe400000e0000 */
[----:B------:R-:W-:Y:S01]  /*13930*/  R2UR UR50, R92 ;  /* 0x000000005c3272ca */ /* 0x000fe200000e0000 */
[----:B------:R-:W-:Y:S01]  /*13940*/  VIADD R92, R90, 0x402 ;  /* 0x000004025a5c7836 */ /* 0x000fe20000000000 */
[----:B------:R-:W-:Y:S02]  /*13950*/  R2UR UR51, R93 ;  /* 0x000000005d3372ca */ /* 0x000fe400000e0000 */
[----:B0-----:R-:W-:Y:S02]  /*13960*/  SHF.R.U32.HI R88, RZ, 0x7, R88 ;  /* 0x00000007ff587819 */ /* 0x001fe40000011658 */
[----:B------:R-:W-:Y:S01]  /*13970*/  R2UR UR6, R94 ;  /* 0x000000005e0672ca */ /* 0x000fe200000e0000 */
[----:B------:R-:W-:Y:S01]  /*13980*/  VIADD R94, R90, 0x2 ;  /* 0x000000025a5e7836 */ /* 0x000fe20000000000 */
[----:B------:R-:W-:Y:S01]  /*13990*/  R2UR UR7, R95 ;  /* 0x000000005f0772ca */ /* 0x000fe200000e0000 */
[----:B------:R-:W-:Y:S01]  /*139a0*/  VIADD R96, R88, 0x8 ;  /* 0x0000000858607836 */ /* 0x000fe20000000000 */
[----:B------:R-:W-:Y:S01]  /*139b0*/  R2UR UR48, R10 ;  /* 0x000000000a3072ca */ /* 0x000fe200000e0000 */
[----:B------:R-:W-:Y:S01]  /*139c0*/  VIADD R88, R90, 0x100 ;  /* 0x000001005a587836 */ /* 0x000fe20000000000 */
[----:B------:R-:W-:-:S02]  /*139d0*/  R2UR UR49, R11 ;  /* 0x000000000b3172ca */ /* 0x000fc400000e0000 */
[----:B------:R0:W-:Y:S01]  /*139e0*/  BAR.SYNC.DEFER_BLOCKING R96, 0x100 ;  /* 0x000400600000751d */ /* 0x0001e20000010000 */
[----:B------:R-:W-:Y:S02]  /*139f0*/  R2UR UR4, R94 ;  /* 0x000000005e0472ca */ /* 0x000fe400000e0000 */
[----:B------:R-:W-:Y:S01]  /*13a00*/  R2UR UR34, R88 ;  /* 0x00000000582272ca */ /* 0x000fe200000e0000 */
[----:B------:R-:W-:Y:S01]  /*13a10*/  VIADD R88, R90, 0x400 ;  /* 0x000004005a587836 */ /* 0x000fe20000000000 */
[----:B------:R-:W-:Y:S02]  /*13a20*/  R2UR UR5, R95 ;  /* 0x000000005f0572ca */ /* 0x000fe400000e0000 */
[----:B------:R-:W-:Y:S01]  /*13a30*/  MOV R94, UR51 ;  /* 0x00000033005e7c02 */ /* 0x000fe20008000f00 */
[----:B------:R-:W-:Y:S01]  /*13a40*/  UMOV UR51, UR7 ;  /* 0x0000000700337c82 */ /* 0x000fe20008000000 */
[----:B------:R-:W-:Y:S01]  /*13a50*/  MOV R95, UR50 ;  /* 0x00000032005f7c02 */ /* 0x000fe20008000f00 */
[----:B------:R-:W-:Y:S01]  /*13a60*/  UMOV UR50, UR6 ;  /* 0x0000000600327c82 */ /* 0x000fe20008000000 */
[----:B------:R-:W-:Y:S01]  /*13a70*/  R2UR UR8, R88 ;  /* 0x00000000580872ca */ /* 0x000fe200000e0000 */
[----:B------:R-:W-:Y:S01]  /*13a80*/  VIADD R88, R90, 0x302 ;  /* 0x000003025a587836 */ /* 0x000fe20000000000 */
[----:B------:R-:W-:Y:S01]  /*13a90*/  R2UR UR58, R92 ;  /* 0x000000005c3a72ca */ /* 0x000fe200000e0000 */
[C---:B0-----:R-:W-:Y:S01]  /*13aa0*/  VIADD R96, R90.reuse, 0x102 ;  /* 0x000001025a607836 */ /* 0x041fe20000000000 */
[----:B------:R-:W-:Y:S01]  /*13ab0*/  R2UR UR47, R97 ;  /* 0x00000000612f72ca */ /* 0x000fe200000e0000 */
[----:B------:R-:W-:Y:S01]  /*13ac0*/  VIADD R92, R90, 0x204 ;  /* 0x000002045a5c7836 */ /* 0x000fe20000000000 */
[----:B------:R-:W-:Y:S01]  /*13ad0*/  R2UR UR54, R88 ;  /* 0x00000000583672ca */ /* 0x000fe200000e0000 */
[----:B------:R-:W-:Y:S01]  /*13ae0*/  VIADD R88, R90, 0x104 ;  /* 0x000001045a587836 */ /* 0x000fe20000000000 */
[----:B------:R-:W-:Y:S01]  /*13af0*/  R2UR UR46, R96 ;  /* 0x00000000602e72ca */ /* 0x000fe200000e0000 */
[----:B------:R-:W-:Y:S01]  /*13b00*/  VIADD R96, R90, 0x4 ;  /* 0x000000045a607836 */ /* 0x000fe20000000000 */
[----:B------:R-:W-:Y:S01]  /*13b10*/  R2UR UR14, R92 ;  /* 0x000000005c0e72ca */ /* 0x000fe200000e0000 */
[----:B------:R-:W-:Y:S01]  /*13b20*/  VIADD R92, R90, 0x404 ;  /* 0x000004045a5c7836 */ /* 0x000fe20000000000 */
[----:B------:R-:W-:Y:S01]  /*13b30*/  R2UR UR10, R88 ;  /* 0x00000000580a72ca */ /* 0x000fe200000e0000 */
[----:B------:R-:W-:Y:S01]  /*13b40*/  WARPGROUP.ARRIVE ;  /* 0x00000000000079c5 */ /* 0x000fe20000000000 */
[----:B------:R-:W-:Y:S01]  /*13b50*/  VIADD R88, R90, 0x304 ;  /* 0x000003045a587836 */ /* 0x000fe20000000000 */
[----:B------:R-:W-:-:S02]  /*13b60*/  R2UR UR9, R89 ;  /* 0x00000000590972ca */ /* 0x000fc400000e0000 */
[----:B------:R-:W-:Y:S01]  /*13b70*/  R2UR UR6, R96 ;  /* 0x00000000600672ca */ /* 0x000fe200000e0000 */
[----:B------:R-:W-:Y:S01]  /*13b80*/  VIADD R96, R90, 0x6 ;  /* 0x000000065a607836 */ /* 0x000fe20000000000 */
[----:B------:R-:W-:Y:S01]  /*13b90*/  QGMMA.64x32x32.F32.E4M3.E4M3 R152, gdesc[UR28], RZ, !UPT, gsb0 ;  /* 0x006000001c9879f3 */ /* 0x000fe2000c0008ff */
[----:B------:R-:W-:Y:S01]  /*13ba0*/  R2UR UR18, R88 ;  /* 0x00000000581272ca */ /* 0x000fe200000e0000 */
[----:B------:R-:W-:Y:S01]  /*13bb0*/  VIADD R88, R90, 0x106 ;  /* 0x000001065a587836 */ /* 0x000fe20000000000 */
[----:B------:R-:W-:Y:S01]  /*13bc0*/  R2UR UR22, R92 ;  /* 0x000000005c1672ca */ /* 0x000fe200000e0000 */
[----:B------:R-:W-:Y:S01]  /*13bd0*/  VIADD R92, R90, 0x206 ;  /* 0x000002065a5c7836 */ /* 0x000fe20000000000 */
[----:B------:R-:W-:Y:S02]  /*13be0*/  R2UR UR55, R89 ;  /* 0x00000000593772ca */ /* 0x000fe400000e0000 */
[----:B------:R-:W-:Y:S01]  /*13bf0*/  R2UR UR30, R88 ;  /* 0x00000000581e72ca */ /* 0x000fe200000e0000 */
[C---:B------:R-:W-:Y:S01]  /*13c00*/  VIADD R88, R90.reuse, 0x306 ;  /* 0x000003065a587836 */ /* 0x040fe20000000000 */
[----:B------:R-:W-:Y:S01]  /*13c10*/  R2UR UR59, R93 ;  /* 0x000000005d3b72ca */ /* 0x000fe200000e0000 */
[----:B------:R-:W-:Y:S01]  /*13c20*/  VIADD R90, R90, 0x406 ;  /* 0x000004065a5a7836 */ /* 0x000fe20000000000 */
[----:B------:R-:W-:-:S02]  /*13c30*/  R2UR UR11, R89 ;  /* 0x00000000590b72ca */ /* 0x000fc400000e0000 */
[----:B------:R-:W-:Y:S02]  /*13c40*/  R2UR UR15, R93 ;  /* 0x000000005d0f72ca */ /* 0x000fe400000e0000 */
[----:B------:R-:W-:Y:S02]  /*13c50*/  R2UR UR19, R89 ;  /* 0x00000000591372ca */ /* 0x000fe400000e0000 */
[----:B------:R-:W-:Y:S01]  /*13c60*/  R2UR UR23, R93 ;  /* 0x000000005d1772ca */ /* 0x000fe200000e0000 */
[----:B------:R-:W-:Y:S01]  /*13c70*/  IMAD.MOV.U32 R93, RZ, RZ, 0x40000040 ;  /* 0x40000040ff5d7424 */ /* 0x000fe200078e00ff */
[----:B------:R-:W-:Y:S02]  /*13c80*/  R2UR UR44, R10 ;  /* 0x000000000a2c72ca */ /* 0x000fe400000e0000 */
[----:B------:R-:W-:Y:S02]  /*13c90*/  R2UR UR45, R11 ;  /* 0x000000000b2d72ca */ /* 0x000fe400000e0000 */
[----:B------:R-:W-:Y:S01]  /*13ca0*/  R2UR UR31, R89 ;  /* 0x00000000591f72ca */ /* 0x000fe200000e0000 */
[----:B------:R-:W-:Y:S01]  /*13cb0*/  IMAD.MOV.U32 R89, RZ, RZ, 0x40000040 ;  /* 0x40000040ff597424 */ /* 0x000fe200078e00ff */
[----:B------:R-:W-:-:S02]  /*13cc0*/  R2UR UR7, R97 ;  /* 0x00000000610772ca */ /* 0x000fc400000e0000 */
[----:B------:R-:W-:Y:S02]  /*13cd0*/  R2UR UR26, R96 ;  /* 0x00000000601a72ca */ /* 0x000fe400000e0000 */
[----:B------:R-:W-:Y:S02]  /*13ce0*/  R2UR UR27, R97 ;  /* 0x00000000611b72ca */ /* 0x000fe400000e0000 */
[----:B------:R-:W-:Y:S02]  /*13cf0*/  R2UR UR42, R90 ;  /* 0x000000005a2a72ca */ /* 0x000fe400000e0000 */
[----:B------:R-:W-:Y:S02]  /*13d00*/  R2UR UR43, R91 ;  /* 0x000000005b2b72ca */ /* 0x000fe400000e0000 */
[----:B------:R-:W-:Y:S01]  /*13d10*/  MOV R221, UR47 ;  /* 0x0000002f00dd7c02 */ /* 0x000fe20008000f00 */
[----:B------:R-:W-:Y:S01]  /*13d20*/  UMOV UR47, UR9 ;  /* 0x00000009002f7c82 */ /* 0x000fe20008000000 */
[----:B------:R-:W-:Y:S01]  /*13d30*/  MOV R218, UR46 ;  /* 0x0000002e00da7c02 */ /* 0x000fe20008000f00 */
[----:B------:R-:W-:Y:S01]  /*13d40*/  UMOV UR46, UR8 ;  /* 0x00000008002e7c82 */ /* 0x000fe20008000000 */
[----:B------:R-:W-:Y:S01]  /*13d50*/  MOV R204, UR7 ;  /* 0x0000000700cc7c02 */ /* 0x000fe20008000f00 */
[----:B------:R-:W-:Y:S01]  /*13d60*/  UMOV UR7, UR5 ;  /* 0x0000000500077c82 */ /* 0x000fe20008000000 */
[----:B------:R-:W-:Y:S01]  /*13d70*/  MOV R205, UR6 ;  /* 0x0000000600cd7c02 */ /* 0x000fe20008000f00 */
[----:B------:R-:W-:Y:S01]  /*13d80*/  UMOV UR6, UR4 ;  /* 0x0000000400067c82 */ /* 0x000fe20008000000 */
[----:B------:R-:W-:-:S02]  /*13d90*/  R2UR UR4, R8 ;  /* 0x00000000080472ca */ /* 0x000fc400000e0000 */
[C---:B------:R-:W-:Y:S02]  /*13da0*/  R2UR UR5, R9.reuse ;  /* 0x00000000090572ca */ /* 0x040fe400000e0000 */
[C---:B------:R-:W-:Y:S02]  /*13db0*/  R2UR UR52, R8.reuse ;  /* 0x00000000083472ca */ /* 0x040fe400000e0000 */
[C---:B------:R-:W-:Y:S02]  /*13dc0*/  R2UR UR53, R9.reuse ;  /* 0x00000000093572ca */ /* 0x040fe400000e0000 */
[----:B------:R-:W-:Y:S02]  /*13dd0*/  R2UR UR56, R8 ;  /* 0x00000000083872ca */ /* 0x000fe400000e0000 */
[----:B------:R-:W-:Y:S02]  /*13de0*/  R2UR UR57, R9 ;  /* 0x00000000093972ca */ /* 0x000fe400000e0000 */
[----:B------:R-:W-:-:S02]  /*13df0*/  R2UR UR8, R6 ;  /* 0x00000000060872ca */ /* 0x000fc400000e0000 */
[C---:B------:R-:W-:Y:S02]  /*13e00*/  R2UR UR9, R7.reuse ;  /* 0x00000000070972ca */ /* 0x040fe400000e0000 */
[C---:B------:R-:W-:Y:S01]  /*13e10*/  R2UR UR12, R6.reuse ;  /* 0x00000000060c72ca */ /* 0x040fe200000e0000 */
[----:B------:R-:W-:Y:S02]  /*13e20*/  WARPGROUP.DEPBAR.LE gsb0, 0x0 ;  /* 0x00008000000079c5 */ /* 0x000fe40000010000 */
[----:B------:R-:W-:Y:S01]  /*13e30*/  WARPGROUP.ARRIVE ;  /* 0x00000000000079c5 */ /* 0x000fe20000000000 */
[C---:B------:R-:W-:Y:S02]  /*13e40*/  R2UR UR13, R7.reuse ;  /* 0x00000000070d72ca */ /* 0x040fe400000e0000 */
[----:B------:R-:W-:Y:S02]  /*13e50*/  R2UR UR16, R6 ;  /* 0x00000000061072ca */ /* 0x000fe400000e0000 */
[----:B------:R-:W-:Y:S01]  /*13e60*/  R2UR UR17, R7 ;  /* 0x00000000071172ca */ /* 0x000fe200000e0000 */
[----:B------:R-:W-:Y:S01]  /*13e70*/  QGMMA.64x32x32.F32.E4M3.E4M3 R136, gdesc[UR32], RZ, !UPT, gsb0 ;  /* 0x00600000208879f3 */ /* 0x000fe2000c0008ff */
[----:B------:R-:W-:-:S02]  /*13e80*/  R2UR UR34, R92 ;  /* 0x000000005c2272ca */ /* 0x000fc400000e0000 */
[----:B------:R-:W-:Y:S02]  /*13e90*/  R2UR UR35, R93 ;  /* 0x000000005d2372ca */ /* 0x000fe400000e0000 */
[----:B------:R-:W-:Y:S02]  /*13ea0*/  R2UR UR20, R6 ;  /* 0x00000000061472ca */ /* 0x000fe400000e0000 */
[----:B------:R-:W-:Y:S02]  /*13eb0*/  R2UR UR21, R7 ;  /* 0x00000000071572ca */ /* 0x000fe400000e0000 */
[C---:B------:R-:W-:Y:S02]  /*13ec0*/  R2UR UR24, R4.reuse ;  /* 0x00000000041872ca */ /* 0x040fe400000e0000 */
[----:B------:R-:W-:Y:S02]  /*13ed0*/  R2UR UR25, R5 ;  /* 0x00000000051972ca */ /* 0x000fe400000e0000 */
[----:B------:R-:W-:-:S02]  /*13ee0*/  R2UR UR28, R4 ;  /* 0x00000000041c72ca */ /* 0x000fc400000e0000 */
[C---:B------:R-:W-:Y:S02]  /*13ef0*/  R2UR UR29, R5.reuse ;  /* 0x00000000051d72ca */ /* 0x040fe400000e0000 */
[C---:B------:R-:W-:Y:S02]  /*13f00*/  R2UR UR32, R4.reuse ;  /* 0x00000000042072ca */ /* 0x040fe400000e0000 */
[C---:B------:R-:W-:Y:S02]  /*13f10*/  R2UR UR33, R5.reuse ;  /* 0x00000000052172ca */ /* 0x040fe400000e0000 */
        /* <DEDUP_REMOVED lines=76> */
.L_x_1938:
[----:B------:R-:W-:Y:S01]  /*143e0*/  SHF.L.U32 R196, R196, 0x1f, RZ ;  /* 0x0000001fc4c47819 */ /* 0x000fe200000006ff */
[----:B------:R-:W-:-:S04]  /*143f0*/  IMAD R204, R194, 0x8, R17 ;  /* 0x00000008c2cc7824 */ /* 0x000fc800078e0211 */
[----:B------:R0:W1:Y:S01]  /*14400*/  SYNCS.PHASECHK.TRANS64.TRYWAIT P1, [R204+URZ+0x22850], R196 ;  /* 0x022850c4cc0075a7 */ /* 0x000062000802017f */
[----:B------:R-:W-:Y:S05]  /*14410*/  @!P0 BRA `(.L_x_1939) ;  /* 0x0000000000048947 */ /* 0x000fea0003800000 */
[----:B------:R-:W-:Y:S01]  /*14420*/  BPT.TRAP 0x1 ;  /* 0x000000040000795c */ /* 0x000fe20000300000 */
.L_x_1939:
[----:B-1----:R-:W-:Y:S05]  /*14430*/  @P1 BRA `(.L_x_1937) ;  /* 0x0000000000081947 */ /* 0x002fea0003800000 */
[----:B------:R-:W1:Y:S02]  /*14440*/  SYNCS.PHASECHK.TRANS64.TRYWAIT P1, [R204+URZ+0x22850], R196 ;  /* 0x022850c4cc0075a7 */ /* 0x000e64000802017f */
[----:B-1----:R-:W-:Y:S05]  /*14450*/  @!P1 BRA `(.L_x_1940) ;  /* 0x0000018400b49947 */ /* 0x002fea0003800000 */
.L_x_1937:
[----:B01----:R-:W-:Y:S01]  /*14460*/  VIADD R196, R17, 0x400 ;  /* 0x0000040011c47836 */ /* 0x003fe20000000000 */
[----:B------:R-:W-:Y:S05]  /*14470*/  WARPSYNC.ALL ;  /* 0x0000000000007948 */ /* 0x000fea0003800000 */
[----:B------:R-:W-:Y:S01]  /*14480*/  SHF.R.U32.HI R196, RZ, 0x4, R196 ;  /* 0x00000004ffc47819 */ /* 0x000fe200000116c4 */
[----:B------:R-:W-:Y:S01]  /*14490*/  IMAD.MOV.U32 R205, RZ, RZ, -0x3ffffff0 ;  /* 0xc0000010ffcd7424 */ /* 0x000fe200078e00ff */
[----:B------:R-:W-:-:S06]  /*144a0*/  WARPGROUP.ARRIVE ;  /* 0x00000000000079c5 */ /* 0x000fcc0000000000 */
[----:B------:R-:W0:Y:S01]  /*144b0*/  S2R R218, SR_TID.X ;  /* 0x0000000000da7919 */ /* 0x000e220000002100 */
[----:B------:R-:W-:Y:S02]  /*144c0*/  LOP3.LUT R196, R196, 0x3fff, RZ, 0xc0, !PT ;  /* 0x00003fffc4c47812 */ /* 0x000fe400078ec0ff */
[----:B------:R-:W-:Y:S01]  /*144d0*/  R2UR UR7, R205 ;  /* 0x00000000cd0772ca */ /* 0x000fe200000e0000 */
[----:B------:R-:W-:Y:S01]  /*144e0*/  IMAD.MOV.U32 R205, RZ, RZ, -0x3ffffff0 ;  /* 0xc0000010ffcd7424 */ /* 0x000fe200078e00ff */
[----:B------:R-:W-:-:S05]  /*144f0*/  LOP3.LUT R196, R196, 0x10000, RZ, 0xfc, !PT ;  /* 0x00010000c4c47812 */ /* 0x000fca00078efcff */
[----:B------:R-:W-:-:S05]  /*14500*/  IMAD R204, R194, 0x500, R196 ;  /* 0x00000500c2cc7824 */ /* 0x000fca00078e02c4 */
[----:B------:R-:W-:-:S13]  /*14510*/  R2UR UR6, R204 ;  /* 0x00000000cc0672ca */ /* 0x000fda00000e0000 */
[----:B------:R-:W-:Y:S01]  /*14520*/  QGMMA.64x128x32.F32.E4M3.E4M3 R24, R184, gdesc[UR4], R24, gsb0 ;  /* 0x01e00004b8187df3 */ /* 0x000fe20008000818 */
[----:B0-----:R-:W-:Y:S02]  /*14530*/  SHF.R.U32.HI R218, RZ, 0x7, R218 ;  /* 0x00000007ffda7819 */ /* 0x001fe400000116da */
[----:B------:R-:W-:Y:S02]  /*14540*/  WARPGROUP.DEPBAR.LE gsb0, 0x0 ;  /* 0x00008000000079c5 */ /* 0x000fe40000010000 */
[----:B------:R-:W-:Y:S01]  /*14550*/  VIADD R184, R204, 0x100 ;  /* 0x00000100ccb87836 */ /* 0x000fe20000000000 */
[----:B------:R-:W-:Y:S01]  /*14560*/  WARPGROUP.ARRIVE ;  /* 0x00000000000079c5 */ /* 0x000fe20000000000 */
[----:B------:R-:W-:-:S03]  /*14570*/  IMAD.MOV.U32 R185, RZ, RZ, -0x3ffffff0 ;  /* 0xc0000010ffb97424 */ /* 0x000fc600078e00ff */
[----:B------:R-:W-:Y:S02]  /*14580*/  R2UR UR6, R184 ;  /* 0x00000000b80672ca */ /* 0x000fe400000e0000 */
[----:B------:R-:W-:-:S13]  /*14590*/  R2UR UR7, R185 ;  /* 0x00000000b90772ca */ /* 0x000fda00000e0000 */
[----:B------:R-:W-:Y:S03]  /*145a0*/  QGMMA.64x128x32.F32.E4M3.E4M3 R24, R180, gdesc[UR4], R24, gsb0 ;  /* 0x01e00004b4187df3 */ /* 0x000fe60008000818 */
        /* <DEDUP_REMOVED lines=8> */
[C---:B------:R-:W-:Y:S01]  /*14630*/  VIADD R176, R204.reuse, 0x300 ;  /* 0x00000300ccb07836 */ /* 0x040fe20000000000 */
[----:B------:R-:W-:Y:S01]  /*14640*/  WARPGROUP.ARRIVE ;  /* 0x00000000000079c5 */ /* 0x000fe20000000000 */
[----:B------:R-:W-:Y:S02]  /*14650*/  IMAD.MOV.U32 R177, RZ, RZ, -0x3ffffff0 ;  /* 0xc0000010ffb17424 */ /* 0x000fe400078e00ff */
[----:B------:R-:W-:Y:S01]  /*14660*/  VIADD R204, R204, 0x400 ;  /* 0x00000400cccc7836 */ /* 0x000fe20000000000 */
[----:B------:R-:W-:-:S02]  /*14670*/  R2UR UR6, R176 ;  /* 0x00000000b00672ca */ /* 0x000fc400000e0000 */
[----:B------:R-:W-:-:S13]  /*14680*/  R2UR UR7, R177 ;  /* 0x00000000b10772ca */ /* 0x000fda00000e0000 */
[----:B------:R-:W-:Y:S01]  /*14690*/  QGMMA.64x128x32.F32.E4M3.E4M3 R24, R172, gdesc[UR4], R24, gsb0 ;  /* 0x01e00004ac187df3 */ /* 0x000fe20008000818 */
[----:B------:R-:W-:Y:S02]  /*146a0*/  R2UR UR6, R204 ;  /* 0x00000000cc0672ca */ /* 0x000fe400000e0000 */
[----:B------:R-:W-:Y:S01]  /*146b0*/  R2UR UR7, R205 ;  /* 0x00000000cd0772ca */ /* 0x000fe200000e0000 */
[----:B------:R-:W-:Y:S02]  /*146c0*/  WARPGROUP.DEPBAR.LE gsb0, 0x0 ;  /* 0x00008000000079c5 */ /* 0x000fe40000010000 */
[----:B------:R-:W-:-:S10]  /*146d0*/  WARPGROUP.ARRIVE ;  /* 0x00000000000079c5 */ /* 0x000fd40000000000 */
[----:B------:R-:W-:Y:S03]  /*146e0*/  QGMMA.64x128x32.F32.E4M3.E4M3 R24, R168, gdesc[UR4], R24, gsb0 ;  /* 0x01e00004a8187df3 */ /* 0x000fe60008000818 */
[----:B------:R-:W-:Y:S02]  /*146f0*/  WARPGROUP.DEPBAR.LE gsb0, 0x0 ;  /* 0x00008000000079c5 */ /* 0x000fe40000010000 */
[----:B------:R-:W-:-:S05]  /*14700*/  IADD3 R168, -R218, 0xb, RZ ;  /* 0x0000000bdaa87810 */ /* 0x000fca0007ffe1ff */
[----:B------:R0:W-:Y:S06]  /*14710*/  BAR.ARV R168, 0x100 ;  /* 0x000400a80000751d */ /* 0x0001ec0000002000 */
[----:B------:R-:W-:Y:S05]  /*14720*/  @!P0 BRA `(.L_x_1941) ;  /* 0x0000000000048947 */ /* 0x000fea0003800000 */
[----:B------:R-:W-:Y:S01]  /*14730*/  BPT.TRAP 0x1 ;  /* 0x000000040000795c */ /* 0x000fe20000300000 */
.L_x_1941:
[----:B------:R-:W-:Y:S01]  /*14740*/  ISETP.NE.AND P2, PT, R222, 0x1, PT ;  /* 0x00000001de00780c */ /* 0x000fe20003f45270 */
[----:B------:R-:W-:Y:S01]  /*14750*/  IMAD.IADD R171, R207, 0x1, R202 ;  /* 0x00000001cfab7824 */ /* 0x000fe200078e02ca */
[----:B------:R-:W-:Y:S01]  /*14760*/  LOP3.LUT P1, RZ, R22, 0x8, RZ, 0xc0, !PT ;  /* 0x0000000816ff7812 */ /* 0x000fe2000782c0ff */
[----:B------:R-:W-:Y:S01]  /*14770*/  IMAD R172, R12, -0xa0, RZ ;  /* 0xffffff600cac7824 */ /* 0x000fe200078e02ff */
[----:B------:R-:W-:Y:S01]  /*14780*/  ULDC UR4, c[0x0][0x9dc] ;  /* 0x0002770000047ab9 */ /* 0x000fe20000000800 */
[----:B------:R-:W-:-:S08]  /*14790*/  ULDC UR5, c[0x0][0x9e0] ;  /* 0x0002780000057ab9 */ /* 0x000fd00000000800 */
[----:B0-----:R-:W0:Y:S08]  /*147a0*/  @P2 LDC R168, c[0x0][0x44c] ;  /* 0x00011300ffa82b82 */ /* 0x001e300000000800 */
[----:B------:R-:W1:Y:S01]  /*147b0*/  @P2 LDC R13, c[0x0][0x450] ;  /* 0x00011400ff0d2b82 */ /* 0x000e620000000800 */
[----:B0-----:R-:W-:-:S05]  /*147c0*/  @P2 IMAD.HI.U32 R168, R171, R168, RZ ;  /* 0x000000a8aba82227 */ /* 0x001fca00078e00ff */
[----:B-1----:R-:W-:Y:S01]  /*147d0*/  @P2 SHF.R.U32.HI R171, RZ, R13, R168 ;  /* 0x0000000dffab2219 */ /* 0x002fe200000116a8 */
[----:B------:R-:W-:Y:S02]  /*147e0*/  VIADD R13, R172, 0x1 ;  /* 0x00000001ac0d7836 */ /* 0x000fe40000000000 */
[----:B------:R-:W-:Y:S02]  /*147f0*/  IMAD R168, R216, 0x8, R17 ;  /* 0x00000008d8a87824 */ /* 0x000fe400078e0211 */
[----:B------:R-:W0:Y:S01]  /*14800*/  SHFL.IDX PT, R177, R171, RZ, 0x1c1f ;  /* 0x001c1fffabb17589 */ /* 0x000e2200000e0000 */
[----:B------:R-:W-:Y:S02]  /*14810*/  IMAD R170, R206, -0x2, R13 ;  /* 0xfffffffeceaa7824 */ /* 0x000fe400078e020d */
[----:B------:R-:W-:Y:S02]  /*14820*/  VIADD R168, R168, 0x22840 ;  /* 0x00022840a8a87836 */ /* 0x000fe40000000000 */
[----:B------:R-:W-:Y:S01]  /*14830*/  IMAD.U32 R13, RZ, RZ, UR4 ;  /* 0x00000004ff0d7e24 */ /* 0x000fe2000f8e00ff */
[----:B------:R-:W-:Y:S01]  /*14840*/  ULOP3.LUT UR4, URZ, UR4, URZ, 0x33, !UPT ;  /* 0x000000043f047292 */ /* 0x000fe2000f8e333f */
[----:B------:R-:W-:Y:S01]  /*14850*/  IADD3 R174, -R188, R170, R189 ;  /* 0x000000aabcae7210 */ /* 0x000fe20007ffe1bd */
[----:B------:R-:W-:Y:S01]  /*14860*/  VIADD R170, R170, 0xffffffff ;  /* 0xffffffffaaaa7836 */ /* 0x000fe20000000000 */
[----:B------:R-:W-:-:S03]  /*14870*/  PRMT R168, R229, 0x654, R168 ;  /* 0x00000654e5a87816 */ /* 0x000fc600000000a8 */
[C---:B------:R-:W-:Y:S01]  /*14880*/  VIADD R173, R174.reuse, UR5 ;  /* 0x00000005aead7c36 */ /* 0x040fe20008000000 */
[----:B------:R1:W-:Y:S01]  /*14890*/  SYNCS.ARRIVE.TRANS64.RED.A1T0 RZ, [R168+URZ], RZ ;  /* 0x000000ffa8ff79a7 */ /* 0x0003e2000810043f */
[----:B------:R-:W-:Y:S02]  /*148a0*/  VIADD R174, R174, UR4 ;  /* 0x00000004aeae7c36 */ /* 0x000fe40008000000 */
[--C-:B0-----:R-:W-:Y:S02]  /*148b0*/  IMAD.IADD R175, R173, 0x1, R177.reuse ;  /* 0x00000001adaf7824 */ /* 0x101fe400078e02b1 */
[----:B------:R-:W-:Y:S01]  /*148c0*/  IMAD.IADD R176, R174, 0x1, R177 ;  /* 0x00000001aeb07824 */ /* 0x000fe200078e02b1 */
[----:B-1----:R-:W-:Y:S06]  /*148d0*/  @!P1 BRA `(.L_x_1942) ;  /* 0x00000000005c9947 */ /* 0x002fec0003800000 */
        /* <DEDUP_REMOVED lines=13> */
.L_x_1944:
[----:B------:R-:W-:Y:S02]  /*149b0*/  ULDC UR4, c[0x0][0x9e4] ;  /* 0x0002790000047ab9 */ /* 0x000fe40000000800 */
[----:B------:R-:W-:-:S05]  /*149c0*/  IMAD.U32 R178, RZ, RZ, UR4 ;  /* 0x00000004ffb27e24 */ /* 0x000fca000f8e00ff */
[----:B------:R-:W-:-:S13]  /*149d0*/  ISETP.NE.AND P1, PT, R178, 0x1, PT ;  /* 0x00000001b200780c */ /* 0x000fda0003f25270 */
[----:B------:R-:W0:Y:S02]  /*149e0*/  @P1 LDC.64 R168, c[0x0][0x9e8] ;  /* 0x00027a00ffa81b82 */ /* 0x000e240000000a00 */
[----:B0-----:R-:W-:-:S05]  /*149f0*/  @P1 IMAD.HI.U32 R168, R177, R168, RZ ;  /* 0x000000a8b1a81227 */ /* 0x001fca00078e00ff */
[----:B------:R-:W-:-:S07]  /*14a00*/  @P1 SHF.R.U32.HI R177, RZ, R169, R168 ;  /* 0x000000a9ffb11219 */ /* 0x000fce00000116a8 */
.L_x_1945:
[----:B------:R-:W-:Y:S05]  /*14a10*/  BSYNC B0 ;  /* 0x0000000000007941 */ /* 0x000fea0003800000 */
.L_x_1943:
[----:B------:R-:W-:-:S05]  /*14a20*/  IMAD R177, R177, R178, R170 ;  /* 0x000000b2b1b17224 */ /* 0x000fca00078e02aa */
[----:B------:R-:W-:Y:S02]  /*14a30*/  VIADDMNMX R175, R177, R178, R175, PT ;  /* 0x000000b2b1af7246 */ /* 0x000fe400038001af */
[----:B------:R-:W-:-:S07]  /*14a40*/  VIMNMX R176, R176, R177, !PT ;  /* 0x000000b1b0b07248 */ /* 0x000fce0007fe0100 */
.L_x_1942:
[----:B------:R-:W-:Y:S01]  /*14a50*/  ISETP.GE.AND P1, PT, R172, 0x2, PT ;  /* 0x00000002ac00780c */ /* 0x000fe20003f26270 */
[----:B------:R-:W0:Y:S01]  /*14a60*/  SHFL.IDX PT, R171, R171, 0x1, 0x1c1f ;  /* 0x003c1f00abab7f89 */ /* 0x000e2200000e0000 */
[----:B------:R-:W-:Y:S02]  /*14a70*/  LOP3.LUT R16, R16, 0xefffffff, RZ, 0xc0, !PT ;  /* 0xefffffff10107812 */ /* 0x000fe400078ec0ff */
[----:B------:R-:W-:Y:S02]  /*14a80*/  ISETP.GE.AND P2, PT, R172, 0x9, PT ;  /* 0x00000009ac00780c */ /* 0x000fe40003f46270 */
[----:B------:R-:W-:Y:S02]  /*14a90*/  LOP3.LUT R22, R22, 0xfffffffe, RZ, 0xc0, !PT ;  /* 0xfffffffe16167812 */ /* 0x000fe400078ec0ff */
[----:B------:R-:W-:-:S05]  /*14aa0*/  ISETP.GE.AND P3, PT, R172, 0x22, PT ;  /* 0x00000022ac00780c */ /* 0x000fca0003f66270 */
[----:B------:R-:W-:Y:S02]  /*14ab0*/  @P1 LOP3.LUT R16, R16, 0x10000000, RZ, 0xfc, !PT ;  /* 0x1000000010101812 */ /* 0x000fe400078efcff */
[----:B------:R-:W-:Y:S02]  /*14ac0*/  ISETP.GT.AND P1, PT, R176, 0x1, !P1 ;  /* 0x00000001b000780c */ /* 0x000fe40004f24270 */
[----:B------:R-:W-:Y:S02]  /*14ad0*/  LOP3.LUT R16, R16, 0xdfffffff, RZ, 0xc0, !PT ;  /* 0xdfffffff10107812 */ /* 0x000fe400078ec0ff */
[----:B------:R-:W-:Y:S02]  /*14ae0*/  ISETP.LT.OR P1, PT, R175, 0x2, P1 ;  /* 0x00000002af00780c */ /* 0x000fe40000f21670 */
[----:B------:R-:W-:Y:S02]  /*14af0*/  @P2 LOP3.LUT R16, R16, 0x20000000, RZ, 0xfc, !PT ;  /* 0x2000000010102812 */ /* 0x000fe400078efcff */
[----:B------:R-:W-:-:S02]  /*14b00*/  FSEL R153, R153, -INF , !P1 ;  /* 0xff80000099997808 */ /* 0x000fc40004800000 */
[----:B------:R-:W-:Y:S01]  /*14b10*/  ISETP.GT.AND P1, PT, R176, 0x8, !P2 ;  /* 0x00000008b000780c */ /* 0x000fe20005724270 */
[--C-:B0-----:R-:W-:Y:S01]  /*14b20*/  IMAD.IADD R173, R173, 0x1, R171.reuse ;  /* 0x00000001adad7824 */ /* 0x101fe200078e02ab */
[----:B------:R-:W-:Y:S01]  /*14b30*/  ISETP.GE.AND P2, PT, R172, 0xa, PT ;  /* 0x0000000aac00780c */ /* 0x000fe20003f46270 */
[----:B------:R-:W-:Y:S01]  /*14b40*/  IMAD.IADD R174, R174, 0x1, R171 ;  /* 0x00000001aeae7824 */ /* 0x000fe200078e02ab */
[----:B------:R-:W-:Y:S02]  /*14b50*/  ISETP.LT.OR P1, PT, R175, 0x9, P1 ;  /* 0x00000009af00780c */ /* 0x000fe40000f21670 */
[----:B------:R-:W-:Y:S02]  /*14b60*/  LOP3.LUT R16, R16, 0xbfffffff, RZ, 0xc0, !PT ;  /* 0xbfffffff10107812 */ /* 0x000fe400078ec0ff */
        /* <DEDUP_REMOVED lines=12> */
[----:B------:R-:W-:Y:S02]  /*14c30*/  ISETP.GT.AND P1, PT, R176, 0x11, !P2 ;  /* 0x00000011b000780c */ /* 0x000fe40005724270 */
[----:B------:R-:W-:Y:S02]  /*14c40*/  LOP3.LUT R16, R16, 0xfffffffd, RZ, 0xc0, !PT ;  /* 0xfffffffd10107812 */ /* 0x000fe400078ec0ff */
[----:B------:R-:W-:-:S02]  /*14c50*/  ISETP.LT.OR P1, PT, R175, 0x12, P1 ;  /* 0x00000012af00780c */ /* 0x000fc40000f21670 */
[----:B------:R-:W-:Y:S02]  /*14c60*/  @P3 LOP3.LUT R16, R16, 0x2, RZ, 0xfc, !PT ;  /* 0x0000000210103812 */ /* 0x000fe400078efcff */
[----:B------:R-:W-:Y:S02]  /*14c70*/  FSEL R161, R161, -INF , !P1 ;  /* 0xff800000a1a17808 */ /* 0x000fe40004800000 */
[----:B------:R-:W-:Y:S02]  /*14c80*/  @P2 LOP3.LUT R22, R22, 0x1, RZ, 0xfc, !PT ;  /* 0x0000000116162812 */ /* 0x000fe400078efcff */
[----:B------:R-:W-:Y:S02]  /*14c90*/  ISETP.GE.AND P2, PT, R172, 0x19, PT ;  /* 0x00000019ac00780c */ /* 0x000fe40003f46270 */
[----:B------:R-:W-:Y:S02]  /*14ca0*/  LOP3.LUT R22, R22, 0xfffffffb, RZ, 0xc0, !PT ;  /* 0xfffffffb16167812 */ /* 0x000fe400078ec0ff */
[----:B------:R-:W-:-:S02]  /*14cb0*/  ISETP.GT.AND P1, PT, R176, 0x18, !P2 ;  /* 0x00000018b000780c */ /* 0x000fc40005724270 */
[----:B------:R-:W-:Y:S02]  /*14cc0*/  LOP3.LUT R16, R16, 0xfffffffb, RZ, 0xc0, !PT ;  /* 0xfffffffb10107812 */ /* 0x000fe400078ec0ff */
[----:B------:R-:W-:-:S04]  /*14cd0*/  ISETP.LT.OR P1, PT, R175, 0x19, P1 ;  /* 0x00000019af00780c */ /* 0x000fc80000f21670 */
[----:B------:R-:W-:Y:S02]  /*14ce0*/  FSEL R179, R164, -INF , !P1 ;  /* 0xff800000a4b37808 */ /* 0x000fe40004800000 */
[----:B------:R-:W-:Y:S02]  /*14cf0*/  @P2 LOP3.LUT R22, R22, 0x4, RZ, 0xfc, !PT ;  /* 0x0000000416162812 */ /* 0x000fe400078efcff */
[----:B------:R-:W-:Y:S02]  /*14d00*/  ISETP.GE.AND P2, PT, R172, 0x1a, PT ;  /* 0x0000001aac00780c */ /* 0x000fe40003f46270 */
[----:B------:R-:W-:Y:S02]  /*14d10*/  LOP3.LUT R22, R22, 0xfffffffd, RZ, 0xc0, !PT ;  /* 0xfffffffd16167812 */ /* 0x000fe400078ec0ff */
[----:B------:R-:W-:-:S04]  /*14d20*/  ISETP.GT.AND P1, PT, R176, 0x19, !P2 ;  /* 0x00000019b000780c */ /* 0x000fc80005724270 */
        /* <DEDUP_REMOVED lines=202> */
.L_x_1948:
[----:B------:R-:W-:Y:S02]  /*159d0*/  ULDC UR4, c[0x0][0x9e4] ;  /* 0x0002790000047ab9 */ /* 0x000fe40000000800 */
[----:B------:R-:W-:-:S05]  /*159e0*/  IMAD.U32 R136, RZ, RZ, UR4 ;  /* 0x00000004ff887e24 */ /* 0x000fca000f8e00ff */
[----:B------:R-:W-:-:S13]  /*159f0*/  ISETP.NE.AND P6, PT, R136, 0x1, PT ;  /* 0x000000018800780c */ /* 0x000fda0003fc5270 */
[----:B------:R-:W0:Y:S02]  /*15a00*/  @P6 LDC.64 R88, c[0x0][0x9e8] ;  /* 0x00027a00ff586b82 */ /* 0x000e240000000a00 */
[----:B0-----:R-:W-:-:S05]  /*15a10*/  @P6 IMAD.HI.U32 R88, R171, R88, RZ ;  /* 0x00000058ab586227 */ /* 0x001fca00078e00ff */
[----:B------:R-:W-:-:S07]  /*15a20*/  @P6 SHF.R.U32.HI R171, RZ, R89, R88 ;  /* 0x00000059ffab6219 */ /* 0x000fce0000011658 */
.L_x_1949:
[----:B------:R-:W-:Y:S05]  /*15a30*/  BSYNC B0 ;  /* 0x0000000000007941 */ /* 0x000fea0003800000 */
.L_x_1947:
[----:B------:R-:W-:-:S05]  /*15a40*/  IMAD R171, R171, R136, R170 ;  /* 0x00000088abab7224 */ /* 0x000fca00078e02aa */
[----:B------:R-:W-:Y:S02]  /*15a50*/  VIADDMNMX R173, R171, R136, R173, PT ;  /* 0x00000088abad7246 */ /* 0x000fe400038001ad */
[----:B------:R-:W-:-:S07]  /*15a60*/  VIMNMX R174, R174, R171, !PT ;  /* 0x000000abaeae7248 */ /* 0x000fce0007fe0100 */
.L_x_1946:
[----:B------:R-:W-:Y:S02]  /*15a70*/  ISETP.GT.AND P1, PT, R174, 0x20, !P1 ;  /* 0x00000020ae00780c */ /* 0x000fe40004f24270 */
        /* <DEDUP_REMOVED lines=47> */
[C---:B------:R-:W-:Y:S02]  /*15d70*/  ISETP.GT.AND P2, PT, R174.reuse, 0x89, !P2 ;  /* 0x00000089ae00780c */ /* 0x040fe40005744270 */
[C---:B------:R-:W-:Y:S02]  /*15d80*/  ISETP.GT.AND P1, PT, R174.reuse, 0x39, !P1 ;  /* 0x00000039ae00780c */ /* 0x040fe40004f24270 */
[C---:B------:R-:W-:Y:S02]  /*15d90*/  ISETP.LT.OR P2, PT, R173.reuse, 0x8a, P2 ;  /* 0x0000008aad00780c */ /* 0x040fe40001741670 */
[----:B------:R-:W-:Y:S02]  /*15da0*/  ISETP.LT.OR P1, PT, R173, 0x3a, P1 ;  /* 0x0000003aad00780c */ /* 0x000fe40000f21670 */
[----:B------:R-:W-:Y:S02]  /*15db0*/  ISETP.GT.AND P3, PT, R174, 0x90, !P3 ;  /* 0x00000090ae00780c */ /* 0x000fe40005f64270 */
[----:B------:R-:W-:-:S02]  /*15dc0*/  FSEL R151, R151, -INF , !P1 ;  /* 0xff80000097977808 */ /* 0x000fc40004800000 */
[----:B------:R-:W-:Y:S02]  /*15dd0*/  LOP3.LUT P1, RZ, R16, 0x100000, RZ, 0xc0, !PT ;  /* 0x0010000010ff7812 */ /* 0x000fe4000782c0ff */
[----:B------:R-:W-:Y:S02]  /*15de0*/  FSEL R95, R95, -INF , !P2 ;  /* 0xff8000005f5f7808 */ /* 0x000fe40005000000 */
[C---:B------:R-:W-:Y:S02]  /*15df0*/  ISETP.GT.AND P1, PT, R174.reuse, 0x40, !P1 ;  /* 0x00000040ae00780c */ /* 0x040fe40004f24270 */
[C---:B------:R-:W-:Y:S02]  /*15e00*/  ISETP.LT.OR P3, PT, R173.reuse, 0x91, P3 ;  /* 0x00000091ad00780c */ /* 0x040fe40001f61670 */
[----:B------:R-:W-:Y:S02]  /*15e10*/  ISETP.LT.OR P1, PT, R173, 0x41, P1 ;  /* 0x00000041ad00780c */ /* 0x000fe40000f21670 */
[----:B------:R-:W-:-:S02]  /*15e20*/  ISETP.GT.AND P4, PT, R174, 0x91, !P4 ;  /* 0x00000091ae00780c */ /* 0x000fc40006784270 */
[----:B------:R-:W-:Y:S02]  /*15e30*/  FSEL R122, R122, -INF , !P1 ;  /* 0xff8000007a7a7808 */ /* 0x000fe40004800000 */
[----:B------:R-:W-:Y:S02]  /*15e40*/  LOP3.LUT P1, RZ, R16, 0x80000, RZ, 0xc0, !PT ;  /* 0x0008000010ff7812 */ /* 0x000fe4000782c0ff */
[----:B------:R-:W-:Y:S02]  /*15e50*/  FSEL R98, R98, -INF , !P3 ;  /* 0xff80000062627808 */ /* 0x000fe40005800000 */
[----:B------:R-:W-:Y:S02]  /*15e60*/  ISETP.GT.AND P1, PT, R174, 0x41, !P1 ;  /* 0x00000041ae00780c */ /* 0x000fe40004f24270 */
[C---:B------:R-:W-:Y:S02]  /*15e70*/  ISETP.LT.OR P4, PT, R173.reuse, 0x92, P4 ;  /* 0x00000092ad00780c */ /* 0x040fe40002781670 */
[----:B------:R-:W-:-:S02]  /*15e80*/  ISETP.LT.OR P1, PT, R173, 0x42, P1 ;  /* 0x00000042ad00780c */ /* 0x000fc40000f21670 */
[----:B------:R-:W-:Y:S02]  /*15e90*/  ISETP.GT.AND P5, PT, R174, 0x98, !P5 ;  /* 0x00000098ae00780c */ /* 0x000fe40006fa4270 */
[----:B------:R-:W-:Y:S02]  /*15ea0*/  FSEL R123, R123, -INF , !P1 ;  /* 0xff8000007b7b7808 */ /* 0x000fe40004800000 */
[----:B------:R-:W-:Y:S02]  /*15eb0*/  LOP3.LUT P1, RZ, R16, 0x40000, RZ, 0xc0, !PT ;  /* 0x0004000010ff7812 */ /* 0x000fe4000782c0ff */
[----:B------:R-:W-:Y:S02]  /*15ec0*/  FSEL R99, R99, -INF , !P4 ;  /* 0xff80000063637808 */ /* 0x000fe40006000000 */
[----:B------:R-:W-:Y:S02]  /*15ed0*/  ISETP.GT.AND P1, PT, R174, 0x48, !P1 ;  /* 0x00000048ae00780c */ /* 0x000fe40004f24270 */
[----:B------:R-:W-:-:S02]  /*15ee0*/  ISETP.LT.OR P5, PT, R173, 0x99, P5 ;  /* 0x00000099ad00780c */ /* 0x000fc40002fa1670 */
        /* <DEDUP_REMOVED lines=90> */
[----:B------:R-:W-:Y:S02]  /*16490*/  FMNMX.FTZ R91, R125, R136, !PT ;  /* 0x000000887d5b7209 */ /* 0x000fe40007810000 */
[----:B------:R-:W-:Y:S02]  /*164a0*/  ISETP.GT.AND P1, PT, R174, 0x88, !P6 ;  /* 0x00000088ae00780c */ /* 0x000fe40007724270 */
[----:B------:R-:W-:Y:S02]  /*164b0*/  FMNMX.FTZ R136, R128, R91, !PT ;  /* 0x0000005b80887209 */ /* 0x000fe40007810000 */
[----:B------:R-:W-:Y:S02]  /*164c0*/  ISETP.LT.OR P1, PT, R173, 0x89, P1 ;  /* 0x00000089ad00780c */ /* 0x000fe40000f21670 */
[----:B------:R-:W-:-:S02]  /*164d0*/  FMNMX.FTZ R91, R129, R136, !PT ;  /* 0x00000088815b7209 */ /* 0x000fc40007810000 */
[----:B------:R-:W-:Y:S02]  /*164e0*/  FSEL R94, R94, -INF , !P1 ;  /* 0xff8000005e5e7808 */ /* 0x000fe40004800000 */
[----:B------:R-:W-:Y:S02]  /*164f0*/  FMNMX.FTZ R136, R132, R91, !PT ;  /* 0x0000005b84887209 */ /* 0x000fe40007810000 */
[----:B------:R-:W-:Y:S02]  /*16500*/  LOP3.LUT P1, RZ, R16, 0x1, RZ, 0xc0, !PT ;  /* 0x0000000110ff7812 */ /* 0x000fe4000782c0ff */
[----:B------:R-:W-:Y:S02]  /*16510*/  FMNMX.FTZ R91, R133, R136, !PT ;  /* 0x00000088855b7209 */ /* 0x000fe40007810000 */
[----:B------:R-:W-:Y:S02]  /*16520*/  ISETP.GT.AND P1, PT, R174, RZ, !P1 ;  /* 0x000000ffae00720c */ /* 0x000fe40004f24270 */
[----:B------:R-:W-:-:S02]  /*16530*/  FMNMX.FTZ R136, R104, R91, !PT ;  /* 0x0000005b68887209 */ /* 0x000fc40007810000 */
[----:B------:R-:W-:Y:S02]  /*16540*/  ISETP.LT.OR P1, PT, R173, 0x1, P1 ;  /* 0x00000001ad00780c */ /* 0x000fe40000f21670 */
[----:B------:R-:W-:Y:S02]  /*16550*/  FMNMX.FTZ R91, R105, R136, !PT ;  /* 0x00000088695b7209 */ /* 0x000fe40007810000 */
[----:B------:R-:W-:Y:S02]  /*16560*/  FSEL R154, R154, -INF , !P1 ;  /* 0xff8000009a9a7808 */ /* 0x000fe40004800000 */
[----:B------:R-:W-:Y:S02]  /*16570*/  FMNMX.FTZ R136, R108, R91, !PT ;  /* 0x0000005b6c887209 */ /* 0x000fe40007810000 */
[----:B------:R-:W-:Y:S02]  /*16580*/  FMNMX.FTZ R148, R154, R0, !PT ;  /* 0x000000009a947209 */ /* 0x000fe40007810000 */
[----:B------:R-:W-:-:S02]  /*16590*/  FMNMX.FTZ R91, R109, R136, !PT ;  /* 0x000000886d5b7209 */ /* 0x000fc40007810000 */
[----:B------:R-:W-:Y:S02]  /*165a0*/  LOP3.LUT P6, RZ, R16, 0x8000000, RZ, 0xc0, !PT ;  /* 0x0800000010ff7812 */ /* 0x000fe400078cc0ff */
[----:B------:R-:W-:Y:S02]  /*165b0*/  FMNMX.FTZ R136, R112, R91, !PT ;  /* 0x0000005b70887209 */ /* 0x000fe40007810000 */
[----:B------:R-:W-:Y:S02]  /*165c0*/  ISETP.GT.AND P2, PT, R174, 0x99, !P6 ;  /* 0x00000099ae00780c */ /* 0x000fe40007744270 */
[----:B------:R-:W-:Y:S02]  /*165d0*/  FMNMX.FTZ R91, R113, R136, !PT ;  /* 0x00000088715b7209 */ /* 0x000fe40007810000 */
[----:B------:R-:W-:Y:S02]  /*165e0*/  ISETP.LT.OR P2, PT, R173, 0x9a, P2 ;  /* 0x0000009aad00780c */ /* 0x000fe40001741670 */
[----:B------:R-:W-:-:S02]  /*165f0*/  FMNMX.FTZ R136, R116, R91, !PT ;  /* 0x0000005b74887209 */ /* 0x000fc40007810000 */
[----:B------:R-:W-:Y:S02]  /*16600*/  FSEL R103, R103, -INF , !P2 ;  /* 0xff80000067677808 */ /* 0x000fe40005000000 */
[----:B------:R-:W-:-:S04]  /*16610*/  FMNMX.FTZ R91, R117, R136, !PT ;  /* 0x00000088755b7209 */ /* 0x000fc80007810000 */
[----:B------:R-:W-:-:S04]  /*16620*/  FMNMX.FTZ R91, R120, R91, !PT ;  /* 0x0000005b785b7209 */ /* 0x000fc80007810000 */
[----:B------:R-:W-:-:S04]  /*16630*/  FMNMX.FTZ R91, R124, R91, !PT ;  /* 0x0000005b7c5b7209 */ /* 0x000fc80007810000 */
[----:B------:R-:W-:-:S04]  /*16640*/  FMNMX.FTZ R136, R92, R91, !PT ;  /* 0x0000005b5c887209 */ /* 0x000fc80007810000 */
[----:B------:R-:W-:-:S04]  /*16650*/  FMNMX.FTZ R91, R93, R136, !PT ;  /* 0x000000885d5b7209 */ /* 0x000fc80007810000 */
[----:B------:R-:W-:-:S04]  /*16660*/  FMNMX.FTZ R136, R96, R91, !PT ;  /* 0x0000005b60887209 */ /* 0x000fc80007810000 */
[----:B------:R-:W-:-:S04]  /*16670*/  FMNMX.FTZ R91, R97, R136, !PT ;  /* 0x00000088615b7209 */ /* 0x000fc80007810000 */
[----:B------:R-:W-:-:S04]  /*16680*/  FMNMX.FTZ R136, R100, R91, !PT ;  /* 0x0000005b64887209 */ /* 0x000fc80007810000 */
[----:B------:R-:W-:-:S05]  /*16690*/  FMNMX.FTZ R138, R101, R136, !PT ;  /* 0x00000088658a7209 */ /* 0x000fca0007810000 */
[----:B------:R-:W0:Y:S02]  /*166a0*/  SHFL.BFLY PT, R91, R138, 0x2, 0x1f ;  /* 0x0c401f008a5b7f89 */ /* 0x000e2400000e0000 */
[----:B0-----:R-:W-:-:S05]  /*166b0*/  FMNMX.FTZ R140, R138, R91, !PT ;  /* 0x0000005b8a8c7209 */ /* 0x001fca0007810000 */
[----:B------:R-:W0:Y:S02]  /*166c0*/  SHFL.BFLY PT, R91, R140, 0x1, 0x1f ;  /* 0x0c201f008c5b7f89 */ /* 0x000e2400000e0000 */
[----:B0-----:R-:W-:-:S04]  /*166d0*/  FMNMX.FTZ R91, R140, R91, !PT ;  /* 0x0000005b8c5b7209 */ /* 0x001fc80007810000 */
[----:B------:R-:W-:Y:S01]  /*166e0*/  FSETP.NEU.FTZ.AND P1, PT, R91, -INF , PT ;  /* 0xff8000005b00780b */ /* 0x000fe20003f3d000 */
[----:B------:R-:W-:-:S05]  /*166f0*/  FFMA.FTZ R136, R2, R91, -8 ;  /* 0xc100000002887423 */ /* 0x000fca000001005b */
[----:B------:R-:W-:-:S05]  /*16700*/  FSEL R136, R136, RZ, P1 ;  /* 0x000000ff88887208 */ /* 0x000fca0000800000 */
[C-C-:B------:R-:W-:Y:S01]  /*16710*/  FFMA.FTZ R140, R2.reuse, R169, -R136.reuse ;  /* 0x000000a9028c7223 */ /* 0x140fe20000010888 */
[----:B------:R-:W-:Y:S01]  /*16720*/  FMNMX.FTZ R169, R155, R148, !PT ;  /* 0x000000949ba97209 */ /* 0x000fe20007810000 */
[C-C-:B------:R-:W-:Y:S01]  /*16730*/  FFMA.FTZ R152, R2.reuse, R152, -R136.reuse ;  /* 0x0000009802987223 */ /* 0x140fe20000010888 */
[----:B------:R-:W-:-:S01]  /*16740*/  FFMA.FTZ R170, R2, R108, -R136 ;  /* 0x0000006c02aa7223 */ /* 0x000fc20000010888 */
[--C-:B------:R-:W-:Y:S01]  /*16750*/  FFMA.FTZ R144, R2, R179, -R136.reuse ;  /* 0x000000b302907223 */ /* 0x100fe20000010888 */
[----:B------:R-:W-:Y:S01]  /*16760*/  FMNMX.FTZ R148, R158, R169, !PT ;  /* 0x000000a99e947209 */ /* 0x000fe20007810000 */
[----:B------:R0:W-:Y:S01]  /*16770*/  MUFU.EX2 R138, R152 ;  /* 0x00000098008a7308 */ /* 0x0001e20000000800 */
[----:B------:R-:W-:-:S01]  /*16780*/  FFMA.FTZ R142, R2, R177, -R136 ;  /* 0x000000b1028e7223 */ /* 0x000fc20000010888 */
[C-C-:B------:R-:W-:Y:S01]  /*16790*/  FFMA.FTZ R177, R2.reuse, R93, -R136.reuse ;  /* 0x0000005d02b17223 */ /* 0x140fe20000010888 */
[----:B------:R-:W-:Y:S01]  /*167a0*/  FMNMX.FTZ R169, R159, R148, !PT ;  /* 0x000000949fa97209 */ /* 0x000fe20007810000 */
[C-C-:B------:R-:W-:Y:S01]  /*167b0*/  FFMA.FTZ R146, R2.reuse, R181, -R136.reuse ;  /* 0x000000b502927223 */ /* 0x140fe20000010888 */
[----:B------:R-:W-:-:S01]  /*167c0*/  FFMA.FTZ R153, R2, R153, -R136 ;  /* 0x0000009902997223 */ /* 0x000fc20000010888 */
[C-C-:B------:R-:W-:Y:S01]  /*167d0*/  FFMA.FTZ R157, R2.reuse, R157, -R136.reuse ;  /* 0x0000009d029d7223 */ /* 0x140fe20000010888 */
[----:B------:R-:W-:-:S01]  /*167e0*/  FFMA.FTZ R161, R2, R161, -R136 ;  /* 0x000000a102a17223 */ /* 0x000fc20000010888 */
[----:B------:R-:W-:Y:S01]  /*167f0*/  MUFU.EX2 R140, R140 ;  /* 0x0000008c008c7308 */ /* 0x000fe20000000800 */
[----:B0-----:R-:W-:Y:S01]  /*16800*/  FMNMX.FTZ R152, R162, R169, !PT ;  /* 0x000000a9a2987209 */ /* 0x001fe20007810000 */
        /* <DEDUP_REMOVED lines=32> */
[----:B------:R-:W-:Y:S01]  /*16a10*/  FFMA.FTZ R101, R2, R101, -R136 ;  /* 0x0000006502657223 */ /* 0x000fe20000010888 */
[----:B------:R-:W-:Y:S02]  /*16a20*/  MUFU.EX2 R157, R157 ;  /* 0x0000009d009d7308 */ /* 0x000fe40000000800 */
[----:B------:R-:W-:-:S04]  /*16a30*/  FMNMX.FTZ R169, R147, R160, !PT ;  /* 0x000000a093a97209 */ /* 0x000fc80007810000 */
[----:B------:R-:W-:Y:S02]  /*16a40*/  FMNMX.FTZ R160, R150, R169, !PT ;  /* 0x000000a996a07209 */ /* 0x000fe40007810000 */
[----:B------:R-:W-:Y:S02]  /*16a50*/  MUFU.EX2 R142, R142 ;  /* 0x0000008e008e7308 */ /* 0x000fe40000000800 */
[----:B------:R-:W-:Y:S01]  /*16a60*/  FMNMX.FTZ R169, R151, R160, !PT ;  /* 0x000000a097a97209 */ /* 0x000fe20007810000 */
[----:B------:R-:W-:-:S03]  /*16a70*/  FFMA.FTZ R160, R2, R205, -R136 ;  /* 0x000000cd02a07223 */ /* 0x000fc60000010888 */
[----:B------:R-:W-:Y:S02]  /*16a80*/  FMNMX.FTZ R164, R122, R169, !PT ;  /* 0x000000a97aa47209 */ /* 0x000fe40007810000 */
        /* <DEDUP_REMOVED lines=31> */
[----:B------:R-:W-:Y:S01]  /*16c80*/  FSEL R169, R102, -INF , !P5 ;  /* 0xff80000066a97808 */ /* 0x000fe20006800000 */
[----:B------:R-:W-:Y:S01]  /*16c90*/  MUFU.EX2 R149, R149 ;  /* 0x0000009500957308 */ /* 0x000fe20000000800 */
[----:B------:R-:W-:-:S04]  /*16ca0*/  FMNMX.FTZ R108, R99, R108, !PT ;  /* 0x0000006c636c7209 */ /* 0x000fc80007810000 */
[----:B------:R-:W-:-:S03]  /*16cb0*/  FMNMX.FTZ R108, R169, R108, !PT ;  /* 0x0000006ca96c7209 */ /* 0x000fc60007810000 */
[----:B------:R-:W-:Y:S01]  /*16cc0*/  MUFU.EX2 R160, R160 ;  /* 0x000000a000a07308 */ /* 0x000fe20000000800 */
[----:B------:R-:W-:Y:S01]  /*16cd0*/  FMNMX.FTZ R168, R103, R108, !PT ;  /* 0x0000006c67a87209 */ /* 0x000fe20007810000 */
[C-C-:B------:R-:W-:Y:S01]  /*16ce0*/  FFMA.FTZ R108, R2.reuse, R112, -R136.reuse ;  /* 0x00000070026c7223 */ /* 0x140fe20000010888 */
[----:B------:R-:W-:-:S01]  /*16cf0*/  FFMA.FTZ R112, R2, R116, -R136 ;  /* 0x0000007402707223 */ /* 0x000fc20000010888 */
[--C-:B------:R-:W-:Y:S02]  /*16d00*/  FFMA.FTZ R116, R2, R120, -R136.reuse ;  /* 0x0000007802747223 */ /* 0x100fe40000010888 */
[----:B------:R-:W0:Y:S02]  /*16d10*/  SHFL.BFLY PT, R173, R168, 0x2, 0x1f ;  /* 0x0c401f00a8ad7f89 */ /* 0x000e2400000e0000 */
[----:B------:R-:W-:Y:S08]  /*16d20*/  MUFU.EX2 R121, R121 ;  /* 0x0000007900797308 */ /* 0x000ff00000000800 */
[----:B------:R-:W-:Y:S08]  /*16d30*/  MUFU.EX2 R164, R164 ;  /* 0x000000a400a47308 */ /* 0x000ff00000000800 */
[----:B------:R-:W-:Y:S01]  /*16d40*/  MUFU.EX2 R125, R125 ;  /* 0x0000007d007d7308 */ /* 0x000fe20000000800 */
[----:B0-----:R-:W-:Y:S01]  /*16d50*/  FMNMX.FTZ R120, R168, R173, !PT ;  /* 0x000000ada8787209 */ /* 0x001fe20007810000 */
[----:B------:R-:W-:-:S06]  /*16d60*/  FFMA.FTZ R173, R2, R124, -R136 ;  /* 0x0000007c02ad7223 */ /* 0x000fcc0000010888 */
[----:B------:R-:W-:Y:S01]  /*16d70*/  MUFU.EX2 R128, R128 ;  /* 0x0000008000807308 */ /* 0x000fe20000000800 */
[----:B------:R-:W0:Y:S07]  /*16d80*/  SHFL.BFLY PT, R179, R120, 0x1, 0x1f ;  /* 0x0c201f0078b37f89 */ /* 0x000e2e00000e0000 */
[----:B------:R-:W-:Y:S08]  /*16d90*/  MUFU.EX2 R129, R129 ;  /* 0x0000008100817308 */ /* 0x000ff00000000800 */
[----:B------:R-:W-:Y:S08]  /*16da0*/  MUFU.EX2 R132, R132 ;  /* 0x0000008400847308 */ /* 0x000ff00000000800 */
[----:B------:R-:W-:Y:S01]  /*16db0*/  MUFU.EX2 R133, R133 ;  /* 0x0000008500857308 */ /* 0x000fe20000000800 */
[----:B0-----:R-:W-:-:S02]  /*16dc0*/  FMNMX.FTZ R93, R120, R179, !PT ;  /* 0x000000b3785d7209 */ /* 0x001fc40007810000 */
[----:B------:R-:W-:Y:S02]  /*16dd0*/  FSEL R120, R91, RZ, P1 ;  /* 0x000000ff5b787208 */ /* 0x000fe40000800000 */
[----:B------:R-:W-:Y:S01]  /*16de0*/  FSETP.NEU.FTZ.AND P1, PT, R93, -INF , PT ;  /* 0xff8000005d00780b */ /* 0x000fe20003f3d000 */
[----:B------:R-:W-:Y:S02]  /*16df0*/  FFMA.FTZ R179, R2, R93, -8 ;  /* 0xc100000002b37423 */ /* 0x000fe4000001005d */
[----:B------:R-:W-:Y:S01]  /*16e00*/  MUFU.EX2 R104, R104 ;  /* 0x0000006800687308 */ /* 0x000fe20000000800 */
[----:B------:R-:W-:-:S02]  /*16e10*/  FADD.FTZ R3, -R120, R3 ;  /* 0x0000000378037221 */ /* 0x000fc40000010100 */
[----:B------:R-:W-:Y:S02]  /*16e20*/  FSEL R179, R179, RZ, P1 ;  /* 0x000000ffb3b37208 */ /* 0x000fe40000800000 */
[----:B------:R-:W-:-:S03]  /*16e30*/  FMUL.FTZ R3, R2, R3 ;  /* 0x0000000302037220 */ /* 0x000fc60000410000 */
[----:B------:R-:W-:Y:S01]  /*16e40*/  MUFU.EX2 R105, R105 ;  /* 0x0000006900697308 */ /* 0x000fe20000000800 */
[----:B------:R-:W-:-:S01]  /*16e50*/  FFMA.FTZ R181, R2, R154, -R179 ;  /* 0x0000009a02b57223 */ /* 0x000fc200000108b3 */
[C-C-:B------:R-:W-:Y:S01]  /*16e60*/  FFMA.FTZ R154, R2.reuse, R166, -R179.reuse ;  /* 0x000000a6029a7223 */ /* 0x140fe200000108b3 */
[----:B------:R-:W-:-:S01]  /*16e70*/  FFMA.FTZ R166, R2, R147, -R179 ;  /* 0x0000009302a67223 */ /* 0x000fc200000108b3 */
[C-C-:B------:R-:W-:Y:S01]  /*16e80*/  FFMA.FTZ R147, R2.reuse, R150, -R179.reuse ;  /* 0x0000009602937223 */ /* 0x140fe200000108b3 */
[----:B------:R-:W-:-:S01]  /*16e90*/  FFMA.FTZ R150, R2, R151, -R179 ;  /* 0x0000009702967223 */ /* 0x000fc200000108b3 */
[----:B------:R-:W-:Y:S01]  /*16ea0*/  FSEL R151, R93, RZ, P1 ;  /* 0x000000ff5d977208 */ /* 0x000fe20000800000 */
[----:B------:R-:W-:-:S01]  /*16eb0*/  FFMA.FTZ R120, R2, R155, -R179 ;  /* 0x0000009b02787223 */ /* 0x000fc200000108b3 */
[----:B------:R-:W0:Y:S01]  /*16ec0*/  MUFU.EX2 R3, R3 ;  /* 0x0000000300037308 */ /* 0x000e220000000800 */
[----:B------:R-:W-:-:S01]  /*16ed0*/  FFMA.FTZ R124, R2, R158, -R179 ;  /* 0x0000009e027c7223 */ /* 0x000fc200000108b3 */
[----:B------:R-:W-:Y:S01]  /*16ee0*/  FFMA.FTZ R155, R2, R159, -R179 ;  /* 0x0000009f029b7223 */ /* 0x000fe200000108b3 */
[----:B------:R-:W-:-:S01]  /*16ef0*/  FADD.FTZ R151, -R151, R0 ;  /* 0x0000000097977221 */ /* 0x000fc20000010100 */
[C-C-:B------:R-:W-:Y:S01]  /*16f00*/  FFMA.FTZ R136, R2.reuse, R162, -R179.reuse ;  /* 0x000000a202887223 */ /* 0x140fe200000108b3 */
[----:B------:R-:W-:-:S01]  /*16f10*/  FFMA.FTZ R159, R2, R163, -R179 ;  /* 0x000000a3029f7223 */ /* 0x000fc200000108b3 */
[C-C-:B------:R-:W-:Y:S01]  /*16f20*/  FFMA.FTZ R163, R2.reuse, R167, -R179.reuse ;  /* 0x000000a702a37223 */ /* 0x140fe200000108b3 */
[C---:B------:R-:W-:Y:S01]  /*16f30*/  FMUL.FTZ R0, R2.reuse, R151 ;  /* 0x0000009702007220 */ /* 0x040fe20000410000 */
        /* <DEDUP_REMOVED lines=9> */
[----:B0-----:R-:W-:-:S01]  /*16fd0*/  FFMA.FTZ R168, R3, R15, R138 ;  /* 0x0000000f03a87223 */ /* 0x001fc2000001008a */
[C-C-:B------:R-:W-:Y:S01]  /*16fe0*/  FFMA.FTZ R122, R2.reuse, R122, -R179.reuse ;  /* 0x0000007a027a7223 */ /* 0x140fe200000108b3 */
[----:B------:R-:W-:-:S01]  /*16ff0*/  FFMA.FTZ R123, R2, R123, -R179 ;  /* 0x0000007b027b7223 */ /* 0x000fc200000108b3 */
[C-C-:B------:R-:W-:Y:S01]  /*17000*/  FFMA.FTZ R126, R2.reuse, R126, -R179.reuse ;  /* 0x0000007e027e7223 */ /* 0x140fe200000108b3 */
[----:B------:R-:W-:-:S01]  /*17010*/  FFMA.FTZ R127, R2, R127, -R179 ;  /* 0x0000007f027f7223 */ /* 0x000fc200000108b3 */
[C-C-:B------:R-:W-:Y:S01]  /*17020*/  FFMA.FTZ R131, R2.reuse, R131, -R179.reuse ;  /* 0x0000008302837223 */ /* 0x140fe200000108b3 */
        /* <DEDUP_REMOVED lines=10> */
[----:B-1----:R-:W-:-:S01]  /*170d0*/  FFMA.FTZ R15, R0, R14, R181 ;  /* 0x0000000e000f7223 */ /* 0x002fc200000100b5 */
[C-C-:B------:R-:W-:Y:S01]  /*170e0*/  FFMA.FTZ R119, R2.reuse, R119, -R179.reuse ;  /* 0x0000007702777223 */ /* 0x140fe200000108b3 */
[----:B------:R-:W-:-:S01]  /*170f0*/  FFMA.FTZ R90, R2, R90, -R179 ;  /* 0x0000005a025a7223 */ /* 0x000fc200000108b3 */
[C-C-:B------:R-:W-:Y:S01]  /*17100*/  FFMA.FTZ R88, R2.reuse, R88, -R179.reuse ;  /* 0x0000005802587223 */ /* 0x140fe200000108b3 */
[----:B------:R-:W-:-:S01]  /*17110*/  FFMA.FTZ R94, R2, R94, -R179 ;  /* 0x0000005e025e7223 */ /* 0x000fc200000108b3 */
[C-C-:B------:R-:W-:Y:S01]  /*17120*/  FFMA.FTZ R95, R2.reuse, R95, -R179.reuse ;  /* 0x0000005f025f7223 */ /* 0x140fe200000108b3 */
[----:B------:R-:W-:-:S01]  /*17130*/  FFMA.FTZ R98, R2, R98, -R179 ;  /* 0x0000006202627223 */ /* 0x000fc200000108b3 */
[----:B------:R-:W1:Y:S01]  /*17140*/  MUFU.EX2 R155, R155 ;  /* 0x0000009b009b7308 */ /* 0x000e620000000800 */
[----:B0-----:R-:W-:-:S01]  /*17150*/  FADD.FTZ R15, R120, R15 ;  /* 0x0000000f780f7221 */ /* 0x001fc20000010000 */
[C-C-:B------:R-:W-:Y:S01]  /*17160*/  FFMA.FTZ R99, R2.reuse, R99, -R179.reuse ;  /* 0x0000006302637223 */ /* 0x140fe200000108b3 */
[----:B------:R-:W-:-:S01]  /*17170*/  FFMA.FTZ R169, R2, R169, -R179 ;  /* 0x000000a902a97223 */ /* 0x000fc200000108b3 */
[----:B------:R-:W-:-:S04]  /*17180*/  FFMA.FTZ R103, R2, R103, -R179 ;  /* 0x0000006702677223 */ /* 0x000fc800000108b3 */
[----:B------:R-:W0:Y:S08]  /*17190*/  MUFU.EX2 R136, R136 ;  /* 0x0000008800887308 */ /* 0x000e300000000800 */
[----:B------:R3:W-:Y:S08]  /*171a0*/  MUFU.EX2 R114, R151 ;  /* 0x0000009700727308 */ /* 0x0007f00000000800 */
[----:B------:R-:W4:Y:S01]  /*171b0*/  MUFU.EX2 R159, R159 ;  /* 0x0000009f009f7308 */ /* 0x000f220000000800 */
[----:B---3--:R-:W-:-:S01]  /*171c0*/  FADD.FTZ R151, R153, R168 ;  /* 0x000000a899977221 */ /* 0x008fc20000010000 */
[----:B--2---:R-:W-:-:S03]  /*171d0*/  FADD.FTZ R168, R124, R15 ;  /* 0x0000000f7ca87221 */ /* 0x004fc60000010000 */
[----:B------:R-:W-:Y:S01]  /*171e0*/  FADD.FTZ R14, R140, R151 ;  /* 0x000000978c0e7221 */ /* 0x000fe20000010000 */
[----:B-1----:R-:W-:-:S02]  /*171f0*/  FADD.FTZ R151, R155, R168 ;  /* 0x000000a89b977221 */ /* 0x002fc40000010000 */
[----:B------:R-:W1:Y:S01]  /*17200*/  MUFU.EX2 R154, R154 ;  /* 0x0000009a009a7308 */ /* 0x000e620000000800 */
[----:B------:R-:W-:-:S01]  /*17210*/  FADD.FTZ R15, R157, R14 ;  /* 0x0000000e9d0f7221 */ /* 0x000fc20000010000 */
[----:B0-----:R-:W-:-:S03]  /*17220*/  FADD.FTZ R168, R136, R151 ;  /* 0x0000009788a87221 */ /* 0x001fc60000010000 */
[----:B------:R-:W-:-:S03]  /*17230*/  FADD.FTZ R14, R142, R15 ;  /* 0x0000000f8e0e7221 */ /* 0x000fc60000010000 */
[----:B------:R-:W0:Y:S01]  /*17240*/  MUFU.EX2 R163, R163 ;  /* 0x000000a300a37308 */ /* 0x000e220000000800 */
[----:B------:R-:W-:-:S01]  /*17250*/  FADD.FTZ R15, R161, R14 ;  /* 0x0000000ea10f7221 */ /* 0x000fc20000010000 */
[----:B----4-:R-:W-:-:S03]  /*17260*/  FADD.FTZ R151, R159, R168 ;  /* 0x000000a89f977221 */ /* 0x010fc60000010000 */
[----:B------:R-:W-:-:S03]  /*17270*/  FADD.FTZ R14, R144, R15 ;  /* 0x0000000f900e7221 */ /* 0x000fc60000010000 */
        /* <DEDUP_REMOVED lines=20> */
[----:B--2---:R-:W-:-:S07]  /*173c0*/  FADD.FTZ R14, R162, R15 ;  /* 0x0000000fa20e7221 */ /* 0x004fce0000010000 */
[----:B------:R-:W2:Y:S01]  /*173d0*/  MUFU.EX2 R147, R147 ;  /* 0x0000009300937308 */ /* 0x000ea20000000800 */
[----:B-1----:R-:W-:-:S07]  /*173e0*/  FADD.FTZ R15, R143, R14 ;  /* 0x0000000e8f0f7221 */ /* 0x002fce0000010000 */
[----:B------:R-:W1:Y:S01]  /*173f0*/  MUFU.EX2 R150, R150 ;  /* 0x0000009600967308 */ /* 0x000e620000000800 */
[----:B0-----:R-:W-:-:S07]  /*17400*/  FADD.FTZ R14, R166, R15 ;  /* 0x0000000fa60e7221 */ /* 0x001fce0000010000 */
[----:B------:R-:W0:Y:S01]  /*17410*/  MUFU.EX2 R122, R122 ;  /* 0x0000007a007a7308 */ /* 0x000e220000000800 */
[----:B--2---:R-:W-:-:S01]  /*17420*/  FADD.FTZ R15, R147, R14 ;  /* 0x0000000e930f7221 */ /* 0x004fc20000010000 */
[----:B------:R-:W-:-:S06]  /*17430*/  FADD.FTZ R14, R160, R151 ;  /* 0x00000097a00e7221 */ /* 0x000fcc0000010000 */
[----:B------:R-:W2:Y:S01]  /*17440*/  MUFU.EX2 R123, R123 ;  /* 0x0000007b007b7308 */ /* 0x000ea20000000800 */
[----:B-1----:R-:W-:-:S07]  /*17450*/  FADD.FTZ R15, R150, R15 ;  /* 0x0000000f960f7221 */ /* 0x002fce0000010000 */
        /* <DEDUP_REMOVED lines=14> */
[----:B------:R-:W-:-:S03]  /*17540*/  FADD.FTZ R15, R133, R14 ;  /* 0x0000000e850f7221 */ /* 0x000fc60000010000 */
[----:B------:R-:W-:Y:S01]  /*17550*/  FADD.FTZ R168, R114, R151 ;  /* 0x0000009772a87221 */ /* 0x000fe20000010000 */
[----:B------:R-:W-:-:S02]  /*17560*/  FADD.FTZ R14, R104, R15 ;  /* 0x0000000f680e7221 */ /* 0x000fc40000010000 */
[----:B------:R-:W0:Y:S01]  /*17570*/  MUFU.EX2 R135, R135 ;  /* 0x0000008700877308 */ /* 0x000e220000000800 */
[----:B--2---:R-:W-:-:S01]  /*17580*/  FADD.FTZ R151, R131, R168 ;  /* 0x000000a883977221 */ /* 0x004fc20000010000 */
[----:B------:R-:W-:-:S06]  /*17590*/  FADD.FTZ R15, R105, R14 ;  /* 0x0000000e690f7221 */ /* 0x000fcc0000010000 */
        /* <DEDUP_REMOVED lines=14> */
[----:B------:R-:W-:Y:S01]  /*17680*/  MUFU.EX2 R130, R130 ;  /* 0x0000008200827308 */ /* 0x000fe20000000800 */
[----:B0-----:R-:W-:-:S07]  /*17690*/  FADD.FTZ R167, R111, R168 ;  /* 0x000000a86fa77221 */ /* 0x001fce0000010000 */
[----:B------:R-:W0:Y:S01]  /*176a0*/  MUFU.EX2 R113, R113 ;  /* 0x0000007100717308 */ /* 0x000e220000000800 */
[----:B--2---:R-:W-:-:S07]  /*176b0*/  FADD.FTZ R14, R108, R15 ;  /* 0x0000000f6c0e7221 */ /* 0x004fce0000010000 */
        /* <DEDUP_REMOVED lines=9> */
[----:B------:R-:W0:Y:S08]  /*17750*/  MUFU.EX2 R90, R90 ;  /* 0x0000005a005a7308 */ /* 0x000e300000000800 */
[----:B------:R2:W-:Y:S01]  /*17760*/  MUFU.EX2 R151, R88 ;  /* 0x0000005800977308 */ /* 0x0005e20000000800 */
[----:B-1----:R-:W-:-:S07]  /*17770*/  FADD.FTZ R14, R116, R15 ;  /* 0x0000000f740e7221 */ /* 0x002fce0000010000 */
[----:B------:R-:W1:Y:S01]  /*17780*/  MUFU.EX2 R173, R173 ;  /* 0x000000ad00ad7308 */ /* 0x000e620000000800 */
[----:B--2---:R-:W-:-:S04]  /*17790*/  FADD.FTZ R88, R130, R167 ;  /* 0x000000a782587221 */ /* 0x004fc80000010000 */
[----:B------:R-:W-:-:S03]  /*177a0*/  FADD.FTZ R167, R115, R88 ;  /* 0x0000005873a77221 */ /* 0x000fc60000010000 */
[----:B------:R-:W2:Y:S01]  /*177b0*/  MUFU.EX2 R92, R92 ;  /* 0x0000005c005c7308 */ /* 0x000ea20000000800 */
[----:B------:R-:W-:-:S04]  /*177c0*/  FADD.FTZ R88, R118, R167 ;  /* 0x000000a776587221 */ /* 0x000fc80000010000 */
[----:B------:R-:W-:-:S03]  /*177d0*/  FADD.FTZ R167, R119, R88 ;  /* 0x0000005877a77221 */ /* 0x000fc60000010000 */
[----:B------:R-:W3:Y:S01]  /*177e0*/  MUFU.EX2 R94, R94 ;  /* 0x0000005e005e7308 */ /* 0x000ee20000000800 */
[----:B0-----:R-:W-:-:S01]  /*177f0*/  FADD.FTZ R88, R90, R167 ;  /* 0x000000a75a587221 */ /* 0x001fc20000010000 */
[----:B-1----:R-:W-:-:S03]  /*17800*/  FADD.FTZ R15, R173, R14 ;  /* 0x0000000ead0f7221 */ /* 0x002fc60000010000 */
[----:B------:R-:W-:-:S03]  /*17810*/  FADD.FTZ R167, R151, R88 ;  /* 0x0000005897a77221 */ /* 0x000fc60000010000 */
[----:B------:R-:W0:Y:S01]  /*17820*/  MUFU.EX2 R177, R177 ;  /* 0x000000b100b17308 */ /* 0x000e220000000800 */
[----:B--2---:R-:W-:-:S07]  /*17830*/  FADD.FTZ R14, R92, R15 ;  /* 0x0000000f5c0e7221 */ /* 0x004fce0000010000 */
[----:B------:R-:W1:Y:S01]  /*17840*/  MUFU.EX2 R95, R95 ;  /* 0x0000005f005f7308 */ /* 0x000e620000000800 */
[----:B---3--:R-:W-:-:S07]  /*17850*/  FADD.FTZ R168, R94, R167 ;  /* 0x000000a75ea87221 */ /* 0x008fce0000010000 */
        /* <DEDUP_REMOVED lines=20> */
.L_x_1950:
[----:B------:R-:W-:Y:S01]  /*179a0*/  F2FP.SATFINITE.E4M3.F32.PACK_AB_MERGE_C R94, R95, R94, RZ ;  /* 0x0000005e5f5e723e */ /* 0x000fe200048070ff */
[----:B------:R-:W-:Y:S01]  /*179b0*/  FMUL.FTZ R24, R24, R3 ;  /* 0x0000000318187220 */ /* 0x000fe20000410000 */
[----:B------:R-:W-:Y:S01]  /*179c0*/  F2FP.SATFINITE.E4M3.F32.PACK_AB_MERGE_C R95, R88, R169, RZ ;  /* 0x000000a9585f723e */ /* 0x000fe200048070ff */
[----:B------:R-:W-:Y:S01]  /*179d0*/  IMAD R88, R194, 0x8, R17 ;  /* 0x00000008c2587824 */ /* 0x000fe200078e0211 */
[----:B------:R-:W-:Y:S01]  /*179e0*/  ISETP.GT.AND P1, PT, R12, R21, PT ;  /* 0x000000150c00720c */ /* 0x000fe20003f24270 */
[-C--:B------:R-:W-:Y:S01]  /*179f0*/  FMUL.FTZ R25, R25, R3.reuse ;  /* 0x0000000319197220 */ /* 0x080fe20000410000 */
[----:B------:R-:W-:Y:S01]  /*17a00*/  F2FP.SATFINITE.E4M3.F32.PACK_AB_MERGE_C R110, R111, R110, RZ ;  /* 0x0000006e6f6e723e */ /* 0x000fe200048070ff */
[----:B------:R-:W-:Y:S01]  /*17a10*/  VIADD R88, R88, 0x22860 ;  /* 0x0002286058587836 */ /* 0x000fe20000000000 */
[----:B------:R-:W-:Y:S01]  /*17a20*/  F2FP.SATFINITE.E4M3.F32.PACK_AB_MERGE_C R124, R155, R124, RZ ;  /* 0x0000007c9b7c723e */ /* 0x000fe200048070ff */
[-C--:B------:R-:W-:Y:S01]  /*17a30*/  FMUL.FTZ R28, R28, R3.reuse ;  /* 0x000000031c1c7220 */ /* 0x080fe20000410000 */
[----:B------:R-:W-:Y:S01]  /*17a40*/  F2FP.SATFINITE.E4M3.F32.PACK_AB_MERGE_C R92, R177, R92, RZ ;  /* 0x0000005cb15c723e */ /* 0x000fe200048070ff */
[-C--:B------:R-:W-:Y:S01]  /*17a50*/  FMUL.FTZ R29, R29, R3.reuse ;  /* 0x000000031d1d7220 */ /* 0x080fe20000410000 */
[----:B------:R-:W-:Y:S01]  /*17a60*/  PRMT R88, R229, 0x654, R88 ;  /* 0x00000654e5587816 */ /* 0x000fe20000000058 */
[-C--:B------:R-:W-:Y:S01]  /*17a70*/  FMUL.FTZ R32, R32, R3.reuse ;  /* 0x0000000320207220 */ /* 0x080fe20000410000 */
[----:B------:R-:W-:Y:S01]  /*17a80*/  F2FP.SATFINITE.E4M3.F32.PACK_AB_MERGE_C R110, R107, R106, R110 ;  /* 0x0000006a6b6e723e */ /* 0x000fe2000480706e */
[-C--:B------:R-:W-:Y:S01]  /*17a90*/  FMUL.FTZ R33, R33, R3.reuse ;  /* 0x0000000321217220 */ /* 0x080fe20000410000 */
[----:B------:R-:W-:Y:S01]  /*17aa0*/  F2FP.SATFINITE.E4M3.F32.PACK_AB_MERGE_C R140, R157, R140, RZ ;  /* 0x0000008c9d8c723e */ /* 0x000fe200048070ff */
[----:B------:R0:W-:Y:S01]  /*17ab0*/  SYNCS.ARRIVE.TRANS64.RED.A1T0 RZ, [R88+URZ], RZ ;  /* 0x000000ff58ff79a7 */ /* 0x0001e2000810043f */
        /* <DEDUP_REMOVED lines=97> */
[----:B0-----:R-:W-:Y:S06]  /*180d0*/  @P1 BRA `(.L_x_1951) ;  /* 0xffffffb400681947 */ /* 0x001fec000383ffff */
[----:B------:R-:W-:Y:S02]  /*180e0*/  IMAD.MOV.U32 R0, RZ, RZ, R93 ;  /* 0x000000ffff007224 */ /* 0x000fe400078e005d */
[----:B------:R-:W-:Y:S02]  /*180f0*/  IMAD.MOV.U32 R3, RZ, RZ, R91 ;  /* 0x000000ffff037224 */ /* 0x000fe400078e005b */
[----:B------:R-:W-:Y:S02]  /*18100*/  IMAD.MOV.U32 R194, RZ, RZ, R216 ;  /* 0x000000ffffc27224 */ /* 0x000fe400078e00d8 */
[----:B------:R-:W-:-:S07]  /*18110*/  IMAD.MOV.U32 R196, RZ, RZ, R217 ;  /* 0x000000ffffc47224 */ /* 0x000fce00078e00d9 */
.L_x_1931:
[----:B------:R-:W0:Y:S01]  /*18120*/  LDC R21, c[0x0][0x448] ;  /* 0x00011200ff157b82 */ /* 0x000e220000000800 */
[----:B------:R-:W-:Y:S02]  /*18130*/  LOP3.LUT R22, R22, 0xfffffff7, RZ, 0xc0, !PT ;  /* 0xfffffff716167812 */ /* 0x000fe400078ec0ff */
[----:B------:R-:W-:Y:S02]  /*18140*/  R2UR UR4, R13 ;  /* 0x000000000d0472ca */ /* 0x000fe400000e0000 */
[----:B------:R-:W-:-:S03]  /*18150*/  IADD3 R90, R189, 0x1, -R188 ;  /* 0x00000001bd5a7810 */ /* 0x000fc60007ffe8bc */
[----:B------:R-:W1:Y:S01]  /*18160*/  LDC R92, c[0x0][0x9e4] ;  /* 0x00027900ff5c7b82 */ /* 0x000e620000000800 */
[----:B0-----:R-:W-:Y:S01]  /*18170*/  ISETP.NE.AND P1, PT, R21, 0x1, PT ;  /* 0x000000011500780c */ /* 0x001fe20003f25270 */
[----:B------:R-:W-:-:S12]  /*18180*/  VIADD R21, R202, 0x7f ;  /* 0x0000007fca157836 */ /* 0x000fd80000000000 */
[----:B------:R-:W0:Y:S01]  /*18190*/  @P1 LDC R88, c[0x0][0x44c] ;  /* 0x00011300ff581b82 */ /* 0x000e220000000800 */
[----:B------:R-:W-:-:S04]  /*181a0*/  @P1 LOP3.LUT R22, R22, 0x8, RZ, 0xfc, !PT ;  /* 0x0000000816161812 */ /* 0x000fc800078efcff */
[----:B------:R-:W-:-:S03]  /*181b0*/  LOP3.LUT R22, R22, 0xffffffef, RZ, 0xc0, !PT ;  /* 0xffffffef16167812 */ /* 0x000fc600078ec0ff */
[----:B------:R-:W2:Y:S01]  /*181c0*/  @P1 LDC R89, c[0x0][0x450] ;  /* 0x00011400ff591b82 */ /* 0x000ea20000000800 */
[----:B0-----:R-:W-:-:S05]  /*181d0*/  @P1 IMAD.HI.U32 R88, R21, R88, RZ ;  /* 0x0000005815581227 */ /* 0x001fca00078e00ff */
[----:B--2---:R-:W-:Y:S02]  /*181e0*/  @P1 SHF.R.U32.HI R21, RZ, R89, R88 ;  /* 0x00000059ff151219 */ /* 0x004fe40000011658 */
[----:B-1----:R-:W-:-:S03]  /*181f0*/  ISETP.GE.AND P1, PT, R92, 0x1, PT ;  /* 0x000000015c00780c */ /* 0x002fc60003f26270 */
[----:B------:R-:W-:-:S04]  /*18200*/  IMAD.IADD R21, R90, 0x1, R21 ;  /* 0x000000015a157824 */ /* 0x000fc800078e0215 */
[----:B------:R-:W-:-:S06]  /*18210*/  VIADD R88, R21, -UR4 ;  /* 0x8000000415587c36 */ /* 0x000fcc0008000000 */
[----:B------:R-:W-:Y:S01]  /*18220*/  @P1 LOP3.LUT R22, R22, 0x10, RZ, 0xfc, !PT ;  /* 0x0000001016161812 */ /* 0x000fe200078efcff */
        /* <DEDUP_REMOVED lines=11> */
.L_x_1954:
[----:B------:R-:W-:-:S13]  /*182e0*/  ISETP.NE.AND P1, PT, R92, 0x1, PT ;  /* 0x000000015c00780c */ /* 0x000fda0003f25270 */
[----:B------:R-:W0:Y:S02]  /*182f0*/  @P1 LDC.64 R90, c[0x0][0x9e8] ;  /* 0x00027a00ff5a1b82 */ /* 0x000e240000000a00 */
[----:B0-----:R-:W-:-:S05]  /*18300*/  @P1 IMAD.HI.U32 R90, R21, R90, RZ ;  /* 0x0000005a155a1227 */ /* 0x001fca00078e00ff */
[----:B------:R-:W-:-:S07]  /*18310*/  @P1 SHF.R.U32.HI R21, RZ, R91, R90 ;  /* 0x0000005bff151219 */ /* 0x000fce000001165a */
.L_x_1955:
[----:B------:R-:W-:Y:S05]  /*18320*/  BSYNC B0 ;  /* 0x0000000000007941 */ /* 0x000fea0003800000 */
.L_x_1953:
[----:B------:R-:W-:-:S05]  /*18330*/  IMAD R21, R21, R92, RZ ;  /* 0x0000005c15157224 */ /* 0x000fca00078e02ff */
[----:B------:R-:W-:-:S07]  /*18340*/  VIMNMX R88, R88, R21, !PT ;  /* 0x0000001558587248 */ /* 0x000fce0007fe0100 */
.L_x_1952:
[----:B------:R-:W-:-:S04]  /*18350*/  VIADD R88, R88, 0x9f ;  /* 0x0000009f58587836 */ /* 0x000fc80000000000 */
[----:B------:R-:W-:-:S05]  /*18360*/  IMAD.HI R88, R88, 0x66666667, RZ ;  /* 0x6666666758587827 */ /* 0x000fca00078e02ff */
[----:B------:R-:W-:-:S04]  /*18370*/  SHF.R.U32.HI R21, RZ, 0x1f, R88 ;  /* 0x0000001fff157819 */ /* 0x000fc80000011658 */
[----:B------:R-:W-:-:S04]  /*18380*/  LEA.HI.SX32 R88, R88, R21, 0x1a ;  /* 0x0000001558587211 */ /* 0x000fc800078fd2ff */
[----:B------:R-:W-:-:S04]  /*18390*/  VIMNMX R21, R211, R88, !PT ;  /* 0x00000058d3157248 */ /* 0x000fc80007fe0100 */
[----:B------:R-:W-:-:S13]  /*183a0*/  ISETP.GE.AND P1, PT, R12, R21, PT ;  /* 0x000000150c00720c */ /* 0x000fda0003f26270 */
[----:B------:R-:W-:Y:S05]  /*183b0*/  @!P1 BRA `(.L_x_1956) ;  /* 0x0000002c007c9947 */ /* 0x000fea0003800000 */
[----:B------:R-:W-:Y:S02]  /*183c0*/  IMAD.MOV.U32 R216, RZ, RZ, R0 ;  /* 0x000000ffffd87224 */ /* 0x000fe400078e0000 */
[----:B------:R-:W-:Y:S02]  /*183d0*/  IMAD.MOV.U32 R217, RZ, RZ, R3 ;  /* 0x000000ffffd97224 */ /* 0x000fe400078e0003 */
[----:B------:R-:W-:Y:S02]  /*183e0*/  IMAD.MOV.U32 R222, RZ, RZ, R196 ;  /* 0x000000ffffde7224 */ /* 0x000fe400078e00c4 */
[----:B------:R-:W-:-:S07]  /*183f0*/  IMAD.MOV.U32 R218, RZ, RZ, R194 ;  /* 0x000000ffffda7224 */ /* 0x000fce00078e00c2 */
.L_x_1968:
        /* <DEDUP_REMOVED lines=8> */
.L_x_1958:
[----:B------:R-:W-:Y:S01]  /*18480*/  VIADD R0, R218, 0x1 ;  /* 0x00000001da007836 */ /* 0x000fe20000000000 */
[----:B------:R-:W-:-:S04]  /*18490*/  SHF.L.U32 R3, R196, 0x1f, RZ ;  /* 0x0000001fc4037819 */ /* 0x000fc800000006ff */
[----:B------:R-:W-:-:S04]  /*184a0*/  ISETP.NE.AND P2, PT, R0, 0x2, PT ;  /* 0x000000020000780c */ /* 0x000fc80003f45270 */
[----:B------:R-:W-:-:S05]  /*184b0*/  SEL R0, R0, RZ, P2 ;  /* 0x000000ff00007207 */ /* 0x000fca0001000000 */
[----:B------:R-:W-:-:S04]  /*184c0*/  IMAD R0, R0, 0x8, R17 ;  /* 0x0000000800007824 */ /* 0x000fc800078e0211 */
[----:B------:R0:W1:Y:S01]  /*184d0*/  SYNCS.PHASECHK.TRANS64.TRYWAIT P2, [R0+URZ+0x22830], R3 ;  /* 0x02283003000075a7 */ /* 0x000062000804017f */
[----:B------:R-:W-:Y:S05]  /*184e0*/  @!P0 BRA `(.L_x_1959) ;  /* 0x0000000000048947 */ /* 0x000fea0003800000 */
[----:B------:R-:W-:Y:S01]  /*184f0*/  BPT.TRAP 0x1 ;  /* 0x000000040000795c */ /* 0x000fe20000300000 */
.L_x_1959:
[----:B------:R-:W-:Y:S04]  /*18500*/  BSSY B0, `(.L_x_1957) ;  /* 0x0000004000007945 */ /* 0x000fe80003800000 */
[----:B-1----:R-:W-:Y:S05]  /*18510*/  @P2 BRA `(.L_x_1960) ;  /* 0x0000000000082947 */ /* 0x002fea0003800000 */
[----:B------:R-:W1:Y:S02]  /*18520*/  SYNCS.PHASECHK.TRANS64.TRYWAIT P2, [R0+URZ+0x22830], R3 ;  /* 0x02283003000075a7 */ /* 0x000e64000804017f */
[----:B-1----:R-:W-:Y:S05]  /*18530*/  @!P2 BRA `(.L_x_1961) ;  /* 0x000001440090a947 */ /* 0x002fea0003800000 */
.L_x_1960:
[----:B------:R-:W-:Y:S05]  /*18540*/  BSYNC B0 ;  /* 0x0000000000007941 */ /* 0x000fea0003800000 */
.L_x_1957:
[----:B01----:R-:W0:Y:S01]  /*18550*/  S2R R3, SR_TID.X ;  /* 0x0000000000037919 */ /* 0x003e220000002100 */
[----:B------:R-:W-:Y:S01]  /*18560*/  VIADD R194, R218, 0x1 ;  /* 0x00000001dac27836 */ /* 0x000fe20000000000 */
[----:B------:R-:W-:Y:S05]  /*18570*/  WARPSYNC.ALL ;  /* 0x0000000000007948 */ /* 0x000fea0003800000 */
[----:B------:R-:W-:Y:S01]  /*18580*/  ISETP.NE.AND P2, PT, R194, 0x2, PT ;  /* 0x00000002c200780c */ /* 0x000fe20003f45270 */
[----:B------:R-:W-:Y:S01]  /*18590*/  IMAD.MOV.U32 R91, RZ, RZ, 0x40000040 ;  /* 0x40000040ff5b7424 */ /* 0x000fe200078e00ff */
[----:B------:R-:W-:Y:S01]  /*185a0*/  R2UR UR28, R10 ;  /* 0x000000000a1c72ca */ /* 0x000fe200000e0000 */
        /* <DEDUP_REMOVED lines=18> */
[C---:B------:R-:W-:Y:S01]  /*186d0*/  VIADD R88, R90.reuse, 0x2 ;  /* 0x000000025a587836 */ /* 0x040fe20000000000 */
[----:B------:R-:W-:Y:S01]  /*186e0*/  R2UR UR39, R89 ;  /* 0x00000000592772ca */ /* 0x000fe200000e0000 */
[----:B------:R-:W-:Y:S01]  /*186f0*/  VIADD R96, R90, 0x4 ;  /* 0x000000045a607836 */ /* 0x000fe20000000000 */
[----:B------:R-:W-:Y:S01]  /*18700*/  R2UR UR36, R10 ;  /* 0x000000000a2472ca */ /* 0x000fe200000e0000 */
[----:B------:R-:W-:Y:S01]  /*18710*/  IMAD.MOV.U32 R91, RZ, RZ, 0x40000040 ;  /* 0x40000040ff5b7424 */ /* 0x000fe200078e00ff */
[----:B0-----:R-:W-:-:S02]  /*18720*/  SHF.R.U32.HI R3, RZ, 0x7, R3 ;  /* 0x00000007ff037819 */ /* 0x001fc40000011603 */
[----:B------:R-:W-:Y:S02]  /*18730*/  R2UR UR37, R11 ;  /* 0x000000000b2572ca */ /* 0x000fe400000e0000 */
[----:B------:R-:W-:Y:S01]  /*18740*/  R2UR UR8, R92 ;  /* 0x000000005c0872ca */ /* 0x000fe200000e0000 */
[----:B------:R-:W-:Y:S01]  /*18750*/  VIADD R3, R3, 0x8 ;  /* 0x0000000803037836 */ /* 0x000fe20000000000 */
[----:B------:R-:W-:Y:S01]  /*18760*/  R2UR UR51, R93 ;  /* 0x000000005d3372ca */ /* 0x000fe200000e0000 */
[----:B------:R-:W-:Y:S01]  /*18770*/  VIADD R92, R90, 0x202 ;  /* 0x000002025a5c7836 */ /* 0x000fe20000000000 */
[----:B------:R-:W-:Y:S01]  /*18780*/  R2UR UR6, R94 ;  /* 0x000000005e0672ca */ /* 0x000fe200000e0000 */
[----:B------:R-:W-:Y:S01]  /*18790*/  VIADD R94, R90, 0x102 ;  /* 0x000001025a5e7836 */ /* 0x000fe20000000000 */
[----:B------:R0:W-:Y:S01]  /*187a0*/  BAR.SYNC.DEFER_BLOCKING R3, 0x100 ;  /* 0x000400030000751d */ /* 0x0001e20000010000 */
[----:B------:R-:W-:Y:S02]  /*187b0*/  R2UR UR7, R95 ;  /* 0x000000005f0772ca */ /* 0x000fe400000e0000 */
[----:B------:R-:W-:Y:S01]  /*187c0*/  R2UR UR50, R92 ;  /* 0x000000005c3272ca */ /* 0x000fe200000e0000 */
[----:B------:R-:W-:Y:S01]  /*187d0*/  VIADD R92, R90, 0x402 ;  /* 0x000004025a5c7836 */ /* 0x000fe20000000000 */
[----:B------:R-:W-:-:S02]  /*187e0*/  R2UR UR48, R10 ;  /* 0x000000000a3072ca */ /* 0x000fc400000e0000 */
[----:B------:R-:W-:Y:S02]  /*187f0*/  R2UR UR49, R11 ;  /* 0x000000000b3172ca */ /* 0x000fe400000e0000 */
[----:B------:R-:W-:Y:S02]  /*18800*/  R2UR UR46, R94 ;  /* 0x000000005e2e72ca */ /* 0x000fe400000e0000 */
[----:B------:R-:W-:Y:S02]  /*18810*/  R2UR UR47, R95 ;  /* 0x000000005f2f72ca */ /* 0x000fe400000e0000 */
[----:B------:R-:W-:Y:S01]  /*18820*/  MOV R94, UR51 ;  /* 0x00000033005e7c02 */ /* 0x000fe20008000f00 */
[----:B------:R-:W-:Y:S01]  /*18830*/  UMOV UR51, UR7 ;  /* 0x0000000700337c82 */ /* 0x000fe20008000000 */
[----:B------:R-:W-:Y:S01]  /*18840*/  R2UR UR4, R88 ;  /* 0x00000000580472ca */ /* 0x000fe200000e0000 */
[----:B------:R-:W-:Y:S01]  /*18850*/  VIADD R88, R90, 0x302 ;  /* 0x000003025a587836 */ /* 0x000fe20000000000 */
[----:B------:R-:W-:Y:S01]  /*18860*/  MOV R95, UR50 ;  /* 0x00000032005f7c02 */ /* 0x000fe20008000f00 */
[----:B------:R-:W-:Y:S01]  /*18870*/  UMOV UR50, UR6 ;  /* 0x0000000600327c82 */ /* 0x000fe20008000000 */
[----:B------:R-:W-:Y:S01]  /*18880*/  R2UR UR58, R92 ;  /* 0x000000005c3a72ca */ /* 0x000fe200000e0000 */
[----:B------:R-:W-:Y:S01]  /*18890*/  VIADD R92, R90, 0x204 ;  /* 0x000002045a5c7836 */ /* 0x000fe20000000000 */
[----:B------:R-:W-:Y:S01]  /*188a0*/  R2UR UR54, R88 ;  /* 0x00000000583672ca */ /* 0x000fe200000e0000 */
[----:B------:R-:W-:Y:S01]  /*188b0*/  VIADD R88, R90, 0x104 ;  /* 0x000001045a587836 */ /* 0x000fe20000000000 */
[----:B------:R-:W-:Y:S01]  /*188c0*/  R2UR UR9, R93 ;  /* 0x000000005d0972ca */ /* 0x000fe200000e0000 */
[----:B------:R-:W-:Y:S01]  /*188d0*/  WARPGROUP.ARRIVE ;  /* 0x00000000000079c5 */ /* 0x000fe20000000000 */
[----:B------:R-:W-:Y:S01]  /*188e0*/  R2UR UR14, R92 ;  /* 0x000000005c0e72ca */ /* 0x000fe200000e0000 */
[----:B------:R-:W-:Y:S01]  /*188f0*/  VIADD R92, R90, 0x404 ;  /* 0x000004045a5c7836 */ /* 0x000fe20000000000 */
[----:B------:R-:W-:Y:S01]  /*18900*/  R2UR UR10, R88 ;  /* 0x00000000580a72ca */ /* 0x000fe200000e0000 */
[----:B------:R-:W-:Y:S01]  /*18910*/  VIADD R88, R90, 0x304 ;  /* 0x000003045a587836 */ /* 0x000fe20000000000 */
[----:B------:R-:W-:Y:S01]  /*18920*/  R2UR UR6, R96 ;  /* 0x00000000600672ca */ /* 0x000fe200000e0000 */
[----:B------:R-:W-:Y:S01]  /*18930*/  QGMMA.64x32x32.F32.E4M3.E4M3 R152, gdesc[UR28], RZ, !UPT, gsb0 ;  /* 0x006000001c9879f3 */ /* 0x000fe2000c0008ff */
[----:B------:R-:W-:Y:S01]  /*18940*/  R2UR UR22, R92 ;  /* 0x000000005c1672ca */ /* 0x000fe200000e0000 */
[----:B------:R-:W-:Y:S01]  /*18950*/  VIADD R96, R90, 0x6 ;  /* 0x000000065a607836 */ /* 0x000fe20000000000 */
[----:B------:R-:W-:Y:S01]  /*18960*/  R2UR UR18, R88 ;  /* 0x00000000581272ca */ /* 0x000fe200000e0000 */
[C---:B------:R-:W-:Y:S01]  /*18970*/  VIADD R88, R90.reuse, 0x106 ;  /* 0x000001065a587836 */ /* 0x040fe20000000000 */
[C---:B------:R-:W-:Y:S01]  /*18980*/  R2UR UR5, R89.reuse ;  /* 0x00000000590572ca */ /* 0x040fe200000e0000 */
[----:B------:R-:W-:Y:S01]  /*18990*/  VIADD R92, R90, 0x206 ;  /* 0x000002065a5c7836 */ /* 0x000fe20000000000 */
[----:B------:R-:W-:-:S02]  /*189a0*/  R2UR UR55, R89 ;  /* 0x00000000593772ca */ /* 0x000fc400000e0000 */
[----:B------:R-:W-:Y:S01]  /*189b0*/  R2UR UR30, R88 ;  /* 0x00000000581e72ca */ /* 0x000fe200000e0000 */
[C---:B------:R-:W-:Y:S01]  /*189c0*/  VIADD R88, R90.reuse, 0x306 ;  /* 0x000003065a587836 */ /* 0x040fe20000000000 */
[----:B------:R-:W-:Y:S01]  /*189d0*/  R2UR UR59, R93 ;  /* 0x000000005d3b72ca */ /* 0x000fe200000e0000 */
[----:B------:R-:W-:Y:S01]  /*189e0*/  VIADD R90, R90, 0x406 ;  /* 0x000004065a5a7836 */ /* 0x000fe20000000000 */
[----:B------:R-:W-:Y:S02]  /*189f0*/  R2UR UR11, R89 ;  /* 0x00000000590b72ca */ /* 0x000fe400000e0000 */
[----:B------:R-:W-:Y:S02]  /*18a00*/  R2UR UR15, R93 ;  /* 0x000000005d0f72ca */ /* 0x000fe400000e0000 */
[----:B------:R-:W-:Y:S02]  /*18a10*/  R2UR UR19, R89 ;  /* 0x00000000591372ca */ /* 0x000fe400000e0000 */
[----:B------:R-:W-:Y:S01]  /*18a20*/  R2UR UR23, R93 ;  /* 0x000000005d1772ca */ /* 0x000fe200000e0000 */
[----:B------:R-:W-:Y:S01]  /*18a30*/  IMAD.MOV.U32 R93, RZ, RZ, 0x40000040 ;  /* 0x40000040ff5d7424 */ /* 0x000fe200078e00ff */
[----:B------:R-:W-:-:S02]  /*18a40*/  R2UR UR44, R10 ;  /* 0x000000000a2c72ca */ /* 0x000fc400000e0000 */
[----:B------:R-:W-:Y:S02]  /*18a50*/  R2UR UR45, R11 ;  /* 0x000000000b2d72ca */ /* 0x000fe400000e0000 */
[----:B------:R-:W-:Y:S01]  /*18a60*/  R2UR UR31, R89 ;  /* 0x00000000591f72ca */ /* 0x000fe200000e0000 */
[----:B------:R-:W-:Y:S01]  /*18a70*/  IMAD.MOV.U32 R89, RZ, RZ, 0x40000040 ;  /* 0x40000040ff597424 */ /* 0x000fe200078e00ff */
[C---:B------:R-:W-:Y:S02]  /*18a80*/  R2UR UR7, R97.reuse ;  /* 0x00000000610772ca */ /* 0x040fe400000e0000 */
[----:B------:R-:W-:Y:S02]  /*18a90*/  R2UR UR26, R96 ;  /* 0x00000000601a72ca */ /* 0x000fe400000e0000 */
[----:B------:R-:W-:Y:S02]  /*18aa0*/  R2UR UR27, R97 ;  /* 0x00000000611b72ca */ /* 0x000fe400000e0000 */
[----:B------:R-:W-:-:S02]  /*18ab0*/  R2UR UR42, R90 ;  /* 0x000000005a2a72ca */ /* 0x000fc400000e0000 */
[----:B------:R-:W-:Y:S02]  /*18ac0*/  R2UR UR43, R91 ;  /* 0x000000005b2b72ca */ /* 0x000fe400000e0000 */
[----:B------:R-:W-:Y:S01]  /*18ad0*/  MOV R221, UR47 ;  /* 0x0000002f00dd7c02 */ /* 0x000fe20008000f00 */
[----:B------:R-:W-:Y:S01]  /*18ae0*/  UMOV UR47, UR9 ;  /* 0x00000009002f7c82 */ /* 0x000fe20008000000 */
[----:B------:R-:W-:Y:S01]  /*18af0*/  MOV R205, UR46 ;  /* 0x0000002e00cd7c02 */ /* 0x000fe20008000f00 */
[----:B------:R-:W-:Y:S01]  /*18b00*/  UMOV UR46, UR8 ;  /* 0x00000008002e7c82 */ /* 0x000fe20008000000 */
[----:B0-----:R-:W-:Y:S01]  /*18b10*/  MOV R3, UR7 ;  /* 0x0000000700037c02 */ /* 0x001fe20008000f00 */
        /* <DEDUP_REMOVED lines=19> */
[C---:B------:R-:W-:Y:S02]  /*18c50*/  R2UR UR17, R7.reuse ;  /* 0x00000000071172ca */ /* 0x040fe400000e0000 */
[----:B------:R-:W-:Y:S02]  /*18c60*/  R2UR UR20, R6 ;  /* 0x00000000061472ca */ /* 0x000fe400000e0000 */
[----:B------:R-:W-:Y:S02]  /*18c70*/  R2UR UR21, R7 ;  /* 0x00000000071572ca */ /* 0x000fe400000e0000 */
[----:B------:R-:W-:Y:S02]  /*18c80*/  R2UR UR24, R4 ;  /* 0x00000000041872ca */ /* 0x000fe400000e0000 */
[----:B------:R-:W-:-:S02]  /*18c90*/  R2UR UR25, R5 ;  /* 0x00000000051972ca */ /* 0x000fc400000e0000 */
        /* <DEDUP_REMOVED lines=80> */
.L_x_1963:
[----:B------:R-:W-:Y:S01]  /*191a0*/  SHF.L.U32 R0, R222, 0x1f, RZ ;  /* 0x0000001fde007819 */ /* 0x000fe200000006ff */
[----:B------:R-:W-:-:S04]  /*191b0*/  IMAD R3, R218, 0x8, R17 ;  /* 0x00000008da037824 */ /* 0x000fc800078e0211 */
[----:B------:R0:W1:Y:S01]  /*191c0*/  SYNCS.PHASECHK.TRANS64.TRYWAIT P1, [R3+URZ+0x22850], R0 ;  /* 0x02285000030075a7 */ /* 0x000062000802017f */
[----:B------:R-:W-:Y:S05]  /*191d0*/  @!P0 BRA `(.L_x_1964) ;  /* 0x0000000000048947 */ /* 0x000fea0003800000 */
[----:B------:R-:W-:Y:S01]  /*191e0*/  BPT.TRAP 0x1 ;  /* 0x000000040000795c */ /* 0x000fe20000300000 */
.L_x_1964:
[----:B-1----:R-:W-:Y:S05]  /*191f0*/  @P1 BRA `(.L_x_1962) ;  /* 0x0000000000081947 */ /* 0x002fea0003800000 */
[----:B------:R-:W1:Y:S02]  /*19200*/  SYNCS.PHASECHK.TRANS64.TRYWAIT P1, [R3+URZ+0x22850], R0 ;  /* 0x02285000030075a7 */ /* 0x000e64000802017f */
[----:B-1----:R-:W-:Y:S05]  /*19210*/  @!P1 BRA `(.L_x_1965) ;  /* 0x00000138006c9947 */ /* 0x002fea0003800000 */
.L_x_1962:
        /* <DEDUP_REMOVED lines=13> */
[----:B0-----:R-:W-:-:S04]  /*192f0*/  SHF.R.U32.HI R221, RZ, 0x7, R221 ;  /* 0x00000007ffdd7819 */ /* 0x001fc800000116dd */
[----:B------:R-:W-:Y:S01]  /*19300*/  IADD3 R3, -R221, 0xb, RZ ;  /* 0x0000000bdd037810 */ /* 0x000fe20007ffe1ff */
        /* <DEDUP_REMOVED lines=28> */
[----:B------:R0:W-:Y:S06]  /*194d0*/  BAR.ARV R3, 0x100 ;  /* 0x000400030000751d */ /* 0x0001ec0000002000 */
[----:B------:R-:W-:Y:S05]  /*194e0*/  @!P0 BRA `(.L_x_1966) ;  /* 0x0000000000048947 */ /* 0x000fea0003800000 */
[----:B------:R-:W-:Y:S01]  /*194f0*/  BPT.TRAP 0x1 ;  /* 0x000000040000795c */ /* 0x000fe20000300000 */
.L_x_1966:
[----:B------:R-:W-:-:S04]  /*19500*/  FMNMX.FTZ R0, R152, R217, !PT ;  /* 0x000000d998007209 */ /* 0x000fc80007810000 */
[----:B0-----:R-:W-:Y:S02]  /*19510*/  FMNMX.FTZ R3, R153, R0, !PT ;  /* 0x0000000099037209 */ /* 0x001fe40007810000 */
[----:B------:R-:W-:-:S04]  /*19520*/  FMNMX.FTZ R0, R154, R216, !PT ;  /* 0x000000d89a007209 */ /* 0x000fc80007810000 */
        /* <DEDUP_REMOVED lines=85> */
[----:B------:R-:W-:-:S04]  /*19a80*/  FADD.FTZ R171, -R3, R217 ;  /* 0x000000d903ab7221 */ /* 0x000fc80000010100 */
[----:B------:R-:W-:Y:S01]  /*19a90*/  FMUL.FTZ R168, R2, R171 ;  /* 0x000000ab02a87220 */ /* 0x000fe20000410000 */
[----:B------:R-:W-:-:S04]  /*19aa0*/  FADD.FTZ R171, -R0, R216 ;  /* 0x000000d800ab7221 */ /* 0x000fc80000010100 */
[C---:B------:R-:W-:Y:S01]  /*19ab0*/  FMUL.FTZ R169, R2.reuse, R171 ;  /* 0x000000ab02a97220 */ /* 0x040fe20000410000 */
[----:B------:R-:W-:-:S01]  /*19ac0*/  FFMA.FTZ R171, R2, R3, -8 ;  /* 0xc100000002ab7423 */ /* 0x000fc20000010003 */
[----:B------:R-:W-:Y:S03]  /*19ad0*/  MUFU.EX2 R168, R168 ;  /* 0x000000a800a87308 */ /* 0x000fe60000000800 */
[----:B------:R-:W-:-:S01]  /*19ae0*/  FFMA.FTZ R170, R2, R152, -R171 ;  /* 0x0000009802aa7223 */ /* 0x000fc200000108ab */
[C-C-:B------:R-:W-:Y:S01]  /*19af0*/  FFMA.FTZ R152, R2.reuse, R153, -R171.reuse ;  /* 0x0000009902987223 */ /* 0x140fe200000108ab */
[----:B------:R-:W-:-:S01]  /*19b00*/  FFMA.FTZ R153, R2, R156, -R171 ;  /* 0x0000009c02997223 */ /* 0x000fc200000108ab */
[C-C-:B------:R-:W-:Y:S01]  /*19b10*/  FFMA.FTZ R156, R2.reuse, R157, -R171.reuse ;  /* 0x0000009d029c7223 */ /* 0x140fe200000108ab */
[----:B------:R-:W-:-:S01]  /*19b20*/  FFMA.FTZ R157, R2, R160, -R171 ;  /* 0x000000a0029d7223 */ /* 0x000fc200000108ab */
[C-C-:B------:R-:W-:Y:S01]  /*19b30*/  FFMA.FTZ R160, R2.reuse, R161, -R171.reuse ;  /* 0x000000a102a07223 */ /* 0x140fe200000108ab */
[----:B------:R-:W-:-:S01]  /*19b40*/  FFMA.FTZ R161, R2, R164, -R171 ;  /* 0x000000a402a17223 */ /* 0x000fc200000108ab */
[C---:B------:R-:W-:Y:S01]  /*19b50*/  FFMA.FTZ R164, R2.reuse, R165, -R171 ;  /* 0x000000a502a47223 */ /* 0x040fe200000108ab */
[----:B------:R-:W-:-:S01]  /*19b60*/  FFMA.FTZ R165, R2, R0, -8 ;  /* 0xc100000002a57423 */ /* 0x000fc20000010000 */
[----:B------:R0:W1:Y:S01]  /*19b70*/  MUFU.EX2 R173, R170 ;  /* 0x000000aa00ad7308 */ /* 0x0000620000000800 */
[----:B------:R-:W-:-:S01]  /*19b80*/  FFMA.FTZ R136, R2, R136, -R171 ;  /* 0x0000008802887223 */ /* 0x000fc200000108ab */
[C---:B------:R-:W-:Y:S01]  /*19b90*/  FFMA.FTZ R137, R2.reuse, R137, -R171 ;  /* 0x0000008902897223 */ /* 0x040fe200000108ab */
[----:B------:R-:W-:-:S01]  /*19ba0*/  FFMA.FTZ R154, R2, R154, -R165 ;  /* 0x0000009a029a7223 */ /* 0x000fc200000108a5 */
[C-C-:B------:R-:W-:Y:S01]  /*19bb0*/  FFMA.FTZ R155, R2.reuse, R155, -R165.reuse ;  /* 0x0000009b029b7223 */ /* 0x140fe200000108a5 */
[----:B------:R-:W-:-:S01]  /*19bc0*/  FFMA.FTZ R158, R2, R158, -R165 ;  /* 0x0000009e029e7223 */ /* 0x000fc200000108a5 */
[C-C-:B------:R-:W-:Y:S01]  /*19bd0*/  FFMA.FTZ R159, R2.reuse, R159, -R165.reuse ;  /* 0x0000009f029f7223 */ /* 0x140fe200000108a5 */
[----:B------:R-:W-:-:S01]  /*19be0*/  FFMA.FTZ R162, R2, R162, -R165 ;  /* 0x000000a202a27223 */ /* 0x000fc200000108a5 */
[----:B------:R-:W-:Y:S01]  /*19bf0*/  MUFU.EX2 R169, R169 ;  /* 0x000000a900a97308 */ /* 0x000fe20000000800 */
[----:B0-----:R-:W-:-:S02]  /*19c00*/  IMAD R170, R194, 0x8, R17 ;  /* 0x00000008c2aa7824 */ /* 0x001fc400078e0211 */
[C-C-:B------:R-:W-:Y:S01]  /*19c10*/  FFMA.FTZ R163, R2.reuse, R163, -R165.reuse ;  /* 0x000000a302a37223 */ /* 0x140fe200000108a5 */
[----:B------:R-:W-:-:S01]  /*19c20*/  FFMA.FTZ R166, R2, R166, -R165 ;  /* 0x000000a602a67223 */ /* 0x000fc200000108a5 */
[--C-:B------:R-:W-:Y:S01]  /*19c30*/  FFMA.FTZ R167, R2, R167, -R165.reuse ;  /* 0x000000a702a77223 */ /* 0x100fe200000108a5 */
[----:B------:R-:W-:Y:S02]  /*19c40*/  VIADD R170, R170, 0x22840 ;  /* 0x00022840aaaa7836 */ /* 0x000fe40000000000 */
[C-C-:B------:R-:W-:Y:S01]  /*19c50*/  FFMA.FTZ R138, R2.reuse, R138, -R165.reuse ;  /* 0x0000008a028a7223 */ /* 0x140fe200000108a5 */
[----:B------:R-:W-:-:S01]  /*19c60*/  FFMA.FTZ R139, R2, R139, -R165 ;  /* 0x0000008b028b7223 */ /* 0x000fc200000108a5 */
[----:B------:R-:W0:Y:S01]  /*19c70*/  MUFU.EX2 R154, R154 ;  /* 0x0000009a009a7308 */ /* 0x000e220000000800 */
[----:B-1----:R-:W-:-:S01]  /*19c80*/  FFMA.FTZ R15, R168, R15, R173 ;  /* 0x0000000fa80f7223 */ /* 0x002fc200000100ad */
[----:B------:R-:W-:Y:S01]  /*19c90*/  PRMT R170, R229, 0x654, R170 ;  /* 0x00000654e5aa7816 */ /* 0x000fe200000000aa */
[----:B------:R-:W-:-:S01]  /*19ca0*/  FFMA.FTZ R142, R2, R142, -R165 ;  /* 0x0000008e028e7223 */ /* 0x000fc200000108a5 */
[C-C-:B------:R-:W-:Y:S01]  /*19cb0*/  FFMA.FTZ R143, R2.reuse, R143, -R165.reuse ;  /* 0x0000008f028f7223 */ /* 0x140fe200000108a5 */
[----:B------:R-:W-:-:S01]  /*19cc0*/  FFMA.FTZ R146, R2, R146, -R165 ;  /* 0x0000009202927223 */ /* 0x000fc200000108a5 */
[----:B------:R1:W-:Y:S01]  /*19cd0*/  SYNCS.ARRIVE.TRANS64.RED.A1T0 RZ, [R170+URZ], RZ ;  /* 0x000000ffaaff79a7 */ /* 0x0003e2000810043f */
[----:B------:R-:W-:-:S01]  /*19ce0*/  FFMA.FTZ R147, R2, R147, -R165 ;  /* 0x0000009302937223 */ /* 0x000fc200000108a5 */
[----:B------:R-:W2:Y:S01]  /*19cf0*/  MUFU.EX2 R152, R152 ;  /* 0x0000009800987308 */ /* 0x000ea20000000800 */
[----:B------:R-:W-:-:S01]  /*19d00*/  FFMA.FTZ R150, R2, R150, -R165 ;  /* 0x0000009602967223 */ /* 0x000fc200000108a5 */
[C-C-:B------:R-:W-:Y:S01]  /*19d10*/  FFMA.FTZ R151, R2.reuse, R151, -R165.reuse ;  /* 0x0000009702977223 */ /* 0x140fe200000108a5 */
[----:B------:R-:W-:-:S01]  /*19d20*/  FFMA.FTZ R122, R2, R122, -R165 ;  /* 0x0000007a027a7223 */ /* 0x000fc200000108a5 */
[C-C-:B------:R-:W-:Y:S01]  /*19d30*/  FFMA.FTZ R123, R2.reuse, R123, -R165.reuse ;  /* 0x0000007b027b7223 */ /* 0x140fe200000108a5 */
[----:B------:R-:W-:-:S01]  /*19d40*/  FFMA.FTZ R126, R2, R126, -R165 ;  /* 0x0000007e027e7223 */ /* 0x000fc200000108a5 */
[C-C-:B-1----:R-:W-:Y:S01]  /*19d50*/  FFMA.FTZ R170, R2.reuse, R130, -R165.reuse ;  /* 0x0000008202aa7223 */ /* 0x142fe200000108a5 */
        /* <DEDUP_REMOVED lines=23> */
[C---:B------:R-:W-:Y:S01]  /*19ed0*/  FFMA.FTZ R103, R2.reuse, R103, -R165 ;  /* 0x0000006702677223 */ /* 0x040fe200000108a5 */
        /* <DEDUP_REMOVED lines=34> */
[----:B------:R-:W-:-:S07]  /*1a100*/  FFMA.FTZ R101, R2, R101, -R171 ;  /* 0x0000006502657223 */ /* 0x000fce00000108ab */
[----:B------:R2:W-:Y:S08]  /*1a110*/  MUFU.EX2 R114, R170 ;  /* 0x000000aa00727308 */ /* 0x0005f00000000800 */
[----:B------:R-:W5:Y:S01]  /*1a120*/  MUFU.EX2 R163, R163 ;  /* 0x000000a300a37308 */ /* 0x000f620000000800 */
[----:B--2---:R-:W-:-:S01]  /*1a130*/  FADD.FTZ R170, R152, R15 ;  /* 0x0000000f98aa7221 */ /* 0x004fc20000010000 */
[----:B-1----:R-:W-:-:S03]  /*1a140*/  FADD.FTZ R15, R155, R14 ;  /* 0x0000000e9b0f7221 */ /* 0x002fc60000010000 */
[----:B0-----:R-:W-:Y:S01]  /*1a150*/  FADD.FTZ R165, R153, R170 ;  /* 0x000000aa99a57221 */ /* 0x001fe20000010000 */
[----:B---3--:R-:W-:-:S02]  /*1a160*/  FADD.FTZ R14, R158, R15 ;  /* 0x0000000f9e0e7221 */ /* 0x008fc40000010000 */
[----:B------:R-:W0:Y:S01]  /*1a170*/  MUFU.EX2 R161, R161 ;  /* 0x000000a100a17308 */ /* 0x000e220000000800 */
[----:B----4-:R-:W-:-:S01]  /*1a180*/  FADD.FTZ R170, R156, R165 ;  /* 0x000000a59caa7221 */ /* 0x010fc20000010000 */
[----:B-----5:R-:W-:-:S03]  /*1a190*/  FADD.FTZ R15, R159, R14 ;  /* 0x0000000e9f0f7221 */ /* 0x020fc60000010000 */
[----:B------:R-:W-:Y:S01]  /*1a1a0*/  FADD.FTZ R165, R157, R170 ;  /* 0x000000aa9da57221 */ /* 0x000fe20000010000 */
[----:B------:R-:W-:-:S02]  /*1a1b0*/  FADD.FTZ R14, R162, R15 ;  /* 0x0000000fa20e7221 */ /* 0x000fc40000010000 */
[----:B------:R-:W1:Y:S01]  /*1a1c0*/  MUFU.EX2 R166, R166 ;  /* 0x000000a600a67308 */ /* 0x000e620000000800 */
[----:B------:R-:W-:-:S01]  /*1a1d0*/  FADD.FTZ R170, R160, R165 ;  /* 0x000000a5a0aa7221 */ /* 0x000fc20000010000 */
[----:B------:R-:W-:-:S06]  /*1a1e0*/  FADD.FTZ R15, R163, R14 ;  /* 0x0000000ea30f7221 */ /* 0x000fcc0000010000 */
        /* <DEDUP_REMOVED lines=135> */
.L_x_1967:
[----:B------:R-:W-:Y:S01]  /*1aa60*/  F2FP.SATFINITE.E4M3.F32.PACK_AB_MERGE_C R93, R93, R92, RZ ;  /* 0x0000005c5d5d723e */ /* 0x000fe200048070ff */
[----:B------:R-:W-:Y:S01]  /*1aa70*/  IMAD R92, R218, 0x8, R17 ;  /* 0x00000008da5c7824 */ /* 0x000fe200078e0211 */
[----:B------:R-:W-:Y:S01]  /*1aa80*/  ISETP.GT.AND P1, PT, R12, R21, PT ;  /* 0x000000150c00720c */ /* 0x000fe20003f24270 */
[----:B------:R-:W-:Y:S01]  /*1aa90*/  FMUL.FTZ R24, R24, R168 ;  /* 0x000000a818187220 */ /* 0x000fe20000410000 */
[----:B------:R-:W-:Y:S01]  /*1aaa0*/  F2FP.SATFINITE.E4M3.F32.PACK_AB_MERGE_C R94, R95, R94, RZ ;  /* 0x0000005e5f5e723e */ /* 0x000fe200048070ff */
[----:B------:R-:W-:Y:S01]  /*1aab0*/  VIADD R92, R92, 0x22860 ;  /* 0x000228605c5c7836 */ /* 0x000fe20000000000 */
[----:B------:R-:W-:Y:S01]  /*1aac0*/  F2FP.SATFINITE.E4M3.F32.PACK_AB_MERGE_C R153, R156, R153, RZ ;  /* 0x000000999c99723e */ /* 0x000fe200048070ff */
[----:B------:R-:W-:Y:S01]  /*1aad0*/  FMUL.FTZ R25, R25, R168 ;  /* 0x000000a819197220 */ /* 0x000fe20000410000 */
[----:B------:R-:W-:Y:S01]  /*1aae0*/  F2FP.SATFINITE.E4M3.F32.PACK_AB_MERGE_C R93, R89, R88, R93 ;  /* 0x00000058595d723e */ /* 0x000fe2000480705d */
[-C--:B------:R-:W-:Y:S01]  /*1aaf0*/  FMUL.FTZ R28, R28, R168.reuse ;  /* 0x000000a81c1c7220 */ /* 0x080fe20000410000 */
[----:B------:R-:W-:Y:S01]  /*1ab00*/  PRMT R92, R229, 0x654, R92 ;  /* 0x00000654e55c7816 */ /* 0x000fe2000000005c */
[----:B------:R-:W-:Y:S01]  /*1ab10*/  FMUL.FTZ R29, R29, R168 ;  /* 0x000000a81d1d7220 */ /* 0x000fe20000410000 */
[----:B------:R-:W-:Y:S01]  /*1ab20*/  F2FP.SATFINITE.E4M3.F32.PACK_AB_MERGE_C R94, R91, R90, R94 ;  /* 0x0000005a5b5e723e */ /* 0x000fe2000480705e */
        /* <DEDUP_REMOVED lines=102> */
[----:B------:R-:W-:Y:S01]  /*1b190*/  F2FP.SATFINITE.E4M3.F32.PACK_AB_MERGE_C R171, R99, R98, R102 ;  /* 0x0000006263ab723e */ /* 0x000fe20004807066 */
[----:B0-----:R-:W-:Y:S06]  /*1b1a0*/  @P1 BRA `(.L_x_1968) ;  /* 0xffffffd000941947 */ /* 0x001fec000383ffff */
.L_x_1956:
[----:B------:R-:W-:-:S13]  /*1b1b0*/  ISETP.GE.AND P1, PT, R12, R211, PT ;  /* 0x000000d30c00720c */ /* 0x000fda0003f26270 */
[----:B------:R-:W-:Y:S05]  /*1b1c0*/  @!P1 BRA `(.L_x_1969) ;  /* 0x0000004800b89947 */ /* 0x000fea0003800000 */
[----:B------:R-:W-:Y:S02]  /*1b1d0*/  IMAD.MOV.U32 R21, RZ, RZ, R0 ;  /* 0x000000ffff157224 */ /* 0x000fe400078e0000 */
[----:B------:R-:W-:Y:S02]  /*1b1e0*/  IMAD.MOV.U32 R216, RZ, RZ, R3 ;  /* 0x000000ffffd87224 */ /* 0x000fe400078e0003 */
[----:B------:R-:W-:Y:S02]  /*1b1f0*/  IMAD.MOV.U32 R221, RZ, RZ, R196 ;  /* 0x000000ffffdd7224 */ /* 0x000fe400078e00c4 */
[----:B------:R-:W-:-:S07]  /*1b200*/  IMAD.MOV.U32 R217, RZ, RZ, R194 ;  /* 0x000000ffffd97224 */ /* 0x000fce00078e00c2 */
.L_x_1989:
        /* <DEDUP_REMOVED lines=8> */
.L_x_1971:
        /* <DEDUP_REMOVED lines=8> */
.L_x_1972:
[----:B------:R-:W-:Y:S04]  /*1b310*/  BSSY B0, `(.L_x_1970) ;  /* 0x0000004000007945 */ /* 0x000fe80003800000 */
[----:B-1----:R-:W-:Y:S05]  /*1b320*/  @P2 BRA `(.L_x_1973) ;  /* 0x0000000000082947 */ /* 0x002fea0003800000 */
[----:B------:R-:W1:Y:S02]  /*1b330*/  SYNCS.PHASECHK.TRANS64.TRYWAIT P2, [R0+URZ+0x22830], R3 ;  /* 0x02283003000075a7 */ /* 0x000e64000804017f */
[----:B-1----:R-:W-:Y:S05]  /*1b340*/  @!P2 BRA `(.L_x_1974) ;  /* 0x000001180034a947 */ /* 0x002fea0003800000 */
.L_x_1973:
[----:B------:R-:W-:Y:S05]  /*1b350*/  BSYNC B0 ;  /* 0x0000000000007941 */ /* 0x000fea0003800000 */
.L_x_1970:
        /* <DEDUP_REMOVED lines=197> */
.L_x_1976:
[----:B------:R-:W-:Y:S01]  /*1bfb0*/  SHF.L.U32 R0, R221, 0x1f, RZ ;  /* 0x0000001fdd007819 */ /* 0x000fe200000006ff */
[----:B------:R-:W-:-:S04]  /*1bfc0*/  IMAD R3, R217, 0x8, R17 ;  /* 0x00000008d9037824 */ /* 0x000fc800078e0211 */
[----:B------:R0:W1:Y:S01]  /*1bfd0*/  SYNCS.PHASECHK.TRANS64.TRYWAIT P1, [R3+URZ+0x22850], R0 ;  /* 0x02285000030075a7 */ /* 0x000062000802017f */
[----:B------:R-:W-:Y:S05]  /*1bfe0*/  @!P0 BRA `(.L_x_1977) ;  /* 0x0000000000048947 */ /* 0x000fea0003800000 */
[----:B------:R-:W-:Y:S01]  /*1bff0*/  BPT.TRAP 0x1 ;  /* 0x000000040000795c */ /* 0x000fe20000300000 */
.L_x_1977:
[----:B-1----:R-:W-:Y:S05]  /*1c000*/  @P1 BRA `(.L_x_1975) ;  /* 0x0000000000081947 */ /* 0x002fea0003800000 */
[----:B------:R-:W1:Y:S02]  /*1c010*/  SYNCS.PHASECHK.TRANS64.TRYWAIT P1, [R3+URZ+0x22850], R0 ;  /* 0x02285000030075a7 */ /* 0x000e64000802017f */
[----:B-1----:R-:W-:Y:S05]  /*1c020*/  @!P1 BRA `(.L_x_1978) ;  /* 0x0000010c00109947 */ /* 0x002fea0003800000 */
.L_x_1975:
        /* <DEDUP_REMOVED lines=46> */
.L_x_1979:
[----:B------:R-:W1:Y:S01]  /*1c310*/  LDC R0, c[0x0][0x448] ;  /* 0x00011200ff007b82 */ /* 0x000e620000000800 */
[----:B0-----:R-:W-:Y:S01]  /*1c320*/  IMAD.IADD R3, R207, 0x1, R202 ;  /* 0x00000001cf037824 */ /* 0x001fe200078e02ca */
[----:B------:R-:W-:Y:S01]  /*1c330*/  ULDC UR4, c[0x0][0x9dc] ;  /* 0x0002770000047ab9 */ /* 0x000fe20000000800 */
[----:B------:R-:W-:Y:S01]  /*1c340*/  IMAD R170, R12, -0xa0, RZ ;  /* 0xffffff600caa7824 */ /* 0x000fe200078e02ff */
[----:B------:R-:W-:Y:S01]  /*1c350*/  ULOP3.LUT UR4, URZ, UR4, URZ, 0x33, !UPT ;  /* 0x000000043f047292 */ /* 0x000fe2000f8e333f */
[----:B------:R-:W-:-:S03]  /*1c360*/  ULDC UR5, c[0x0][0x9e0] ;  /* 0x0002780000057ab9 */ /* 0x000fc60000000800 */
[----:B------:R-:W0:Y:S01]  /*1c370*/  LDC R178, c[0x0][0x9e4] ;  /* 0x00027900ffb27b82 */ /* 0x000e220000000800 */
[----:B-1----:R-:W-:-:S13]  /*1c380*/  ISETP.NE.AND P1, PT, R0, 0x1, PT ;  /* 0x000000010000780c */ /* 0x002fda0003f25270 */
[----:B------:R-:W1:Y:S08]  /*1c390*/  @P1 LDC R0, c[0x0][0x44c] ;  /* 0x00011300ff001b82 */ /* 0x000e700000000800 */
[----:B------:R-:W2:Y:S01]  /*1c3a0*/  @P1 LDC R169, c[0x0][0x450] ;  /* 0x00011400ffa91b82 */ /* 0x000ea20000000800 */
[----:B-1----:R-:W-:-:S05]  /*1c3b0*/  @P1 IMAD.HI.U32 R0, R3, R0, RZ ;  /* 0x0000000003001227 */ /* 0x002fca00078e00ff */
[----:B--2---:R-:W-:Y:S01]  /*1c3c0*/  @P1 SHF.R.U32.HI R3, RZ, R169, R0 ;  /* 0x000000a9ff031219 */ /* 0x004fe20000011600 */
[----:B------:R-:W-:Y:S01]  /*1c3d0*/  VIADD R169, R170, 0x1 ;  /* 0x00000001aaa97836 */ /* 0x000fe20000000000 */
[----:B0-----:R-:W-:Y:S01]  /*1c3e0*/  ISETP.GE.AND P1, PT, R178, 0x1, PT ;  /* 0x00000001b200780c */ /* 0x001fe20003f26270 */
[----:B------:R-:W-:Y:S02]  /*1c3f0*/  IMAD R0, R194, 0x8, R17 ;  /* 0x00000008c2007824 */ /* 0x000fe400078e0211 */
[----:B------:R-:W0:Y:S01]  /*1c400*/  SHFL.IDX PT, R175, R3, RZ, 0x1c1f ;  /* 0x001c1fff03af7589 */ /* 0x000e2200000e0000 */
[----:B------:R-:W-:Y:S02]  /*1c410*/  IMAD R169, R206, -0x2, R169 ;  /* 0xfffffffecea97824 */ /* 0x000fe400078e02a9 */
[----:B------:R-:W-:-:S03]  /*1c420*/  VIADD R0, R0, 0x22840 ;  /* 0x0002284000007836 */ /* 0x000fc60000000000 */
[----:B------:R-:W-:Y:S02]  /*1c430*/  IADD3 R172, -R188, R169, R189 ;  /* 0x000000a9bcac7210 */ /* 0x000fe40007ffe1bd */
[----:B------:R-:W-:-:S03]  /*1c440*/  PRMT R0, R229, 0x654, R0 ;  /* 0x00000654e5007816 */ /* 0x000fc60000000000 */
[C---:B------:R-:W-:Y:S01]  /*1c450*/  VIADD R171, R172.reuse, UR5 ;  /* 0x00000005acab7c36 */ /* 0x040fe20008000000 */
[----:B------:R1:W-:Y:S01]  /*1c460*/  SYNCS.ARRIVE.TRANS64.RED.A1T0 RZ, [R0+URZ], RZ ;  /* 0x000000ff00ff79a7 */ /* 0x0003e2000810043f */
[----:B------:R-:W-:Y:S02]  /*1c470*/  VIADD R172, R172, UR4 ;  /* 0x00000004acac7c36 */ /* 0x000fe40008000000 */
[----:B-1----:R-:W-:Y:S02]  /*1c480*/  VIADD R0, R169, 0xffffffff ;  /* 0xffffffffa9007836 */ /* 0x002fe40000000000 */
[--C-:B0-----:R-:W-:Y:S02]  /*1c490*/  IMAD.IADD R173, R171, 0x1, R175.reuse ;  /* 0x00000001abad7824 */ /* 0x101fe400078e02af */
        /* <DEDUP_REMOVED lines=15> */
.L_x_1982:
[----:B------:R-:W-:Y:S02]  /*1c590*/  ULDC UR4, c[0x0][0x9e4] ;  /* 0x0002790000047ab9 */ /* 0x000fe40000000800 */
[----:B------:R-:W-:-:S05]  /*1c5a0*/  IMAD.U32 R176, RZ, RZ, UR4 ;  /* 0x00000004ffb07e24 */ /* 0x000fca000f8e00ff */
[----:B------:R-:W-:-:S13]  /*1c5b0*/  ISETP.NE.AND P1, PT, R176, 0x1, PT ;  /* 0x00000001b000780c */ /* 0x000fda0003f25270 */
[----:B------:R-:W0:Y:S02]  /*1c5c0*/  @P1 LDC.64 R168, c[0x0][0x9e8] ;  /* 0x00027a00ffa81b82 */ /* 0x000e240000000a00 */
[----:B0-----:R-:W-:-:S05]  /*1c5d0*/  @P1 IMAD.HI.U32 R168, R175, R168, RZ ;  /* 0x000000a8afa81227 */ /* 0x001fca00078e00ff */
[----:B------:R-:W-:-:S07]  /*1c5e0*/  @P1 SHF.R.U32.HI R175, RZ, R169, R168 ;  /* 0x000000a9ffaf1219 */ /* 0x000fce00000116a8 */
.L_x_1983:
[----:B------:R-:W-:Y:S05]  /*1c5f0*/  BSYNC B0 ;  /* 0x0000000000007941 */ /* 0x000fea0003800000 */
.L_x_1981:
[----:B------:R-:W-:-:S05]  /*1c600*/  IMAD R175, R175, R176, R0 ;  /* 0x000000b0afaf7224 */ /* 0x000fca00078e0200 */
[----:B------:R-:W-:Y:S02]  /*1c610*/  VIADDMNMX R173, R175, R176, R173, PT ;  /* 0x000000b0afad7246 */ /* 0x000fe400038001ad */
[----:B------:R-:W-:-:S07]  /*1c620*/  VIMNMX R174, R174, R175, !PT ;  /* 0x000000afaeae7248 */ /* 0x000fce0007fe0100 */
.L_x_1980:
        /* <DEDUP_REMOVED lines=248> */
.L_x_1986:
[----:B------:R-:W-:Y:S02]  /*1d5b0*/  ULDC UR4, c[0x0][0x9e4] ;  /* 0x0002790000047ab9 */ /* 0x000fe40000000800 */
[----:B------:R-:W-:-:S05]  /*1d5c0*/  IMAD.U32 R3, RZ, RZ, UR4 ;  /* 0x00000004ff037e24 */ /* 0x000fca000f8e00ff */
[----:B------:R-:W-:-:S13]  /*1d5d0*/  ISETP.NE.AND P6, PT, R3, 0x1, PT ;  /* 0x000000010300780c */ /* 0x000fda0003fc5270 */
[----:B------:R-:W0:Y:S02]  /*1d5e0*/  @P6 LDC.64 R88, c[0x0][0x9e8] ;  /* 0x00027a00ff586b82 */ /* 0x000e240000000a00 */
[----:B0-----:R-:W-:-:S05]  /*1d5f0*/  @P6 IMAD.HI.U32 R88, R173, R88, RZ ;  /* 0x00000058ad586227 */ /* 0x001fca00078e00ff */
[----:B------:R-:W-:-:S07]  /*1d600*/  @P6 SHF.R.U32.HI R173, RZ, R89, R88 ;  /* 0x00000059ffad6219 */ /* 0x000fce0000011658 */
.L_x_1987:
[----:B------:R-:W-:Y:S05]  /*1d610*/  BSYNC B0 ;  /* 0x0000000000007941 */ /* 0x000fea0003800000 */
.L_x_1985:
[----:B------:R-:W-:-:S05]  /*1d620*/  IMAD R0, R173, R3, R0 ;  /* 0x00000003ad007224 */ /* 0x000fca00078e0200 */
[----:B------:R-:W-:Y:S02]  /*1d630*/  VIADDMNMX R171, R0, R3, R171, PT ;  /* 0x0000000300ab7246 */ /* 0x000fe400038001ab */
[----:B------:R-:W-:-:S07]  /*1d640*/  VIMNMX R172, R172, R0, !PT ;  /* 0x00000000acac7248 */ /* 0x000fce0007fe0100 */
.L_x_1984:
        /* <DEDUP_REMOVED lines=190> */
[----:B------:R-:W-:Y:S02]  /*1e230*/  ISETP.LT.OR P1, PT, R171, 0x89, P1 ;  /* 0x00000089ab00780c */ /* 0x000fe40000f21670 */
[----:B------:R-:W-:Y:S02]  /*1e240*/  ISETP.GT.AND P2, PT, R172, 0x99, !P6 ;  /* 0x00000099ac00780c */ /* 0x000fe40007744270 */
[----:B------:R-:W-:-:S02]  /*1e250*/  FSEL R94, R94, -INF , !P1 ;  /* 0xff8000005e5e7808 */ /* 0x000fc40004800000 */
[----:B------:R-:W-:Y:S02]  /*1e260*/  LOP3.LUT P1, RZ, R16, 0x1, RZ, 0xc0, !PT ;  /* 0x0000000110ff7812 */ /* 0x000fe4000782c0ff */
[----:B------:R-:W-:Y:S02]  /*1e270*/  ISETP.LT.OR P2, PT, R171, 0x9a, P2 ;  /* 0x0000009aab00780c */ /* 0x000fe40001741670 */
[----:B------:R-:W-:Y:S02]  /*1e280*/  ISETP.GT.AND P1, PT, R172, RZ, !P1 ;  /* 0x000000ffac00720c */ /* 0x000fe40004f24270 */
[----:B------:R-:W-:Y:S02]  /*1e290*/  FSEL R103, R103, -INF , !P2 ;  /* 0xff80000067677808 */ /* 0x000fe40005000000 */
[----:B------:R-:W-:-:S04]  /*1e2a0*/  ISETP.LT.OR P1, PT, R171, 0x1, P1 ;  /* 0x00000001ab00780c */ /* 0x000fc80000f21670 */
[----:B------:R-:W-:Y:S02]  /*1e2b0*/  FSEL R154, R154, -INF , !P1 ;  /* 0xff8000009a9a7808 */ /* 0x000fe40004800000 */
[----:B------:R-:W-:Y:S02]  /*1e2c0*/  FSETP.NEU.FTZ.AND P1, PT, R3, -INF , PT ;  /* 0xff8000000300780b */ /* 0x000fe40003f3d000 */
[----:B------:R-:W-:Y:S02]  /*1e2d0*/  FMNMX.FTZ R142, R154, R21, !PT ;  /* 0x000000159a8e7209 */ /* 0x000fe40007810000 */
        /* <DEDUP_REMOVED lines=15> */
[C-C-:B------:R-:W-:Y:S01]  /*1e3d0*/  FFMA.FTZ R140, R2.reuse, R179, -R0.reuse ;  /* 0x000000b3028c7223 */ /* 0x140fe20000010800 */
        /* <DEDUP_REMOVED lines=30> */
[----:B0-----:R-:W-:-:S04]  /*1e5c0*/  FMNMX.FTZ R152, R146, R169, !PT ;  /* 0x000000a992987209 */ /* 0x001fc80007810000 */
[----:B------:R-:W-:-:S03]  /*1e5d0*/  FMNMX.FTZ R169, R147, R152, !PT ;  /* 0x0000009893a97209 */ /* 0x000fc60007810000 */
[----:B------:R-:W-:Y:S01]  /*1e5e0*/  MUFU.EX2 R128, R128 ;  /* 0x0000008000807308 */ /* 0x000fe20000000800 */
[----:B------:R-:W-:-:S04]  /*1e5f0*/  FMNMX.FTZ R152, R150, R169, !PT ;  /* 0x000000a996987209 */ /* 0x000fc80007810000 */
[----:B------:R-:W-:Y:S01]  /*1e600*/  FMNMX.FTZ R169, R151, R152, !PT ;  /* 0x0000009897a97209 */ /* 0x000fe20007810000 */
[----:B------:R-:W-:-:S02]  /*1e610*/  FFMA.FTZ R152, R2, R187, -R0 ;  /* 0x000000bb02987223 */ /* 0x000fc40000010800 */
[----:B------:R-:W-:Y:S01]  /*1e620*/  MUFU.EX2 R157, R157 ;  /* 0x0000009d009d7308 */ /* 0x000fe20000000800 */
[----:B------:R-:W-:-:S04]  /*1e630*/  FMNMX.FTZ R156, R122, R169, !PT ;  /* 0x000000a97a9c7209 */ /* 0x000fc80007810000 */
        /* <DEDUP_REMOVED lines=31> */
[----:B------:R-:W-:Y:S02]  /*1e830*/  FMNMX.FTZ R108, R98, R169, !PT ;  /* 0x000000a9626c7209 */ /* 0x000fe40007810000 */
[----:B------:R-:W-:Y:S02]  /*1e840*/  FSEL R169, R102, -INF , !P5 ;  /* 0xff80000066a97808 */ /* 0x000fe40006800000 */
[----:B------:R-:W-:-:S03]  /*1e850*/  FMNMX.FTZ R108, R99, R108, !PT ;  /* 0x0000006c636c7209 */ /* 0x000fc60007810000 */
[----:B------:R-:W-:Y:S01]  /*1e860*/  MUFU.EX2 R148, R148 ;  /* 0x0000009400947308 */ /* 0x000fe20000000800 */
[----:B------:R-:W-:-:S04]  /*1e870*/  FMNMX.FTZ R108, R169, R108, !PT ;  /* 0x0000006ca96c7209 */ /* 0x000fc80007810000 */
[----:B------:R-:W-:Y:S01]  /*1e880*/  FMNMX.FTZ R164, R103, R108, !PT ;  /* 0x0000006c67a47209 */ /* 0x000fe20007810000 */
[----:B------:R-:W-:-:S01]  /*1e890*/  FFMA.FTZ R108, R2, R112, -R0 ;  /* 0x00000070026c7223 */ /* 0x000fc20000010800 */
[C-C-:B------:R-:W-:Y:S01]  /*1e8a0*/  FFMA.FTZ R112, R2.reuse, R116, -R0.reuse ;  /* 0x0000007402707223 */ /* 0x140fe20000010800 */
[----:B------:R-:W-:-:S01]  /*1e8b0*/  FFMA.FTZ R116, R2, R120, -R0 ;  /* 0x0000007802747223 */ /* 0x000fc20000010800 */
[----:B------:R-:W-:Y:S01]  /*1e8c0*/  MUFU.EX2 R149, R149 ;  /* 0x0000009500957308 */ /* 0x000fe20000000800 */
[----:B------:R-:W0:Y:S07]  /*1e8d0*/  SHFL.BFLY PT, R171, R164, 0x2, 0x1f ;  /* 0x0c401f00a4ab7f89 */ /* 0x000e2e00000e0000 */
[----:B------:R-:W-:Y:S08]  /*1e8e0*/  MUFU.EX2 R152, R152 ;  /* 0x0000009800987308 */ /* 0x000ff00000000800 */
[----:B------:R-:W-:Y:S08]  /*1e8f0*/  MUFU.EX2 R121, R121 ;  /* 0x0000007900797308 */ /* 0x000ff00000000800 */
[----:B------:R-:W-:Y:S01]  /*1e900*/  MUFU.EX2 R156, R156 ;  /* 0x0000009c009c7308 */ /* 0x000fe20000000800 */
[----:B0-----:R-:W-:Y:S01]  /*1e910*/  FMNMX.FTZ R120, R164, R171, !PT ;  /* 0x000000aba4787209 */ /* 0x001fe20007810000 */
[C-C-:B------:R-:W-:Y:S01]  /*1e920*/  FFMA.FTZ R171, R2.reuse, R124, -R0.reuse ;  /* 0x0000007c02ab7223 */ /* 0x140fe20000010800 */
[----:B------:R-:W-:-:S01]  /*1e930*/  FFMA.FTZ R124, R2, R101, -R0 ;  /* 0x00000065027c7223 */ /* 0x000fc20000010800 */
[----:B------:R-:W-:-:S02]  /*1e940*/  FSEL R101, R3, RZ, P1 ;  /* 0x000000ff03657208 */ /* 0x000fc40000800000 */
[----:B------:R-:W0:Y:S02]  /*1e950*/  SHFL.BFLY PT, R175, R120, 0x1, 0x1f ;  /* 0x0c201f0078af7f89 */ /* 0x000e2400000e0000 */
[----:B------:R-:W-:Y:S01]  /*1e960*/  MUFU.EX2 R102, R168 ;  /* 0x000000a800667308 */ /* 0x000fe20000000800 */
[----:B------:R-:W-:-:S04]  /*1e970*/  FADD.FTZ R101, -R101, R216 ;  /* 0x000000d865657221 */ /* 0x000fc80000010100 */
[----:B------:R-:W-:-:S03]  /*1e980*/  FMUL.FTZ R101, R2, R101 ;  /* 0x0000006502657220 */ /* 0x000fc60000410000 */
[----:B------:R-:W-:Y:S08]  /*1e990*/  MUFU.EX2 R125, R125 ;  /* 0x0000007d007d7308 */ /* 0x000ff00000000800 */
[----:B------:R-:W1:Y:S01]  /*1e9a0*/  MUFU.EX2 R101, R101 ;  /* 0x0000006500657308 */ /* 0x000e620000000800 */
[----:B0-----:R-:W-:-:S07]  /*1e9b0*/  FMNMX.FTZ R0, R120, R175, !PT ;  /* 0x000000af78007209 */ /* 0x001fce0007810000 */
[----:B------:R-:W-:Y:S01]  /*1e9c0*/  MUFU.EX2 R175, R124 ;  /* 0x0000007c00af7308 */ /* 0x000fe20000000800 */
[----:B------:R-:W-:Y:S01]  /*1e9d0*/  FSETP.NEU.FTZ.AND P1, PT, R0, -INF , PT ;  /* 0xff8000000000780b */ /* 0x000fe20003f3d000 */
[----:B------:R-:W-:-:S05]  /*1e9e0*/  FFMA.FTZ R177, R2, R0, -8 ;  /* 0xc100000002b17423 */ /* 0x000fca0000010000 */
[----:B------:R-:W-:Y:S01]  /*1e9f0*/  FSEL R177, R177, RZ, P1 ;  /* 0x000000ffb1b17208 */ /* 0x000fe20000800000 */
[----:B------:R-:W-:Y:S04]  /*1ea00*/  MUFU.EX2 R160, R160 ;  /* 0x000000a000a07308 */ /* 0x000fe80000000800 */
[----:B------:R-:W-:-:S01]  /*1ea10*/  FFMA.FTZ R164, R2, R158, -R177 ;  /* 0x0000009e02a47223 */ /* 0x000fc200000108b1 */
[--C-:B------:R-:W-:Y:S01]  /*1ea20*/  FFMA.FTZ R158, R2, R166, -R177.reuse ;  /* 0x000000a6029e7223 */ /* 0x100fe200000108b1 */
[----:B------:R-:W-:Y:S01]  /*1ea30*/  FSEL R166, R0, RZ, P1 ;  /* 0x000000ff00a67208 */ /* 0x000fe20000800000 */
[C-C-:B------:R-:W-:Y:S01]  /*1ea40*/  FFMA.FTZ R179, R2.reuse, R154, -R177.reuse ;  /* 0x0000009a02b37223 */ /* 0x140fe200000108b1 */
[----:B------:R0:W-:Y:S01]  /*1ea50*/  MUFU.EX2 R124, R164 ;  /* 0x000000a4007c7308 */ /* 0x0001e20000000800 */
        /* <DEDUP_REMOVED lines=8> */
[----:B0-----:R-:W-:-:S01]  /*1eae0*/  FFMA.FTZ R164, R2, R143, -R177 ;  /* 0x0000008f02a47223 */ /* 0x001fc200000108b1 */
[C-C-:B------:R-:W-:Y:S01]  /*1eaf0*/  FFMA.FTZ R143, R2.reuse, R146, -R177.reuse ;  /* 0x00000092028f7223 */ /* 0x140fe200000108b1 */
[----:B------:R-:W-:-:S01]  /*1eb00*/  FFMA.FTZ R146, R2, R147, -R177 ;  /* 0x0000009302927223 */ /* 0x000fc200000108b1 */
[C-C-:B------:R-:W-:Y:S01]  /*1eb10*/  FFMA.FTZ R147, R2.reuse, R150, -R177.reuse ;  /* 0x0000009602937223 */ /* 0x140fe200000108b1 */
[----:B------:R-:W-:-:S01]  /*1eb20*/  FFMA.FTZ R150, R2, R151, -R177 ;  /* 0x0000009702967223 */ /* 0x000fc200000108b1 */
[----:B------:R-:W-:Y:S01]  /*1eb30*/  FADD.FTZ R151, -R166, R21 ;  /* 0x00000015a6977221 */ /* 0x000fe20000010100 */
[----:B------:R-:W-:-:S01]  /*1eb40*/  FFMA.FTZ R166, R2, R130, -R177 ;  /* 0x0000008202a67223 */ /* 0x000fc200000108b1 */
[----:B------:R-:W-:Y:S01]  /*1eb50*/  MUFU.EX2 R120, R120 ;  /* 0x0000007800787308 */ /* 0x000fe20000000800 */
[----:B------:R-:W-:-:S01]  /*1eb60*/  FFMA.FTZ R21, R2, R127, -R177 ;  /* 0x0000007f02157223 */ /* 0x000fc200000108b1 */
[C---:B------:R-:W-:Y:S01]  /*1eb70*/  FMUL.FTZ R151, R2.reuse, R151 ;  /* 0x0000009702977220 */ /* 0x040fe20000410000 */
        /* <DEDUP_REMOVED lines=21> */
[----:B------:R1:W-:Y:S01]  /*1ecd0*/  MUFU.EX2 R114, R166 ;  /* 0x000000a600727308 */ /* 0x0003e20000000800 */
[----:B------:R-:W-:-:S01]  /*1ece0*/  FFMA.FTZ R98, R2, R98, -R177 ;  /* 0x0000006202627223 */ /* 0x000fc200000108b1 */
[C-C-:B------:R-:W-:Y:S01]  /*1ecf0*/  FFMA.FTZ R99, R2.reuse, R99, -R177.reuse ;  /* 0x0000006302637223 */ /* 0x140fe200000108b1 */
[----:B------:R-:W-:-:S01]  /*1ed00*/  FFMA.FTZ R169, R2, R169, -R177 ;  /* 0x000000a902a97223 */ /* 0x000fc200000108b1 */
[----:B------:R-:W-:-:S04]  /*1ed10*/  FFMA.FTZ R103, R2, R103, -R177 ;  /* 0x0000006702677223 */ /* 0x000fc800000108b1 */
[----:B------:R-:W3:Y:S01]  /*1ed20*/  MUFU.EX2 R154, R154 ;  /* 0x0000009a009a7308 */ /* 0x000ee20000000800 */
[----:B-1----:R-:W-:-:S01]  /*1ed30*/  FFMA.FTZ R166, R101, R15, R88 ;  /* 0x0000000f65a67223 */ /* 0x002fc20000010058 */
[----:B0-----:R-:W-:-:S03]  /*1ed40*/  FFMA.FTZ R15, R130, R14, R179 ;  /* 0x0000000e820f7223 */ /* 0x001fc600000100b3 */
[----:B------:R-:W-:Y:S01]  /*1ed50*/  FADD.FTZ R151, R153, R166 ;  /* 0x000000a699977221 */ /* 0x000fe20000010000 */
[----:B------:R-:W-:-:S02]  /*1ed60*/  FADD.FTZ R15, R120, R15 ;  /* 0x0000000f780f7221 */ /* 0x000fc40000010000 */
[----:B------:R-:W0:Y:S01]  /*1ed70*/  MUFU.EX2 R159, R159 ;  /* 0x0000009f009f7308 */ /* 0x000e220000000800 */
[----:B------:R-:W-:-:S01]  /*1ed80*/  FADD.FTZ R14, R128, R151 ;  /* 0x00000097800e7221 */ /* 0x000fc20000010000 */
[----:B------:R-:W-:-:S03]  /*1ed90*/  FADD.FTZ R166, R124, R15 ;  /* 0x0000000f7ca67221 */ /* 0x000fc60000010000 */
[----:B------:R-:W-:Y:S01]  /*1eda0*/  FADD.FTZ R15, R157, R14 ;  /* 0x0000000e9d0f7221 */ /* 0x000fe20000010000 */
[----:B--2---:R-:W-:-:S02]  /*1edb0*/  FADD.FTZ R151, R155, R166 ;  /* 0x000000a69b977221 */ /* 0x004fc40000010000 */
[----:B------:R-:W1:Y:S01]  /*1edc0*/  MUFU.EX2 R158, R158 ;  /* 0x0000009e009e7308 */ /* 0x000e620000000800 */
[----:B------:R-:W-:-:S01]  /*1edd0*/  FADD.FTZ R14, R136, R15 ;  /* 0x0000000f880e7221 */ /* 0x000fc20000010000 */
[----:B---3--:R-:W-:-:S03]  /*1ede0*/  FADD.FTZ R166, R154, R151 ;  /* 0x000000979aa67221 */ /* 0x008fc60000010000 */
        /* <DEDUP_REMOVED lines=35> */
[----:B--2---:R-:W-:-:S01]  /*1f020*/  FADD.FTZ R168, R122, R15 ;  /* 0x0000000f7aa87221 */ /* 0x004fc20000010000 */
[----:B------:R-:W-:-:S04]  /*1f030*/  FADD.FTZ R15, R121, R14 ;  /* 0x0000000e790f7221 */ /* 0x000fc80000010000 */
[----:B------:R-:W-:Y:S02]  /*1f040*/  FADD.FTZ R14, R156, R15 ;  /* 0x0000000f9c0e7221 */ /* 0x000fe40000010000 */
[----:B------:R-:W-:Y:S01]  /*1f050*/  MUFU.EX2 R21, R21 ;  /* 0x0000001500157308 */ /* 0x000fe20000000800 */
[----:B0-----:R-:W-:-:S01]  /*1f060*/  FADD.FTZ R151, R123, R168 ;  /* 0x000000a87b977221 */ /* 0x001fc20000010000 */
[----:B------:R-:W-:-:S04]  /*1f070*/  FADD.FTZ R15, R125, R14 ;  /* 0x0000000e7d0f7221 */ /* 0x000fc80000010000 */
[----:B------:R-:W-:Y:S02]  /*1f080*/  FADD.FTZ R14, R160, R15 ;  /* 0x0000000fa00e7221 */ /* 0x000fe40000010000 */
        /* <DEDUP_REMOVED lines=8> */
[----:B------:R-:W1:Y:S08]  /*1f110*/  MUFU.EX2 R135, R135 ;  /* 0x0000008700877308 */ /* 0x000e700000000800 */
[----:B------:R2:W-:Y:S01]  /*1f120*/  MUFU.EX2 R166, R115 ;  /* 0x0000007300a67308 */ /* 0x0005e20000000800 */
[----:B0-----:R-:W-:-:S07]  /*1f130*/  FADD.FTZ R15, R133, R14 ;  /* 0x0000000e850f7221 */ /* 0x001fce0000010000 */
[----:B------:R-:W0:Y:S01]  /*1f140*/  MUFU.EX2 R104, R104 ;  /* 0x0000006800687308 */ /* 0x000e220000000800 */
[----:B--2---:R-:W-:-:S04]  /*1f150*/  FADD.FTZ R115, R21, R168 ;  /* 0x000000a815737221 */ /* 0x004fc80000010000 */
[----:B------:R-:W-:-:S03]  /*1f160*/  FADD.FTZ R168, R114, R115 ;  /* 0x0000007372a87221 */ /* 0x000fc60000010000 */
[----:B------:R-:W2:Y:S01]  /*1f170*/  MUFU.EX2 R106, R106 ;  /* 0x0000006a006a7308 */ /* 0x000ea20000000800 */
[----:B------:R-:W-:-:S04]  /*1f180*/  FADD.FTZ R115, R131, R168 ;  /* 0x000000a883737221 */ /* 0x000fc80000010000 */
[----:B------:R-:W-:-:S03]  /*1f190*/  FADD.FTZ R168, R134, R115 ;  /* 0x0000007386a87221 */ /* 0x000fc60000010000 */
[----:B------:R-:W3:Y:S01]  /*1f1a0*/  MUFU.EX2 R105, R105 ;  /* 0x0000006900697308 */ /* 0x000ee20000000800 */
[----:B-1----:R-:W-:-:S01]  /*1f1b0*/  FADD.FTZ R115, R135, R168 ;  /* 0x000000a887737221 */ /* 0x002fc20000010000 */
[----:B0-----:R-:W-:-:S06]  /*1f1c0*/  FADD.FTZ R14, R104, R15 ;  /* 0x0000000f680e7221 */ /* 0x001fcc0000010000 */
[----:B------:R-:W0:Y:S01]  /*1f1d0*/  MUFU.EX2 R107, R107 ;  /* 0x0000006b006b7308 */ /* 0x000e220000000800 */
[----:B--2---:R-:W-:-:S07]  /*1f1e0*/  FADD.FTZ R168, R106, R115 ;  /* 0x000000736aa87221 */ /* 0x004fce0000010000 */
[----:B------:R-:W1:Y:S01]  /*1f1f0*/  MUFU.EX2 R110, R110 ;  /* 0x0000006e006e7308 */ /* 0x000e620000000800 */
[----:B---3--:R-:W-:-:S04]  /*1f200*/  FADD.FTZ R15, R105, R14 ;  /* 0x0000000e690f7221 */ /* 0x008fc80000010000 */
[----:B------:R-:W-:-:S03]  /*1f210*/  FADD.FTZ R14, R102, R15 ;  /* 0x0000000f660e7221 */ /* 0x000fc60000010000 */
        /* <DEDUP_REMOVED lines=11> */
[----:B--2---:R-:W-:-:S04]  /*1f2d0*/  FADD.FTZ R15, R127, R168 ;  /* 0x000000a87f0f7221 */ /* 0x004fc80000010000 */
        /* <DEDUP_REMOVED lines=37> */
[----:B------:R-:W-:Y:S01]  /*1f530*/  FADD.FTZ R15, R175, R14 ;  /* 0x0000000eaf0f7221 */ /* 0x000fe20000010000 */
[----:B0-----:R-:W-:-:S04]  /*1f540*/  FADD.FTZ R115, R169, R170 ;  /* 0x000000aaa9737221 */ /* 0x001fc80000010000 */
[----:B-1----:R-:W-:Y:S01]  /*1f550*/  FADD.FTZ R14, R168, R115 ;  /* 0x00000073a80e7221 */ /* 0x002fe20000010000 */
[----:B------:R-:W-:Y:S06]  /*1f560*/  @!P0 BRA `(.L_x_1988) ;  /* 0x0000000000048947 */ /* 0x000fec0003800000 */
[----:B------:R-:W-:Y:S01]  /*1f570*/  BPT.TRAP 0x1 ;  /* 0x000000040000795c */ /* 0x000fe20000300000 */
.L_x_1988:
[----:B------:R-:W-:Y:S01]  /*1f580*/  F2FP.SATFINITE.E4M3.F32.PACK_AB_MERGE_C R128, R157, R128, RZ ;  /* 0x000000809d80723e */ /* 0x000fe200048070ff */
[----:B------:R-:W-:Y:S01]  /*1f590*/  FMUL.FTZ R24, R24, R101 ;  /* 0x0000006518187220 */ /* 0x000fe20000410000 */
[----:B------:R-:W-:Y:S01]  /*1f5a0*/  ISETP.GT.AND P1, PT, R12, R211, PT ;  /* 0x000000d30c00720c */ /* 0x000fe20003f24270 */
[-C--:B------:R-:W-:Y:S01]  /*1f5b0*/  FMUL.FTZ R25, R25, R101.reuse ;  /* 0x0000006519197220 */ /* 0x080fe20000410000 */
[----:B------:R-:W-:Y:S01]  /*1f5c0*/  F2FP.SATFINITE.E4M3.F32.PACK_AB_MERGE_C R184, R153, R88, R128 ;  /* 0x0000005899b8723e */ /* 0x000fe20004807080 */
[----:B------:R-:W-:Y:S01]  /*1f5d0*/  IMAD R88, R217, 0x8, R17 ;  /* 0x00000008d9587824 */ /* 0x000fe200078e0211 */
[----:B------:R-:W-:Y:S01]  /*1f5e0*/  F2FP.SATFINITE.E4M3.F32.PACK_AB_MERGE_C R124, R155, R124, RZ ;  /* 0x0000007c9b7c723e */ /* 0x000fe200048070ff */
        /* <DEDUP_REMOVED lines=9> */
[----:B------:R-:W-:Y:S01]  /*1f680*/  F2FP.SATFINITE.E4M3.F32.PACK_AB_MERGE_C R158, R163, R158, RZ ;  /* 0x0000009ea39e723e */ /* 0x000fe200048070ff */
[----:B------:R-:W-:Y:S01]  /*1f690*/  FMUL.FTZ R36, R36, R101 ;  /* 0x0000006524247220 */ /* 0x000fe20000410000 */
[----:B------:R-:W-:Y:S01]  /*1f6a0*/  F2FP.SATFINITE.E4M3.F32.PACK_AB_MERGE_C R141, R141, R142, RZ ;  /* 0x0000008e8d8d723e */ /* 0x000fe200048070ff */
[----:B------:R0:W-:Y:S01]  /*1f6b0*/  SYNCS.ARRIVE.TRANS64.RED.A1T0 RZ, [R88+URZ], RZ ;  /* 0x000000ff58ff79a7 */ /* 0x0001e2000810043f */
        /* <DEDUP_REMOVED lines=91> */
[----:B------:R-:W-:Y:S02]  /*1fc70*/  IMAD.MOV.U32 R216, RZ, RZ, R3 ;  /* 0x000000ffffd87224 */ /* 0x000fe400078e0003 */
[----:B------:R-:W-:Y:S02]  /*1fc80*/  IMAD.MOV.U32 R221, RZ, RZ, R196 ;  /* 0x000000ffffdd7224 */ /* 0x000fe400078e00c4 */
[----:B------:R-:W-:Y:S01]  /*1fc90*/  IMAD.MOV.U32 R217, RZ, RZ, R194 ;  /* 0x000000ffffd97224 */ /* 0x000fe200078e00c2 */
[----:B0-----:R-:W-:Y:S06]  /*1fca0*/  @P1 BRA `(.L_x_1989) ;  /* 0xffffffb400581947 */ /* 0x001fec000383ffff */
.L_x_1969:
[----:B------:R-:W-:Y:S05]  /*1fcb0*/  WARPSYNC.ALL ;  /* 0x0000000000007948 */ /* 0x000fea0003800000 */
[----:B------:R-:W-:Y:S06]  /*1fcc0*/  BAR.ARV 0x8, 0x180 ;  /* 0x0206000000007b1d */ /* 0x000fec0000002000 */
[----:B------:R-:W-:Y:S05]  /*1fcd0*/  @!P0 BRA `(.L_x_1990) ;  /* 0x0000000000048947 */ /* 0x000fea0003800000 */
[----:B------:R-:W-:Y:S01]  /*1fce0*/  BPT.TRAP 0x1 ;  /* 0x000000040000795c */ /* 0x000fe20000300000 */
.L_x_1990:
[----:B------:R-:W-:Y:S01]  /*1fcf0*/  IMAD R13, R194, 0x8, R17 ;  /* 0x00000008c20d7824 */ /* 0x000fe200078e0211 */
[----:B------:R-:W-:-:S04]  /*1fd00*/  SHF.L.U32 R4, R196, 0x1f, RZ ;  /* 0x0000001fc4047819 */ /* 0x000fc800000006ff */
[----:B------:R0:W1:Y:S01]  /*1fd10*/  SYNCS.PHASECHK.TRANS64.TRYWAIT P1, [R13+URZ+0x22850], R4 ;  /* 0x022850040d0075a7 */ /* 0x000062000802017f */
[----:B------:R-:W-:Y:S05]  /*1fd20*/  @!P0 BRA `(.L_x_1991) ;  /* 0x0000000000048947 */ /* 0x000fea0003800000 */
[----:B------:R-:W-:Y:S01]  /*1fd30*/  BPT.TRAP 0x1 ;  /* 0x000000040000795c */ /* 0x000fe20000300000 */
.L_x_1991:
[----:B------:R-:W-:-:S05]  /*1fd40*/  VIADD R17, R17, 0x400 ;  /* 0x0000040011117836 */ /* 0x000fca0000000000 */
[----:B------:R-:W-:-:S04]  /*1fd50*/  SHF.R.U32.HI R17, RZ, 0x4, R17 ;  /* 0x00000004ff117819 */ /* 0x000fc80000011611 */
[----:B------:R-:W-:-:S04]  /*1fd60*/  LOP3.LUT R17, R17, 0x3fff, RZ, 0xc0, !PT ;  /* 0x00003fff11117812 */ /* 0x000fc800078ec0ff */
[----:B------:R-:W-:Y:S01]  /*1fd70*/  LOP3.LUT R17, R17, 0x10000, RZ, 0xfc, !PT ;  /* 0x0001000011117812 */ /* 0x000fe200078efcff */
[----:B-1----:R-:W-:Y:S06]  /*1fd80*/  @P1 BRA `(.L_x_1992) ;  /* 0x0000000000081947 */ /* 0x002fec0003800000 */
[----:B------:R-:W1:Y:S02]  /*1fd90*/  SYNCS.PHASECHK.TRANS64.TRYWAIT P1, [R13+URZ+0x22850], R4 ;  /* 0x022850040d0075a7 */ /* 0x000e64000802017f */
[----:B-1----:R-:W-:Y:S05]  /*1fda0*/  @!P1 BRA `(.L_x_1993) ;  /* 0x000000cc00c49947 */ /* 0x002fea0003800000 */
.L_x_1992:
[----:B01----:R-:W-:Y:S01]  /*1fdb0*/  IMAD R4, R194, 0x500, R17 ;  /* 0x00000500c2047824 */ /* 0x003fe200078e0211 */
[----:B------:R-:W-:Y:S05]  /*1fdc0*/  WARPSYNC.ALL ;  /* 0x0000000000007948 */ /* 0x000fea0003800000 */
[----:B------:R-:W-:Y:S01]  /*1fdd0*/  IMAD.MOV.U32 R5, RZ, RZ, -0x3ffffff0 ;  /* 0xc0000010ff057424 */ /* 0x000fe200078e00ff */
[C---:B------:R-:W-:Y:S01]  /*1fde0*/  R2UR UR6, R4.reuse ;  /* 0x00000000040672ca */ /* 0x040fe200000e0000 */
[----:B------:R-:W-:Y:S01]  /*1fdf0*/  WARPGROUP.ARRIVE ;  /* 0x00000000000079c5 */ /* 0x000fe20000000000 */
[C---:B------:R-:W-:Y:S01]  /*1fe00*/  VIADD R6, R4.reuse, 0x100 ;  /* 0x0000010004067836 */ /* 0x040fe20000000000 */
[----:B------:R-:W-:Y:S01]  /*1fe10*/  ULDC.64 UR4, c[0x0][0x9a0] ;  /* 0x0002680000047ab9 */ /* 0x000fe20000000a00 */
[----:B------:R-:W-:Y:S01]  /*1fe20*/  R2UR UR7, R5 ;  /* 0x00000000050772ca */ /* 0x000fe200000e0000 */
[----:B------:R-:W-:Y:S01]  /*1fe30*/  IMAD.MOV.U32 R7, RZ, RZ, -0x3ffffff0 ;  /* 0xc0000010ff077424 */ /* 0x000fe200078e00ff */
[----:B------:R-:W-:Y:S01]  /*1fe40*/  ISETP.NE.U32.AND P1, PT, RZ, UR4, PT ;  /* 0x00000004ff007c0c */ /* 0x000fe2000bf25070 */
[----:B------:R-:W-:-:S02]  /*1fe50*/  VIADD R20, R4, 0x200 ;  /* 0x0000020004147836 */ /* 0x000fc40000000000 */
[----:B------:R-:W-:Y:S01]  /*1fe60*/  IMAD.MOV.U32 R21, RZ, RZ, -0x3ffffff0 ;  /* 0xc0000010ff157424 */ /* 0x000fe200078e00ff */
[----:B------:R-:W-:-:S07]  /*1fe70*/  ISETP.NE.AND.EX P1, PT, RZ, UR5, PT, P1 ;  /* 0x00000005ff007c0c */ /* 0x000fce000bf25310 */
[----:B------:R-:W-:Y:S01]  /*1fe80*/  QGMMA.64x128x32.F32.E4M3.E4M3 R24, R184, gdesc[UR4], R24, gsb0 ;  /* 0x01e00004b8187df3 */ /* 0x000fe20008000818 */
[----:B------:R-:W-:Y:S02]  /*1fe90*/  R2UR UR6, R6 ;  /* 0x00000000060672ca */ /* 0x000fe400000e0000 */
[----:B------:R-:W-:-:S03]  /*1fea0*/  R2UR UR7, R7 ;  /* 0x00000000070772ca */ /* 0x000fc600000e0000 */
[----:B------:R-:W0:Y:S01]  /*1feb0*/  @P1 LDC.64 R8, c[0x0][0x9c8] ;  /* 0x00027200ff081b82 */ /* 0x000e220000000a00 */
[----:B------:R-:W-:-:S07]  /*1fec0*/  @P1 SHF.R.S32.HI R5, RZ, 0x1f, R191 ;  /* 0x0000001fff051819 */ /* 0x000fce00000114bf */
[----:B------:R-:W1:Y:S01]  /*1fed0*/  @P1 LDC.64 R10, c[0x0][0x9d0] ;  /* 0x00027400ff0a1b82 */ /* 0x000e620000000a00 */
[----:B0-----:R-:W-:-:S04]  /*1fee0*/  @P1 IMAD R6, R5, R8, RZ ;  /* 0x0000000805061224 */ /* 0x001fc800078e02ff */
[C---:B------:R-:W-:Y:S01]  /*1fef0*/  @P1 IMAD R5, R191.reuse, R9, R6 ;  /* 0x00000009bf051224 */ /* 0x040fe200078e0206 */
[----:B------:R-:W-:Y:S01]  /*1ff00*/  @P1 SHF.R.S32.HI R9, RZ, 0x1f, R190 ;  /* 0x0000001fff091819 */ /* 0x000fe200000114be */
[----:B------:R-:W-:-:S04]  /*1ff10*/  @P1 IMAD.WIDE.U32 R6, R191, R8, RZ ;  /* 0x00000008bf061225 */ /* 0x000fc800078e00ff */
[-C--:B-1----:R-:W-:Y:S02]  /*1ff20*/  @P1 IMAD R8, R9, R10.reuse, RZ ;  /* 0x0000000a09081224 */ /* 0x082fe400078e02ff */
        /* <DEDUP_REMOVED lines=20> */
[----:B------:R-:W-:Y:S02]  /*20070*/  VIADD R4, R4, 0x400 ;  /* 0x0000040004047836 */ /* 0x000fe40000000000 */
[----:B------:R-:W-:Y:S01]  /*20080*/  IMAD.MOV.U32 R5, RZ, RZ, -0x3ffffff0 ;  /* 0xc0000010ff057424 */ /* 0x000fe200078e00ff */
        /* <DEDUP_REMOVED lines=9> */
[----:B------:R-:W1:Y:S04]  /*20120*/  SHFL.BFLY PT, R5, R6, 0x1, 0x1f ;  /* 0x0c201f0006057f89 */ /* 0x000e6800000e0000 */
[----:B------:R-:W3:Y:S01]  /*20130*/  SHFL.BFLY PT, R4, R7, 0x1, 0x1f ;  /* 0x0c201f0007047f89 */ /* 0x000ee200000e0000 */
[----:B-1----:R-:W-:-:S01]  /*20140*/  FADD.FTZ R11, R6, R5 ;  /* 0x00000005060b7221 */ /* 0x002fc20000010000 */
[----:B---3--:R-:W-:-:S04]  /*20150*/  FADD.FTZ R12, R7, R4 ;  /* 0x00000004070c7221 */ /* 0x008fc80000010000 */
[C---:B------:R-:W-:Y:S01]  /*20160*/  FSETP.NE.FTZ.AND P1, PT, R11.reuse, RZ, PT ;  /* 0x000000ff0b00720b */ /* 0x040fe20003f35000 */
[----:B------:R-:W-:Y:S01]  /*20170*/  FMUL.FTZ R15, R11, 0.00390625 ;  /* 0x3b8000000b0f7820 */ /* 0x000fe20000410000 */
[----:B0-----:R-:W-:Y:S01]  /*20180*/  FMUL.FTZ R8, R12, 0.00390625 ;  /* 0x3b8000000c087820 */ /* 0x001fe20000410000 */
        /* <DEDUP_REMOVED lines=15> */
[----:B------:R-:W-:-:S02]  /*20280*/  IMAD.MOV.U32 R89, RZ, RZ, -0x800000 ;  /* 0xff800000ff597424 */ /* 0x000fc400078e00ff */
[----:B------:R-:W-:Y:S02]  /*20290*/  IMAD.MOV.U32 R88, RZ, RZ, -0x800000 ;  /* 0xff800000ff587424 */ /* 0x000fe400078e00ff */
[----:B-1----:R-:W-:Y:S01]  /*202a0*/  @P2 FMUL.FTZ R7, R6, 0.69314718246459960938 ;  /* 0x3f31721806072820 */ /* 0x002fe20000410000 */
[----:B------:R-:W-:-:S01]  /*202b0*/  @P3 FFMA.FTZ R89, R2, R0, R11 ;  /* 0x0000000002593223 */ /* 0x000fc2000001000b */
[----:B--2---:R-:W-:Y:S02]  /*202c0*/  FMUL.FTZ R2, R5, R10 ;  /* 0x0000000a05027220 */ /* 0x004fe40000410000 */
[----:B------:R-:W-:-:S01]  /*202d0*/  @P2 FFMA.FTZ R88, R4, R3, R7 ;  /* 0x0000000304582223 */ /* 0x000fc20000010007 */
[----:B---3--:R-:W-:Y:S01]  /*202e0*/  FMUL.FTZ R17, R9, R10 ;  /* 0x0000000a09117220 */ /* 0x008fe20000410000 */
[----:B------:R-:W-:Y:S02]  /*202f0*/  WARPGROUP.DEPBAR.LE gsb0, 0x0 ;  /* 0x00008000000079c5 */ /* 0x000fe40000010000 */
[----:B------:R-:W-:Y:S05]  /*20300*/  @!P0 BRA `(.L_x_1994) ;  /* 0x0000000000048947 */ /* 0x000fea0003800000 */
[----:B------:R-:W-:Y:S01]  /*20310*/  BPT.TRAP 0x1 ;  /* 0x000000040000795c */ /* 0x000fe20000300000 */
.L_x_1994:
[----:B------:R-:W-:Y:S02]  /*20320*/  VIADD R0, R13, 0x22860 ;  /* 0x000228600d007836 */ /* 0x000fe40000000000 */
[-C--:B------:R-:W-:Y:S01]  /*20330*/  FMUL.FTZ R95, R28, R2.reuse ;  /* 0x000000021c5f7220 */ /* 0x080fe20000410000 */
[----:B------:R-:W-:Y:S02]  /*20340*/  VIADD R194, R194, 0x1 ;  /* 0x00000001c2c27836 */ /* 0x000fe40000000000 */
[-C--:B------:R-:W-:Y:S01]  /*20350*/  FMUL.FTZ R93, R29, R2.reuse ;  /* 0x000000021d5d7220 */ /* 0x080fe20000410000 */
[-C--:B------:R-:W-:Y:S01]  /*20360*/  FMUL.FTZ R92, R32, R2.reuse ;  /* 0x00000002205c7220 */ /* 0x080fe20000410000 */
[----:B------:R-:W-:Y:S01]  /*20370*/  PRMT R0, R229, 0x654, R0 ;  /* 0x00000654e5007816 */ /* 0x000fe20000000000 */
[-C--:B------:R-:W-:Y:S01]  /*20380*/  FMUL.FTZ R90, R33, R2.reuse ;  /* 0x00000002215a7220 */ /* 0x080fe20000410000 */
[----:B------:R-:W-:Y:S01]  /*20390*/  ISETP.NE.AND P1, PT, R194, 0x2, PT ;  /* 0x00000002c200780c */ /* 0x000fe20003f25270 */
[-C--:B------:R-:W-:Y:S01]  /*203a0*/  FMUL.FTZ R91, R36, R2.reuse ;  /* 0x00000002245b7220 */ /* 0x080fe20000410000 */
[----:B------:R0:W-:Y:S01]  /*203b0*/  SYNCS.ARRIVE.TRANS64.RED.A1T0 RZ, [R0+URZ], RZ ;  /* 0x000000ff00ff79a7 */ /* 0x0001e2000810043f */
[-C--:B------:R-:W-:Y:S01]  /*203c0*/  FMUL.FTZ R33, R40, R2.reuse ;  /* 0x0000000228217220 */ /* 0x080fe20000410000 */
[----:B------:R-:W-:Y:S01]  /*203d0*/  SEL R3, RZ, 0x1, P1 ;  /* 0x00000001ff037807 */ /* 0x000fe20000800000 */
        /* <DEDUP_REMOVED lines=61> */
[----:B0-----:R-:W-:-:S07]  /*207b0*/  SEL R194, R194, RZ, P1 ;  /* 0x000000ffc2c27207 */ /* 0x001fce0000800000 */
.L_x_1879:
        /* <DEDUP_REMOVED lines=11> */
[----:B------:R-:W3:Y:S01]  /*20870*/  LDL R42, [R1+0x24] ;  /* 0x00002400012a7983 */ /* 0x000ee20000100800 */
[----:B--2---:R-:W-:-:S05]  /*20880*/  IMAD.SHL.U32 R0, R50, 0x4, RZ ;  /* 0x0000000432007824 */ /* 0x004fca00078e00ff */
[----:B------:R-:W-:-:S04]  /*20890*/  LOP3.LUT R0, R0, 0xc, RZ, 0xc0, !PT ;  /* 0x0000000c00007812 */ /* 0x000fc800078ec0ff */
[----:B------:R-:W-:-:S05]  /*208a0*/  IADD3 R2, P0, R0, UR4, RZ ;  /* 0x0000000400027c10 */ /* 0x000fca000ff1e0ff */
[----:B------:R-:W-:-:S05]  /*208b0*/  IMAD.X R3, RZ, RZ, UR5, P0 ;  /* 0x00000005ff037e24 */ /* 0x000fca00080e06ff */
[----:B------:R2:W4:Y:S01]  /*208c0*/  LDG.E.CONSTANT R0, desc[UR60][R2.64] ;  /* 0x0000003c02007981 */ /* 0x000522000c1e9900 */
[----:B------:R-:W-:Y:S01]  /*208d0*/  F2FP.BF16.F32.PACK_AB R48, R48, R57 ;  /* 0x000000393030723e */ /* 0x000fe200000010ff */
[----:B------:R-:W-:Y:S01]  /*208e0*/  UMOV UR4, 0xffffffff ;  /* 0xffffffff00047882 */ /* 0x000fe20000000000 */
[----:B------:R-:W-:Y:S01]  /*208f0*/  F2FP.BF16.F32.PACK_AB R49, R40, R49 ;  /* 0x000000312831723e */ /* 0x000fe200000010ff */
[----:B-----5:R-:W0:Y:S01]  /*20900*/  S2R R24, SR_SWINHI ;  /* 0x0000000000187919 */ /* 0x020e220000002f00 */
        /* <DEDUP_REMOVED lines=16> */
[----:B------:R-:W-:Y:S02]  /*20a10*/  MOV R56, R17 ;  /* 0x0000001100387202 */ /* 0x000fe40000000f00 */
[----:B0-----:R-:W-:Y:S02]  /*20a20*/  MOV R57, R24 ;  /* 0x0000001800397202 */ /* 0x001fe40000000f00 */
[----:B------:R-:W-:Y:S02]  /*20a30*/  F2FP.BF16.F32.PACK_AB R65, R55, R26 ;  /* 0x0000001a3741723e */ /* 0x000fe400000010ff */
[----:B------:R-:W-:Y:S02]  /*20a40*/  F2FP.BF16.F32.PACK_AB R67, R63, R20 ;  /* 0x000000143f43723e */ /* 0x000fe400000010ff */
[----:B--2---:R-:W-:Y:S02]  /*20a50*/  LOP3.LUT P0, R2, R50, 0x3, RZ, 0xc0, !PT ;  /* 0x0000000332027812 */ /* 0x004fe4000780c0ff */
[----:B------:R-:W-:-:S02]  /*20a60*/  F2FP.BF16.F32.PACK_AB R95, R95, R96 ;  /* 0x000000605f5f723e */ /* 0x000fc400000010ff */
[----:B------:R-:W-:Y:S02]  /*20a70*/  F2FP.BF16.F32.PACK_AB R94, R93, R94 ;  /* 0x0000005e5d5e723e */ /* 0x000fe400000010ff */
[----:B------:R-:W-:Y:S02]  /*20a80*/  ISETP.EQ.OR P0, PT, R2, 0x3, !P0 ;  /* 0x000000030200780c */ /* 0x000fe40004702670 */
        /* <DEDUP_REMOVED lines=9> */
[----:B------:R-:W-:-:S02]  /*20b20*/  SEL R13, R95, R94, P0 ;  /* 0x0000005e5f0d7207 */ /* 0x000fc40000000000 */
[----:B------:R-:W-:Y:S01]  /*20b30*/  SEL R3, R94, R95, P0 ;  /* 0x0000005f5e037207 */ /* 0x000fe20000000000 */
[----:B---3--:R-:W-:Y:S01]  /*20b40*/  IMAD.WIDE R4, R42, 0x2, R56 ;  /* 0x000000022a047825 */ /* 0x008fe200078e0238 */
[----:B------:R-:W-:Y:S02]  /*20b50*/  F2FP.BF16.F32.PACK_AB R42, R85, R8 ;  /* 0x00000008552a723e */ /* 0x000fe400000010ff */
[C---:B------:R-:W-:Y:S02]  /*20b60*/  IADD3 R7, P5, R4.reuse, 0x4060, RZ ;  /* 0x0000406004077810 */ /* 0x040fe40007fbe0ff */
[----:B------:R-:W-:Y:S02]  /*20b70*/  IADD3 R9, P1, R4, 0x4040, RZ ;  /* 0x0000404004097810 */ /* 0x000fe40007f3e0ff */
[----:B------:R-:W-:Y:S02]  /*20b80*/  LOP3.LUT R6, R7, 0x380, RZ, 0xc0, !PT ;  /* 0x0000038007067812 */ /* 0x000fe400078ec0ff */
[----:B------:R-:W-:-:S02]  /*20b90*/  LOP3.LUT R8, R9, 0x380, RZ, 0xc0, !PT ;  /* 0x0000038009087812 */ /* 0x000fc400078ec0ff */
[----:B------:R-:W-:Y:S02]  /*20ba0*/  IADD3 R15, P3, R4, 0x4000, RZ ;  /* 0x00004000040f7810 */ /* 0x000fe40007f7e0ff */
[----:B------:R-:W-:Y:S02]  /*20bb0*/  SHF.R.U64 R6, R6, 0x3, RZ ;  /* 0x0000000306067819 */ /* 0x000fe400000012ff */
[----:B------:R-:W-:Y:S02]  /*20bc0*/  SHF.R.U64 R8, R8, 0x3, RZ ;  /* 0x0000000308087819 */ /* 0x000fe400000012ff */
[----:B------:R-:W-:Y:S02]  /*20bd0*/  LOP3.LUT R14, R15, 0x380, RZ, 0xc0, !PT ;  /* 0x000003800f0e7812 */ /* 0x000fe400078ec0ff */
[----:B------:R-:W-:Y:S01]  /*20be0*/  LOP3.LUT R6, R6, R7, RZ, 0x3c, !PT ;  /* 0x0000000706067212 */ /* 0x000fe200078e3cff */
[--C-:B------:R-:W-:Y:S01]  /*20bf0*/  IMAD.X R7, RZ, RZ, R5.reuse, P5 ;  /* 0x000000ffff077224 */ /* 0x100fe200028e0605 */
[----:B------:R-:W-:Y:S01]  /*20c00*/  LOP3.LUT R8, R8, R9, RZ, 0x3c, !PT ;  /* 0x0000000908087212 */ /* 0x000fe200078e3cff */
[----:B------:R-:W-:Y:S01]  /*20c10*/  IMAD.X R9, RZ, RZ, R5, P1 ;  /* 0x000000ffff097224 */ /* 0x000fe200008e0605 */
[----:B------:R-:W-:-:S02]  /*20c20*/  SHF.R.U64 R14, R14, 0x3, RZ ;  /* 0x000000030e0e7819 */ /* 0x000fc400000012ff */
[C---:B------:R-:W-:Y:S02]  /*20c30*/  IADD3 R11, P2, R4.reuse, 0x4020, RZ ;  /* 0x00004020040b7810 */ /* 0x040fe40007f5e0ff */
[C---:B------:R-:W-:Y:S02]  /*20c40*/  IADD3 R21, P4, R4.reuse, 0x60, RZ ;  /* 0x0000006004157810 */ /* 0x040fe40007f9e0ff */
[C---:B------:R-:W-:Y:S02]  /*20c50*/  IADD3 R25, P5, R4.reuse, 0x40, RZ ;  /* 0x0000004004197810 */ /* 0x040fe40007fbe0ff */
[----:B------:R-:W-:Y:S02]  /*20c60*/  IADD3 R27, P1, R4, 0x20, RZ ;  /* 0x00000020041b7810 */ /* 0x000fe40007f3e0ff */
[----:B------:R-:W-:Y:S02]  /*20c70*/  LOP3.LUT R14, R14, R15, RZ, 0x3c, !PT ;  /* 0x0000000f0e0e7212 */ /* 0x000fe400078e3cff */
[----:B------:R-:W-:-:S02]  /*20c80*/  LOP3.LUT R10, R11, 0x380, RZ, 0xc0, !PT ;  /* 0x000003800b0a7812 */ /* 0x000fc400078ec0ff */
[----:B------:R-:W-:Y:S02]  /*20c90*/  LOP3.LUT R20, R21, 0x380, RZ, 0xc0, !PT ;  /* 0x0000038015147812 */ /* 0x000fe400078ec0ff */
[----:B------:R-:W-:Y:S02]  /*20ca0*/  LOP3.LUT R24, R25, 0x380, RZ, 0xc0, !PT ;  /* 0x0000038019187812 */ /* 0x000fe400078ec0ff */
[----:B------:R-:W-:Y:S02]  /*20cb0*/  LOP3.LUT R26, R27, 0x380, RZ, 0xc0, !PT ;  /* 0x000003801b1a7812 */ /* 0x000fe400078ec0ff */
[----:B------:R-:W-:Y:S02]  /*20cc0*/  LOP3.LUT R15, R4, 0x380, RZ, 0xc0, !PT ;  /* 0x00000380040f7812 */ /* 0x000fe400078ec0ff */
[----:B------:R-:W-:Y:S02]  /*20cd0*/  SHF.R.U64 R10, R10, 0x3, RZ ;  /* 0x000000030a0a7819 */ /* 0x000fe400000012ff */
[----:B------:R-:W-:-:S02]  /*20ce0*/  SHF.R.U64 R20, R20, 0x3, RZ ;  /* 0x0000000314147819 */ /* 0x000fc400000012ff */
[----:B------:R-:W-:Y:S02]  /*20cf0*/  SHF.R.U64 R24, R24, 0x3, RZ ;  /* 0x0000000318187819 */ /* 0x000fe400000012ff */
        /* <DEDUP_REMOVED lines=12> */
[----:B------:R-:W-:-:S02]  /*20dc0*/  MOV R64, R6 ;  /* 0x0000000600407202 */ /* 0x000fc40000000f00 */
[----:B------:R-:W-:Y:S02]  /*20dd0*/  MOV R79, R4 ;  /* 0x00000004004f7202 */ /* 0x000fe40000000f00 */
[----:B------:R-:W-:Y:S02]  /*20de0*/  MOV R66, R8 ;  /* 0x0000000800427202 */ /* 0x000fe40000000f00 */
[----:B------:R-:W-:Y:S02]  /*20df0*/  MOV R68, R10 ;  /* 0x0000000a00447202 */ /* 0x000fe40000000f00 */
[----:B------:R-:W-:Y:S02]  /*20e00*/  MOV R72, R14 ;  /* 0x0000000e00487202 */ /* 0x000fe40000000f00 */
[----:B------:R-:W-:Y:S02]  /*20e10*/  MOV R74, R20 ;  /* 0x00000014004a7202 */ /* 0x000fe40000000f00 */
[----:B------:R-:W-:-:S02]  /*20e20*/  MOV R76, R24 ;  /* 0x00000018004c7202 */ /* 0x000fc40000000f00 */
        /* <DEDUP_REMOVED lines=46> */
[----:B------:R-:W4:Y:S01]  /*21110*/  SHFL.IDX PT, R20, R39, R2, 0x1c1f ;  /* 0x001c1f0227147589 */ /* 0x000f2200000e0000 */
[----:B------:R-:W-:-:S02]  /*21120*/  SEL R77, R44, R77, P0 ;  /* 0x0000004d2c4d7207 */ /* 0x000fc40000000000 */
[----:B0-----:R-:W-:Y:S01]  /*21130*/  SEL R8, R10, R7, P0 ;  /* 0x000000070a087207 */ /* 0x001fe20000000000 */
[----:B------:R-:W-:Y:S01]  /*21140*/  SHFL.IDX PT, R41, R41, R0, 0x1c1f ;  /* 0x001c1f0029297589 */ /* 0x000fe200000e0000 */
[----:B------:R-:W-:Y:S02]  /*21150*/  SEL R28, R30, R27, P0 ;  /* 0x0000001b1e1c7207 */ /* 0x000fe40000000000 */
[----:B------:R-:W-:Y:S01]  /*21160*/  SEL R4, R6, R3, P0 ;  /* 0x0000000306047207 */ /* 0x000fe20000000000 */
[----:B------:R-:W0:Y:S01]  /*21170*/  SHFL.IDX PT, R42, R43, R2, 0x1c1f ;  /* 0x001c1f022b2a7589 */ /* 0x000e2200000e0000 */
[----:B------:R-:W-:Y:S02]  /*21180*/  SEL R10, R7, R10, P0 ;  /* 0x0000000a070a7207 */ /* 0x000fe40000000000 */
[----:B------:R-:W-:Y:S01]  /*21190*/  SEL R24, R26, R21, P0 ;  /* 0x000000151a187207 */ /* 0x000fe20000000000 */
[----:B------:R-:W-:Y:S01]  /*211a0*/  SHFL.IDX PT, R45, R45, R0, 0x1c1f ;  /* 0x001c1f002d2d7589 */ /* 0x000fe200000e0000 */
[----:B--2---:R-:W-:-:S02]  /*211b0*/  SEL R32, R34, R31, P0 ;  /* 0x0000001f22207207 */ /* 0x004fc40000000000 */
[----:B------:R-:W-:Y:S01]  /*211c0*/  SEL R30, R27, R30, P0 ;  /* 0x0000001e1b1e7207 */ /* 0x000fe20000000000 */
[----:B------:R-:W-:Y:S01]  /*211d0*/  SHFL.IDX PT, R49, R49, R0, 0x1c1f ;  /* 0x001c1f0031317589 */ /* 0x000fe200000e0000 */
[----:B------:R-:W-:Y:S02]  /*211e0*/  SEL R34, R31, R34, P0 ;  /* 0x000000221f227207 */ /* 0x000fe40000000000 */
[----:B------:R-:W-:Y:S01]  /*211f0*/  SEL R6, R3, R6, P0 ;  /* 0x0000000603067207 */ /* 0x000fe20000000000 */
[----:B------:R-:W-:Y:S01]  /*21200*/  SHFL.IDX PT, R59, R59, R0, 0x1c1f ;  /* 0x001c1f003b3b7589 */ /* 0x000fe200000e0000 */
[----:B---3--:R-:W-:Y:S02]  /*21210*/  SEL R36, R38, R35, P0 ;  /* 0x0000002326247207 */ /* 0x008fe40000000000 */
[----:B------:R-:W-:Y:S01]  /*21220*/  SEL R38, R35, R38, P0 ;  /* 0x0000002623267207 */ /* 0x000fe20000000000 */
[----:B------:R-:W-:Y:S01]  /*21230*/  SHFL.IDX PT, R63, R63, R0, 0x1c1f ;  /* 0x001c1f003f3f7589 */ /* 0x000fe200000e0000 */
[----:B----4-:R-:W-:-:S02]  /*21240*/  SEL R12, R37, R20, P0 ;  /* 0x00000014250c7207 */ /* 0x010fc40000000000 */
[----:B------:R-:W-:Y:S01]  /*21250*/  SEL R14, R20, R37, P0 ;  /* 0x00000025140e7207 */ /* 0x000fe20000000000 */
[----:B------:R-:W-:Y:S01]  /*21260*/  SHFL.IDX PT, R67, R67, R0, 0x1c1f ;  /* 0x001c1f0043437589 */ /* 0x000fe200000e0000 */
[----:B------:R-:W-:-:S03]  /*21270*/  SEL R26, R21, R26, P0 ;  /* 0x0000001a151a7207 */ /* 0x000fc60000000000 */
[----:B------:R-:W-:Y:S01]  /*21280*/  SHFL.IDX PT, R71, R71, R0, 0x1c1f ;  /* 0x001c1f0047477589 */ /* 0x000fe200000e0000 */
[----:B0-----:R-:W-:Y:S02]  /*21290*/  SEL R40, R41, R42, P0 ;  /* 0x0000002a29287207 */ /* 0x001fe40000000000 */
[----:B------:R-:W-:Y:S01]  /*212a0*/  SEL R42, R42, R41, P0 ;  /* 0x000000292a2a7207 */ /* 0x000fe20000000000 */
[----:B------:R0:W2:Y:S04]  /*212b0*/  SHFL.IDX PT, R44, R47, R2, 0x1c1f ;  /* 0x001c1f022f2c7589 */ /* 0x0000a800000e0000 */
[----:B------:R-:W3:Y:S04]  /*212c0*/  SHFL.IDX PT, R46, R51, R2, 0x1c1f ;  /* 0x001c1f02332e7589 */ /* 0x000ee800000e0000 */
[----:B------:R-:W4:Y:S01]  /*212d0*/  SHFL.IDX PT, R48, R55, R2, 0x1c1f ;  /* 0x001c1f0237307589 */ /* 0x000f2200000e0000 */
[----:B0-----:R-:W-:-:S03]  /*212e0*/  IMAD.MOV.U32 R47, RZ, RZ, RZ ;  /* 0x000000ffff2f7224 */ /* 0x001fc600078e00ff */
[----:B------:R-:W0:Y:S04]  /*212f0*/  SHFL.IDX PT, R50, R61, R2, 0x1c1f ;  /* 0x001c1f023d327589 */ /* 0x000e2800000e0000 */
[----:B------:R-:W5:Y:S04]  /*21300*/  SHFL.IDX PT, R52, R65, R2, 0x1c1f ;  /* 0x001c1f0241347589 */ /* 0x000f6800000e0000 */
[----:B------:R-:W1:Y:S04]  /*21310*/  SHFL.IDX PT, R54, R69, R2, 0x1c1f ;  /* 0x001c1f0245367589 */ /* 0x000e6800000e0000 */
[----:B------:R-:W1:Y:S01]  /*21320*/  SHFL.IDX PT, R58, R73, R2, 0x1c1f ;  /* 0x001c1f02493a7589 */ /* 0x000e6200000e0000 */
[----:B--2---:R-:W-:-:S02]  /*21330*/  SEL R5, R45, R44, P0 ;  /* 0x0000002c2d057207 */ /* 0x004fc40000000000 */
[----:B------:R-:W-:Y:S01]  /*21340*/  SEL R7, R44, R45, P0 ;  /* 0x0000002d2c077207 */ /* 0x000fe20000000000 */
[----:B------:R2:W2:Y:S01]  /*21350*/  SHFL.IDX PT, R75, R75, R0, 0x1c1f ;  /* 0x001c1f004b4b7589 */ /* 0x0004a200000e0000 */
[----:B---3--:R-:W-:Y:S02]  /*21360*/  SEL R9, R49, R46, P0 ;  /* 0x0000002e31097207 */ /* 0x008fe40000000000 */
[----:B------:R-:W-:Y:S01]  /*21370*/  SEL R11, R46, R49, P0 ;  /* 0x000000312e0b7207 */ /* 0x000fe20000000000 */
[----:B------:R3:W2:Y:S01]  /*21380*/  SHFL.IDX PT, R60, R77, R2, 0x1c1f ;  /* 0x001c1f024d3c7589 */ /* 0x0006a200000e0000 */
[----:B----4-:R-:W-:Y:S02]  /*21390*/  SEL R25, R53, R48, P0 ;  /* 0x0000003035197207 */ /* 0x010fe40000000000 */
[----:B------:R-:W-:Y:S02]  /*213a0*/  SEL R27, R48, R53, P0 ;  /* 0x00000035301b7207 */ /* 0x000fe40000000000 */
[----:B0-----:R-:W-:-:S02]  /*213b0*/  SEL R29, R59, R50, P0 ;  /* 0x000000323b1d7207 */ /* 0x001fc40000000000 */
[----:B------:R-:W-:Y:S02]  /*213c0*/  SEL R31, R50, R59, P0 ;  /* 0x0000003b321f7207 */ /* 0x000fe40000000000 */
[----:B-----5:R-:W-:Y:S02]  /*213d0*/  SEL R33, R63, R52, P0 ;  /* 0x000000343f217207 */ /* 0x020fe40000000000 */
[----:B------:R-:W-:Y:S02]  /*213e0*/  SEL R35, R52, R63, P0 ;  /* 0x0000003f34237207 */ /* 0x000fe40000000000 */
[----:B-1----:R-:W-:Y:S02]  /*213f0*/  SEL R37, R67, R54, P0 ;  /* 0x0000003643257207 */ /* 0x002fe40000000000 */
[----:B------:R-:W-:Y:S02]  /*21400*/  SEL R39, R54, R67, P0 ;  /* 0x0000004336277207 */ /* 0x000fe40000000000 */
[----:B------:R-:W-:-:S02]  /*21410*/  SEL R13, R71, R58, P0 ;  /* 0x0000003a470d7207 */ /* 0x000fc40000000000 */
[----:B---3--:R-:W-:-:S07]  /*21420*/  SEL R15, R58, R71, P0 ;  /* 0x000000473a0f7207 */ /* 0x008fce0000000000 */
.L_x_2267:
[----:B------:R-:W-:Y:S05]  /*21430*/  WARPSYNC.ALL ;  /* 0x0000000000007948 */ /* 0x000fea0003800000 */
[----:B------:R-:W-:Y:S01]  /*21440*/  BAR.SYNC.DEFER_BLOCKING 0x1, 0x100 ;  /* 0x0044000000007b1d */ /* 0x000fe20000010000 */
[----:B--2---:R-:W-:Y:S02]  /*21450*/  SEL R41, R75, R60, P0 ;  /* 0x0000003c4b297207 */ /* 0x004fe40000000000 */
[----:B------:R-:W-:-:S03]  /*21460*/  SEL R43, R60, R75, P0 ;  /* 0x0000004b3c2b7207 */ /* 0x000fc60000000000 */
[----:B------:R-:W-:Y:S02]  /*21470*/  ULDC.64 UR4, c[0x0][0xc00] ;  /* 0x0003000000047ab9 */ /* 0x000fe40000000a00 */
[----:B------:R-:W0:Y:S01]  /*21480*/  LDC.64 R2, c[0x0][0xc00] ;  /* 0x00030000ff027b82 */ /* 0x000e220000000a00 */
[----:B------:R-:W-:-:S04]  /*21490*/  ISETP.NE.U32.AND P2, PT, RZ, UR4, PT ;  /* 0x00000004ff007c0c */ /* 0x000fc8000bf45070 */
[----:B------:R-:W-:Y:S01]  /*214a0*/  ISETP.NE.AND.EX P2, PT, RZ, UR5, PT, P2 ;  /* 0x00000005ff007c0c */ /* 0x000fe2000bf45320 */
[----:B------:R-:W-:Y:S02]  /*214b0*/  ULDC.64 UR4, c[0x0][0xc08] ;  /* 0x0003020000047ab9 */ /* 0x000fe40000000a00 */
[----:B------:R-:W-:Y:S01]  /*214c0*/  ISETP.NE.U32.AND P0, PT, RZ, UR4, PT ;  /* 0x00000004ff007c0c */ /* 0x000fe2000bf05070 */
[----:B------:R-:W1:Y:S03]  /*214d0*/  LDC R49, c[0x0][0xbe8] ;  /* 0x0002fa00ff317b82 */ /* 0x000e660000000800 */
[----:B------:R-:W-:Y:S01]  /*214e0*/  ISETP.NE.AND.EX P0, PT, RZ, UR5, PT, P0 ;  /* 0x00000005ff007c0c */ /* 0x000fe2000bf05300 */
[----:B------:R-:W-:Y:S04]  /*214f0*/  STSM.16.M88.4 [R79], R4 ;  /* 0x000000044f007844 */ /* 0x000fe80000000200 */
[----:B------:R-:W-:Y:S01]  /*21500*/  STSM.16.M88.4 [R78], R8 ;  /* 0x000000084e007844 */ /* 0x000fe20000000200 */
[----:B0-----:R-:W-:-:S03]  /*21510*/  IMAD.WIDE R20, R224, 0x4, R2 ;  /* 0x00000004e0147825 */ /* 0x001fc600078e0202 */
[----:B------:R-:W-:Y:S04]  /*21520*/  STSM.16.M88.4 [R76], R24 ;  /* 0x000000184c007844 */ /* 0x000fe80000000200 */
[----:B------:R-:W0:Y:S01]  /*21530*/  @P0 LDC.64 R2, c[0x0][0xc08] ;  /* 0x00030200ff020b82 */ /* 0x000e220000000a00 */
[----:B------:R-:W-:Y:S04]  /*21540*/  STSM.16.M88.4 [R74], R28 ;  /* 0x0000001c4a007844 */ /* 0x000fe80000000200 */
[----:B------:R-:W-:Y:S04]  /*21550*/  STSM.16.M88.4 [R72], R32 ;  /* 0x0000002048007844 */ /* 0x000fe80000000200 */
[----:B------:R-:W-:Y:S04]  /*21560*/  STSM.16.M88.4 [R68], R36 ;  /* 0x0000002444007844 */ /* 0x000fe80000000200 */
[----:B------:R2:W-:Y:S04]  /*21570*/  STSM.16.M88.4 [R66], R12 ;  /* 0x0000000c42007844 */ /* 0x0005e80000000200 */
[----:B------:R3:W-:Y:S01]  /*21580*/  STSM.16.M88.4 [R64], R40 ;  /* 0x0000002840007844 */ /* 0x0007e20000000200 */
[----:B------:R-:W-:Y:S01]  /*21590*/  BAR.SYNC.DEFER_BLOCKING 0x1, 0x100 ;  /* 0x0044000000007b1d */ /* 0x000fe20000010000 */
[----:B0-----:R-:W-:-:S05]  /*215a0*/  @P0 IMAD.WIDE R2, R224, 0x4, R2 ;  /* 0x00000004e0020825 */ /* 0x001fca00078e0202 */
[----:B------:R-:W-:Y:S02]  /*215b0*/  ULDC UR4, c[0x0][0xa88] ;  /* 0x0002a20000047ab9 */ /* 0x000fe40000000800 */
[----:B------:R-:W-:Y:S01]  /*215c0*/  IMAD.U32 R0, RZ, RZ, UR4 ;  /* 0x00000004ff007e24 */ /* 0x000fe2000f8e00ff */
[----:B------:R3:W5:Y:S01]  /*215d0*/  @P2 LDG.E R47, desc[UR60][R20.64] ;  /* 0x0000003c142f2981 */ /* 0x000762000c1e1900 */
[----:B-1----:R-:W-:Y:S01]  /*215e0*/  ISETP.NE.AND P1, PT, R49, 0x1, PT ;  /* 0x000000013100780c */ /* 0x002fe20003f25270 */
[----:B--2---:R-:W-:-:S03]  /*215f0*/  IMAD.IADD R13, R207, 0x1, R202 ;  /* 0x00000001cf0d7824 */ /* 0x004fc600078e02ca */
[----:B------:R3:W5:Y:S09]  /*21600*/  @P0 LDG.E R0, desc[UR60][R2.64] ;  /* 0x0000003c02000981 */ /* 0x000772000c1e1900 */
[----:B------:R-:W0:Y:S08]  /*21610*/  @P1 LDC R4, c[0x0][0xbec] ;  /* 0x0002fb00ff041b82 */ /* 0x000e300000000800 */
[----:B------:R-:W1:Y:S01]  /*21620*/  @P1 LDC R5, c[0x0][0xbf0] ;  /* 0x0002fc00ff051b82 */ /* 0x000e620000000800 */
[----:B---3--:R-:W-:Y:S05]  /*21630*/  @P0 BRA `(.L_x_1998) ;  /* 0x0000000000100947 */ /* 0x008fea0003800000 */
[----:B------:R-:W-:Y:S05]  /*21640*/  @!P2 BRA `(.L_x_1998) ;  /* 0x00000000000ca947 */ /* 0x000fea0003800000 */
[----:B------:R-:W2:Y:S04]  /*21650*/  LDG.E R3, desc[UR60][R20.64] ;  /* 0x0000003c14037981 */ /* 0x000ea8000c1e1900 */
[----:B-----5:R-:W2:Y:S02]  /*21660*/  LDG.E R0, desc[UR60][R20.64+0x4] ;  /* 0x0000043c14007981 */ /* 0x020ea4000c1e1900 */
[----:B--2---:R-:W-:-:S07]  /*21670*/  IMAD.IADD R0, R0, 0x1, -R3 ;  /* 0x0000000100007824 */ /* 0x004fce00078e0a03 */
.L_x_1998:
[----:B------:R-:W2:Y:S01]  /*21680*/  LDL R10, [R1+0x20] ;  /* 0x00002000010a7983 */ /* 0x000ea20000100800 */
[----:B0-----:R-:W-:Y:S01]  /*21690*/  @P1 IMAD.HI.U32 R2, R13, R4, RZ ;  /* 0x000000040d021227 */ /* 0x001fe200078e00ff */
[----:B------:R-:W-:Y:S01]  /*216a0*/  SHF.R.S32.HI R48, RZ, 0x1f, R223 ;  /* 0x0000001fff307819 */ /* 0x000fe200000114df */
[----:B------:R-:W-:Y:S01]  /*216b0*/  ULDC.64 UR4, c[0x0][0xb90] ;  /* 0x0002e40000047ab9 */ /* 0x000fe20000000a00 */
[----:B------:R-:W0:Y:S01]  /*216c0*/  S2R R14, SR_TID.X ;  /* 0x00000000000e7919 */ /* 0x000e220000002100 */
[----:B------:R-:W-:Y:S01]  /*216d0*/  IMAD.MOV.U32 R7, RZ, RZ, R13 ;  /* 0x000000ffff077224 */ /* 0x000fe200078e000d */
[--C-:B-----5:R-:W-:Y:S01]  /*216e0*/  SHF.R.S32.HI R3, RZ, 0x1f, R47.reuse ;  /* 0x0000001fff037819 */ /* 0x120fe2000001142f */
[----:B------:R-:W-:Y:S01]  /*216f0*/  IMAD R6, R48, UR4, RZ ;  /* 0x0000000430067c24 */ /* 0x000fe2000f8e02ff */
[----:B-1----:R-:W-:Y:S01]  /*21700*/  @P1 SHF.R.U32.HI R7, RZ, R5, R2 ;  /* 0x00000005ff071219 */ /* 0x002fe20000011602 */
[----:B------:R-:W-:Y:S01]  /*21710*/  IMAD.MOV.U32 R2, RZ, RZ, R47 ;  /* 0x000000ffff027224 */ /* 0x000fe200078e002f */
[----:B------:R-:W-:Y:S01]  /*21720*/  SHF.R.S32.HI R46, RZ, 0x1f, R224 ;  /* 0x0000001fff2e7819 */ /* 0x000fe200000114e0 */
[C---:B------:R-:W-:Y:S01]  /*21730*/  IMAD R9, R223.reuse, UR5, R6 ;  /* 0x00000005df097c24 */ /* 0x040fe2000f8e0206 */
[----:B------:R-:W-:Y:S01]  /*21740*/  SEL R51, R224, RZ, !P2 ;  /* 0x000000ffe0337207 */ /* 0x000fe20005000000 */
[----:B------:R-:W-:Y:S01]  /*21750*/  IMAD.WIDE.U32 R4, R223, UR4, R2 ;  /* 0x00000004df047c25 */ /* 0x000fe2000f8e0002 */
[----:B------:R-:W-:Y:S01]  /*21760*/  SEL R46, R46, RZ, !P2 ;  /* 0x000000ff2e2e7207 */ /* 0x000fe20005000000 */
[----:B------:R-:W-:Y:S01]  /*21770*/  ULDC.64 UR4, c[0x0][0xb98] ;  /* 0x0002e60000047ab9 */ /* 0x000fe20000000a00 */
[----:B------:R-:W1:Y:S01]  /*21780*/  @P1 LDC R55, c[0x0][0xbec] ;  /* 0x0002fb00ff371b82 */ /* 0x000e620000000800 */
[----:B------:R-:W-:-:S02]  /*21790*/  IMAD.MOV R2, RZ, RZ, -R7 ;  /* 0x000000ffff027224 */ /* 0x000fc400078e0a07 */
        /* <DEDUP_REMOVED lines=11> */
[----:B0-----:R-:W-:Y:S01]  /*21850*/  VIADD R15, R14, 0xffffff80 ;  /* 0xffffff800e0f7836 */ /* 0x001fe20000000000 */
[----:B------:R-:W-:Y:S01]  /*21860*/  IADD3 R7, P0, R56, 0x1000, RZ ;  /* 0x0000100038077810 */ /* 0x000fe20007f1e0ff */
[----:B------:R-:W-:Y:S01]  /*21870*/  IMAD R53, R0, R49, RZ ;  /* 0x0000003100357224 */ /* 0x000fe200078e02ff */
[----:B------:R-:W-:Y:S01]  /*21880*/  IADD3.X R5, R11, R5, R6, P2, !PT ;  /* 0x000000050b057210 */ /* 0x000fe200017fe406 */
[----:B------:R-:W-:Y:S01]  /*21890*/  IMAD R2, R2, UR4, RZ ;  /* 0x0000000402027c24 */ /* 0x000fe2000f8e02ff */
[----:B------:R-:W-:-:S02]  /*218a0*/  SHF.R.S32.HI R14, RZ, 0x1f, R15 ;  /* 0x0000001fff0e7819 */ /* 0x000fc4000001140f */
[----:B------:R-:W-:Y:S01]  /*218b0*/  IADD3 R29, P3, R56, 0x4000, RZ ;  /* 0x00004000381d7810 */ /* 0x000fe20007f7e0ff */
[C---:B------:R-:W-:Y:S01]  /*218c0*/  IMAD R11, R9.reuse, UR5, R2 ;  /* 0x00000005090b7c24 */ /* 0x040fe2000f8e0202 */
[----:B------:R-:W-:Y:S01]  /*218d0*/  LEA.HI R14, R14, R15, RZ, 0x7 ;  /* 0x0000000f0e0e7211 */ /* 0x000fe200078f38ff */
[----:B------:R-:W-:Y:S01]  /*218e0*/  IMAD.WIDE.U32 R4, R9, UR4, R4 ;  /* 0x0000000409047c25 */ /* 0x000fe2000f8e0004 */
[----:B------:R-:W-:Y:S01]  /*218f0*/  ULDC.64 UR4, c[0x0][0xb50] ;  /* 0x0002d40000047ab9 */ /* 0x000fe20000000a00 */
[----:B------:R-:W-:Y:S02]  /*21900*/  LOP3.LUT R28, R29, 0x380, RZ, 0xc0, !PT ;  /* 0x000003801d1c7812 */ /* 0x000fe400078ec0ff */
[----:B------:R-:W-:Y:S01]  /*21910*/  IMAD.IADD R5, R5, 0x1, R11 ;  /* 0x0000000105057824 */ /* 0x000fe200078e020b */
[----:B------:R-:W-:Y:S01]  /*21920*/  LEA R2, P2, R4, UR4, 0x2 ;  /* 0x0000000404027c11 */ /* 0x000fe2000f8410ff */
[----:B------:R-:W-:Y:S01]  /*21930*/  IMAD.X R9, RZ, RZ, R57, P0 ;  /* 0x000000ffff097224 */ /* 0x000fe200000e0639 */
[----:B------:R-:W-:-:S02]  /*21940*/  LOP3.LUT R14, R14, 0xffffff80, RZ, 0xc0, !PT ;  /* 0xffffff800e0e7812 */ /* 0x000fc400078ec0ff */
[----:B------:R-:W-:Y:S01]  /*21950*/  LEA.HI.X R4, R4, UR5, R5, 0x2, P2 ;  /* 0x0000000504047c11 */ /* 0x000fe200090f1405 */
[----:B------:R-:W-:Y:S01]  /*21960*/  SHFL.IDX PT, R20, R2, RZ, 0x1c1f ;  /* 0x001c1fff02147589 */ /* 0x000fe200000e0000 */
[----:B------:R-:W-:Y:S01]  /*21970*/  IADD3 R25, P2, R56, 0x3000, RZ ;  /* 0x0000300038197810 */ /* 0x000fe20007f5e0ff */
[----:B------:R-:W-:Y:S01]  /*21980*/  IMAD.IADD R14, R15, 0x1, -R14 ;  /* 0x000000010f0e7824 */ /* 0x000fe200078e0a0e */
[----:B------:R-:W-:Y:S01]  /*21990*/  SHF.R.U64 R28, R28, 0x3, RZ ;  /* 0x000000031c1c7819 */ /* 0x000fe200000012ff */
[----:B------:R-:W0:Y:S01]  /*219a0*/  SHFL.IDX PT, R21, R4, RZ, 0x1c1f ;  /* 0x001c1fff04157589 */ /* 0x000e2200000e0000 */
[----:B------:R-:W-:Y:S01]  /*219b0*/  LOP3.LUT R24, R25, 0x380, RZ, 0xc0, !PT ;  /* 0x0000038019187812 */ /* 0x000fe200078ec0ff */
[----:B------:R-:W-:Y:S01]  /*219c0*/  ULDC.64 UR4, c[0x0][0xaa0] ;  /* 0x0002a80000047ab9 */ /* 0x000fe20000000a00 */
[----:B------:R-:W-:Y:S01]  /*219d0*/  LOP3.LUT P0, RZ, R14, 0x3, RZ, 0xc0, !PT ;  /* 0x000000030eff7812 */ /* 0x000fe2000780c0ff */
[----:B------:R-:W-:Y:S01]  /*219e0*/  SHFL.IDX PT, R44, R2, 0x1, 0x1c1f ;  /* 0x003c1f00022c7f89 */ /* 0x000fe200000e0000 */
[----:B------:R-:W-:-:S02]  /*219f0*/  SHF.R.U64 R24, R24, 0x3, RZ ;  /* 0x0000000318187819 */ /* 0x000fc400000012ff */
[----:B------:R-:W-:Y:S01]  /*21a00*/  LOP3.LUT R28, R28, R29, RZ, 0x3c, !PT ;  /* 0x0000001d1c1c7212 */ /* 0x000fe200078e3cff */
[----:B------:R-:W3:Y:S01]  /*21a10*/  SHFL.IDX PT, R45, R4, 0x1, 0x1c1f ;  /* 0x003c1f00042d7f89 */ /* 0x000ee200000e0000 */
[----:B------:R-:W-:Y:S01]  /*21a20*/  LOP3.LUT R24, R24, R25, RZ, 0x3c, !PT ;  /* 0x0000001918187212 */ /* 0x000fe200078e3cff */
[--C-:B------:R-:W-:Y:S01]  /*21a30*/  IMAD.X R25, RZ, RZ, R57.reuse, P2 ;  /* 0x000000ffff197224 */ /* 0x100fe200010e0639 */
[C---:B------:R-:W-:Y:S01]  /*21a40*/  IADD3 R13, P4, R56.reuse, 0x2000, RZ ;  /* 0x00002000380d7810 */ /* 0x040fe20007f9e0ff */
[--C-:B------:R-:W-:Y:S01]  /*21a50*/  IMAD.X R29, RZ, RZ, R57.reuse, P3 ;  /* 0x000000ffff1d7224 */ /* 0x100fe200018e0639 */
[----:B------:R-:W-:Y:S02]  /*21a60*/  IADD3 R5, P3, R56, 0x7000, RZ ;  /* 0x0000700038057810 */ /* 0x000fe40007f7e0ff */
[----:B------:R-:W-:Y:S02]  /*21a70*/  LOP3.LUT R12, R13, 0x380, RZ, 0xc0, !PT ;  /* 0x000003800d0c7812 */ /* 0x000fe400078ec0ff */
[----:B------:R-:W-:Y:S01]  /*21a80*/  LOP3.LUT R8, R7, 0x380, RZ, 0xc0, !PT ;  /* 0x0000038007087812 */ /* 0x000fe200078ec0ff */
[----:B------:R-:W-:Y:S01]  /*21a90*/  IMAD.X R41, RZ, RZ, R57, P3 ;  /* 0x000000ffff297224 */ /* 0x000fe200018e0639 */
[----:B------:R-:W-:-:S02]  /*21aa0*/  SHF.R.U64 R12, R12, 0x3, RZ ;  /* 0x000000030c0c7819 */ /* 0x000fc400000012ff */
[----:B------:R-:W-:Y:S02]  /*21ab0*/  IADD3 R33, P5, R56, 0x5000, RZ ;  /* 0x0000500038217810 */ /* 0x000fe40007fbe0ff */
[----:B------:R-:W-:Y:S01]  /*21ac0*/  LOP3.LUT R12, R12, R13, RZ, 0x3c, !PT ;  /* 0x0000000d0c0c7212 */ /* 0x000fe200078e3cff */
[----:B------:R-:W-:Y:S01]  /*21ad0*/  IMAD.X R13, RZ, RZ, R57, P4 ;  /* 0x000000ffff0d7224 */ /* 0x000fe200020e0639 */
[----:B------:R-:W-:Y:S02]  /*21ae0*/  IADD3 R37, P4, R56, 0x6000, RZ ;  /* 0x0000600038257810 */ /* 0x000fe40007f9e0ff */
[----:B------:R-:W-:Y:S02]  /*21af0*/  SHF.R.U64 R8, R8, 0x3, RZ ;  /* 0x0000000308087819 */ /* 0x000fe400000012ff */
[----:B------:R-:W-:Y:S02]  /*21b00*/  LOP3.LUT R32, R33, 0x380, RZ, 0xc0, !PT ;  /* 0x0000038021207812 */ /* 0x000fe400078ec0ff */
[----:B------:R-:W-:-:S02]  /*21b10*/  LOP3.LUT R36, R37, 0x380, RZ, 0xc0, !PT ;  /* 0x0000038025247812 */ /* 0x000fc400078ec0ff */
[----:B------:R-:W-:Y:S02]  /*21b20*/  LOP3.LUT R8, R8, R7, RZ, 0x3c, !PT ;  /* 0x0000000708087212 */ /* 0x000fe400078e3cff */
[----:B------:R-:W-:Y:S02]  /*21b30*/  LOP3.LUT R7, R56, 0x380, RZ, 0xc0, !PT ;  /* 0x0000038038077812 */ /* 0x000fe400078ec0ff */
[----:B------:R-:W-:Y:S02]  /*21b40*/  SHF.R.U64 R32, R32, 0x3, RZ ;  /* 0x0000000320207819 */ /* 0x000fe400000012ff */
[----:B------:R-:W-:Y:S02]  /*21b50*/  SHF.R.U64 R36, R36, 0x3, RZ ;  /* 0x0000000324247819 */ /* 0x000fe400000012ff */
[----:B------:R-:W-:Y:S02]  /*21b60*/  SHF.R.U64 R7, R7, 0x3, RZ ;  /* 0x0000000307077819 */ /* 0x000fe400000012ff */
[----:B------:R-:W-:Y:S01]  /*21b70*/  LOP3.LUT R32, R32, R33, RZ, 0x3c, !PT ;  /* 0x0000002120207212 */ /* 0x000fe200078e3cff */
[--C-:B------:R-:W-:Y:S01]  /*21b80*/  IMAD.X R33, RZ, RZ, R57.reuse, P5 ;  /* 0x000000ffff217224 */ /* 0x100fe200028e0639 */
[----:B------:R-:W-:Y:S01]  /*21b90*/  LOP3.LUT R36, R36, R37, RZ, 0x3c, !PT ;  /* 0x0000002524247212 */ /* 0x000fe200078e3cff */
[----:B------:R-:W-:Y:S01]  /*21ba0*/  IMAD.X R37, RZ, RZ, R57, P4 ;  /* 0x000000ffff257224 */ /* 0x000fe200020e0639 */
[----:B------:R-:W-:Y:S01]  /*21bb0*/  LOP3.LUT R56, R7, R56, RZ, 0x3c, !PT ;  /* 0x0000003807387212 */ /* 0x000fe200078e3cff */
[----:B------:R-:W-:Y:S01]  /*21bc0*/  BSSY B1, `(.L_x_1999) ;  /* 0x0000054000017945 */ /* 0x000fe20003800000 */
[----:B------:R-:W-:-:S02]  /*21bd0*/  SHF.R.S32.HI R50, RZ, 0x1f, R219 ;  /* 0x0000001fff327819 */ /* 0x000fc400000114db */
[----:B------:R-:W-:Y:S01]  /*21be0*/  SHF.R.S32.HI R52, RZ, 0x1f, R210 ;  /* 0x0000001fff347819 */ /* 0x000fe200000114d2 */
[----:B--2---:R-:W-:-:S04]  /*21bf0*/  IMAD.IADD R6, R10, 0x1, R202 ;  /* 0x000000010a067824 */ /* 0x004fc800078e02ca */
[C---:B------:R-:W-:Y:S01]  /*21c00*/  VIADD R0, R6.reuse, 0x8 ;  /* 0x0000000806007836 */ /* 0x040fe20000000000 */
[----:B------:R-:W-:-:S04]  /*21c10*/  ISETP.GE.OR P2, PT, R6, R53, P0 ;  /* 0x000000350600720c */ /* 0x000fc80000746670 */
[----:B------:R-:W-:Y:S02]  /*21c20*/  ISETP.GE.OR P0, PT, R0, R53, P0 ;  /* 0x000000350000720c */ /* 0x000fe40000706670 */
[----:B------:R-:W-:-:S04]  /*21c30*/  LOP3.LUT R0, R5, 0x380, RZ, 0xc0, !PT ;  /* 0x0000038005007812 */ /* 0x000fc800078ec0ff */
[----:B------:R-:W-:-:S03]  /*21c40*/  SHF.R.U64 R0, R0, 0x3, RZ ;  /* 0x0000000300007819 */ /* 0x000fc600000012ff */
[----:B0-----:R-:W-:Y:S01]  /*21c50*/  @!P2 ST.E desc[UR60][R20.64], R88 ;  /* 0x000000581400a985 */ /* 0x001fe2000c10193c */
[----:B------:R-:W-:-:S03]  /*21c60*/  LOP3.LUT R40, R0, R5, RZ, 0x3c, !PT ;  /* 0x0000000500287212 */ /* 0x000fc600078e3cff */
[----:B---3--:R0:W-:Y:S01]  /*21c70*/  @!P0 ST.E desc[UR60][R44.64], R89 ;  /* 0x000000592c008985 */ /* 0x0081e2000c10193c */
[----:B------:R-:W-:Y:S02]  /*21c80*/  IMAD R0, R3, UR4, RZ ;  /* 0x0000000403007c24 */ /* 0x000fe4000f8e02ff */
[C---:B------:R-:W-:Y:S01]  /*21c90*/  IMAD.WIDE.U32 R2, R47.reuse, UR4, RZ ;  /* 0x000000042f027c25 */ /* 0x040fe2000f8e00ff */
[----:B------:R2:W5:Y:S01]  /*21ca0*/  LD.E.128 R4, desc[UR60][R56.64] ;  /* 0x0000003c38047980 */ /* 0x000562000c101d00 */
[----:B0-----:R-:W0:Y:S02]  /*21cb0*/  @P1 LDC R45, c[0x0][0xbf0] ;  /* 0x0002fc00ff2d1b82 */ /* 0x001e240000000800 */
[----:B------:R-:W-:Y:S01]  /*21cc0*/  IMAD R21, R47, UR5, R0 ;  /* 0x000000052f157c24 */ /* 0x000fe2000f8e0200 */
[----:B------:R-:W-:Y:S01]  /*21cd0*/  ULDC.64 UR4, c[0x0][0xae8] ;  /* 0x0002ba0000047ab9 */ /* 0x000fe20000000a00 */
[----:B------:R-:W5:Y:S02]  /*21ce0*/  LD.E.128 R8, desc[UR60][R8.64] ;  /* 0x0000003c08087980 */ /* 0x000f64000c101d00 */
[----:B------:R-:W-:-:S02]  /*21cf0*/  IMAD.IADD R3, R3, 0x1, R21 ;  /* 0x0000000103037824 */ /* 0x000fc400078e0215 */
[----:B------:R-:W-:Y:S01]  /*21d00*/  IMAD R21, R220, 0x20, R226 ;  /* 0x00000020dc157824 */ /* 0x000fe200078e02e2 */
[----:B------:R-:W5:Y:S01]  /*21d10*/  LD.E.128 R12, desc[UR60][R12.64] ;  /* 0x0000003c0c0c7980 */ /* 0x000f62000c101d00 */
[----:B------:R-:W-:Y:S02]  /*21d20*/  IMAD R0, R48, UR4, RZ ;  /* 0x0000000430007c24 */ /* 0x000fe4000f8e02ff */
[----:B------:R-:W-:Y:S01]  /*21d30*/  IMAD.IADD R44, R202, 0x1, R21 ;  /* 0x00000001ca2c7824 */ /* 0x000fe200078e0215 */
[----:B------:R-:W5:Y:S01]  /*21d40*/  LD.E.128 R24, desc[UR60][R24.64] ;  /* 0x0000003c18187980 */ /* 0x000f62000c101d00 */
[C---:B------:R-:W-:Y:S02]  /*21d50*/  IMAD R21, R223.reuse, UR5, R0 ;  /* 0x00000005df157c24 */ /* 0x040fe4000f8e0200 */
[----:B------:R-:W-:Y:S01]  /*21d60*/  IMAD.WIDE.U32 R2, R223, UR4, R2 ;  /* 0x00000004df027c25 */ /* 0x000fe2000f8e0002 */
[----:B------:R-:W-:Y:S01]  /*21d70*/  ULDC.64 UR4, c[0x0][0xaf0] ;  /* 0x0002bc0000047ab9 */ /* 0x000fe20000000a00 */
[----:B------:R-:W5:Y:S02]  /*21d80*/  LD.E.128 R28, desc[UR60][R28.64] ;  /* 0x0000003c1c1c7980 */ /* 0x000f64000c101d00 */
[----:B-1----:R-:W-:-:S02]  /*21d90*/  @P1 IMAD.HI.U32 R0, R44, R55, RZ ;  /* 0x000000372c001227 */ /* 0x002fc400078e00ff */
[----:B------:R-:W5:Y:S02]  /*21da0*/  LD.E.128 R32, desc[UR60][R32.64] ;  /* 0x0000003c20207980 */ /* 0x000f64000c101d00 */
[----:B------:R-:W-:Y:S02]  /*21db0*/  IMAD.IADD R3, R3, 0x1, R21 ;  /* 0x0000000103037824 */ /* 0x000fe400078e0215 */
[----:B------:R-:W-:Y:S01]  /*21dc0*/  IMAD.MOV.U32 R21, RZ, RZ, R44 ;  /* 0x000000ffff157224 */ /* 0x000fe200078e002c */
[----:B0-----:R-:W-:Y:S01]  /*21dd0*/  @P1 SHF.R.U32.HI R21, RZ, R45, R0 ;  /* 0x0000002dff151219 */ /* 0x001fe20000011600 */
[----:B------:R-:W-:Y:S01]  /*21de0*/  IMAD R20, R46, UR4, RZ ;  /* 0x000000042e147c24 */ /* 0x000fe2000f8e02ff */
[----:B------:R-:W5:Y:S01]  /*21df0*/  LD.E.128 R36, desc[UR60][R36.64] ;  /* 0x0000003c24247980 */ /* 0x000f62000c101d00 */
[C---:B------:R-:W-:Y:S01]  /*21e00*/  IMAD.WIDE.U32 R2, R51.reuse, UR4, R2 ;  /* 0x0000000433027c25 */ /* 0x040fe2000f8e0002 */
[--C-:B------:R-:W-:Y:S02]  /*21e10*/  SHF.R.S32.HI R0, RZ, 0x1f, R21.reuse ;  /* 0x0000001fff007819 */ /* 0x100fe40000011415 */
[----:B------:R-:W5:Y:S01]  /*21e20*/  LD.E.128 R40, desc[UR60][R40.64] ;  /* 0x0000003c28287980 */ /* 0x000f62000c101d00 */
[----:B------:R-:W-:Y:S01]  /*21e30*/  IMAD R45, R51, UR5, R20 ;  /* 0x00000005332d7c24 */ /* 0x000fe2000f8e0214 */
[----:B------:R-:W-:Y:S01]  /*21e40*/  ULDC.64 UR4, c[0x0][0xae0] ;  /* 0x0002b80000047ab9 */ /* 0x000fe20000000a00 */
[----:B------:R-:W-:Y:S01]  /*21e50*/  IMAD.MOV R20, RZ, RZ, -R21 ;  /* 0x000000ffff147224 */ /* 0x000fe200078e0a15 */
[----:B------:R-:W-:Y:S01]  /*21e60*/  @!PT LDS RZ, [RZ] ;  /* 0x00000000fffff984 */ /* 0x000fe20000000800 */
[----:B------:R-:W-:Y:S01]  /*21e70*/  @!PT LDS RZ, [RZ] ;  /* 0x00000000fffff984 */ /* 0x000fe20000000800 */
[----:B------:R-:W-:Y:S01]  /*21e80*/  @!PT LDS RZ, [RZ] ;  /* 0x00000000fffff984 */ /* 0x000fe20000000800 */
[----:B------:R-:W-:Y:S01]  /*21e90*/  @!PT LDS RZ, [RZ] ;  /* 0x00000000fffff984 */ /* 0x000fe20000000800 */
[----:B------:R0:W-:Y:S06]  /*21ea0*/  MEMBAR.ALL.CTA ;  /* 0x0000000000007992 */ /* 0x0001ec0000008000 */
[----:B0-----:R-:W0:Y:S01]  /*21eb0*/  FENCE.VIEW.ASYNC.S ;  /* 0x00000000000073c6 */ /* 0x001e220000000000 */
[----:B------:R-:W-:-:S02]  /*21ec0*/  IMAD.IADD R3, R3, 0x1, R45 ;  /* 0x0000000103037824 */ /* 0x000fc400078e022d */
[----:B------:R-:W-:Y:S02]  /*21ed0*/  IMAD R0, R0, UR4, RZ ;  /* 0x0000000400007c24 */ /* 0x000fe4000f8e02ff */
[----:B------:R-:W-:Y:S02]  /*21ee0*/  IMAD R45, R49, R20, R44 ;  /* 0x00000014312d7224 */ /* 0x000fe400078e022c */
[C---:B------:R-:W-:Y:S02]  /*21ef0*/  IMAD R47, R21.reuse, UR5, R0 ;  /* 0x00000005152f7c24 */ /* 0x040fe4000f8e0200 */
[----:B------:R-:W-:Y:S01]  /*21f00*/  IMAD.WIDE.U32 R2, R21, UR4, R2 ;  /* 0x0000000415027c25 */ /* 0x000fe2000f8e0002 */
[----:B------:R-:W-:Y:S01]  /*21f10*/  SHF.R.S32.HI R0, RZ, 0x1f, R45 ;  /* 0x0000001fff007819 */ /* 0x000fe2000001142d */
[----:B------:R-:W-:Y:S02]  /*21f20*/  ULDC.64 UR4, c[0x0][0xad8] ;  /* 0x0002b60000047ab9 */ /* 0x000fe40000000a00 */
[----:B------:R-:W-:-:S02]  /*21f30*/  IMAD.IADD R202, R226, 0x1, R202 ;  /* 0x00000001e2ca7824 */ /* 0x000fc400078e02ca */
[----:B------:R-:W-:Y:S02]  /*21f40*/  IMAD.IADD R3, R3, 0x1, R47 ;  /* 0x0000000103037824 */ /* 0x000fe400078e022f */
[----:B------:R-:W-:Y:S01]  /*21f50*/  IMAD R20, R0, UR4, RZ ;  /* 0x0000000400147c24 */ /* 0x000fe2000f8e02ff */
[CC--:B------:R-:W-:Y:S01]  /*21f60*/  ISETP.GE.AND P2, PT, R202.reuse, R53.reuse, PT ;  /* 0x00000035ca00720c */ /* 0x0c0fe20003f46270 */
[----:B------:R-:W-:Y:S02]  /*21f70*/  VIADD R0, R202, 0x20 ;  /* 0x00000020ca007836 */ /* 0x000fe40000000000 */
        /* <DEDUP_REMOVED lines=10> */
[----:B------:R-:W-:Y:S01]  /*22020*/  ISETP.GE.AND P1, PT, R20, R53, PT ;  /* 0x000000351400720c */ /* 0x000fe20003f26270 */
[----:B0-----:R0:W-:Y:S01]  /*22030*/  SYNCS.ARRIVE.TRANS64.RED.A1T0 RZ, [R0+URZ], RZ ;  /* 0x000000ff00ff79a7 */ /* 0x0011e2000810043f */
[----:B------:R2:W1:Y:S04]  /*22040*/  SHFL.IDX PT, R20, R44, RZ, 0x181f ;  /* 0x00181fff2c147589 */ /* 0x00046800000e0000 */
[----:B0-----:R2:W0:Y:S01]  /*22050*/  SHFL.IDX PT, R0, R45, RZ, 0x181f ;  /* 0x00181fff2d007589 */ /* 0x00142200000e0000 */
[----:B------:R-:W-:Y:S06]  /*22060*/  @P2 BRA `(.L_x_2000) ;  /* 0x0000000000242947 */ /* 0x000fec0003800000 */
[----:B------:R-:W-:Y:S02]  /*22070*/  ULDC UR4, c[0x0][0xac8] ;  /* 0x0002b20000047ab9 */ /* 0x000fe40000000800 */
[----:B------:R-:W-:Y:S02]  /*22080*/  ISETP.GE.AND P2, PT, R210, UR4, PT ;  /* 0x00000004d2007c0c */ /* 0x000fe4000bf46270 */
[----:B------:R-:W-:-:S11]  /*22090*/  ISETP.GE.AND P3, PT, R219, UR4, PT ;  /* 0x00000004db007c0c */ /* 0x000fd6000bf66270 */
[CC--:B-1----:R-:W-:Y:S02]  /*220a0*/  @!P2 LEA R2, P4, R210.reuse, R20.reuse, 0x1 ;  /* 0x00000014d202a211 */ /* 0x0c2fe400078808ff */
[C---:B------:R-:W-:Y:S02]  /*220b0*/  @!P3 LEA R20, P5, R219.reuse, R20, 0x1 ;  /* 0x00000014db14b211 */ /* 0x040fe400078a08ff */
[-C--:B0-----:R-:W-:Y:S02]  /*220c0*/  @!P2 LEA.HI.X R3, R210, R0.reuse, R52, 0x1, P4 ;  /* 0x00000000d203a211 */ /* 0x081fe400020f0c34 */
[----:B------:R-:W-:-:S03]  /*220d0*/  @!P3 LEA.HI.X R21, R219, R0, R50, 0x1, P5 ;  /* 0x00000000db15b211 */ /* 0x000fc600028f0c32 */
[----:B-----5:R3:W-:Y:S04]  /*220e0*/  @!P2 ST.E.128 desc[UR60][R2.64], R4 ;  /* 0x000000040200a985 */ /* 0x0207e8000c101d3c */
[----:B------:R3:W-:Y:S02]  /*220f0*/  @!P3 ST.E.128 desc[UR60][R20.64], R28 ;  /* 0x0000001c1400b985 */ /* 0x0007e4000c101d3c */
.L_x_2000:
[----:B------:R-:W-:Y:S05]  /*22100*/  BSYNC B1 ;  /* 0x0000000000017941 */ /* 0x000fea0003800000 */
.L_x_1999:
[----:B0-----:R0:W4:Y:S01]  /*22110*/  SHFL.IDX PT, R0, R45, 0x1, 0x181f ;  /* 0x00381f002d007f89 */ /* 0x00112200000e0000 */
[----:B------:R-:W-:Y:S03]  /*22120*/  BSSY B1, `(.L_x_2001) ;  /* 0x000000c000017945 */ /* 0x000fe60003800000 */
[----:B---3-5:R0:W3:Y:S01]  /*22130*/  SHFL.IDX PT, R4, R44, 0x1, 0x181f ;  /* 0x00381f002c047f89 */ /* 0x0280e200000e0000 */
[----:B------:R-:W-:Y:S05]  /*22140*/  @P0 BRA `(.L_x_2002) ;  /* 0x0000000000240947 */ /* 0x000fea0003800000 */
[----:B------:R-:W-:Y:S02]  /*22150*/  ULDC UR4, c[0x0][0xac8] ;  /* 0x0002b20000047ab9 */ /* 0x000fe40000000800 */
[----:B------:R-:W-:Y:S02]  /*22160*/  ISETP.GE.AND P3, PT, R210, UR4, PT ;  /* 0x00000004d2007c0c */ /* 0x000fe4000bf66270 */
[----:B------:R-:W-:-:S11]  /*22170*/  ISETP.GE.AND P4, PT, R219, UR4, PT ;  /* 0x00000004db007c0c */ /* 0x000fd6000bf86270 */
[CC--:B---3--:R-:W-:Y:S02]  /*22180*/  @!P3 LEA R2, P0, R210.reuse, R4.reuse, 0x1 ;  /* 0x00000004d202b211 */ /* 0x0c8fe400078008ff */
[C---:B------:R-:W-:Y:S02]  /*22190*/  @!P4 LEA R4, P2, R219.reuse, R4, 0x1 ;  /* 0x00000004db04c211 */ /* 0x040fe400078408ff */
[-C--:B----4-:R-:W-:Y:S02]  /*221a0*/  @!P3 LEA.HI.X R3, R210, R0.reuse, R52, 0x1, P0 ;  /* 0x00000000d203b211 */ /* 0x090fe400000f0c34 */
[----:B------:R-:W-:-:S03]  /*221b0*/  @!P4 LEA.HI.X R5, R219, R0, R50, 0x1, P2 ;  /* 0x00000000db05c211 */ /* 0x000fc600010f0c32 */
[----:B------:R3:W-:Y:S04]  /*221c0*/  @!P3 ST.E.128 desc[UR60][R2.64], R8 ;  /* 0x000000080200b985 */ /* 0x0007e8000c101d3c */
[----:B------:R3:W-:Y:S02]  /*221d0*/  @!P4 ST.E.128 desc[UR60][R4.64], R32 ;  /* 0x000000200400c985 */ /* 0x0007e4000c101d3c */
.L_x_2002:
[----:B------:R-:W-:Y:S05]  /*221e0*/  BSYNC B1 ;  /* 0x0000000000017941 */ /* 0x000fea0003800000 */
.L_x_2001:
[----:B----4-:R4:W0:Y:S01]  /*221f0*/  SHFL.IDX PT, R0, R45, 0x2, 0x181f ;  /* 0x00581f002d007f89 */ /* 0x01082200000e0000 */
[----:B------:R-:W-:Y:S03]  /*22200*/  BSSY B1, `(.L_x_2003) ;  /* 0x000000c000017945 */ /* 0x000fe60003800000 */
[----:B---3--:R4:W3:Y:S01]  /*22210*/  SHFL.IDX PT, R4, R44, 0x2, 0x181f ;  /* 0x00581f002c047f89 */ /* 0x0088e200000e0000 */
[----:B------:R-:W-:Y:S05]  /*22220*/  @P1 BRA `(.L_x_2004) ;  /* 0x0000000000241947 */ /* 0x000fea0003800000 */
[----:B------:R-:W-:Y:S02]  /*22230*/  ULDC UR4, c[0x0][0xac8] ;  /* 0x0002b20000047ab9 */ /* 0x000fe40000000800 */
[----:B------:R-:W-:Y:S02]  /*22240*/  ISETP.GE.AND P2, PT, R210, UR4, PT ;  /* 0x00000004d2007c0c */ /* 0x000fe4000bf46270 */
[----:B------:R-:W-:-:S11]  /*22250*/  ISETP.GE.AND P3, PT, R219, UR4, PT ;  /* 0x00000004db007c0c */ /* 0x000fd6000bf66270 */
[CC--:B---3--:R-:W-:Y:S02]  /*22260*/  @!P2 LEA R2, P0, R210.reuse, R4.reuse, 0x1 ;  /* 0x00000004d202a211 */ /* 0x0c8fe400078008ff */
[C---:B------:R-:W-:Y:S02]  /*22270*/  @!P3 LEA R4, P1, R219.reuse, R4, 0x1 ;  /* 0x00000004db04b211 */ /* 0x040fe400078208ff */
[-C--:B0-----:R-:W-:Y:S02]  /*22280*/  @!P2 LEA.HI.X R3, R210, R0.reuse, R52, 0x1, P0 ;  /* 0x00000000d203a211 */ /* 0x081fe400000f0c34 */
[----:B------:R-:W-:-:S03]  /*22290*/  @!P3 LEA.HI.X R5, R219, R0, R50, 0x1, P1 ;  /* 0x00000000db05b211 */ /* 0x000fc600008f0c32 */
[----:B------:R0:W-:Y:S04]  /*222a0*/  @!P2 ST.E.128 desc[UR60][R2.64], R12 ;  /* 0x0000000c0200a985 */ /* 0x0001e8000c101d3c */
[----:B------:R0:W-:Y:S02]  /*222b0*/  @!P3 ST.E.128 desc[UR60][R4.64], R36 ;  /* 0x000000240400b985 */ /* 0x0001e4000c101d3c */
.L_x_2004:
[----:B------:R-:W-:Y:S05]  /*222c0*/  BSYNC B1 ;  /* 0x0000000000017941 */ /* 0x000fea0003800000 */
.L_x_2003:
[----:B0-----:R-:W-:Y:S01]  /*222d0*/  VIADD R0, R202, 0x60 ;  /* 0x00000060ca007836 */ /* 0x001fe20000000000 */
[----:B--2-4-:R-:W0:Y:S04]  /*222e0*/  SHFL.IDX PT, R45, R45, 0x3, 0x181f ;  /* 0x00781f002d2d7f89 */ /* 0x014e2800000e0000 */
[----:B------:R-:W-:Y:S01]  /*222f0*/  ISETP.GE.AND P0, PT, R0, R53, PT ;  /* 0x000000350000720c */ /* 0x000fe20003f06270 */
[----:B------:R-:W2:-:S12]  /*22300*/  SHFL.IDX PT, R44, R44, 0x3, 0x181f ;  /* 0x00781f002c2c7f89 */ /* 0x000e9800000e0000 */
[----:B------:R-:W-:Y:S05]  /*22310*/  @P0 BRA `(.L_x_2005) ;  /* 0x0000000c00240947 */ /* 0x000fea0003800000 */
[----:B------:R-:W-:Y:S02]  /*22320*/  ULDC UR4, c[0x0][0xac8] ;  /* 0x0002b20000047ab9 */ /* 0x000fe40000000800 */
[----:B------:R-:W-:-:S13]  /*22330*/  ISETP.GE.AND P1, PT, R210, UR4, PT ;  /* 0x00000004d2007c0c */ /* 0x000fda000bf26270 */
[----:B--2---:R-:W-:-:S04]  /*22340*/  @!P1 LEA R2, P0, R210, R44, 0x1 ;  /* 0x0000002cd2029211 */ /* 0x004fc800078008ff */
[----:B0-----:R-:W-:Y:S02]  /*22350*/  @!P1 LEA.HI.X R3, R210, R45, R52, 0x1, P0 ;  /* 0x0000002dd2039211 */ /* 0x001fe400000f0c34 */
[----:B------:R-:W-:-:S03]  /*22360*/  ISETP.GE.AND P0, PT, R219, UR4, PT ;  /* 0x00000004db007c0c */ /* 0x000fc6000bf06270 */
[----:B------:R4:W-:Y:S10]  /*22370*/  @!P1 ST.E.128 desc[UR60][R2.64], R24 ;  /* 0x0000001802009985 */ /* 0x0009f4000c101d3c */
[----:B------:R-:W-:Y:S05]  /*22380*/  @P0 BRA `(.L_x_2005) ;  /* 0x0000000c00080947 */ /* 0x000fea0003800000 */
[----:B----4-:R-:W-:-:S04]  /*22390*/  LEA R2, P0, R219, R44, 0x1 ;  /* 0x0000002cdb027211 */ /* 0x010fc800078008ff */
[----:B------:R-:W-:-:S05]  /*223a0*/  LEA.HI.X R3, R219, R45, R50, 0x1, P0 ;  /* 0x0000002ddb037211 */ /* 0x000fca00000f0c32 */
[----:B------:R0:W-:Y:S01]  /*223b0*/  ST.E.128 desc[UR60][R2.64], R40 ;  /* 0x0000002802007985 */ /* 0x0001e2000c101d3c */
[----:B------:R-:W-:Y:S05]  /*223c0*/  BRA `(.L_x_2005) ;  /* 0x0000000800f87947 */ /* 0x000fea0003800000 */
.L_x_1996:
[----:B------:R-:W-:Y:S01]  /*223d0*/  ULDC.64 UR4, c[0x0][0xc00] ;  /* 0x0003000000047ab9 */ /* 0x000fe20000000a00 */
[----:B------:R-:W2:Y:S01]  /*223e0*/  LDC.64 R2, c[0x0][0xc00] ;  /* 0x00030000ff027b82 */ /* 0x000ea20000000a00 */
[----:B------:R-:W-:Y:S01]  /*223f0*/  ISETP.NE.U32.AND P0, PT, RZ, UR4, PT ;  /* 0x00000004ff007c0c */ /* 0x000fe2000bf05070 */
[----:B------:R-:W-:-:S03]  /*22400*/  IMAD.MOV.U32 R0, RZ, RZ, RZ ;  /* 0x000000ffff007224 */ /* 0x000fc600078e00ff */
[----:B------:R-:W-:Y:S01]  /*22410*/  ISETP.NE.AND.EX P0, PT, RZ, UR5, PT, P0 ;  /* 0x00000005ff007c0c */ /* 0x000fe2000bf05300 */
[----:B------:R-:W-:Y:S02]  /*22420*/  ULDC.64 UR4, c[0x0][0xc08] ;  /* 0x0003020000047ab9 */ /* 0x000fe40000000a00 */
[----:B------:R-:W-:Y:S01]  /*22430*/  ISETP.NE.U32.AND P1, PT, RZ, UR4, PT ;  /* 0x00000004ff007c0c */ /* 0x000fe2000bf25070 */
[----:B------:R-:W3:Y:S03]  /*22440*/  LDC R21, c[0x0][0xbe8] ;  /* 0x0002fa00ff157b82 */ /* 0x000ee60000000800 */
[----:B------:R-:W-:Y:S01]  /*22450*/  ISETP.NE.AND.EX P1, PT, RZ, UR5, PT, P1 ;  /* 0x00000005ff007c0c */ /* 0x000fe2000bf25310 */
[----:B--2---:R-:W-:-:S12]  /*22460*/  IMAD.WIDE R2, R224, 0x4, R2 ;  /* 0x00000004e0027825 */ /* 0x004fd800078e0202 */
[----:B------:R-:W2:Y:S01]  /*22470*/  @P1 LDC.64 R4, c[0x0][0xc08] ;  /* 0x00030200ff041b82 */ /* 0x000ea20000000a00 */
[----:B------:R-:W-:Y:S02]  /*22480*/  ULDC UR4, c[0x0][0xa88] ;  /* 0x0002a20000047ab9 */ /* 0x000fe40000000800 */
[----:B------:R-:W-:Y:S01]  /*22490*/  IMAD.U32 R6, RZ, RZ, UR4 ;  /* 0x00000004ff067e24 */ /* 0x000fe2000f8e00ff */
[----:B------:R4:W5:Y:S01]  /*224a0*/  @P0 LDG.E R0, desc[UR60][R2.64] ;  /* 0x0000003c02000981 */ /* 0x000962000c1e1900 */
[----:B------:R-:W0:Y:S01]  /*224b0*/  S2R R7, SR_TID.X ;  /* 0x0000000000077919 */ /* 0x000e220000002100 */
[----:B--2---:R-:W-:-:S05]  /*224c0*/  @P1 IMAD.WIDE R4, R224, 0x4, R4 ;  /* 0x00000004e0041825 */ /* 0x004fca00078e0204 */
[----:B------:R4:W5:Y:S01]  /*224d0*/  @P1 LDG.E R6, desc[UR60][R4.64] ;  /* 0x0000003c04061981 */ /* 0x000962000c1e1900 */
[----:B---3--:R-:W-:Y:S01]  /*224e0*/  ISETP.NE.AND P2, PT, R21, 0x1, PT ;  /* 0x000000011500780c */ /* 0x008fe20003f45270 */
[----:B0-----:R-:W-:-:S12]  /*224f0*/  VIADD R7, R7, 0xffffff80 ;  /* 0xffffff8007077836 */ /* 0x001fd80000000000 */
[----:B------:R-:W0:Y:S01]  /*22500*/  @P2 LDC R20, c[0x0][0xbec] ;  /* 0x0002fb00ff142b82 */ /* 0x000e220000000800 */
[----:B------:R-:W-:Y:S02]  /*22510*/  ISETP.GE.AND P3, PT, R7, 0x80, PT ;  /* 0x000000800700780c */ /* 0x000fe40003f66270 */
[----:B------:R-:W-:-:S05]  /*22520*/  SHF.R.S32.HI R7, RZ, 0x1f, R224 ;  /* 0x0000001fff077819 */ /* 0x000fca00000114e0 */
[----:B------:R-:W2:Y:S01]  /*22530*/  @P2 LDC R25, c[0x0][0xbf0] ;  /* 0x0002fc00ff192b82 */ /* 0x000ea20000000800 */
[----:B----4-:R-:W-:Y:S05]  /*22540*/  @P1 BRA `(.L_x_2006) ;  /* 0x0000000000101947 */ /* 0x010fea0003800000 */
[----:B------:R-:W-:Y:S05]  /*22550*/  @!P0 BRA `(.L_x_2006) ;  /* 0x00000000000c8947 */ /* 0x000fea0003800000 */
[----:B------:R-:W3:Y:S04]  /*22560*/  LDG.E R5, desc[UR60][R2.64] ;  /* 0x0000003c02057981 */ /* 0x000ee8000c1e1900 */
[----:B-----5:R-:W3:Y:S02]  /*22570*/  LDG.E R6, desc[UR60][R2.64+0x4] ;  /* 0x0000043c02067981 */ /* 0x020ee4000c1e1900 */
[----:B---3--:R-:W-:-:S07]  /*22580*/  IMAD.IADD R6, R6, 0x1, -R5 ;  /* 0x0000000106067824 */ /* 0x008fce00078e0a05 */
.L_x_2006:
[----:B------:R-:W-:Y:S01]  /*22590*/  BSSY B1, `(.L_x_2007) ;  /* 0x000002d000017945 */ /* 0x000fe20003800000 */
[----:B------:R-:W-:Y:S02]  /*225a0*/  SHF.R.S32.HI R10, RZ, 0x1f, R223 ;  /* 0x0000001fff0a7819 */ /* 0x000fe400000114df */
[----:B------:R-:W-:Y:S02]  /*225b0*/  SEL R13, R224, RZ, !P0 ;  /* 0x000000ffe00d7207 */ /* 0x000fe40004000000 */
[----:B------:R-:W-:Y:S02]  /*225c0*/  SEL R12, R7, RZ, !P0 ;  /* 0x000000ff070c7207 */ /* 0x000fe40004000000 */
[----:B-----5:R-:W-:Y:S01]  /*225d0*/  SHF.R.S32.HI R11, RZ, 0x1f, R0 ;  /* 0x0000001fff0b7819 */ /* 0x020fe20000011400 */
[----:B------:R-:W-:Y:S06]  /*225e0*/  @P3 BRA `(.L_x_2008) ;  /* 0x00000000009c3947 */ /* 0x000fec0003800000 */
[----:B------:R-:W3:Y:S01]  /*225f0*/  S2R R3, SR_TID.X ;  /* 0x0000000000037919 */ /* 0x000ee20000002100 */
[----:B------:R-:W4:Y:S02]  /*22600*/  LDC R14, c[0x0][0xbe8] ;  /* 0x0002fa00ff0e7b82 */ /* 0x000f240000000800 */
[----:B----4-:R-:W-:Y:S01]  /*22610*/  IMAD R2, R6, R14, RZ ;  /* 0x0000000e06027224 */ /* 0x010fe200078e02ff */
[----:B---3--:R-:W-:-:S04]  /*22620*/  IADD3 R9, R202, -0x80, R3 ;  /* 0xffffff80ca097810 */ /* 0x008fc80007ffe003 */
        /* <DEDUP_REMOVED lines=11> */
[----:B------:R-:W-:-:S03]  /*226e0*/  ULDC.64 UR4, c[0x0][0xb98] ;  /* 0x0002e60000047ab9 */ /* 0x000fc60000000a00 */
[----:B------:R-:W-:-:S03]  /*226f0*/  IMAD.IADD R3, R3, 0x1, R7 ;  /* 0x0000000103037824 */ /* 0x000fc600078e0207 */
[----:B------:R-:W4:Y:S01]  /*22700*/  @P0 LDC R15, c[0x0][0xbf0] ;  /* 0x0002fc00ff0f0b82 */ /* 0x000f220000000800 */
[----:B------:R-:W-:-:S04]  /*22710*/  IMAD.WIDE.U32 R2, R13, UR4, R2 ;  /* 0x000000040d027c25 */ /* 0x000fc8000f8e0002 */
[----:B---3--:R-:W-:-:S05]  /*22720*/  @P0 IMAD.HI.U32 R4, R9, R4, RZ ;  /* 0x0000000409040227 */ /* 0x008fca00078e00ff */
[----:B----4-:R-:W-:Y:S01]  /*22730*/  @P0 SHF.R.U32.HI R5, RZ, R15, R4 ;  /* 0x0000000fff050219 */ /* 0x010fe20000011604 */
[----:B------:R-:W-:-:S03]  /*22740*/  IMAD R4, R12, UR4, RZ ;  /* 0x000000040c047c24 */ /* 0x000fc6000f8e02ff */
[----:B------:R-:W-:Y:S01]  /*22750*/  IADD3 R2, P0, R5, R2, RZ ;  /* 0x0000000205027210 */ /* 0x000fe20007f1e0ff */
[----:B------:R-:W-:Y:S02]  /*22760*/  IMAD.MOV R7, RZ, RZ, -R5 ;  /* 0x000000ffff077224 */ /* 0x000fe400078e0a05 */
[----:B------:R-:W-:Y:S01]  /*22770*/  IMAD R8, R13, UR5, R4 ;  /* 0x000000050d087c24 */ /* 0x000fe2000f8e0204 */
[----:B------:R-:W-:Y:S01]  /*22780*/  ULDC.64 UR4, c[0x0][0xb88] ;  /* 0x0002e20000047ab9 */ /* 0x000fe20000000a00 */
[----:B------:R-:W-:Y:S01]  /*22790*/  IMAD R7, R14, R7, R9 ;  /* 0x000000070e077224 */ /* 0x000fe200078e0209 */
[----:B------:R-:W-:-:S04]  /*227a0*/  SHF.R.S32.HI R9, RZ, 0x1f, R5 ;  /* 0x0000001fff097819 */ /* 0x000fc80000011405 */
        /* <DEDUP_REMOVED lines=11> */
.L_x_2008:
[----:B------:R-:W-:Y:S05]  /*22860*/  BSYNC B1 ;  /* 0x0000000000017941 */ /* 0x000fea0003800000 */
.L_x_2007:
[----:B------:R-:W-:Y:S01]  /*22870*/  ULDC.64 UR4, c[0x0][0xaa0] ;  /* 0x0002a80000047ab9 */ /* 0x000fe20000000a00 */
[----:B------:R-:W-:Y:S02]  /*22880*/  IMAD R7, R220, 0x20, R226 ;  /* 0x00000020dc077824 */ /* 0x000fe400078e02e2 */
[----:B---3--:R-:W-:Y:S02]  /*22890*/  IMAD R3, R11, UR4, RZ ;  /* 0x000000040b037c24 */ /* 0x008fe4000f8e02ff */
[----:B------:R-:W-:Y:S02]  /*228a0*/  IMAD.IADD R9, R202, 0x1, R7 ;  /* 0x00000001ca097824 */ /* 0x000fe400078e0207 */
[C---:B------:R-:W-:Y:S02]  /*228b0*/  IMAD R5, R0.reuse, UR5, R3 ;  /* 0x0000000500057c24 */ /* 0x040fe4000f8e0203 */
[----:B------:R-:W-:Y:S01]  /*228c0*/  IMAD.WIDE.U32 R2, R0, UR4, RZ ;  /* 0x0000000400027c25 */ /* 0x000fe2000f8e00ff */
[----:B------:R-:W-:-:S03]  /*228d0*/  ULDC.64 UR4, c[0x0][0xae8] ;  /* 0x0002ba0000047ab9 */ /* 0x000fc60000000a00 */
[----:B------:R-:W-:Y:S02]  /*228e0*/  IMAD.IADD R3, R3, 0x1, R5 ;  /* 0x0000000103037824 */ /* 0x000fe400078e0205 */
[----:B------:R-:W-:Y:S02]  /*228f0*/  IMAD R4, R10, UR4, RZ ;  /* 0x000000040a047c24 */ /* 0x000fe4000f8e02ff */
[----:B0-----:R-:W-:-:S04]  /*22900*/  @P2 IMAD.HI.U32 R0, R9, R20, RZ ;  /* 0x0000001409002227 */ /* 0x001fc800078e00ff */
[C---:B------:R-:W-:Y:S02]  /*22910*/  IMAD R7, R223.reuse, UR5, R4 ;  /* 0x00000005df077c24 */ /* 0x040fe4000f8e0204 */
[----:B------:R-:W-:Y:S01]  /*22920*/  IMAD.WIDE.U32 R2, R223, UR4, R2 ;  /* 0x00000004df027c25 */ /* 0x000fe2000f8e0002 */
[----:B------:R-:W-:-:S03]  /*22930*/  ULDC.64 UR4, c[0x0][0xaf0] ;  /* 0x0002bc0000047ab9 */ /* 0x000fc60000000a00 */
[----:B------:R-:W-:Y:S01]  /*22940*/  IMAD.MOV.U32 R5, RZ, RZ, R9 ;  /* 0x000000ffff057224 */ /* 0x000fe200078e0009 */
[----:B--2---:R-:W-:Y:S01]  /*22950*/  @P2 SHF.R.U32.HI R5, RZ, R25, R0 ;  /* 0x00000019ff052219 */ /* 0x004fe20000011600 */
[----:B------:R-:W-:Y:S02]  /*22960*/  IMAD R4, R12, UR4, RZ ;  /* 0x000000040c047c24 */ /* 0x000fe4000f8e02ff */
[----:B------:R-:W-:Y:S01]  /*22970*/  IMAD.IADD R3, R3, 0x1, R7 ;  /* 0x0000000103037824 */ /* 0x000fe200078e0207 */
[----:B------:R-:W-:Y:S01]  /*22980*/  SHF.R.S32.HI R0, RZ, 0x1f, R5 ;  /* 0x0000001fff007819 */ /* 0x000fe20000011405 */
[C---:B------:R-:W-:Y:S02]  /*22990*/  IMAD R7, R13.reuse, UR5, R4 ;  /* 0x000000050d077c24 */ /* 0x040fe4000f8e0204 */
[----:B------:R-:W-:Y:S01]  /*229a0*/  IMAD.WIDE.U32 R2, R13, UR4, R2 ;  /* 0x000000040d027c25 */ /* 0x000fe2000f8e0002 */
[----:B------:R-:W-:-:S03]  /*229b0*/  ULDC.64 UR4, c[0x0][0xae0] ;  /* 0x0002b80000047ab9 */ /* 0x000fc60000000a00 */
[----:B------:R-:W-:Y:S02]  /*229c0*/  IMAD.MOV R4, RZ, RZ, -R5 ;  /* 0x000000ffff047224 */ /* 0x000fe400078e0a05 */
[----:B------:R-:W-:Y:S02]  /*229d0*/  IMAD.IADD R3, R3, 0x1, R7 ;  /* 0x0000000103037824 */ /* 0x000fe400078e0207 */
        /* <DEDUP_REMOVED lines=16> */
[----:B------:R0:W2:Y:S04]  /*22ae0*/  SHFL.IDX PT, R0, R3, RZ, 0x181f ;  /* 0x00181fff03007589 */ /* 0x0000a800000e0000 */
[----:B------:R0:W3:Y:S02]  /*22af0*/  SHFL.IDX PT, R14, R2, RZ, 0x181f ;  /* 0x00181fff020e7589 */ /* 0x0000e400000e0000 */
.L_x_2270:
[----:B------:R-:W-:Y:S01]  /*22b00*/  IMAD R21, R6, R21, RZ ;  /* 0x0000001506157224 */ /* 0x000fe200078e02ff */
[----:B------:R-:W-:Y:S01]  /*22b10*/  BSSY B1, `(.L_x_2010) ;  /* 0x000000f000017945 */ /* 0x000fe20003800000 */
[----:B------:R-:W-:-:S05]  /*22b20*/  IMAD.IADD R202, R226, 0x1, R202 ;  /* 0x00000001e2ca7824 */ /* 0x000fca00078e02ca */
[----:B------:R-:W-:-:S13]  /*22b30*/  ISETP.GE.AND P0, PT, R202, R21, PT ;  /* 0x00000015ca00720c */ /* 0x000fda0003f06270 */
[----:B------:R-:W-:Y:S05]  /*22b40*/  @P0 BRA `(.L_x_2011) ;  /* 0x00000000002c0947 */ /* 0x000fea0003800000 */
[----:B------:R-:W-:Y:S01]  /*22b50*/  ULDC UR4, c[0x0][0xac8] ;  /* 0x0002b20000047ab9 */ /* 0x000fe20000000800 */
[----:B------:R-:W-:Y:S02]  /*22b60*/  SHF.R.S32.HI R8, RZ, 0x1f, R210 ;  /* 0x0000001fff087819 */ /* 0x000fe400000114d2 */
[----:B------:R-:W-:Y:S02]  /*22b70*/  ISETP.GE.AND P2, PT, R210, UR4, PT ;  /* 0x00000004d2007c0c */ /* 0x000fe4000bf46270 */
[----:B------:R-:W-:Y:S02]  /*22b80*/  ISETP.GE.AND P3, PT, R219, UR4, PT ;  /* 0x00000004db007c0c */ /* 0x000fe4000bf66270 */
[----:B------:R-:W-:-:S09]  /*22b90*/  SHF.R.S32.HI R7, RZ, 0x1f, R219 ;  /* 0x0000001fff077819 */ /* 0x000fd200000114db */
[CC--:B---3--:R-:W-:Y:S02]  /*22ba0*/  @!P2 LEA R4, P0, R210.reuse, R14.reuse, 0x1 ;  /* 0x0000000ed204a211 */ /* 0x0c8fe400078008ff */
[C---:B------:R-:W-:Y:S02]  /*22bb0*/  @!P3 LEA R14, P1, R219.reuse, R14, 0x1 ;  /* 0x0000000edb0eb211 */ /* 0x040fe400078208ff */
[-C--:B--2---:R-:W-:Y:S02]  /*22bc0*/  @!P2 LEA.HI.X R5, R210, R0.reuse, R8, 0x1, P0 ;  /* 0x00000000d205a211 */ /* 0x084fe400000f0c08 */
[----:B------:R-:W-:-:S03]  /*22bd0*/  @!P3 LEA.HI.X R15, R219, R0, R7, 0x1, P1 ;  /* 0x00000000db0fb211 */ /* 0x000fc600008f0c07 */
[----:B------:R4:W-:Y:S04]  /*22be0*/  @!P2 ST.E.128 desc[UR60][R4.64], RZ ;  /* 0x000000ff0400a985 */ /* 0x0009e8000c101d3c */
[----:B------:R4:W-:Y:S02]  /*22bf0*/  @!P3 ST.E.128 desc[UR60][R14.64], RZ ;  /* 0x000000ff0e00b985 */ /* 0x0009e4000c101d3c */
.L_x_2011:
[----:B------:R-:W-:Y:S05]  /*22c00*/  BSYNC B1 ;  /* 0x0000000000017941 */ /* 0x000fea0003800000 */
.L_x_2010:
[----:B------:R-:W-:-:S03]  /*22c10*/  UMOV UR4, 0xffffffff ;  /* 0xffffffff00047882 */ /* 0x000fc60000000000 */
[----:B------:R-:W-:Y:S05]  /*22c20*/  BRA.DIV UR4, `(.L_x_2012) ;  /* 0x000000b204687947 */ /* 0x000fea000b800000 */
[----:B--2---:R2:W0:Y:S04]  /*22c30*/  SHFL.IDX PT, R0, R3, 0x1, 0x181f ;  /* 0x00381f0003007f89 */ /* 0x00442800000e0000 */
[----:B---34-:R2:W3:Y:S02]  /*22c40*/  SHFL.IDX PT, R14, R2, 0x1, 0x181f ;  /* 0x00381f00020e7f89 */ /* 0x0184e400000e0000 */
.L_x_2274:
        /* <DEDUP_REMOVED lines=11> */
[-C--:B0-----:R-:W-:Y:S02]  /*22d00*/  @!P2 LEA.HI.X R5, R210, R0.reuse, R7, 0x1, P0 ;  /* 0x00000000d205a211 */ /* 0x081fe400000f0c07 */
[----:B------:R-:W-:-:S03]  /*22d10*/  @!P3 LEA.HI.X R15, R219, R0, R6, 0x1, P1 ;  /* 0x00000000db0fb211 */ /* 0x000fc600008f0c06 */
[----:B------:R4:W-:Y:S04]  /*22d20*/  @!P2 ST.E.128 desc[UR60][R4.64], RZ ;  /* 0x000000ff0400a985 */ /* 0x0009e8000c101d3c */
[----:B------:R4:W-:Y:S02]  /*22d30*/  @!P3 ST.E.128 desc[UR60][R14.64], RZ ;  /* 0x000000ff0e00b985 */ /* 0x0009e4000c101d3c */
.L_x_2014:
[----:B------:R-:W-:Y:S05]  /*22d40*/  BSYNC B1 ;  /* 0x0000000000017941 */ /* 0x000fea0003800000 */
.L_x_2013:
[----:B------:R-:W-:-:S03]  /*22d50*/  UMOV UR4, 0xffffffff ;  /* 0xffffffff00047882 */ /* 0x000fc60000000000 */
[----:B------:R-:W-:Y:S05]  /*22d60*/  BRA.DIV UR4, `(.L_x_2015) ;  /* 0x000000b204607947 */ /* 0x000fea000b800000 */
[----:B0-----:R0:W0:Y:S04]  /*22d70*/  SHFL.IDX PT, R0, R3, 0x2, 0x181f ;  /* 0x00581f0003007f89 */ /* 0x00102800000e0000 */
[----:B---34-:R3:W4:Y:S02]  /*22d80*/  SHFL.IDX PT, R14, R2, 0x2, 0x181f ;  /* 0x00581f00020e7f89 */ /* 0x01872400000e0000 */
.L_x_2278:
        /* <DEDUP_REMOVED lines=9> */
[CC--:B----4-:R-:W-:Y:S02]  /*22e20*/  @!P2 LEA R4, P0, R210.reuse, R14.reuse, 0x1 ;  /* 0x0000000ed204a211 */ /* 0x0d0fe400078008ff */
[C---:B------:R-:W-:Y:S02]  /*22e30*/  @!P3 LEA R14, P1, R219.reuse, R14, 0x1 ;  /* 0x0000000edb0eb211 */ /* 0x040fe400078208ff */
[-C--:B0-----:R-:W-:Y:S02]  /*22e40*/  @!P2 LEA.HI.X R5, R210, R0.reuse, R7, 0x1, P0 ;  /* 0x00000000d205a211 */ /* 0x081fe400000f0c07 */
[----:B------:R-:W-:-:S03]  /*22e50*/  @!P3 LEA.HI.X R15, R219, R0, R6, 0x1, P1 ;  /* 0x00000000db0fb211 */ /* 0x000fc600008f0c06 */
[----:B------:R0:W-:Y:S04]  /*22e60*/  @!P2 ST.E.128 desc[UR60][R4.64], RZ ;  /* 0x000000ff0400a985 */ /* 0x0001e8000c101d3c */
[----:B------:R0:W-:Y:S02]  /*22e70*/  @!P3 ST.E.128 desc[UR60][R14.64], RZ ;  /* 0x000000ff0e00b985 */ /* 0x0001e4000c101d3c */
.L_x_2017:
[----:B------:R-:W-:Y:S05]  /*22e80*/  BSYNC B1 ;  /* 0x0000000000017941 */ /* 0x000fea0003800000 */
.L_x_2016:
[----:B------:R-:W-:-:S03]  /*22e90*/  UMOV UR4, 0xffffffff ;  /* 0xffffffff00047882 */ /* 0x000fc60000000000 */
[----:B------:R-:W-:Y:S05]  /*22ea0*/  BRA.DIV UR4, `(.L_x_2018) ;  /* 0x000000b204587947 */ /* 0x000fea000b800000 */
[----:B0-----:R0:W0:Y:S04]  /*22eb0*/  SHFL.IDX PT, R0, R3, 0x3, 0x181f ;  /* 0x00781f0003007f89 */ /* 0x00102800000e0000 */
[----:B----4-:R4:W0:Y:S02]  /*22ec0*/  SHFL.IDX PT, R14, R2, 0x3, 0x181f ;  /* 0x00781f00020e7f89 */ /* 0x01082400000e0000 */
.L_x_2282:
[----:B--234-:R-:W-:-:S05]  /*22ed0*/  VIADD R2, R202, 0x60 ;  /* 0x00000060ca027836 */ /* 0x01cfca0000000000 */
[----:B------:R-:W-:-:S13]  /*22ee0*/  ISETP.GE.AND P0, PT, R2, R21, PT ;  /* 0x000000150200720c */ /* 0x000fda0003f06270 */
[----:B------:R-:W-:Y:S05]  /*22ef0*/  @P0 BRA `(.L_x_2005) ;  /* 0x00000000002c0947 */ /* 0x000fea0003800000 */
[----:B------:R-:W-:Y:S01]  /*22f00*/  ULDC UR4, c[0x0][0xac8] ;  /* 0x0002b20000047ab9 */ /* 0x000fe20000000800 */
[----:B------:R-:W-:Y:S02]  /*22f10*/  SHF.R.S32.HI R5, RZ, 0x1f, R210 ;  /* 0x0000001fff057819 */ /* 0x000fe400000114d2 */
[----:B------:R-:W-:Y:S02]  /*22f20*/  ISETP.GE.AND P2, PT, R210, UR4, PT ;  /* 0x00000004d2007c0c */ /* 0x000fe4000bf46270 */
[----:B------:R-:W-:Y:S02]  /*22f30*/  ISETP.GE.AND P3, PT, R219, UR4, PT ;  /* 0x00000004db007c0c */ /* 0x000fe4000bf66270 */
[----:B------:R-:W-:-:S09]  /*22f40*/  SHF.R.S32.HI R4, RZ, 0x1f, R219 ;  /* 0x0000001fff047819 */ /* 0x000fd200000114db */
[CC--:B0-----:R-:W-:Y:S02]  /*22f50*/  @!P2 LEA R2, P0, R210.reuse, R14.reuse, 0x1 ;  /* 0x0000000ed202a211 */ /* 0x0c1fe400078008ff */
[C---:B------:R-:W-:Y:S02]  /*22f60*/  @!P3 LEA R14, P1, R219.reuse, R14, 0x1 ;  /* 0x0000000edb0eb211 */ /* 0x040fe400078208ff */
[-C--:B------:R-:W-:Y:S02]  /*22f70*/  @!P2 LEA.HI.X R3, R210, R0.reuse, R5, 0x1, P0 ;  /* 0x00000000d203a211 */ /* 0x080fe400000f0c05 */
[----:B------:R-:W-:-:S03]  /*22f80*/  @!P3 LEA.HI.X R15, R219, R0, R4, 0x1, P1 ;  /* 0x00000000db0fb211 */ /* 0x000fc600008f0c04 */
[----:B------:R0:W-:Y:S04]  /*22f90*/  @!P2 ST.E.128 desc[UR60][R2.64], RZ ;  /* 0x000000ff0200a985 */ /* 0x0001e8000c101d3c */
[----:B------:R0:W-:Y:S02]  /*22fa0*/  @!P3 ST.E.128 desc[UR60][R14.64], RZ ;  /* 0x000000ff0e00b985 */ /* 0x0001e4000c101d3c */
.L_x_2005:
[----:B------:R-:W-:Y:S05]  /*22fb0*/  BSYNC B0 ;  /* 0x0000000000007941 */ /* 0x000fea0003800000 */
.L_x_1995:
[----:B------:R-:W-:Y:S02]  /*22fc0*/  ULDC UR4, c[0x0][0xc3c] ;  /* 0x00030f0000047ab9 */ /* 0x000fe40000000800 */
[----:B-1----:R-:W-:-:S13]  /*22fd0*/  ISETP.GE.AND P0, PT, R191, UR4, PT ;  /* 0x00000004bf007c0c */ /* 0x002fda000bf06270 */
[----:B------:R-:W-:Y:S05]  /*22fe0*/  @!P0 BRA `(.L_x_2019) ;  /* 0xfffffde000188947 */ /* 0x000fea000383ffff */
[----:B------:R-:W-:Y:S05]  /*22ff0*/  BRA `(.L_x_1778) ;  /* 0x0000008400507947 */ /* 0x000fea0003800000 */
.L_x_1776:
        /* <DEDUP_REMOVED lines=52> */
[----:B------:R-:W-:Y:S01]  /*23340*/  IMAD.MOV.U32 R4, RZ, RZ, R3 ;  /* 0x000000ffff047224 */ /* 0x000fe200078e0003 */
[----:B------:R-:W-:Y:S01]  /*23350*/  UMOV UR4, URZ ;  /* 0x0000003f00047c82 */ /* 0x000fe20008000000 */
[----:B------:R-:W-:Y:S01]  /*23360*/  ULDC UR7, c[0x0][0xc3c] ;  /* 0x00030f0000077ab9 */ /* 0x000fe20000000800 */
[----:B------:R-:W-:-:S05]  /*23370*/  ULDC UR5, c[0x0][0xc38] ;  /* 0x00030e0000057ab9 */ /* 0x000fca0000000800 */
.L_x_2025:
        /* <DEDUP_REMOVED lines=12> */
.L_x_2024:
[----:B------:R-:W-:Y:S05]  /*23440*/  BSYNC B0 ;  /* 0x0000000000007941 */ /* 0x000fea0003800000 */
.L_x_2023:
        /* <DEDUP_REMOVED lines=20> */
.L_x_2021:
[----:B------:R-:W-:-:S04]  /*23590*/  IMAD.IADD R11, R4, 0x1, -R3 ;  /* 0x00000001040b7824 */ /* 0x000fc800078e0a03 */
[----:B------:R-:W-:-:S05]  /*235a0*/  IMAD R2, R6, UR5, R11 ;  /* 0x0000000506027c24 */ /* 0x000fca000f8e020b */
[----:B------:R-:W-:Y:S02]  /*235b0*/  ISETP.GT.AND P0, PT, R2, UR6, PT ;  /* 0x0000000602007c0c */ /* 0x000fe4000bf04270 */
[----:B------:R-:W0:Y:S11]  /*235c0*/  LDC.64 R2, c[0x0][0xc90] ;  /* 0x00032400ff027b82 */ /* 0x000e360000000a00 */
[----:B------:R-:W-:-:S04]  /*235d0*/  VOTE.ANY R8, PT, !P0 ;  /* 0x0000000000087806 */ /* 0x000fc800040e0100 */
[----:B------:R-:W1:Y:S02]  /*235e0*/  POPC R13, R8 ;  /* 0x00000008000d7309 */ /* 0x000e640000000000 */
[----:B-1----:R-:W-:-:S04]  /*235f0*/  VIADD R27, R13, UR4 ;  /* 0x000000040d1b7c36 */ /* 0x002fc80008000000 */
[----:B0-----:R-:W-:-:S05]  /*23600*/  IMAD.WIDE R2, R27, 0x4, R2 ;  /* 0x000000041b027825 */ /* 0x001fca00078e0202 */
[----:B------:R-:W2:Y:S01]  /*23610*/  LDG.E R7, desc[UR60][R2.64] ;  /* 0x0000003c02077981 */ /* 0x000ea2000c1e1900 */
[----:B------:R-:W-:-:S03]  /*23620*/  ISETP.NE.AND P0, PT, R8, RZ, PT ;  /* 0x000000ff0800720c */ /* 0x000fc60003f05270 */
[----:B------:R-:W2:Y:S02]  /*23630*/  SHFL.IDX PT, R0, R0, R13, 0x1f ;  /* 0x00001f0d00007589 */ /* 0x000ea400000e0000 */
[----:B--2---:R-:W-:-:S05]  /*23640*/  IMAD R4, R0, R7, RZ ;  /* 0x0000000700047224 */ /* 0x004fca00078e02ff */
        /* <DEDUP_REMOVED lines=8> */
.L_x_2026:
[----:B-1----:R-:W-:Y:S02]  /*236d0*/  IMAD.MOV R2, RZ, RZ, -R3 ;  /* 0x000000ffff027224 */ /* 0x002fe400078e0a03 */
[----:B---3--:R-:W-:Y:S02]  /*236e0*/  IMAD R24, R24, UR5, R11 ;  /* 0x0000000518187c24 */ /* 0x008fe4000f8e020b */
[----:B------:R-:W-:Y:S01]  /*236f0*/  IMAD.MOV.U32 R11, RZ, RZ, R2 ;  /* 0x000000ffff0b7224 */ /* 0x000fe200078e0002 */
[----:B------:R-:W-:Y:S02]  /*23700*/  IABS R2, R4 ;  /* 0x0000000400027213 */ /* 0x000fe40000000000 */
[----:B--2---:R-:W-:Y:S01]  /*23710*/  IADD3 R9, -R24, UR6, RZ ;  /* 0x0000000618097c10 */ /* 0x004fe2000fffe1ff */
[----:B------:R-:W-:Y:S02]  /*23720*/  IMAD R11, R11, R12, RZ ;  /* 0x0000000c0b0b7224 */ /* 0x000fe400078e02ff */
[----:B------:R-:W-:Y:S01]  /*23730*/  IMAD.MOV R8, RZ, RZ, -R2 ;  /* 0x000000ffff087224 */ /* 0x000fe200078e0a02 */
        /* <DEDUP_REMOVED lines=20> */
[----:B------:R-:W-:Y:S02]  /*23880*/  IMAD R13, R4, R2, R9 ;  /* 0x00000002040d7224 */ /* 0x000fe400078e0209 */
[----:B------:R-:W-:Y:S01]  /*23890*/  IMAD.MOV.U32 R2, RZ, RZ, RZ ;  /* 0x000000ffff027224 */ /* 0x000fe200078e00ff */
[----:B------:R-:W-:Y:S02]  /*238a0*/  VIADDMNMX R26, R8, UR5, R7, PT ;  /* 0x00000005081a7c46 */ /* 0x000fe4000b800107 */
[----:B------:R-:W-:-:S02]  /*238b0*/  IABS R11, R13 ;  /* 0x0000000d000b7213 */ /* 0x000fc40000000000 */
[-C--:B------:R-:W-:Y:S02]  /*238c0*/  IABS R8, R26.reuse ;  /* 0x0000001a00087213 */ /* 0x080fe40000000000 */
[----:B------:R-:W-:Y:S02]  /*238d0*/  IABS R4, R26 ;  /* 0x0000001a00047213 */ /* 0x000fe40000000000 */
[----:B------:R-:W1:Y:S08]  /*238e0*/  I2F.RP R7, R8 ;  /* 0x0000000800077306 */ /* 0x000e700000209400 */
[----:B-1----:R-:W1:Y:S02]  /*238f0*/  MUFU.RCP R7, R7 ;  /* 0x0000000700077308 */ /* 0x002e640000001000 */
[----:B-1----:R-:W-:-:S06]  /*23900*/  VIADD R3, R7, 0xffffffe ;  /* 0x0ffffffe07037836 */ /* 0x002fcc0000000000 */
[----:B------:R-:W0:Y:S02]  /*23910*/  F2I.FTZ.U32.TRUNC.NTZ R3, R3 ;  /* 0x0000000300037305 */ /* 0x000e24000021f000 */
[----:B0-----:R-:W-:-:S04]  /*23920*/  IMAD.MOV R10, RZ, RZ, -R3 ;  /* 0x000000ffff0a7224 */ /* 0x001fc800078e0a03 */
[----:B------:R-:W-:-:S04]  /*23930*/  IMAD.MOV.U32 R9, RZ, RZ, R10 ;  /* 0x000000ffff097224 */ /* 0x000fc800078e000a */
[----:B------:R-:W-:-:S04]  /*23940*/  IMAD R9, R9, R8, RZ ;  /* 0x0000000809097224 */ /* 0x000fc800078e02ff */
[----:B------:R-:W-:-:S04]  /*23950*/  IMAD.HI.U32 R2, R3, R9, R2 ;  /* 0x0000000903027227 */ /* 0x000fc800078e0002 */
[----:B------:R-:W-:Y:S02]  /*23960*/  IMAD.MOV R3, RZ, RZ, -R4 ;  /* 0x000000ffff037224 */ /* 0x000fe400078e0a04 */
        /* <DEDUP_REMOVED lines=8> */
[----:B------:R-:W-:Y:S01]  /*239f0*/  ISETP.GE.AND P2, PT, R3, RZ, PT ;  /* 0x000000ff0300720c */ /* 0x000fe20003f46270 */
[----:B------:R-:W-:-:S06]  /*23a00*/  IMAD.IADD R3, R13, 0x1, R6 ;  /* 0x000000010d037824 */ /* 0x000fcc00078e0206 */
[----:B------:R-:W-:-:S06]  /*23a10*/  @P0 VIADD R2, R2, 0x1 ;  /* 0x0000000102020836 */ /* 0x000fcc0000000000 */
[----:B------:R-:W-:Y:S01]  /*23a20*/  @!P2 IMAD.MOV R2, RZ, RZ, -R2 ;  /* 0x000000ffff02a224 */ /* 0x000fe200078e0a02 */
[----:B------:R-:W-:Y:S01]  /*23a30*/  @!P1 LOP3.LUT R2, RZ, R26, RZ, 0x33, !PT ;  /* 0x0000001aff029212 */ /* 0x000fe200078e33ff */
[----:B------:R-:W-:-:S03]  /*23a40*/  IMAD.MOV R26, RZ, RZ, -R26 ;  /* 0x000000ffff1a7224 */ /* 0x000fc600078e0a1a */
[----:B------:R-:W-:Y:S01]  /*23a50*/  LOP3.LUT R25, RZ, R2, RZ, 0x33, !PT ;  /* 0x00000002ff197212 */ /* 0x000fe200078e33ff */
[----:B------:R-:W-:-:S04]  /*23a60*/  IMAD R26, R2, R26, R3 ;  /* 0x0000001a021a7224 */ /* 0x000fc800078e0203 */
[----:B------:R-:W-:Y:S01]  /*23a70*/  IMAD.IADD R25, R0, 0x1, R25 ;  /* 0x0000000100197824 */ /* 0x000fe200078e0219 */
[----:B------:R-:W-:Y:S06]  /*23a80*/  BRA `(.L_x_2027) ;  /* 0x00000000000c7947 */ /* 0x000fec0003800000 */
.L_x_2022:
[----:B------:R-:W-:Y:S02]  /*23a90*/  IMAD.MOV.U32 R25, RZ, RZ, RZ ;  /* 0x000000ffff197224 */ /* 0x000fe400078e00ff */
[----:B------:R-:W-:Y:S02]  /*23aa0*/  IMAD.U32 R24, RZ, RZ, UR6 ;  /* 0x00000006ff187e24 */ /* 0x000fe4000f8e00ff */
[----:B------:R-:W-:-:S07]  /*23ab0*/  IMAD.MOV.U32 R26, RZ, RZ, RZ ;  /* 0x000000ffff1a7224 */ /* 0x000fce00078e00ff */
.L_x_2027:
[----:B------:R-:W-:-:S13]  /*23ac0*/  ISETP.NE.AND P0, PT, R5, RZ, PT ;  /* 0x000000ff0500720c */ /* 0x000fda0003f05270 */
[----:B------:R-:W0:Y:S01]  /*23ad0*/  @!P0 S2R R3, SR_CgaCtaId ;  /* 0x0000000000038919 */ /* 0x000e220000008800 */
[----:B------:R-:W-:-:S04]  /*23ae0*/  @!P0 MOV R0, 0x400 ;  /* 0x0000040000008802 */ /* 0x000fc80000000f00 */
[----:B0-----:R-:W-:-:S05]  /*23af0*/  @!P0 LEA R0, R3, R0, 0x18 ;  /* 0x0000000003008211 */ /* 0x001fca00078ec0ff */
[----:B------:R2:W-:Y:S01]  /*23b00*/  @!P0 STS.128 [R0+0x228d0], R24 ;  /* 0x0228d01800008388 */ /* 0x0005e20000000c00 */
[----:B------:R-:W-:Y:S06]  /*23b10*/  BAR.ARV 0x5, 0x180 ;  /* 0x0146000000007b1d */ /* 0x000fec0000002000 */
.L_x_2020:
[----:B------:R3:W-:Y:S01]  /*23b20*/  STL [R1+0x3c], RZ ;  /* 0x00003cff01007387 */ /* 0x0007e20000100800 */
[----:B------:R-:W-:Y:S01]  /*23b30*/  ULDC UR4, c[0x0][0xc3c] ;  /* 0x00030f0000047ab9 */ /* 0x000fe20000000800 */
[----:B------:R-:W-:Y:S01]  /*23b40*/  IMAD.MOV.U32 R37, RZ, RZ, 0x1 ;  /* 0x00000001ff257424 */ /* 0x000fe200078e00ff */
[----:B-1----:R-:W-:Y:S01]  /*23b50*/  ISETP.GE.AND P0, PT, R27, UR4, PT ;  /* 0x000000041b007c0c */ /* 0x002fe2000bf06270 */
[----:B------:R-:W-:-:S12]  /*23b60*/  IMAD.MOV.U32 R33, RZ, RZ, RZ ;  /* 0x000000ffff217224 */ /* 0x000fd800078e00ff */
[----:B---3--:R-:W-:Y:S05]  /*23b70*/  @P0 BRA `(.L_x_2028) ;  /* 0x0000007400740947 */ /* 0x008fea0003800000 */
[----:B------:R-:W3:Y:S01]  /*23b80*/  LDL R13, [R1+0x18] ;  /* 0x00001800010d7983 */ /* 0x000ee20000100800 */
[----:B------:R-:W1:Y:S01]  /*23b90*/  S2R R15, SR_TID.X ;  /* 0x00000000000f7919 */ /* 0x000e620000002100 */
[----:B------:R-:W4:Y:S01]  /*23ba0*/  S2UR UR4, SR_CgaCtaId ;  /* 0x00000000000479c3 */ /* 0x000f220000008800 */
[C---:B-1----:R-:W-:Y:S01]  /*23bb0*/  LOP3.LUT R14, R15.reuse, 0x7f, RZ, 0xc0, !PT ;  /* 0x0000007f0f0e7812 */ /* 0x042fe200078ec0ff */
[C---:B------:R-:W-:Y:S02]  /*23bc0*/  IMAD.SHL.U32 R5, R15.reuse, 0x20, RZ ;  /* 0x000000200f057824 */ /* 0x040fe400078e00ff */
[----:B------:R-:W-:Y:S02]  /*23bd0*/  IMAD.SHL.U32 R2, R15, 0x80, RZ ;  /* 0x000000800f027824 */ /* 0x000fe400078e00ff */
[----:B------:R-:W-:Y:S01]  /*23be0*/  IMAD.SHL.U32 R7, R14, 0x10, RZ ;  /* 0x000000100e077824 */ /* 0x000fe200078e00ff */
[----:B------:R-:W-:Y:S01]  /*23bf0*/  LOP3.LUT R6, R5, 0x80, RZ, 0xc0, !PT ;  /* 0x0000008005067812 */ /* 0x000fe200078ec0ff */
[----:B0-2---:R-:W-:Y:S01]  /*23c00*/  IMAD.SHL.U32 R0, R15, 0x10, RZ ;  /* 0x000000100f007824 */ /* 0x005fe200078e00ff */
[----:B------:R-:W-:-:S02]  /*23c10*/  SHF.R.U32.HI R4, RZ, 0x1, R15 ;  /* 0x00000001ff047819 */ /* 0x000fc4000001160f */
[----:B------:R-:W-:Y:S01]  /*23c20*/  LOP3.LUT R8, R7, 0x600, RZ, 0xc0, !PT ;  /* 0x0000060007087812 */ /* 0x000fe200078ec0ff */
[C---:B------:R-:W-:Y:S01]  /*23c30*/  IMAD.SHL.U32 R11, R15.reuse, 0x4, RZ ;  /* 0x000000040f0b7824 */ /* 0x040fe200078e00ff */
[----:B------:R-:W-:Y:S01]  /*23c40*/  LOP3.LUT R3, R2, 0x380, RZ, 0xc0, !PT ;  /* 0x0000038002037812 */ /* 0x000fe200078ec0ff */
[----:B------:R-:W-:Y:S01]  /*23c50*/  IMAD.SHL.U32 R10, R15, 0x2, RZ ;  /* 0x000000020f0a7824 */ /* 0x000fe200078e00ff */
[----:B------:R-:W-:Y:S02]  /*23c60*/  LOP3.LUT R6, R6, 0x10, R15, 0xf8, !PT ;  /* 0x0000001006067812 */ /* 0x000fe400078ef80f */
[----:B------:R-:W-:Y:S02]  /*23c70*/  LOP3.LUT R8, R8, 0x60, R5, 0xf8, !PT ;  /* 0x0000006008087812 */ /* 0x000fe400078ef805 */
[----:B------:R-:W-:Y:S02]  /*23c80*/  LOP3.LUT R9, R0, 0x3f0, RZ, 0xc0, !PT ;  /* 0x000003f000097812 */ /* 0x000fe400078ec0ff */
[----:B------:R-:W-:-:S02]  /*23c90*/  LOP3.LUT R3, R3, 0x30, R4, 0xf8, !PT ;  /* 0x0000003003037812 */ /* 0x000fc400078ef804 */
[----:B------:R-:W-:Y:S02]  /*23ca0*/  LOP3.LUT R6, R6, 0x10, R11, 0x78, !PT ;  /* 0x0000001006067812 */ /* 0x000fe400078e780b */
[----:B------:R-:W-:Y:S02]  /*23cb0*/  LOP3.LUT R5, R8, 0x100, R5, 0xf8, !PT ;  /* 0x0000010008057812 */ /* 0x000fe400078ef805 */
[----:B------:R-:W-:Y:S02]  /*23cc0*/  LOP3.LUT R10, R9, 0x70, R10, 0x78, !PT ;  /* 0x00000070090a7812 */ /* 0x000fe400078e780a */
[----:B------:R-:W-:Y:S02]  /*23cd0*/  LOP3.LUT R3, R3, 0x70, R0, 0x78, !PT ;  /* 0x0000007003037812 */ /* 0x000fe400078e7800 */
[----:B------:R-:W-:Y:S02]  /*23ce0*/  LOP3.LUT R4, R5, R6, RZ, 0xfc, !PT ;  /* 0x0000000605047212 */ /* 0x000fe400078efcff */
[----:B------:R-:W-:-:S02]  /*23cf0*/  LOP3.LUT R12, R10, 0x400, R7, 0xf8, !PT ;  /* 0x000004000a0c7812 */ /* 0x000fc400078ef807 */
[----:B------:R-:W-:Y:S01]  /*23d00*/  LOP3.LUT R2, R3, 0xc00, R2, 0xf8, !PT ;  /* 0x00000c0003027812 */ /* 0x000fe200078ef802 */
[----:B------:R4:W-:Y:S01]  /*23d10*/  STL [R1+0x20], R4 ;  /* 0x0000200401007387 */ /* 0x0009e20000100800 */
[----:B------:R-:W-:-:S03]  /*23d20*/  LOP3.LUT P0, RZ, R15, 0x4, RZ, 0xc0, !PT ;  /* 0x000000040fff7812 */ /* 0x000fc6000780c0ff */
[----:B------:R-:W-:Y:S04]  /*23d30*/  STL [R1+0x1c], R12 ;  /* 0x00001c0c01007387 */ /* 0x000fe80000100800 */
[----:B------:R0:W-:Y:S01]  /*23d40*/  STL [R1+0x24], R2 ;  /* 0x0000240201007387 */ /* 0x0001e20000100800 */
[----:B------:R-:W-:Y:S01]  /*23d50*/  SHF.R.U32.HI R3, RZ, 0x3, R14 ;  /* 0x00000003ff037819 */ /* 0x000fe2000001160e */
[----:B----4-:R-:W-:Y:S01]  /*23d60*/  IMAD.U32 R4, RZ, RZ, UR4 ;  /* 0x00000004ff047e24 */ /* 0x010fe2000f8e00ff */
[----:B------:R-:W-:Y:S01]  /*23d70*/  MOV R17, 0x400 ;  /* 0x0000040000117802 */ /* 0x000fe20000000f00 */
[----:B0-----:R-:W-:Y:S01]  /*23d80*/  IMAD.MOV.U32 R2, RZ, RZ, 0x40 ;  /* 0x00000040ff027424 */ /* 0x001fe200078e00ff */
[----:B------:R-:W-:Y:S02]  /*23d90*/  LOP3.LUT R32, R0, 0x70, RZ, 0xc0, !PT ;  /* 0x0000007000207812 */ /* 0x000fe400078ec0ff */
[----:B------:R-:W-:-:S02]  /*23da0*/  LOP3.LUT R3, R3, 0x70, R0, 0xf8, !PT ;  /* 0x0000007003037812 */ /* 0x000fc400078ef800 */
[----:B------:R-:W-:Y:S01]  /*23db0*/  SEL R2, R2, 0xffffffc0, !P0 ;  /* 0xffffffc002027807 */ /* 0x000fe20004000000 */
[----:B------:R-:W-:Y:S01]  /*23dc0*/  IMAD.MOV.U32 R0, RZ, RZ, 0x1 ;  /* 0x00000001ff007424 */ /* 0x000fe200078e00ff */
[----:B------:R-:W-:Y:S01]  /*23dd0*/  LEA R17, R4, R17, 0x18 ;  /* 0x0000001104117211 */ /* 0x000fe200078ec0ff */
[----:B------:R-:W-:Y:S01]  /*23de0*/  BSSY B7, `(.L_x_2028) ;  /* 0x0000736000077945 */ /* 0x000fe20003800000 */
[----:B------:R-:W-:Y:S02]  /*23df0*/  IMAD.MOV.U32 R35, RZ, RZ, RZ ;  /* 0x000000ffff237224 */ /* 0x000fe400078e00ff */
[----:B------:R-:W-:Y:S02]  /*23e00*/  IMAD.MOV.U32 R33, RZ, RZ, RZ ;  /* 0x000000ffff217224 */ /* 0x000fe400078e00ff */
[----:B------:R-:W-:Y:S01]  /*23e10*/  IMAD.MOV.U32 R37, RZ, RZ, 0x1 ;  /* 0x00000001ff257424 */ /* 0x000fe200078e00ff */
[----:B------:R-:W-:Y:S01]  /*23e20*/  ULDC.64 UR36, c[0x0][0x198] ;  /* 0x0000660000247ab9 */ /* 0x000fe20000000a00 */
[----:B------:R-:W-:Y:S01]  /*23e30*/  ULDC UR38, c[0x0][0xc] ;  /* 0x0000030000267ab9 */ /* 0x000fe20000000800 */
[----:B---3--:R-:W-:-:S02]  /*23e40*/  LOP3.LUT R6, R13, 0x2, RZ, 0xfc, !PT ;  /* 0x000000020d067812 */ /* 0x008fc400078efcff */
[----:B------:R-:W-:-:S03]  /*23e50*/  LOP3.LUT R5, R13, 0x1, RZ, 0xfc, !PT ;  /* 0x000000010d057812 */ /* 0x000fc600078efcff */
[----:B------:R-:W-:Y:S04]  /*23e60*/  STL [R1+0x40], R6 ;  /* 0x0000400601007387 */ /* 0x000fe80000100800 */
[----:B------:R-:W-:Y:S04]  /*23e70*/  STL [R1+0x38], R5 ;  /* 0x0000380501007387 */ /* 0x000fe80000100800 */
[----:B------:R-:W-:Y:S04]  /*23e80*/  STL [R1+0x28], R2 ;  /* 0x0000280201007387 */ /* 0x000fe80000100800 */
[----:B------:R-:W-:Y:S04]  /*23e90*/  STL [R1+0x14], R4 ;  /* 0x0000140401007387 */ /* 0x000fe80000100800 */
[----:B------:R-:W-:Y:S04]  /*23ea0*/  STL [R1+0x3c], RZ ;  /* 0x00003cff01007387 */ /* 0x000fe80000100800 */
[----:B------:R0:W-:Y:S02]  /*23eb0*/  STL [R1], R0 ;  /* 0x0000000001007387 */ /* 0x0001e40000100800 */
[----:B0-----:R-:W-:-:S05]  /*23ec0*/  IMAD.IADD R0, R17, 0x1, R12 ;  /* 0x0000000111007824 */ /* 0x001fca00078e020c */
[----:B------:R0:W-:Y:S01]  /*23ed0*/  STL [R1+0x30], R0 ;  /* 0x0000300001007387 */ /* 0x0001e20000100800 */
[----:B------:R-:W-:-:S07]  /*23ee0*/  LOP3.LUT R2, R3, 0x80, RZ, 0xfc, !PT ;  /* 0x0000008003027812 */ /* 0x000fce00078efcff */
.L_x_2152:
[----:B------:R-:W-:Y:S05]  /*23ef0*/  YIELD ;  /* 0x0000000000007946 */ /* 0x000fea0003800000 */
[----:B------:R-:W-:Y:S01]  /*23f00*/  ULDC.64 UR4, c[0x0][0xa28] ;  /* 0x00028a0000047ab9 */ /* 0x000fe20000000a00 */
[----:B------:R-:W-:Y:S01]  /*23f10*/  IMAD.MOV.U32 R9, RZ, RZ, RZ ;  /* 0x000000ffff097224 */ /* 0x000fe200078e00ff */
[----:B------:R-:W-:Y:S01]  /*23f20*/  ISETP.NE.U32.AND P0, PT, RZ, UR4, PT ;  /* 0x00000004ff007c0c */ /* 0x000fe2000bf05070 */
[----:B-1----:R-:W1:Y:S01]  /*23f30*/  LDC.64 R4, c[0x0][0xa00] ;  /* 0x00028000ff047b82 */ /* 0x002e620000000a00 */
[----:B------:R-:W-:Y:S02]  /*23f40*/  ULDC.64 UR6, c[0x0][0xa10] ;  /* 0x0002840000067ab9 */ /* 0x000fe40000000a00 */
[----:B------:R-:W-:Y:S01]  /*23f50*/  ISETP.NE.AND.EX P0, PT, RZ, UR5, PT, P0 ;  /* 0x00000005ff007c0c */ /* 0x000fe2000bf05300 */
[----:B------:R-:W-:-:S12]  /*23f60*/  ULDC.64 UR4, c[0x0][0xa18] ;  /* 0x0002860000047ab9 */ /* 0x000fd80000000a00 */
[----:B0-2---:R-:W2:Y:S01]  /*23f70*/  @P0 LDC.64 R2, c[0x0][0xa28] ;  /* 0x00028a00ff020b82 */ /* 0x005ea20000000a00 */
[----:B------:R-:W-:Y:S01]  /*23f80*/  ISETP.NE.U32.AND P1, PT, RZ, UR6, PT ;  /* 0x00000006ff007c0c */ /* 0x000fe2000bf25070 */
[----:B--2---:R-:W-:-:S05]  /*23f90*/  @P0 IMAD.WIDE R2, R27, 0x4, R2 ;  /* 0x000000041b020825 */ /* 0x004fca00078e0202 */
[----:B------:R2:W3:Y:S01]  /*23fa0*/  @P0 LDG.E R9, desc[UR60][R2.64] ;  /* 0x0000003c02090981 */ /* 0x0004e2000c1e1900 */
[----:B------:R-:W-:Y:S01]  /*23fb0*/  ISETP.NE.U32.AND P0, PT, RZ, UR4, PT ;  /* 0x00000004ff007c0c */ /* 0x000fe2000bf05070 */
[----:B------:R-:W-:Y:S01]  /*23fc0*/  IMAD.MOV.U32 R28, RZ, RZ, RZ ;  /* 0x000000ffff1c7224 */ /* 0x000fe200078e00ff */
[----:B------:R-:W-:Y:S01]  /*23fd0*/  ISETP.NE.AND.EX P1, PT, RZ, UR7, PT, P1 ;  /* 0x00000007ff007c0c */ /* 0x000fe2000bf25310 */
[----:B0-----:R-:W-:Y:S01]  /*23fe0*/  IMAD.MOV.U32 R0, RZ, RZ, RZ ;  /* 0x000000ffff007224 */ /* 0x001fe200078e00ff */
[----:B------:R-:W-:Y:S01]  /*23ff0*/  ISETP.NE.AND.EX P2, PT, RZ, UR5, PT, P0 ;  /* 0x00000005ff007c0c */ /* 0x000fe2000bf45300 */
[----:B------:R-:W-:Y:S01]  /*24000*/  ULDC.64 UR4, c[0x0][0xa00] ;  /* 0x0002800000047ab9 */ /* 0x000fe20000000a00 */
[----:B-1----:R-:W-:Y:S01]  /*24010*/  IMAD.WIDE R4, R27, 0x4, R4 ;  /* 0x000000041b047825 */ /* 0x002fe200078e0204 */
[----:B------:R-:W-:Y:S01]  /*24020*/  ISETP.NE.U32.AND P0, PT, RZ, UR4, PT ;  /* 0x00000004ff007c0c */ /* 0x000fe2000bf05070 */
[----:B--2---:R-:W0:Y:S03]  /*24030*/  LDC.64 R2, c[0x0][0xa10] ;  /* 0x00028400ff027b82 */ /* 0x004e260000000a00 */
[----:B------:R-:W-:-:S06]  /*24040*/  ISETP.NE.AND.EX P0, PT, RZ, UR5, PT, P0 ;  /* 0x00000005ff007c0c */ /* 0x000fcc000bf05300 */
[----:B------:R-:W1:Y:S07]  /*24050*/  @P2 LDC.64 R6, c[0x0][0xa18] ;  /* 0x00028600ff062b82 */ /* 0x000e6e0000000a00 */
[----:B------:R-:W5:Y:S01]  /*24060*/  @P0 LDG.E R28, desc[UR60][R4.64] ;  /* 0x0000003c041c0981 */ /* 0x000f62000c1e1900 */
[----:B0-----:R-:W-:-:S05]  /*24070*/  IMAD.WIDE R2, R27, 0x4, R2 ;  /* 0x000000041b027825 */ /* 0x001fca00078e0202 */
[----:B------:R-:W5:Y:S01]  /*24080*/  @P1 LDG.E R0, desc[UR60][R2.64] ;  /* 0x0000003c02001981 */ /* 0x000f62000c1e1900 */
[----:B------:R-:W-:Y:S02]  /*24090*/  ULDC UR4, c[0x0][0x288] ;  /* 0x0000a20000047ab9 */ /* 0x000fe40000000800 */
[----:B------:R-:W-:Y:S01]  /*240a0*/  IMAD.U32 R23, RZ, RZ, UR4 ;  /* 0x00000004ff177e24 */ /* 0x000fe2000f8e00ff */
[----:B------:R-:W-:Y:S02]  /*240b0*/  ULDC.64 UR4, c[0x0][0x418] ;  /* 0x0001060000047ab9 */ /* 0x000fe40000000a00 */
[----:B------:R-:W-:-:S03]  /*240c0*/  UISETP.NE.U32.AND UP0, UPT, UR4, URZ, UPT ;  /* 0x0000003f0400728c */ /* 0x000fc6000bf05070 */
[----:B------:R-:W-:Y:S01]  /*240d0*/  ULDC UR4, c[0x0][0x424] ;  /* 0x0001090000047ab9 */ /* 0x000fe20000000800 */
[----:B------:R-:W-:Y:S01]  /*240e0*/  UISETP.NE.AND.EX UP0, UPT, UR5, URZ, UPT, UP0 ;  /* 0x0000003f0500728c */ /* 0x000fe2000bf05300 */
[----:B-1----:R-:W-:Y:S02]  /*240f0*/  @P2 IMAD.WIDE R6, R27, 0x4, R6 ;  /* 0x000000041b062825 */ /* 0x002fe400078e0206 */
[----:B------:R-:W-:Y:S01]  /*24100*/  ULDC UR5, c[0x0][0x2f0] ;  /* 0x0000bc0000057ab9 */ /* 0x000fe20000000800 */
[----:B------:R-:W-:Y:S02]  /*24110*/  USEL UR4, UR4, 0x1, UP0 ;  /* 0x0000000104047887 */ /* 0x000fe40008000000 */
[----:B------:R0:W5:Y:S02]  /*24120*/  @P2 LDG.E R23, desc[UR60][R6.64] ;  /* 0x0000003c06172981 */ /* 0x000164000c1e1900 */
[----:B------:R-:W-:-:S03]  /*24130*/  UIMAD UR4, UR4, UR5, URZ ;  /* 0x00000005040472a4 */ /* 0x000fc6000f8e023f */
[----:B------:R-:W-:-:S03]  /*24140*/  ULDC UR5, c[0x0][0x348] ;  /* 0x0000d20000057ab9 */ /* 0x000fc60000000800 */
[----:B------:R-:W-:Y:S02]  /*24150*/  IMAD.U32 R10, RZ, RZ, UR4 ;  /* 0x00000004ff0a7e24 */ /* 0x000fe4000f8e00ff */
[----:B0-----:R-:W-:Y:S01]  /*24160*/  IMAD.U32 R6, RZ, RZ, UR5 ;  /* 0x00000005ff067e24 */ /* 0x001fe2000f8e00ff */
[----:B---3--:R0:W-:Y:S01]  /*24170*/  STL [R1+0x8], R9 ;  /* 0x0000080901007387 */ /* 0x0081e20000100800 */
[----:B------:R-:W-:Y:S05]  /*24180*/  @P2 BRA `(.L_x_2029) ;  /* 0x0000000000102947 */ /* 0x000fea0003800000 */
[----:B------:R-:W-:Y:S05]  /*24190*/  @!P0 BRA `(.L_x_2029) ;  /* 0x00000000000c8947 */ /* 0x000fea0003800000 */
[----:B-----5:R-:W2:Y:S04]  /*241a0*/  LDG.E R23, desc[UR60][R4.64] ;  /* 0x0000003c04177981 */ /* 0x020ea8000c1e1900 */
[----:B------:R-:W2:Y:S02]  /*241b0*/  LDG.E R8, desc[UR60][R4.64+0x4] ;  /* 0x0000043c04087981 */ /* 0x000ea4000c1e1900 */
[----:B--2---:R-:W-:-:S07]  /*241c0*/  IMAD.IADD R23, R8, 0x1, -R23 ;  /* 0x0000000108177824 */ /* 0x004fce00078e0a17 */
.L_x_2029:
[----:B------:R-:W-:Y:S02]  /*241d0*/  ULDC.64 UR4, c[0x0][0xa20] ;  /* 0x0002880000047ab9 */ /* 0x000fe40000000a00 */
[----:B------:R-:W-:-:S04]  /*241e0*/  ISETP.NE.U32.AND P0, PT, RZ, UR4, PT ;  /* 0x00000004ff007c0c */ /* 0x000fc8000bf05070 */
[----:B------:R-:W-:-:S13]  /*241f0*/  ISETP.NE.AND.EX P0, PT, RZ, UR5, PT, P0 ;  /* 0x00000005ff007c0c */ /* 0x000fda000bf05300 */
[----:B------:R-:W-:Y:S05]  /*24200*/  @!P0 BRA `(.L_x_2030) ;  /* 0x0000000000108947 */ /* 0x000fea0003800000 */
[----:B------:R-:W1:Y:S02]  /*24210*/  LDC.64 R4, c[0x0][0xa20] ;  /* 0x00028800ff047b82 */ /* 0x000e640000000a00 */
[----:B-1----:R-:W-:-:S05]  /*24220*/  IMAD.WIDE R4, R27, 0x4, R4 ;  /* 0x000000041b047825 */ /* 0x002fca00078e0204 */
[----:B------:R1:W5:Y:S01]  /*24230*/  LDG.E R10, desc[UR60][R4.64] ;  /* 0x0000003c040a7981 */ /* 0x000362000c1e1900 */
[----:B------:R-:W-:Y:S05]  /*24240*/  BRA `(.L_x_2031) ;  /* 0x0000000000247947 */ /* 0x000fea0003800000 */
.L_x_2030:
[----:B------:R-:W-:Y:S02]  /*24250*/  ULDC.64 UR4, c[0x0][0xa08] ;  /* 0x0002820000047ab9 */ /* 0x000fe40000000a00 */
[----:B------:R-:W-:-:S04]  /*24260*/  ISETP.NE.U32.AND P0, PT, RZ, UR4, PT ;  /* 0x00000004ff007c0c */ /* 0x000fc8000bf05070 */
[----:B------:R-:W-:-:S13]  /*24270*/  ISETP.NE.AND.EX P0, PT, RZ, UR5, PT, P0 ;  /* 0x00000005ff007c0c */ /* 0x000fda000bf05300 */
[----:B------:R-:W-:Y:S05]  /*24280*/  @!P0 BRA `(.L_x_2031) ;  /* 0x0000000000148947 */ /* 0x000fea0003800000 */
[----:B------:R-:W1:Y:S02]  /*24290*/  LDC.64 R4, c[0x0][0xa08] ;  /* 0x00028200ff047b82 */ /* 0x000e640000000a00 */
[----:B-1----:R-:W-:-:S05]  /*242a0*/  IMAD.WIDE R4, R27, 0x4, R4 ;  /* 0x000000041b047825 */ /* 0x002fca00078e0204 */
[----:B------:R-:W2:Y:S04]  /*242b0*/  LDG.E R10, desc[UR60][R4.64] ;  /* 0x0000003c040a7981 */ /* 0x000ea8000c1e1900 */
[----:B------:R-:W2:Y:S02]  /*242c0*/  LDG.E R7, desc[UR60][R4.64+0x4] ;  /* 0x0000043c04077981 */ /* 0x000ea4000c1e1900 */
[----:B--2---:R-:W-:-:S07]  /*242d0*/  IMAD.IADD R10, R7, 0x1, -R10 ;  /* 0x00000001070a7824 */ /* 0x004fce00078e0a0a */
.L_x_2031:
[----:B-1----:R-:W2:Y:S01]  /*242e0*/  @P1 LDG.E R4, desc[UR60][R2.64] ;  /* 0x0000003c02041981 */ /* 0x002ea2000c1e1900 */
[----:B------:R-:W1:Y:S03]  /*242f0*/  LDC R7, c[0x0][0x448] ;  /* 0x00011200ff077b82 */ /* 0x000e660000000800 */
[----:B------:R3:W2:Y:S01]  /*24300*/  @P1 LDG.E R5, desc[UR60][R2.64+0x4] ;  /* 0x0000043c02051981 */ /* 0x0006a2000c1e1900 */
[----:B-----5:R-:W-:Y:S02]  /*24310*/  IMAD.IADD R10, R10, 0x1, -R9 ;  /* 0x000000010a0a7824 */ /* 0x020fe400078e0a09 */
[----:B------:R-:W-:-:S04]  /*24320*/  IMAD.SHL.U32 R25, R25, 0x80, RZ ;  /* 0x0000008019197824 */ /* 0x000fc800078e00ff */
[----:B------:R-:W-:Y:S01]  /*24330*/  VIADD R8, R25, 0x7f ;  /* 0x0000007f19087836 */ /* 0x000fe20000000000 */
[----:B-1----:R-:W-:-:S13]  /*24340*/  ISETP.NE.AND P2, PT, R7, 0x1, PT ;  /* 0x000000010700780c */ /* 0x002fda0003f45270 */
[----:B---3--:R-:W1:Y:S08]  /*24350*/  @P2 LDC R3, c[0x0][0x44c] ;  /* 0x00011300ff032b82 */ /* 0x008e700000000800 */
[----:B------:R-:W3:Y:S01]  /*24360*/  @P2 LDC R2, c[0x0][0x450] ;  /* 0x00011400ff022b82 */ /* 0x000ee20000000800 */
[----:B-1----:R-:W-:-:S05]  /*24370*/  @P2 IMAD.HI.U32 R3, R8, R3, RZ ;  /* 0x0000000308032227 */ /* 0x002fca00078e00ff */
[----:B---3--:R-:W-:Y:S01]  /*24380*/  @P2 SHF.R.U32.HI R8, RZ, R2, R3 ;  /* 0x00000002ff082219 */ /* 0x008fe20000011603 */
[----:B--2---:R-:W-:-:S04]  /*24390*/  @P1 IMAD.IADD R6, R5, 0x1, -R4 ;  /* 0x0000000105061824 */ /* 0x004fc800078e0a04 */
[----:B------:R-:W-:-:S04]  /*243a0*/  IMAD.IADD R18, R10, 0x1, R6 ;  /* 0x000000010a127824 */ /* 0x000fc800078e0206 */
[C---:B0-----:R-:W-:Y:S01]  /*243b0*/  VIADD R9, R18.reuse, 0x9f ;  /* 0x0000009f12097836 */ /* 0x041fe20000000000 */
[----:B------:R-:W-:-:S03]  /*243c0*/  IADD3 R7, R18, 0x1, -R23 ;  /* 0x0000000112077810 */ /* 0x000fc60007ffe817 */
[----:B------:R-:W-:-:S04]  /*243d0*/  IMAD.HI R9, R9, 0x66666667, RZ ;  /* 0x6666666709097827 */ /* 0x000fc800078e02ff */
[----:B------:R-:W-:Y:S01]  /*243e0*/  IMAD.IADD R8, R7, 0x1, R8 ;  /* 0x0000000107087824 */ /* 0x000fe200078e0208 */
[----:B------:R-:W-:-:S04]  /*243f0*/  SHF.R.U32.HI R2, RZ, 0x1f, R9 ;  /* 0x0000001fff027819 */ /* 0x000fc80000011609 */
[----:B------:R-:W-:Y:S02]  /*24400*/  LEA.HI.SX32 R9, R9, R2, 0x1a ;  /* 0x0000000209097211 */ /* 0x000fe400078fd2ff */
[----:B------:R-:W0:Y:S02]  /*24410*/  LDC.64 R2, c[0x0][0x9e0] ;  /* 0x00027800ff027b82 */ /* 0x000e240000000a00 */
[----:B0-----:R-:W-:Y:S01]  /*24420*/  ISETP.GE.AND P3, PT, R3, 0x1, PT ;  /* 0x000000010300780c */ /* 0x001fe20003f66270 */
[----:B------:R-:W-:-:S12]  /*24430*/  IMAD.IADD R2, R8, 0x1, R2 ;  /* 0x0000000108027824 */ /* 0x000fd800078e0202 */
[----:B------:R-:W-:Y:S05]  /*24440*/  @!P3 BRA `(.L_x_2032) ;  /* 0x000000000048b947 */ /* 0x000fea0003800000 */
        /* <DEDUP_REMOVED lines=11> */
.L_x_2034:
[----:B------:R-:W-:-:S13]  /*24500*/  ISETP.NE.AND P0, PT, R3, 0x1, PT ;  /* 0x000000010300780c */ /* 0x000fda0003f05270 */
[----:B------:R-:W0:Y:S02]  /*24510*/  @P0 LDC.64 R4, c[0x0][0x9e8] ;  /* 0x00027a00ff040b82 */ /* 0x000e240000000a00 */
[----:B0-----:R-:W-:-:S05]  /*24520*/  @P0 IMAD.HI.U32 R4, R11, R4, RZ ;  /* 0x000000040b040227 */ /* 0x001fca00078e00ff */
[----:B------:R-:W-:-:S07]  /*24530*/  @P0 SHF.R.U32.HI R11, RZ, R5, R4 ;  /* 0x00000005ff0b0219 */ /* 0x000fce0000011604 */
.L_x_2035:
[----:B------:R-:W-:Y:S05]  /*24540*/  BSYNC B0 ;  /* 0x0000000000007941 */ /* 0x000fea0003800000 */
.L_x_2033:
[----:B------:R-:W-:-:S05]  /*24550*/  IMAD R11, R11, R3, R3 ;  /* 0x000000030b0b7224 */ /* 0x000fca00078e0203 */
[----:B------:R-:W-:-:S07]  /*24560*/  VIMNMX R2, R2, R11, PT ;  /* 0x0000000b02027248 */ /* 0x000fce0003fe0100 */
.L_x_2032:
[----:B------:R-:W0:Y:S01]  /*24570*/  @P2 LDC R8, c[0x0][0x44c] ;  /* 0x00011300ff082b82 */ /* 0x000e220000000800 */
[----:B------:R-:W-:Y:S01]  /*24580*/  IMAD.MOV.U32 R4, RZ, RZ, R25 ;  /* 0x000000ffff047224 */ /* 0x000fe200078e0019 */
[----:B------:R-:W-:-:S06]  /*24590*/  ULDC UR4, c[0x0][0x9dc] ;  /* 0x0002770000047ab9 */ /* 0x000fcc0000000800 */
[----:B------:R-:W1:Y:S01]  /*245a0*/  @P2 LDC R5, c[0x0][0x450] ;  /* 0x00011400ff052b82 */ /* 0x000e620000000800 */
[----:B0-----:R-:W-:-:S05]  /*245b0*/  @P2 IMAD.HI.U32 R8, R25, R8, RZ ;  /* 0x0000000819082227 */ /* 0x001fca00078e00ff */
[----:B-1----:R-:W-:Y:S01]  /*245c0*/  @P2 SHF.R.U32.HI R4, RZ, R5, R8 ;  /* 0x00000005ff042219 */ /* 0x002fe20000011608 */
[----:B------:R-:W-:-:S04]  /*245d0*/  IMAD.IADD R8, R18, 0x1, -R23 ;  /* 0x0000000112087824 */ /* 0x000fc800078e0a17 */
        /* <DEDUP_REMOVED lines=13> */
.L_x_2038:
[----:B------:R-:W-:-:S13]  /*246b0*/  ISETP.NE.AND P0, PT, R3, 0x1, PT ;  /* 0x000000010300780c */ /* 0x000fda0003f05270 */
[----:B------:R-:W0:Y:S02]  /*246c0*/  @P0 LDC.64 R4, c[0x0][0x9e8] ;  /* 0x00027a00ff040b82 */ /* 0x000e240000000a00 */
[----:B0-----:R-:W-:-:S05]  /*246d0*/  @P0 IMAD.HI.U32 R4, R12, R4, RZ ;  /* 0x000000040c040227 */ /* 0x001fca00078e00ff */
[----:B------:R-:W-:-:S07]  /*246e0*/  @P0 SHF.R.U32.HI R12, RZ, R5, R4 ;  /* 0x00000005ff0c0219 */ /* 0x000fce0000011604 */
.L_x_2039:
[----:B------:R-:W-:Y:S05]  /*246f0*/  BSYNC B0 ;  /* 0x0000000000007941 */ /* 0x000fea0003800000 */
.L_x_2037:
[----:B------:R-:W-:-:S05]  /*24700*/  IMAD R3, R12, R3, RZ ;  /* 0x000000030c037224 */ /* 0x000fca00078e02ff */
[----:B------:R-:W-:-:S07]  /*24710*/  VIMNMX R11, R11, R3, !PT ;  /* 0x000000030b0b7248 */ /* 0x000fce0007fe0100 */
.L_x_2036:
[----:B------:R-:W-:Y:S01]  /*24720*/  VIADD R2, R2, 0x9f ;  /* 0x0000009f02027836 */ /* 0x000fe20000000000 */
[----:B------:R-:W-:Y:S01]  /*24730*/  BSSY B0, `(.L_x_2040) ;  /* 0x00000e2000007945 */ /* 0x000fe20003800000 */
[----:B------:R-:W-:-:S04]  /*24740*/  IMAD.HI R11, R11, 0x66666667, RZ ;  /* 0x666666670b0b7827 */ /* 0x000fc800078e02ff */
[----:B------:R-:W-:-:S05]  /*24750*/  IMAD.HI R2, R2, 0x66666667, RZ ;  /* 0x6666666702027827 */ /* 0x000fca00078e02ff */
[----:B------:R-:W-:-:S04]  /*24760*/  SHF.R.U32.HI R3, RZ, 0x1f, R2 ;  /* 0x0000001fff037819 */ /* 0x000fc80000011602 */
[----:B------:R-:W-:Y:S02]  /*24770*/  LEA.HI.SX32 R3, R2, R3, 0x1a ;  /* 0x0000000302037211 */ /* 0x000fe400078fd2ff */
[----:B------:R-:W-:Y:S02]  /*24780*/  SHF.R.U32.HI R2, RZ, 0x1f, R11 ;  /* 0x0000001fff027819 */ /* 0x000fe4000001160b */
[----:B------:R-:W-:Y:S02]  /*24790*/  VIMNMX R3, R9, R3, PT ;  /* 0x0000000309037248 */ /* 0x000fe40003fe0100 */
[----:B------:R-:W-:-:S03]  /*247a0*/  LEA.HI.SX32 R2, R11, R2, 0x1a ;  /* 0x000000020b027211 */ /* 0x000fc600078fd2ff */
[----:B------:R-:W-:Y:S01]  /*247b0*/  IMAD R3, R3, 0xa0, -R10 ;  /* 0x000000a003037824 */ /* 0x000fe200078e0a0a */
[----:B------:R-:W-:-:S04]  /*247c0*/  VIMNMX R2, RZ, R2, !PT ;  /* 0x00000002ff027248 */ /* 0x000fc80007fe0100 */
[----:B------:R-:W-:Y:S01]  /*247d0*/  VIMNMX R6, R3, R6, PT ;  /* 0x0000000603067248 */ /* 0x000fe20003fe0100 */
[----:B------:R-:W-:-:S05]  /*247e0*/  IMAD R2, R2, 0xa0, -R10 ;  /* 0x000000a002027824 */ /* 0x000fca00078e0a0a */
[----:B------:R-:W-:-:S04]  /*247f0*/  VIMNMX R5, RZ, R2, !PT ;  /* 0x00000002ff057248 */ /* 0x000fc80007fe0100 */
        /* <DEDUP_REMOVED lines=14> */
[----:B------:R-:W0:Y:S02]  /*248e0*/  S2R R5, SR_TID.X ;  /* 0x0000000000057919 */ /* 0x000e240000002100 */
[----:B0-----:R-:W-:-:S04]  /*248f0*/  SHF.R.U32.HI R5, RZ, 0x5, R5 ;  /* 0x00000005ff057819 */ /* 0x001fc80000011605 */
[----:B------:R-:W-:-:S05]  /*24900*/  LOP3.LUT R5, R5, 0x3, RZ, 0xc0, !PT ;  /* 0x0000000305057812 */ /* 0x000fca00078ec0ff */
[----:B------:R0:W1:Y:S02]  /*24910*/  SHFL.IDX PT, R14, R5, RZ, 0x1f ;  /* 0x00001fff050e7589 */ /* 0x00006400000e0000 */
.L_x_2285:
[----:B-1----:R-:W-:Y:S02]  /*24920*/  ISETP.NE.AND P0, PT, R14, RZ, PT ;  /* 0x000000ff0e00720c */ /* 0x002fe40003f05270 */
[----:B------:R-:W-:-:S11]  /*24930*/  PLOP3.LUT P6, PT, PT, PT, PT, 0x8, 0x0 ;  /* 0x000000000000781c */ /* 0x000fd60003fce170 */
[----:B------:R-:W-:Y:S05]  /*24940*/  @P0 BRA `(.L_x_2043) ;  /* 0x00000000000c0947 */ /* 0x000fea0003800000 */
[----:B------:R-:W-:-:S03]  /*24950*/  UMOV UR4, 0xffffffff ;  /* 0xffffffff00047882 */ /* 0x000fc60000000000 */
[----:B------:R-:W-:Y:S05]  /*24960*/  BRA.DIV UR4, `(.L_x_2044) ;  /* 0x0000009a04247947 */ /* 0x000fea000b800000 */
[----:B------:R-:W-:-:S13]  /*24970*/  ELECT P6, URZ, PT ;  /* 0x00000000003f782f */ /* 0x000fda00038c0000 */
.L_x_2043:
[----:B0-----:R-:W2:Y:S01]  /*24980*/  LDL R5, [R1+0x3c] ;  /* 0x00003c0001057983 */ /* 0x001ea20000100800 */
[----:B------:R-:W-:Y:S01]  /*24990*/  BSSY B1, `(.L_x_2045) ;  /* 0x0000008000017945 */ /* 0x000fe20003800000 */
[----:B--2---:R-:W-:-:S05]  /*249a0*/  VIADD R5, R5, 0x1 ;  /* 0x0000000105057836 */ /* 0x004fca0000000000 */
[----:B------:R-:W-:-:S04]  /*249b0*/  LEA.HI R6, R5, R5, RZ, 0x1 ;  /* 0x0000000505067211 */ /* 0x000fc800078f08ff */
[----:B------:R-:W-:-:S05]  /*249c0*/  LOP3.LUT R6, R6, 0xfffffffe, RZ, 0xc0, !PT ;  /* 0xfffffffe06067812 */ /* 0x000fca00078ec0ff */
[----:B------:R-:W-:-:S05]  /*249d0*/  IMAD.IADD R5, R5, 0x1, -R6 ;  /* 0x0000000105057824 */ /* 0x000fca00078e0a06 */
[----:B------:R-:W-:-:S04]  /*249e0*/  SHF.L.U32 R5, R5, 0x1f, RZ ;  /* 0x0000001f05057819 */ /* 0x000fc800000006ff */
[----:B------:R-:W0:Y:S02]  /*249f0*/  SYNCS.PHASECHK.TRANS64.TRYWAIT P0, [R17+URZ+0x22820], R5 ;  /* 0x02282005110075a7 */ /* 0x000e24000800017f */
[----:B0-----:R-:W-:Y:S05]  /*24a00*/  @!P0 BRA `(.L_x_2046) ;  /* 0x00000098001c8947 */ /* 0x001fea0003800000 */
.L_x_2288:
[----:B------:R-:W-:Y:S05]  /*24a10*/  BSYNC B1 ;  /* 0x0000000000017941 */ /* 0x000fea0003800000 */
.L_x_2045:
[----:B------:R-:W-:Y:S04]  /*24a20*/  BSSY B1, `(.L_x_2047) ;  /* 0x000004e000017945 */ /* 0x000fe80003800000 */
[----:B------:R-:W-:Y:S05]  /*24a30*/  @!P6 BRA `(.L_x_2048) ;  /* 0x000000040030e947 */ /* 0x000fea0003800000 */
[----:B------:R-:W2:Y:S01]  /*24a40*/  LDL R6, [R1] ;  /* 0x0000000001067983 */ /* 0x000ea20000100800 */
[----:B0-----:R-:W-:Y:S01]  /*24a50*/  IMAD R5, R35, 0x8, R17 ;  /* 0x0000000823057824 */ /* 0x001fe200078e0211 */
[----:B------:R-:W0:Y:S01]  /*24a60*/  S2R R10, SR_TID.X ;  /* 0x00000000000a7919 */ /* 0x000e220000002100 */
[----:B------:R-:W-:Y:S01]  /*24a70*/  BSSY B2, `(.L_x_2049) ;  /* 0x0000006000027945 */ /* 0x000fe20003800000 */
[----:B0-----:R-:W-:-:S04]  /*24a80*/  LOP3.LUT R10, R10, 0x7f, RZ, 0xc0, !PT ;  /* 0x0000007f0a0a7812 */ /* 0x001fc800078ec0ff */
[----:B------:R-:W-:Y:S02]  /*24a90*/  ISETP.NE.AND P1, PT, R10, RZ, PT ;  /* 0x000000ff0a00720c */ /* 0x000fe40003f25270 */
[----:B--2---:R-:W-:-:S04]  /*24aa0*/  SHF.L.U32 R6, R6, 0x1f, RZ ;  /* 0x0000001f06067819 */ /* 0x004fc800000006ff */
[----:B------:R-:W0:Y:S02]  /*24ab0*/  SYNCS.PHASECHK.TRANS64.TRYWAIT P0, [R5+URZ+0x228a0], R6 ;  /* 0x0228a006050075a7 */ /* 0x000e24000800017f */
[----:B0-----:R-:W-:Y:S05]  /*24ac0*/  @!P0 BRA `(.L_x_2050) ;  /* 0x0000009800008947 */ /* 0x001fea0003800000 */
.L_x_2289:
[----:B------:R-:W-:Y:S05]  /*24ad0*/  BSYNC B2 ;  /* 0x0000000000027941 */ /* 0x000fea0003800000 */
.L_x_2049:
[----:B------:R-:W-:Y:S04]  /*24ae0*/  BSSY B2, `(.L_x_2051) ;  /* 0x0000009000027945 */ /* 0x000fe80003800000 */
[----:B------:R-:W-:Y:S05]  /*24af0*/  @P1 BRA `(.L_x_2052) ;  /* 0x00000000001c1947 */ /* 0x000fea0003800000 */
[----:B------:R-:W1:Y:S02]  /*24b00*/  S2R R10, SR_TID.X ;  /* 0x00000000000a7919 */ /* 0x000e640000002100 */
[----:B-1----:R-:W-:Y:S01]  /*24b10*/  LOP3.LUT R11, R10, 0x1f, RZ, 0xc0, !PT ;  /* 0x0000001f0a0b7812 */ /* 0x002fe200078ec0ff */
[----:B------:R-:W-:-:S03]  /*24b20*/  IMAD.MOV.U32 R10, RZ, RZ, 0x5000 ;  /* 0x00005000ff0a7424 */ /* 0x000fc600078e00ff */
[----:B------:R-:W-:Y:S01]  /*24b30*/  ISETP.NE.AND P0, PT, R11, RZ, PT ;  /* 0x000000ff0b00720c */ /* 0x000fe20003f05270 */
[----:B------:R1:W-:-:S12]  /*24b40*/  SYNCS.ARRIVE.TRANS64 RZ, [R5+URZ+0x22890], R10 ;  /* 0x0228900a05ff79a7 */ /* 0x0003d8000800003f */
[----:B-1----:R-:W-:Y:S05]  /*24b50*/  @!P0 BRA `(.L_x_2052) ;  /* 0x0000000000048947 */ /* 0x002fea0003800000 */
[----:B------:R-:W-:Y:S01]  /*24b60*/  BPT.TRAP 0x1 ;  /* 0x000000040000795c */ /* 0x000fe20000300000 */
.L_x_2052:
[----:B------:R-:W-:Y:S05]  /*24b70*/  BSYNC B2 ;  /* 0x0000000000027941 */ /* 0x000fea0003800000 */
.L_x_2051:
[----:B------:R-:W-:Y:S01]  /*24b80*/  IMAD.MOV.U32 R14, RZ, RZ, RZ ;  /* 0x000000ffff0e7224 */ /* 0x000fe200078e00ff */
[----:B------:R-:W-:Y:S01]  /*24b90*/  UIADD3 UR4, UP0, UR36, 0x570, URZ ;  /* 0x0000057024047890 */ /* 0x000fe2000ff1e03f */
[----:B------:R-:W-:Y:S01]  /*24ba0*/  IMAD R11, R3, 0xa0, R0 ;  /* 0x000000a0030b7824 */ /* 0x000fe200078e0200 */
[----:B------:R-:W-:Y:S01]  /*24bb0*/  PLOP3.LUT P0, PT, PT, PT, PT, 0x80, 0x0 ;  /* 0x000000000000781c */ /* 0x000fe20003f0f070 */
[----:B------:R-:W-:Y:S01]  /*24bc0*/  IMAD R10, R35, 0x5000, R17 ;  /* 0x00005000230a7824 */ /* 0x000fe200078e0211 */
[----:B------:R-:W-:Y:S01]  /*24bd0*/  R2UR UR10, R14 ;  /* 0x000000000e0a72ca */ /* 0x000fe200000e0000 */
[----:B------:R-:W-:Y:S01]  /*24be0*/  VIADD R11, R11, 0xffffff60 ;  /* 0xffffff600b0b7836 */ /* 0x000fe20000000000 */
[----:B------:R-:W-:Y:S01]  /*24bf0*/  UIADD3.X UR5, URZ, UR37, URZ, UP0, !UPT ;  /* 0x000000253f057290 */ /* 0x000fe200087fe43f */
[----:B------:R-:W-:Y:S01]  /*24c00*/  VIADD R12, R5, 0x22890 ;  /* 0x00022890050c7836 */ /* 0x000fe20000000000 */
[----:B------:R-:W-:Y:S01]  /*24c10*/  UMOV UR6, 0x0 ;  /* 0x0000000000067882 */ /* 0x000fe20000000000 */
[----:B------:R-:W-:Y:S01]  /*24c20*/  VIADD R13, R10, 0x18400 ;  /* 0x000184000a0d7836 */ /* 0x000fe20000000000 */
[----:B------:R-:W-:-:S09]  /*24c30*/  UMOV UR7, 0x12f00000 ;  /* 0x12f0000000077882 */ /* 0x000fd20000000000 */
.L_x_2053:
        /* <DEDUP_REMOVED lines=10> */
[----:B------:R-:W1:Y:S01]  /*24ce0*/  SYNCS.PHASECHK.TRANS64.TRYWAIT P0, [R5+URZ+0x228c0], R6 ;  /* 0x0228c006050075a7 */ /* 0x000e62000800017f */
[----:B------:R-:W-:Y:S04]  /*24cf0*/  BSSY B2, `(.L_x_2054) ;  /* 0x0000002000027945 */ /* 0x000fe80003800000 */
[----:B-1----:R-:W-:Y:S05]  /*24d00*/  @!P0 BRA `(.L_x_2055) ;  /* 0x0000009400848947 */ /* 0x002fea0003800000 */
.L_x_2290:
[----:B------:R-:W-:Y:S05]  /*24d10*/  BSYNC B2 ;  /* 0x0000000000027941 */ /* 0x000fea0003800000 */
.L_x_2054:
        /* <DEDUP_REMOVED lines=11> */
.L_x_2057:
[----:B------:R-:W-:Y:S05]  /*24dd0*/  BSYNC B2 ;  /* 0x0000000000027941 */ /* 0x000fea0003800000 */
.L_x_2056:
        /* <DEDUP_REMOVED lines=8> */
.L_x_2058:
        /* <DEDUP_REMOVED lines=10> */
.L_x_2048:
[----:B------:R-:W-:Y:S05]  /*24f00*/  BSYNC B1 ;  /* 0x0000000000017941 */ /* 0x000fea0003800000 */
.L_x_2047:
[----:B------:R-:W2:Y:S01]  /*24f10*/  LDL.LU R6, [R1] ;  /* 0x0000000001067983 */ /* 0x000ea20000300800 */
[----:B------:R-:W-:Y:S01]  /*24f20*/  VIADD R35, R35, 0x1 ;  /* 0x0000000123237836 */ /* 0x000fe20000000000 */
[----:B------:R-:W-:Y:S01]  /*24f30*/  PLOP3.LUT P0, PT, PT, PT, PT, 0x8, 0x0 ;  /* 0x000000000000781c */ /* 0x000fe20003f0e170 */
[----:B------:R-:W-:-:S03]  /*24f40*/  VIADD R3, R3, 0xfffffffe ;  /* 0xfffffffe03037836 */ /* 0x000fc60000000000 */
[----:B------:R-:W-:Y:S02]  /*24f50*/  ISETP.NE.AND P1, PT, R35, 0x2, PT ;  /* 0x000000022300780c */ /* 0x000fe40003f25270 */
[----:B------:R-:W-:Y:S02]  /*24f60*/  ISETP.GE.AND P2, PT, R3, R4, PT ;  /* 0x000000040300720c */ /* 0x000fe40003f46270 */
[----:B0-----:R-:W-:Y:S02]  /*24f70*/  SEL R5, RZ, 0x1, P1 ;  /* 0x00000001ff057807 */ /* 0x001fe40000800000 */
[----:B------:R-:W-:Y:S02]  /*24f80*/  SEL R35, R35, RZ, P1 ;  /* 0x000000ff23237207 */ /* 0x000fe40000800000 */
[----:B--2---:R-:W-:-:S05]  /*24f90*/  LOP3.LUT R6, R6, R5, RZ, 0x3c, !PT ;  /* 0x0000000506067212 */ /* 0x004fca00078e3cff */
[----:B------:R0:W-:Y:S02]  /*24fa0*/  STL [R1], R6 ;  /* 0x0000000601007387 */ /* 0x0001e40000100800 */
[----:B------:R-:W-:Y:S05]  /*24fb0*/  @!P2 BRA `(.L_x_2041) ;  /* 0x000000040064a947 */ /* 0x000fea0003800000 */
.L_x_2071:
[----:B------:R-:W-:Y:S05]  /*24fc0*/  YIELD ;  /* 0x0000000000007946 */ /* 0x000fea0003800000 */
[----:B------:R-:W-:Y:S04]  /*24fd0*/  BSSY B1, `(.L_x_2059) ;  /* 0x000004d000017945 */ /* 0x000fe80003800000 */
[----:B-1----:R-:W-:Y:S05]  /*24fe0*/  @!P6 BRA `(.L_x_2060) ;  /* 0x00000004002ce947 */ /* 0x002fea0003800000 */
[----:B0-----:R-:W2:Y:S01]  /*24ff0*/  LDL R6, [R1] ;  /* 0x0000000001067983 */ /* 0x001ea20000100800 */
[----:B------:R-:W0:Y:S02]  /*25000*/  S2R R5, SR_TID.X ;  /* 0x0000000000057919 */ /* 0x000e240000002100 */
[----:B0-----:R-:W-:Y:S01]  /*25010*/  LOP3.LUT R10, R5, 0x7f, RZ, 0xc0, !PT ;  /* 0x0000007f050a7812 */ /* 0x001fe200078ec0ff */
[----:B------:R-:W-:Y:S01]  /*25020*/  IMAD R5, R35, 0x8, R17 ;  /* 0x0000000823057824 */ /* 0x000fe200078e0211 */
[----:B------:R-:W-:Y:S02]  /*25030*/  BSSY B2, `(.L_x_2061) ;  /* 0x0000005000027945 */ /* 0x000fe40003800000 */
[----:B------:R-:W-:Y:S02]  /*25040*/  ISETP.NE.AND P2, PT, R10, RZ, PT ;  /* 0x000000ff0a00720c */ /* 0x000fe40003f45270 */
[----:B--2---:R-:W-:-:S04]  /*25050*/  SHF.L.U32 R6, R6, 0x1f, RZ ;  /* 0x0000001f06067819 */ /* 0x004fc800000006ff */
[----:B------:R-:W0:Y:S02]  /*25060*/  SYNCS.PHASECHK.TRANS64.TRYWAIT P1, [R5+URZ+0x228a0], R6 ;  /* 0x0228a006050075a7 */ /* 0x000e24000802017f */
[----:B0-----:R-:W-:Y:S05]  /*25070*/  @!P1 BRA `(.L_x_2062) ;  /* 0x0000009000bc9947 */ /* 0x001fea0003800000 */
.L_x_2291:
[----:B------:R-:W-:Y:S05]  /*25080*/  BSYNC B2 ;  /* 0x0000000000027941 */ /* 0x000fea0003800000 */
.L_x_2061:
        /* <DEDUP_REMOVED lines=9> */
.L_x_2064:
[----:B------:R-:W-:Y:S05]  /*25120*/  BSYNC B2 ;  /* 0x0000000000027941 */ /* 0x000fea0003800000 */
.L_x_2063:
        /* <DEDUP_REMOVED lines=10> */
[----:B------:R-:W-:-:S10]  /*251d0*/  UMOV UR7, 0x12f00000 ;  /* 0x12f0000000077882 */ /* 0x000fd40000000000 */
.L_x_2065:
        /* <DEDUP_REMOVED lines=13> */
.L_x_2292:
[----:B------:R-:W-:Y:S05]  /*252b0*/  BSYNC B2 ;  /* 0x0000000000027941 */ /* 0x000fea0003800000 */
.L_x_2066:
        /* <DEDUP_REMOVED lines=11> */
.L_x_2069:
[----:B------:R-:W-:Y:S05]  /*25370*/  BSYNC B2 ;  /* 0x0000000000027941 */ /* 0x000fea0003800000 */
.L_x_2068:
        /* <DEDUP_REMOVED lines=8> */
.L_x_2070:
        /* <DEDUP_REMOVED lines=10> */
.L_x_2060:
[----:B------:R-:W-:Y:S05]  /*254a0*/  BSYNC B1 ;  /* 0x0000000000017941 */ /* 0x000fea0003800000 */
.L_x_2059:
[----:B0-----:R-:W2:Y:S01]  /*254b0*/  LDL.LU R6, [R1] ;  /* 0x0000000001067983 */ /* 0x001ea20000300800 */
[----:B------:R-:W-:Y:S01]  /*254c0*/  VIADD R35, R35, 0x1 ;  /* 0x0000000123237836 */ /* 0x000fe20000000000 */
[C---:B------:R-:W-:Y:S01]  /*254d0*/  ISETP.GT.AND P2, PT, R3.reuse, R4, PT ;  /* 0x000000040300720c */ /* 0x040fe20003f44270 */
[----:B------:R-:W-:-:S03]  /*254e0*/  VIADD R3, R3, 0xffffffff ;  /* 0xffffffff03037836 */ /* 0x000fc60000000000 */
[----:B------:R-:W-:-:S04]  /*254f0*/  ISETP.NE.AND P1, PT, R35, 0x2, PT ;  /* 0x000000022300780c */ /* 0x000fc80003f25270 */
[----:B------:R-:W-:Y:S02]  /*25500*/  SEL R5, RZ, 0x1, P1 ;  /* 0x00000001ff057807 */ /* 0x000fe40000800000 */
[----:B------:R-:W-:Y:S02]  /*25510*/  SEL R35, R35, RZ, P1 ;  /* 0x000000ff23237207 */ /* 0x000fe40000800000 */
[----:B--2---:R-:W-:-:S05]  /*25520*/  LOP3.LUT R6, R6, R5, RZ, 0x3c, !PT ;  /* 0x0000000506067212 */ /* 0x004fca00078e3cff */
[----:B------:R1:W-:Y:S01]  /*25530*/  STL [R1], R6 ;  /* 0x0000000601007387 */ /* 0x0003e20000100800 */
[----:B------:R-:W-:Y:S05]  /*25540*/  @P2 BRA `(.L_x_2071) ;  /* 0xfffffff8009c2947 */ /* 0x000fea000383ffff */
.L_x_2041:
[----:B------:R-:W-:Y:S05]  /*25550*/  BSYNC B0 ;  /* 0x0000000000007941 */ /* 0x000fea0003800000 */
.L_x_2040:
[----:B------:R-:W2:Y:S01]  /*25560*/  LDC R0, c[0x0][0x448] ;  /* 0x00011200ff007b82 */ /* 0x000ea20000000800 */
[----:B------:R-:W-:Y:S01]  /*25570*/  VIADD R2, R25, 0x7f ;  /* 0x0000007f19027836 */ /* 0x000fe20000000000 */
[----:B------:R-:W-:Y:S06]  /*25580*/  @!P0 WARPSYNC.ALL ;  /* 0x0000000000008948 */ /* 0x000fec0003800000 */
[----:B------:R-:W-:Y:S01]  /*25590*/  @!P0 BAR.SYNC.DEFER_BLOCKING 0xc, 0x180 ;  /* 0x0306000000008b1d */ /* 0x000fe20000010000 */
[----:B--2---:R-:W-:-:S13]  /*255a0*/  ISETP.NE.AND P1, PT, R0, 0x1, PT ;  /* 0x000000010000780c */ /* 0x004fda0003f25270 */
[----:B------:R-:W2:Y:S08]  /*255b0*/  @P1 LDC R3, c[0x0][0x44c] ;  /* 0x00011300ff031b82 */ /* 0x000eb00000000800 */
[----:B------:R-:W3:Y:S01]  /*255c0*/  @P1 LDC R0, c[0x0][0x450] ;  /* 0x00011400ff001b82 */ /* 0x000ee20000000800 */
[----:B--2---:R-:W-:-:S05]  /*255d0*/  @P1 IMAD.HI.U32 R3, R2, R3, RZ ;  /* 0x0000000302031227 */ /* 0x004fca00078e00ff */
[----:B---3--:R-:W-:-:S05]  /*255e0*/  @P1 SHF.R.U32.HI R2, RZ, R0, R3 ;  /* 0x00000000ff021219 */ /* 0x008fca0000011603 */
[----:B------:R-:W-:Y:S02]  /*255f0*/  IMAD.IADD R7, R7, 0x1, R2 ;  /* 0x0000000107077824 */ /* 0x000fe400078e0202 */
[----:B------:R-:W2:Y:S02]  /*25600*/  LDC.64 R2, c[0x0][0x9e0] ;  /* 0x00027800ff027b82 */ /* 0x000ea40000000a00 */
[----:B--2---:R-:W-:Y:S01]  /*25610*/  ISETP.GE.AND P2, PT, R3, 0x1, PT ;  /* 0x000000010300780c */ /* 0x004fe20003f46270 */
        /* <DEDUP_REMOVED lines=8> */
[----:B------:R-:W2:Y:S02]  /*256a0*/  @P0 LDC.64 R4, c[0x0][0x9e8] ;  /* 0x00027a00ff040b82 */ /* 0x000ea40000000a00 */
[----:B--2---:R-:W-:-:S05]  /*256b0*/  @P0 IMAD.HI.U32 R4, R0, R4, RZ ;  /* 0x0000000400040227 */ /* 0x004fca00078e00ff */
[----:B------:R-:W-:-:S04]  /*256c0*/  @P0 SHF.R.U32.HI R0, RZ, R5, R4 ;  /* 0x00000005ff000219 */ /* 0x000fc80000011604 */
[----:B------:R-:W-:Y:S01]  /*256d0*/  LOP3.LUT R0, RZ, R0, RZ, 0x33, !PT ;  /* 0x00000000ff007212 */ /* 0x000fe200078e33ff */
[----:B------:R-:W-:Y:S06]  /*256e0*/  BRA `(.L_x_2075) ;  /* 0x0000000000107947 */ /* 0x000fec0003800000 */
.L_x_2074:
[----:B------:R-:W-:-:S13]  /*256f0*/  ISETP.NE.AND P0, PT, R3, 0x1, PT ;  /* 0x000000010300780c */ /* 0x000fda0003f05270 */
[----:B------:R-:W2:Y:S02]  /*25700*/  @P0 LDC.64 R4, c[0x0][0x9e8] ;  /* 0x00027a00ff040b82 */ /* 0x000ea40000000a00 */
[----:B--2---:R-:W-:-:S05]  /*25710*/  @P0 IMAD.HI.U32 R4, R0, R4, RZ ;  /* 0x0000000400040227 */ /* 0x004fca00078e00ff */
[----:B------:R-:W-:-:S07]  /*25720*/  @P0 SHF.R.U32.HI R0, RZ, R5, R4 ;  /* 0x00000005ff000219 */ /* 0x000fce0000011604 */
.L_x_2075:
[----:B------:R-:W-:Y:S05]  /*25730*/  BSYNC B0 ;  /* 0x0000000000007941 */ /* 0x000fea0003800000 */
.L_x_2073:
[----:B------:R-:W-:-:S05]  /*25740*/  IMAD R5, R0, R3, R3 ;  /* 0x0000000300057224 */ /* 0x000fca00078e0203 */
[----:B------:R-:W-:-:S07]  /*25750*/  VIMNMX R2, R2, R5, PT ;  /* 0x0000000502027248 */ /* 0x000fce0003fe0100 */
.L_x_2072:
[----:B------:R-:W-:Y:S01]  /*25760*/  VIADD R2, R2, 0x9f ;  /* 0x0000009f02027836 */ /* 0x000fe20000000000 */
[----:B------:R-:W2:Y:S01]  /*25770*/  @P1 LDC R0, c[0x0][0x450] ;  /* 0x00011400ff001b82 */ /* 0x000ea20000000800 */
[----:B------:R-:W-:Y:S01]  /*25780*/  IMAD.MOV.U32 R4, RZ, RZ, R25 ;  /* 0x000000ffff047224 */ /* 0x000fe200078e0019 */
[----:B------:R-:W-:Y:S01]  /*25790*/  ULDC UR4, c[0x0][0x9dc] ;  /* 0x0002770000047ab9 */ /* 0x000fe20000000800 */
[----:B------:R-:W-:-:S05]  /*257a0*/  IMAD.HI R2, R2, 0x66666667, RZ ;  /* 0x6666666702027827 */ /* 0x000fca00078e02ff */
[----:B------:R-:W-:-:S04]  /*257b0*/  SHF.R.U32.HI R5, RZ, 0x1f, R2 ;  /* 0x0000001fff057819 */ /* 0x000fc80000011602 */
[----:B------:R-:W-:-:S04]  /*257c0*/  LEA.HI.SX32 R2, R2, R5, 0x1a ;  /* 0x0000000502027211 */ /* 0x000fc800078fd2ff */
[----:B------:R-:W-:Y:S02]  /*257d0*/  VIMNMX R29, R9, R2, PT ;  /* 0x00000002091d7248 */ /* 0x000fe40003fe0100 */
[----:B------:R-:W3:Y:S02]  /*257e0*/  @P1 LDC R2, c[0x0][0x44c] ;  /* 0x00011300ff021b82 */ /* 0x000ee40000000800 */
[----:B---3--:R-:W-:-:S05]  /*257f0*/  @P1 IMAD.HI.U32 R2, R25, R2, RZ ;  /* 0x0000000219021227 */ /* 0x008fca00078e00ff */
[----:B--2---:R-:W-:-:S05]  /*25800*/  @P1 SHF.R.U32.HI R4, RZ, R0, R2 ;  /* 0x00000000ff041219 */ /* 0x004fca0000011602 */
        /* <DEDUP_REMOVED lines=8> */
[----:B------:R-:W2:Y:S02]  /*25890*/  @P0 LDC.64 R4, c[0x0][0x9e8] ;  /* 0x00027a00ff040b82 */ /* 0x000ea40000000a00 */
[----:B--2---:R-:W-:-:S05]  /*258a0*/  @P0 IMAD.HI.U32 R4, R2, R4, RZ ;  /* 0x0000000402040227 */ /* 0x004fca00078e00ff */
[----:B------:R-:W-:-:S04]  /*258b0*/  @P0 SHF.R.U32.HI R2, RZ, R5, R4 ;  /* 0x00000005ff020219 */ /* 0x000fc80000011604 */
[----:B------:R-:W-:Y:S01]  /*258c0*/  LOP3.LUT R2, RZ, R2, RZ, 0x33, !PT ;  /* 0x00000002ff027212 */ /* 0x000fe200078e33ff */
[----:B------:R-:W-:Y:S06]  /*258d0*/  BRA `(.L_x_2079) ;  /* 0x0000000000107947 */ /* 0x000fec0003800000 */
.L_x_2078:
[----:B------:R-:W-:-:S13]  /*258e0*/  ISETP.NE.AND P0, PT, R3, 0x1, PT ;  /* 0x000000010300780c */ /* 0x000fda0003f05270 */
[----:B------:R-:W2:Y:S02]  /*258f0*/  @P0 LDC.64 R4, c[0x0][0x9e8] ;  /* 0x00027a00ff040b82 */ /* 0x000ea40000000a00 */
[----:B--2---:R-:W-:-:S05]  /*25900*/  @P0 IMAD.HI.U32 R4, R2, R4, RZ ;  /* 0x0000000402040227 */ /* 0x004fca00078e00ff */
[----:B------:R-:W-:-:S07]  /*25910*/  @P0 SHF.R.U32.HI R2, RZ, R5, R4 ;  /* 0x00000005ff020219 */ /* 0x000fce0000011604 */
.L_x_2079:
[----:B------:R-:W-:Y:S05]  /*25920*/  BSYNC B0 ;  /* 0x0000000000007941 */ /* 0x000fea0003800000 */
.L_x_2077:
[----:B------:R-:W-:-:S05]  /*25930*/  IMAD R3, R2, R3, RZ ;  /* 0x0000000302037224 */ /* 0x000fca00078e02ff */
[----:B------:R-:W-:-:S07]  /*25940*/  VIMNMX R0, R0, R3, !PT ;  /* 0x0000000300007248 */ /* 0x000fce0007fe0100 */
.L_x_2076:
[----:B------:R-:W-:-:S05]  /*25950*/  IMAD.HI R0, R0, 0x66666667, RZ ;  /* 0x6666666700007827 */ /* 0x000fca00078e02ff */
[----:B------:R-:W-:-:S04]  /*25960*/  SHF.R.U32.HI R3, RZ, 0x1f, R0 ;  /* 0x0000001fff037819 */ /* 0x000fc80000011600 */
[----:B------:R-:W-:-:S04]  /*25970*/  LEA.HI.SX32 R3, R0, R3, 0x1a ;  /* 0x0000000300037211 */ /* 0x000fc800078fd2ff */
[----:B------:R-:W-:-:S04]  /*25980*/  VIMNMX R2, RZ, R3, !PT ;  /* 0x00000003ff027248 */ /* 0x000fc80007fe0100 */
[----:B------:R-:W-:Y:S01]  /*25990*/  ISETP.GT.AND P0, PT, R29, R2, PT ;  /* 0x000000021d00720c */ /* 0x000fe20003f04270 */
[----:B------:R2:W-:-:S12]  /*259a0*/  STL [R1+0x10], R2 ;  /* 0x0000100201007387 */ /* 0x0005d80000100800 */
[----:B--2---:R-:W-:Y:S05]  /*259b0*/  @P0 BRA `(.L_x_2080) ;  /* 0x0000000000440947 */ /* 0x004fea0003800000 */
[----:B------:R-:W2:Y:S02]  /*259c0*/  S2R R2, SR_TID.X ;  /* 0x0000000000027919 */ /* 0x000ea40000002100 */
[----:B--2---:R-:W-:-:S04]  /*259d0*/  LOP3.LUT R2, R2, 0x7f, RZ, 0xc0, !PT ;  /* 0x0000007f02027812 */ /* 0x004fc800078ec0ff */
[----:B------:R-:W-:-:S13]  /*259e0*/  ISETP.NE.AND P0, PT, R2, RZ, PT ;  /* 0x000000ff0200720c */ /* 0x000fda0003f05270 */
[----:B------:R-:W-:Y:S05]  /*259f0*/  @P0 BRA `(.L_x_2081) ;  /* 0x0000004800c00947 */ /* 0x000fea0003800000 */
[----:B------:R-:W2:Y:S01]  /*25a00*/  S2R R5, SR_LANEID ;  /* 0x0000000000057919 */ /* 0x000ea20000000000 */
[----:B------:R-:W-:Y:S01]  /*25a10*/  VOTEU.ANY UR4, UPT, PT ;  /* 0x0000000000047886 */ /* 0x000fe200038e0100 */
[----:B------:R-:W3:Y:S01]  /*25a20*/  LDC.64 R2, c[0x0][0xc60] ;  /* 0x00031800ff027b82 */ /* 0x000ee20000000a00 */
[----:B------:R-:W2:Y:S02]  /*25a30*/  FLO.U32 R0, UR4 ;  /* 0x0000000400007d00 */ /* 0x000ea400080e0000 */
[----:B--2---:R-:W-:-:S06]  /*25a40*/  ISETP.EQ.U32.AND P0, PT, R0, R5, PT ;  /* 0x000000050000720c */ /* 0x004fcc0003f02070 */
[----:B------:R-:W3:Y:S07]  /*25a50*/  POPC R5, UR4 ;  /* 0x0000000400057d09 */ /* 0x000eee0008000000 */
[----:B---3--:R-:W2:Y:S01]  /*25a60*/  @P0 ATOMG.E.ADD.STRONG.GPU PT, R3, desc[UR60][R2.64], R5 ;  /* 0x00000005020309a8 */ /* 0x008ea200081ee1fc */
[----:B------:R-:W3:Y:S02]  /*25a70*/  S2R R4, SR_LTMASK ;  /* 0x0000000000047919 */ /* 0x000ee40000003900 */
[----:B---3--:R-:W-:-:S04]  /*25a80*/  LOP3.LUT R4, R4, UR4, RZ, 0xc0, !PT ;  /* 0x0000000404047c12 */ /* 0x008fc8000f8ec0ff */
[----:B------:R-:W3:Y:S01]  /*25a90*/  POPC R7, R4 ;  /* 0x0000000400077309 */ /* 0x000ee20000000000 */
[----:B--2---:R-:W3:Y:S02]  /*25aa0*/  SHFL.IDX PT, R0, R3, R0, 0x1f ;  /* 0x00001f0003007589 */ /* 0x004ee400000e0000 */
[----:B---3--:R-:W-:Y:S01]  /*25ab0*/  IADD3 R24, R0, UR38, R7 ;  /* 0x0000002600187c10 */ /* 0x008fe2000fffe007 */
[----:B------:R-:W-:Y:S06]  /*25ac0*/  BRA `(.L_x_2081) ;  /* 0x00000048008c7947 */ /* 0x000fec0003800000 */
.L_x_2080:
        /* <DEDUP_REMOVED lines=9> */
[----:B------:R-:W2:Y:S01]  /*25b60*/  LDC.64 R2, c[0x4][R2] ;  /* 0x0100000002027b82 */ /* 0x000ea20000000a00 */
[----:B------:R-:W-:Y:S02]  /*25b70*/  IMAD.U32 R5, RZ, RZ, UR7 ;  /* 0x00000007ff057e24 */ /* 0x000fe4000f8e00ff */
[----:B01----:R-:W-:Y:S02]  /*25b80*/  IMAD.U32 R6, RZ, RZ, UR8 ;  /* 0x00000008ff067e24 */ /* 0x003fe4000f8e00ff */
[----:B------:R-:W-:-:S02]  /*25b90*/  IMAD.U32 R7, RZ, RZ, UR9 ;  /* 0x00000009ff077e24 */ /* 0x000fc4000f8e00ff */
[----:B------:R-:W-:Y:S02]  /*25ba0*/  IMAD.U32 R10, RZ, RZ, UR4 ;  /* 0x00000004ff0a7e24 */ /* 0x000fe4000f8e00ff */
[----:B------:R-:W-:Y:S02]  /*25bb0*/  IMAD.U32 R11, RZ, RZ, UR5 ;  /* 0x00000005ff0b7e24 */ /* 0x000fe4000f8e00ff */
[----:B------:R-:W-:Y:S02]  /*25bc0*/  IMAD.MOV.U32 R8, RZ, RZ, 0x70 ;  /* 0x00000070ff087424 */ /* 0x000fe400078e00ff */
[----:B------:R-:W-:Y:S02]  /*25bd0*/  IMAD.MOV.U32 R12, RZ, RZ, 0x1 ;  /* 0x00000001ff0c7424 */ /* 0x000fe400078e00ff */
[----:B------:R-:W-:-:S07]  /*25be0*/  IMAD.MOV.U32 R13, RZ, RZ, RZ ;  /* 0x000000ffff0d7224 */ /* 0x000fce00078e00ff */
[----:B------:R-:W-:-:S07]  /*25bf0*/  LEPC R20, `(.L_x_2083) ;  /* 0x000000001014794e */ /* 0x000fce0000000000 */
[----:B--2---:R-:W-:Y:S05]  /*25c00*/  CALL.ABS.NOINC R2 ;  /* 0x0000000002007343 */ /* 0x004fea0003c00000 */
.L_x_2083:
[----:B------:R-:W-:Y:S05]  /*25c10*/  BSYNC B6 ;  /* 0x0000000000067941 */ /* 0x000fea0003800000 */
.L_x_2082:
        /* <DEDUP_REMOVED lines=22> */
.L_x_2085:
[----:B------:R-:W-:Y:S05]  /*25d80*/  BSYNC B6 ;  /* 0x0000000000067941 */ /* 0x000fea0003800000 */
.L_x_2084:
        /* <DEDUP_REMOVED lines=20> */
.L_x_2087:
[----:B------:R-:W-:Y:S05]  /*25ed0*/  BSYNC B6 ;  /* 0x0000000000067941 */ /* 0x000fea0003800000 */
.L_x_2086:
        /* <DEDUP_REMOVED lines=19> */
.L_x_2089:
[----:B------:R-:W-:Y:S05]  /*26010*/  BSYNC B6 ;  /* 0x0000000000067941 */ /* 0x000fea0003800000 */
.L_x_2088:
[----:B------:R-:W-:Y:S01]  /*26020*/  ULDC.64 UR4, c[0x0][0x9f8] ;  /* 0x00027e0000047ab9 */ /* 0x000fe20000000a00 */
[----:B------:R-:W2:Y:S01]  /*26030*/  LDL R20, [R1+0x8] ;  /* 0x0000080001147983 */ /* 0x000ea20000100800 */
[----:B------:R-:W-:Y:S01]  /*26040*/  ISETP.NE.U32.AND P0, PT, RZ, UR4, PT ;  /* 0x00000004ff007c0c */ /* 0x000fe2000bf05070 */
[----:B------:R-:W-:Y:S01]  /*26050*/  IMAD.MOV.U32 R36, RZ, RZ, R27 ;  /* 0x000000ffff247224 */ /* 0x000fe200078e001b */
[----:B------:R-:W3:Y:S01]  /*26060*/  LDC R12, c[0x0][0x430] ;  /* 0x00010c00ff0c7b82 */ /* 0x000ee20000000800 */
[----:B------:R-:W4:Y:S01]  /*26070*/  LDL R13, [R1+0x40] ;  /* 0x00004000010d7983 */ /* 0x000f220000100800 */
[----:B------:R-:W-:Y:S01]  /*26080*/  ISETP.NE.AND.EX P0, PT, RZ, UR5, PT, P0 ;  /* 0x00000005ff007c0c */ /* 0x000fe2000bf05300 */
[----:B------:R-:W0:-:S12]  /*26090*/  S2R R19, SR_TID.X ;  /* 0x0000000000137919 */ /* 0x000e180000002100 */
[----:B------:R-:W1:Y:S01]  /*260a0*/  @P0 LDC.64 R2, c[0x0][0x9f8] ;  /* 0x00027e00ff020b82 */ /* 0x000e620000000a00 */
[----:B------:R-:W-:Y:S01]  /*260b0*/  IMAD.MOV.U32 R0, RZ, RZ, 0xa0 ;  /* 0x000000a0ff007424 */ /* 0x000fe200078e00ff */
[----:B---3--:R-:W-:Y:S02]  /*260c0*/  ISETP.NE.AND P2, PT, R12, 0x1, PT ;  /* 0x000000010c00780c */ /* 0x008fe40003f45270 */
[----:B0-----:R-:W-:Y:S01]  /*260d0*/  LOP3.LUT R21, R19, 0x7f, RZ, 0xc0, !PT ;  /* 0x0000007f13157812 */ /* 0x001fe200078ec0ff */
[----:B-1----:R-:W-:-:S10]  /*260e0*/  @P0 IMAD.WIDE R2, R27, 0x4, R2 ;  /* 0x000000041b020825 */ /* 0x002fd400078e0202 */
[----:B------:R-:W0:Y:S01]  /*260f0*/  @P2 LDC R5, c[0x0][0x434] ;  /* 0x00010d00ff052b82 */ /* 0x000e220000000800 */
[----:B------:R-:W-:Y:S01]  /*26100*/  SHF.R.U32.HI R21, RZ, 0x3, R21 ;  /* 0x00000003ff157819 */ /* 0x000fe20000011615 */
[----:B------:R1:W3:Y:S01]  /*26110*/  @P0 LDG.E R36, desc[UR60][R2.64] ;  /* 0x0000003c02240981 */ /* 0x0002e2000c1e1900 */
[----:B------:R-:W-:Y:S02]  /*26120*/  IMAD.SHL.U32 R19, R19, 0x10, RZ ;  /* 0x0000001013137824 */ /* 0x000fe400078e00ff */
[----:B------:R-:W-:-:S03]  /*26130*/  IMAD R9, R29, R0, -0xa0 ;  /* 0xffffff601d097424 */ /* 0x000fc600078e0200 */
[----:B------:R-:W0:Y:S01]  /*26140*/  @P2 LDC R4, c[0x0][0x438] ;  /* 0x00010e00ff042b82 */ /* 0x000e220000000800 */
[----:B------:R-:W-:-:S05]  /*26150*/  LOP3.LUT R19, R21, 0x70, R19, 0xf8, !PT ;  /* 0x0000007015137812 */ /* 0x000fca00078ef813 */
[----:B------:R-:W-:Y:S02]  /*26160*/  IMAD.IADD R8, R19, 0x1, R9 ;  /* 0x0000000113087824 */ /* 0x000fe400078e0209 */
[----:B------:R-:W3:Y:S01]  /*26170*/  @P2 LDC R11, c[0x0][0x438] ;  /* 0x00010e00ff0b2b82 */ /* 0x000ee20000000800 */
[----:B------:R-:W0:Y:S02]  /*26180*/  S2R R19, SR_TID.X ;  /* 0x0000000000137919 */ /* 0x000e240000002100 */
[----:B------:R-:W-:-:S13]  /*26190*/  ISETP.GE.AND P1, PT, R8, R18, PT ;  /* 0x000000120800720c */ /* 0x000fda0003f26270 */
[----:B-1----:R-:W1:Y:S01]  /*261a0*/  @!P1 LDC.64 R2, c[0x0][0x428] ;  /* 0x00010a00ff029b82 */ /* 0x002e620000000a00 */
[C---:B0-----:R-:W-:Y:S01]  /*261b0*/  LOP3.LUT R21, R19.reuse, 0x7f, RZ, 0xc0, !PT ;  /* 0x0000007f13157812 */ /* 0x041fe200078ec0ff */
[----:B------:R-:W-:-:S03]  /*261c0*/  IMAD.SHL.U32 R19, R19, 0x10, RZ ;  /* 0x0000001013137824 */ /* 0x000fc600078e00ff */
[----:B------:R-:W-:-:S04]  /*261d0*/  SHF.R.U32.HI R21, RZ, 0x3, R21 ;  /* 0x00000003ff157819 */ /* 0x000fc80000011615 */
[----:B------:R-:W-:-:S04]  /*261e0*/  LOP3.LUT R19, R21, 0x70, R19, 0xf8, !PT ;  /* 0x0000007015137812 */ /* 0x000fc800078ef813 */
[----:B------:R-:W-:-:S05]  /*261f0*/  LOP3.LUT R19, R19, 0x80, RZ, 0xfc, !PT ;  /* 0x0000008013137812 */ /* 0x000fca00078efcff */
[----:B------:R-:W-:Y:S01]  /*26200*/  IMAD.IADD R9, R19, 0x1, R9 ;  /* 0x0000000113097824 */ /* 0x000fe200078e0209 */
[----:B------:R-:W-:Y:S01]  /*26210*/  LOP3.LUT R16, R16, 0xfffffffd, RZ, 0xc0, !PT ;  /* 0xfffffffd10107812 */ /* 0x000fe200078ec0ff */
[----:B------:R-:W-:Y:S01]  /*26220*/  UMOV UR4, 0xffffffff ;  /* 0xffffffff00047882 */ /* 0x000fe20000000000 */
[----:B--2---:R-:W-:-:S04]  /*26230*/  IMAD.IADD R8, R8, 0x1, R20 ;  /* 0x0000000108087824 */ /* 0x004fc800078e0214 */
[----:B------:R-:W-:-:S04]  /*26240*/  @P2 IMAD.HI.U32 R5, R8, R5, RZ ;  /* 0x0000000508052227 */ /* 0x000fc800078e00ff */
[----:B------:R-:W-:Y:S01]  /*26250*/  IMAD.MOV.U32 R0, RZ, RZ, R8 ;  /* 0x000000ffff007224 */ /* 0x000fe200078e0008 */
[----:B------:R-:W-:Y:S02]  /*26260*/  @P2 SHF.R.U32.HI R0, RZ, R4, R5 ;  /* 0x00000004ff002219 */ /* 0x000fe40000011605 */
[----:B------:R-:W0:Y:S02]  /*26270*/  @!P1 LDC.64 R4, c[0x0][0x418] ;  /* 0x00010600ff049b82 */ /* 0x000e240000000a00 */
[----:B------:R-:W-:Y:S02]  /*26280*/  @!P1 SHF.R.S32.HI R7, RZ, 0x1f, R0 ;  /* 0x0000001fff079819 */ /* 0x000fe40000011400 */
[----:B---3--:R-:W-:-:S05]  /*26290*/  SHF.R.S32.HI R14, RZ, 0x1f, R36 ;  /* 0x0000001fff0e7819 */ /* 0x008fca0000011424 */
[----:B-1----:R-:W-:-:S04]  /*262a0*/  @!P1 IMAD R6, R14, R2, RZ ;  /* 0x000000020e069224 */ /* 0x002fc800078e02ff */
[----:B------:R-:W-:Y:S02]  /*262b0*/  @!P1 IMAD R10, R36, R3, R6 ;  /* 0x00000003240a9224 */ /* 0x000fe400078e0206 */
[----:B------:R-:W-:-:S04]  /*262c0*/  @!P1 IMAD.MOV.U32 R6, RZ, RZ, R0 ;  /* 0x000000ffff069224 */ /* 0x000fc800078e0000 */
[----:B------:R-:W-:-:S04]  /*262d0*/  @!P1 IMAD.WIDE.U32 R2, R36, R2, R6 ;  /* 0x0000000224029225 */ /* 0x000fc800078e0006 */
[----:B------:R-:W-:Y:S01]  /*262e0*/  @!P1 IMAD.IADD R3, R3, 0x1, R10 ;  /* 0x0000000103039824 */ /* 0x000fe200078e020a */
[C---:B0-----:R-:W-:Y:S02]  /*262f0*/  @!P1 LEA R6, P0, R2.reuse, R4, 0x2 ;  /* 0x0000000402069211 */ /* 0x041fe400078010ff */
[----:B------:R-:W0:Y:S02]  /*26300*/  @P2 LDC R4, c[0x0][0x434] ;  /* 0x00010d00ff042b82 */ /* 0x000e240000000800 */
[----:B------:R-:W-:Y:S02]  /*26310*/  @!P1 LEA.HI.X R7, R2, R5, R3, 0x2, P0 ;  /* 0x0000000502079211 */ /* 0x000fe400000f1403 */
[----:B------:R-:W-:-:S04]  /*26320*/  ISETP.GE.AND P0, PT, R9, R18, PT ;  /* 0x000000120900720c */ /* 0x000fc80003f06270 */
[----:B------:R-:W-:Y:S01]  /*26330*/  ISETP.GT.U32.OR P0, PT, R19, 0x9f, P0 ;  /* 0x0000009f1300780c */ /* 0x000fe20000704470 */
[----:B------:R-:W-:-:S12]  /*26340*/  IMAD.IADD R9, R9, 0x1, R20 ;  /* 0x0000000109097824 */ /* 0x000fd800078e0214 */
[----:B------:R-:W1:Y:S01]  /*26350*/  @!P0 LDC.64 R2, c[0x0][0x428] ;  /* 0x00010a00ff028b82 */ /* 0x000e620000000a00 */
[----:B------:R-:W-:Y:S02]  /*26360*/  IMAD.MOV.U32 R5, RZ, RZ, RZ ;  /* 0x000000ffff057224 */ /* 0x000fe400078e00ff */
[----:B0-----:R-:W-:-:S04]  /*26370*/  @P2 IMAD.HI.U32 R4, R9, R4, RZ ;  /* 0x0000000409042227 */ /* 0x001fc800078e00ff */
[----:B------:R-:W-:Y:S01]  /*26380*/  IMAD.MOV.U32 R10, RZ, RZ, R9 ;  /* 0x000000ffff0a7224 */ /* 0x000fe200078e0009 */
[----:B------:R-:W-:Y:S01]  /*26390*/  @P2 SHF.R.U32.HI R10, RZ, R11, R4 ;  /* 0x0000000bff0a2219 */ /* 0x000fe20000011604 */
[----:B------:R0:W5:Y:S01]  /*263a0*/  @!P1 LDG.E R5, desc[UR60][R6.64] ;  /* 0x0000003c06059981 */ /* 0x000162000c1e1900 */
[----:B------:R-:W-:Y:S02]  /*263b0*/  IMAD.MOV R4, RZ, RZ, -R0 ;  /* 0x000000ffff047224 */ /* 0x000fe400078e0a00 */
[--C-:B0-----:R-:W-:Y:S01]  /*263c0*/  @!P0 SHF.R.S32.HI R7, RZ, 0x1f, R10.reuse ;  /* 0x0000001fff078819 */ /* 0x101fe2000001140a */
[----:B------:R-:W-:Y:S02]  /*263d0*/  @!P0 IMAD.MOV.U32 R6, RZ, RZ, R10 ;  /* 0x000000ffff068224 */ /* 0x000fe400078e000a */
[-C--:B-1----:R-:W-:Y:S02]  /*263e0*/  @!P0 IMAD R0, R14, R2.reuse, RZ ;  /* 0x000000020e008224 */ /* 0x082fe400078e02ff */
[----:B------:R-:W-:-:S04]  /*263f0*/  @!P0 IMAD.WIDE.U32 R6, R36, R2, R6 ;  /* 0x0000000224068225 */ /* 0x000fc800078e0006 */
[----:B------:R-:W-:Y:S02]  /*26400*/  @!P0 IMAD R0, R36, R3, R0 ;  /* 0x0000000324008224 */ /* 0x000fe400078e0200 */
[----:B------:R-:W0:Y:S02]  /*26410*/  @!P0 LDC.64 R2, c[0x0][0x418] ;  /* 0x00010600ff028b82 */ /* 0x000e240000000a00 */
[----:B------:R-:W-:Y:S01]  /*26420*/  @!P0 IMAD.IADD R0, R0, 0x1, R7 ;  /* 0x0000000100008824 */ /* 0x000fe200078e0207 */
[----:B------:R1:W-:Y:S01]  /*26430*/  STL [R1+0xc], R14 ;  /* 0x00000c0e01007387 */ /* 0x0003e20000100800 */
[----:B------:R-:W-:Y:S02]  /*26440*/  IMAD R4, R12, R4, R8 ;  /* 0x000000040c047224 */ /* 0x000fe400078e0208 */
[----:B------:R-:W-:Y:S01]  /*26450*/  IMAD.MOV.U32 R8, RZ, RZ, RZ ;  /* 0x000000ffff087224 */ /* 0x000fe200078e00ff */
[----:B0-----:R-:W-:-:S04]  /*26460*/  @!P0 LEA R2, P1, R6, R2, 0x2 ;  /* 0x0000000206028211 */ /* 0x001fc800078210ff */
[----:B------:R-:W-:Y:S02]  /*26470*/  @!P0 LEA.HI.X R3, R6, R3, R0, 0x2, P1 ;  /* 0x0000000306038211 */ /* 0x000fe400008f1400 */
[----:B------:R-:W-:-:S03]  /*26480*/  ISETP.GT.U32.AND P1, PT, R19, 0x9f, PT ;  /* 0x0000009f1300780c */ /* 0x000fc60003f24070 */
[----:B------:R1:W5:Y:S01]  /*26490*/  @!P0 LDG.E R8, desc[UR60][R2.64] ;  /* 0x0000003c02088981 */ /* 0x000362000c1e1900 */
[----:B----4-:R-:W-:Y:S01]  /*264a0*/  ISETP.NE.AND P0, PT, R13, 0x3, PT ;  /* 0x000000030d00780c */ /* 0x010fe20003f05270 */
[----:B------:R-:W-:-:S08]  /*264b0*/  IMAD.MOV R7, RZ, RZ, -R10 ;  /* 0x000000ffff077224 */ /* 0x000fd000078e0a0a */
[----:B------:R-:W-:-:S04]  /*264c0*/  @P1 LOP3.LUT R16, R16, 0x2, RZ, 0xfc, !PT ;  /* 0x0000000210101812 */ /* 0x000fc800078efcff */
[----:B------:R-:W-:Y:S01]  /*264d0*/  LOP3.LUT R16, R16, 0xfffffffb, RZ, 0xc0, !PT ;  /* 0xfffffffb10107812 */ /* 0x000fe200078ec0ff */
[----:B------:R-:W-:-:S03]  /*264e0*/  IMAD R7, R12, R7, R9 ;  /* 0x000000070c077224 */ /* 0x000fc600078e0209 */
[----:B------:R-:W-:Y:S01]  /*264f0*/  @P0 LOP3.LUT R16, R16, 0x4, RZ, 0xfc, !PT ;  /* 0x0000000410100812 */ /* 0x000fe200078efcff */
[----:B-1----:R-:W-:Y:S06]  /*26500*/  BRA.DIV UR4, `(.L_x_2090) ;  /* 0x0000007e04c07947 */ /* 0x002fec000b800000 */
.L_x_2295:
[----:B------:R-:W-:Y:S01]  /*26510*/  SHF.R.S32.HI R0, RZ, 0x1f, R26 ;  /* 0x0000001fff007819 */ /* 0x000fe2000001141a */
[----:B------:R-:W-:-:S04]  /*26520*/  VIADD R9, R29, 0xffffffff ;  /* 0xffffffff1d097836 */ /* 0x000fc80000000000 */
[----:B------:R0:W-:Y:S01]  /*26530*/  STL [R1+0x4], R0 ;  /* 0x0000040001007387 */ /* 0x0001e20000100800 */
[----:B------:R-:W-:Y:S05]  /*26540*/  @!P0 BRA `(.L_x_2091) ;  /* 0x0000000000048947 */ /* 0x000fea0003800000 */
[----:B------:R-:W-:Y:S01]  /*26550*/  BPT.TRAP 0x1 ;  /* 0x000000040000795c */ /* 0x000fe20000300000 */
.L_x_2091:
[----:B------:R-:W-:Y:S01]  /*26560*/  IMAD R6, R33, 0x8, R17 ;  /* 0x0000000821067824 */ /* 0x000fe200078e0211 */
[----:B0-----:R-:W-:Y:S01]  /*26570*/  SHF.L.U32 R0, R37, 0x1f, RZ ;  /* 0x0000001f25007819 */ /* 0x001fe200000006ff */
[----:B------:R-:W-:Y:S01]  /*26580*/  BSSY B0, `(.L_x_2092) ;  /* 0x0000005000007945 */ /* 0x000fe20003800000 */
[----:B------:R-:W-:Y:S02]  /*26590*/  SHF.R.S32.HI R34, RZ, 0x1f, R4 ;  /* 0x0000001fff227819 */ /* 0x000fe40000011404 */
[----:B------:R-:W0:Y:S01]  /*265a0*/  SYNCS.PHASECHK.TRANS64.TRYWAIT P0, [R6+URZ+0x22880], R0 ;  /* 0x02288000060075a7 */ /* 0x000e22000800017f */
[----:B------:R1:W-:Y:S02]  /*265b0*/  STL [R1+0x34], R0 ;  /* 0x0000340001007387 */ /* 0x0003e40000100800 */
[----:B01----:R-:W-:Y:S05]  /*265c0*/  @!P0 BRA `(.L_x_2093) ;  /* 0x0000007c00c08947 */ /* 0x003fea0003800000 */
.L_x_2296:
[----:B------:R-:W-:Y:S05]  /*265d0*/  BSYNC B0 ;  /* 0x0000000000007941 */ /* 0x000fea0003800000 */
.L_x_2092:
[----:B------:R-:W2:Y:S01]  /*265e0*/  LDL R10, [R1+0x4] ;  /* 0x00000400010a7983 */ /* 0x000ea20000100800 */
[----:B-----5:R-:W-:Y:S01]  /*265f0*/  SHF.R.S32.HI R12, RZ, 0x1f, R5 ;  /* 0x0000001fff0c7819 */ /* 0x020fe20000011405 */
[----:B------:R-:W1:Y:S01]  /*26600*/  LDC R11, c[0x0][0x2f4] ;  /* 0x0000bd00ff0b7b82 */ /* 0x000e620000000800 */
[----:B------:R-:W-:Y:S01]  /*26610*/  ULDC.64 UR4, c[0x0][0x328] ;  /* 0x0000ca0000047ab9 */ /* 0x000fe20000000a00 */
[----:B------:R-:W-:Y:S01]  /*26620*/  ULDC.64 UR6, c[0x0][0x338] ;  /* 0x0000ce0000067ab9 */ /* 0x000fe20000000a00 */
[----:B0-----:R-:W-:Y:S01]  /*26630*/  IMAD R0, R34, UR4, RZ ;  /* 0x0000000422007c24 */ /* 0x001fe2000f8e02ff */
[----:B------:R2:W-:Y:S01]  /*26640*/  STL [R1+0x2c], R12 ;  /* 0x00002c0c01007387 */ /* 0x0005e20000100800 */
[----:B------:R-:W-:Y:S01]  /*26650*/  IMAD.WIDE.U32 R2, R4, UR4, RZ ;  /* 0x0000000404027c25 */ /* 0x000fe2000f8e00ff */
[----:B------:R-:W-:Y:S01]  /*26660*/  ULDC.64 UR8, c[0x0][0x330] ;  /* 0x0000cc0000087ab9 */ /* 0x000fe20000000a00 */
[----:B------:R-:W-:Y:S01]  /*26670*/  LOP3.LUT R16, R16, 0xfffffffe, RZ, 0xc0, !PT ;  /* 0xfffffffe10107812 */ /* 0x000fe200078ec0ff */
[----:B------:R-:W3:Y:S01]  /*26680*/  LDL R13, [R1+0x1c] ;  /* 0x00001c00010d7983 */ /* 0x000ee20000100800 */
[----:B------:R-:W-:Y:S01]  /*26690*/  IMAD R0, R4, UR5, R0 ;  /* 0x0000000504007c24 */ /* 0x000fe2000f8e0200 */
[----:B------:R-:W-:Y:S01]  /*266a0*/  ULDC.64 UR10, c[0x0][0x318] ;  /* 0x0000c600000a7ab9 */ /* 0x000fe20000000a00 */
[----:B------:R-:W0:Y:S02]  /*266b0*/  S2R R14, SR_TID.X ;  /* 0x00000000000e7919 */ /* 0x000e240000002100 */
[----:B------:R-:W-:-:S02]  /*266c0*/  IMAD.IADD R3, R3, 0x1, R0 ;  /* 0x0000000103037824 */ /* 0x000fc400078e0200 */
[----:B------:R-:W-:Y:S02]  /*266d0*/  IMAD R0, R12, UR6, RZ ;  /* 0x000000060c007c24 */ /* 0x000fe4000f8e02ff */
[----:B------:R-:W-:-:S04]  /*266e0*/  IMAD.WIDE.U32 R2, R5, UR6, R2 ;  /* 0x0000000605027c25 */ /* 0x000fc8000f8e0002 */
[----:B------:R-:W-:Y:S01]  /*266f0*/  IMAD R0, R5, UR7, R0 ;  /* 0x0000000705007c24 */ /* 0x000fe2000f8e0200 */
[----:B-1----:R-:W-:-:S03]  /*26700*/  ISETP.GE.AND P1, PT, R32, R11, PT ;  /* 0x0000000b2000720c */ /* 0x002fc60003f26270 */
[----:B------:R-:W-:Y:S02]  /*26710*/  IMAD.IADD R3, R3, 0x1, R0 ;  /* 0x0000000103037824 */ /* 0x000fe400078e0200 */
[----:B------:R-:W-:Y:S01]  /*26720*/  IMAD.WIDE.U32 R2, R26, UR8, R2 ;  /* 0x000000081a027c25 */ /* 0x000fe2000f8e0002 */
[----:B------:R-:W-:-:S07]  /*26730*/  SHF.R.S32.HI R31, RZ, 0x1f, R7 ;  /* 0x0000001fff1f7819 */ /* 0x000fce0000011407 */
[----:B------:R-:W-:Y:S02]  /*26740*/  @P1 LOP3.LUT R16, R16, 0x1, RZ, 0xfc, !PT ;  /* 0x0000000110101812 */ /* 0x000fe400078efcff */
[----:B------:R-:W-:Y:S02]  /*26750*/  IADD3 R2, P1, R2, UR10, RZ ;  /* 0x0000000a02027c10 */ /* 0x000fe4000ff3e0ff */
[----:B------:R-:W-:Y:S02]  /*26760*/  ISETP.GE.AND P0, PT, R32, R11, PT ;  /* 0x0000000b2000720c */ /* 0x000fe40003f06270 */
[----:B------:R-:W-:Y:S02]  /*26770*/  SHF.R.S32.HI R30, RZ, 0x1f, R8 ;  /* 0x0000001fff1e7819 */ /* 0x000fe40000011408 */
[----:B0-----:R-:W-:Y:S01]  /*26780*/  LOP3.LUT R14, R14, 0x7f, RZ, 0xc0, !PT ;  /* 0x0000007f0e0e7812 */ /* 0x001fe200078ec0ff */
[----:B------:R-:W-:-:S03]  /*26790*/  IMAD R9, R9, -0xa0, R18 ;  /* 0xffffff6009097824 */ /* 0x000fc600078e0212 */
[----:B------:R-:W-:-:S05]  /*267a0*/  SHF.R.U32.HI R14, RZ, 0x3, R14 ;  /* 0x00000003ff0e7819 */ /* 0x000fca000001160e */
[----:B------:R-:W-:-:S05]  /*267b0*/  IMAD.IADD R9, R9, 0x1, -R14 ;  /* 0x0000000109097824 */ /* 0x000fca00078e0a0e */
[----:B------:R-:W-:Y:S02]  /*267c0*/  ISETP.GE.AND P2, PT, R9, 0x1, PT ;  /* 0x000000010900780c */ /* 0x000fe40003f46270 */
[----:B------:R-:W-:-:S11]  /*267d0*/  LOP3.LUT R16, R16, 0xffffffbf, RZ, 0xc0, !PT ;  /* 0xffffffbf10107812 */ /* 0x000fd600078ec0ff */
[----:B------:R-:W-:Y:S01]  /*267e0*/  @P2 LOP3.LUT R16, R16, 0x40, RZ, 0xfc, !PT ;  /* 0x0000004010102812 */ /* 0x000fe200078efcff */
[----:B--2---:R-:W-:-:S04]  /*267f0*/  IMAD R12, R10, UR8, RZ ;  /* 0x000000080a0c7c24 */ /* 0x004fc8000f8e02ff */
[----:B------:R-:W-:-:S05]  /*26800*/  IMAD R12, R26, UR9, R12 ;  /* 0x000000091a0c7c24 */ /* 0x000fca000f8e020c */
        /* <DEDUP_REMOVED lines=12> */
[----:B---3--:R-:W-:-:S03]  /*268d0*/  IMAD R19, R33, 0x5000, R13 ;  /* 0x0000500021137824 */ /* 0x008fc600078e020d */
        /* <DEDUP_REMOVED lines=58> */
[----:B0-----:R-:W-:-:S05]  /*26c80*/  IADD3 R12, P1, R32, R12, RZ ;  /* 0x0000000c200c7210 */ /* 0x001fca0007f3e0ff */
[----:B------:R-:W-:Y:S01]  /*26c90*/  IMAD.X R13, RZ, RZ, R0, P1 ;  /* 0x000000ffff0d7224 */ /* 0x000fe200008e0600 */
        /* <DEDUP_REMOVED lines=18> */
.L_x_2318:
        /* <DEDUP_REMOVED lines=9> */
.L_x_2095:
        /* <DEDUP_REMOVED lines=11> */
.L_x_2096:
[----:B------:R1:W-:Y:S01]  /*26f00*/  SYNCS.ARRIVE.TRANS64.A1T0 RZ, [R6+URZ+0x22870], RZ ;  /* 0x022870ff06ff79a7 */ /* 0x0003e2000810003f */
[----:B------:R-:W-:Y:S05]  /*26f10*/  @!P6 BRA `(.L_x_2097) ;  /* 0x000000000004e947 */ /* 0x000fea0003800000 */
[----:B------:R-:W-:Y:S01]  /*26f20*/  BPT.TRAP 0x1 ;  /* 0x000000040000795c */ /* 0x000fe20000300000 */
.L_x_2097:
[----:B------:R-:W2:Y:S01]  /*26f30*/  LDL R0, [R1+0x34] ;  /* 0x0000340001007983 */ /* 0x000ea20000100800 */
[----:B------:R-:W-:Y:S01]  /*26f40*/  BSSY B0, `(.L_x_2098) ;  /* 0x0000003000007945 */ /* 0x000fe20003800000 */
[----:B--2---:R-:W2:Y:S03]  /*26f50*/  SYNCS.PHASECHK.TRANS64.TRYWAIT P0, [R6+URZ+0x22840], R0 ;  /* 0x02284000060075a7 */ /* 0x004ea6000800017f */
[----:B--2---:R-:W-:Y:S05]  /*26f60*/  @!P0 BRA `(.L_x_2099) ;  /* 0x0000008000948947 */ /* 0x004fea0003800000 */
.L_x_2319:
[----:B------:R-:W-:Y:S05]  /*26f70*/  BSYNC B0 ;  /* 0x0000000000007941 */ /* 0x000fea0003800000 */
.L_x_2098:
[----:B--2---:R-:W2:Y:S01]  /*26f80*/  LDL.LU R0, [R1+0x2c] ;  /* 0x00002c0001007983 */ /* 0x004ea20000300800 */
[----:B------:R-:W-:Y:S01]  /*26f90*/  ULDC.64 UR4, c[0x0][0x300] ;  /* 0x0000c00000047ab9 */ /* 0x000fe20000000a00 */
[----:B------:R-:W-:Y:S01]  /*26fa0*/  ULDC.64 UR6, c[0x0][0x310] ;  /* 0x0000c40000067ab9 */ /* 0x000fe20000000a00 */
[----:B------:R-:W3:Y:S01]  /*26fb0*/  LDC R9, c[0x0][0x2f4] ;  /* 0x0000bd00ff097b82 */ /* 0x000ee20000000800 */
[----:B------:R-:W4:Y:S01]  /*26fc0*/  LDL R2, [R1+0x4] ;  /* 0x0000040001027983 */ /* 0x000f220000100800 */
[----:B------:R-:W-:Y:S02]  /*26fd0*/  IMAD R34, R34, UR4, RZ ;  /* 0x0000000422227c24 */ /* 0x000fe4000f8e02ff */
[----:B0-----:R-:W-:-:S04]  /*26fe0*/  IMAD.WIDE.U32 R10, R4, UR4, RZ ;  /* 0x00000004040a7c25 */ /* 0x001fc8000f8e00ff */
[----:B------:R-:W-:-:S04]  /*26ff0*/  IMAD R34, R4, UR5, R34 ;  /* 0x0000000504227c24 */ /* 0x000fc8000f8e0222 */
[----:B------:R-:W-:Y:S02]  /*27000*/  IMAD.IADD R11, R11, 0x1, R34 ;  /* 0x000000010b0b7824 */ /* 0x000fe400078e0222 */
[----:B------:R-:W-:Y:S01]  /*27010*/  IMAD.WIDE.U32 R10, R5, UR6, R10 ;  /* 0x00000006050a7c25 */ /* 0x000fe2000f8e000a */
[----:B---3--:R-:W-:-:S03]  /*27020*/  ISETP.GE.AND P3, PT, R32, R9, PT ;  /* 0x000000092000720c */ /* 0x008fc60003f66270 */
[----:B--2---:R-:W-:-:S04]  /*27030*/  IMAD R0, R0, UR6, RZ ;  /* 0x0000000600007c24 */ /* 0x004fc8000f8e02ff */
        /* <DEDUP_REMOVED lines=12> */
[----:B----4-:R-:W-:Y:S01]  /*27100*/  IMAD R2, R2, UR4, RZ ;  /* 0x0000000402027c24 */ /* 0x010fe2000f8e02ff */
[----:B------:R-:W-:Y:S01]  /*27110*/  IADD3 R8, P0, R10, UR6, RZ ;  /* 0x000000060a087c10 */ /* 0x000fe2000ff1e0ff */
[----:B------:R-:W-:Y:S02]  /*27120*/  IMAD.IADD R5, R5, 0x1, R0 ;  /* 0x0000000105057824 */ /* 0x000fe400078e0200 */
[C---:B------:R-:W-:Y:S02]  /*27130*/  IMAD R2, R26.reuse, UR5, R2 ;  /* 0x000000051a027c24 */ /* 0x040fe4000f8e0202 */
[----:B------:R-:W-:Y:S01]  /*27140*/  IMAD.WIDE.U32 R4, R26, UR4, R4 ;  /* 0x000000041a047c25 */ /* 0x000fe2000f8e0004 */
[----:B------:R-:W-:Y:S02]  /*27150*/  UMOV UR4, 0xffffffff ;  /* 0xffffffff00047882 */ /* 0x000fe40000000000 */
[----:B------:R-:W-:-:S02]  /*27160*/  IADD3.X R7, R11, UR7, R2, P0, !PT ;  /* 0x000000070b077c10 */ /* 0x000fc400087fe402 */
[----:B------:R-:W-:-:S04]  /*27170*/  IADD3 R0, P0, R4, UR6, RZ ;  /* 0x0000000604007c10 */ /* 0x000fc8000ff1e0ff */
[----:B------:R-:W-:Y:S01]  /*27180*/  IADD3.X R2, R2, UR7, R5, P0, !PT ;  /* 0x0000000702027c10 */ /* 0x000fe200087fe405 */
[----:B------:R-:W-:Y:S08]  /*27190*/  BRA.DIV UR4, `(.L_x_2100) ;  /* 0x0000008204207947 */ /* 0x000ff0000b800000 */
[----:B------:R-:W0:Y:S01]  /*271a0*/  SHFL.IDX PT, R5, R8, RZ, 0x181f ;  /* 0x00181fff08057589 */ /* 0x000e2200000e0000 */
[----:B------:R-:W-:Y:S02]  /*271b0*/  LOP3.LUT R22, R22, 0xfffffeff, RZ, 0xc0, !PT ;  /* 0xfffffeff16167812 */ /* 0x000fe400078ec0ff */
[----:B------:R-:W-:Y:S01]  /*271c0*/  LOP3.LUT P6, RZ, R16, 0x80, RZ, 0xc0, !PT ;  /* 0x0000008010ff7812 */ /* 0x000fe200078cc0ff */
[----:B------:R-:W2:Y:S01]  /*271d0*/  SHFL.IDX PT, R4, R7, RZ, 0x181f ;  /* 0x00181fff07047589 */ /* 0x000ea200000e0000 */
[----:B------:R-:W-:Y:S02]  /*271e0*/  @P4 LOP3.LUT R22, R22, 0x100, RZ, 0xfc, !PT ;  /* 0x0000010016164812 */ /* 0x000fe400078efcff */
[----:B------:R-:W-:Y:S02]  /*271f0*/  LOP3.LUT P4, RZ, R16, 0x40, RZ, 0xc0, !PT ;  /* 0x0000004010ff7812 */ /* 0x000fe4000788c0ff */
[----:B------:R-:W-:-:S04]  /*27200*/  LOP3.LUT R22, R22, 0xffffff7f, RZ, 0xc0, !PT ;  /* 0xffffff7f16167812 */ /* 0x000fc800078ec0ff */
[----:B------:R-:W-:Y:S02]  /*27210*/  @P1 LOP3.LUT R22, R22, 0x80, RZ, 0xfc, !PT ;  /* 0x0000008016161812 */ /* 0x000fe400078efcff */
[----:B------:R-:W-:Y:S02]  /*27220*/  LOP3.LUT P1, RZ, R16, 0x10, RZ, 0xc0, !PT ;  /* 0x0000001010ff7812 */ /* 0x000fe4000782c0ff */
[----:B------:R-:W-:-:S04]  /*27230*/  LOP3.LUT R22, R22, 0xffffffbf, RZ, 0xc0, !PT ;  /* 0xffffffbf16167812 */ /* 0x000fc800078ec0ff */
[----:B------:R-:W-:Y:S02]  /*27240*/  @P2 LOP3.LUT R22, R22, 0x40, RZ, 0xfc, !PT ;  /* 0x0000004016162812 */ /* 0x000fe400078efcff */
[----:B------:R-:W-:Y:S02]  /*27250*/  LOP3.LUT P2, RZ, R16, 0x8, RZ, 0xc0, !PT ;  /* 0x0000000810ff7812 */ /* 0x000fe4000784c0ff */
[----:B0-----:R-:W-:-:S05]  /*27260*/  @P4 IADD3 R5, P0, R32, R5, RZ ;  /* 0x0000000520054210 */ /* 0x001fca0007f1e0ff */
[----:B--2---:R-:W-:-:S05]  /*27270*/  @P4 IMAD.X R4, RZ, RZ, R4, P0 ;  /* 0x000000ffff044224 */ /* 0x004fca00000e0604 */
        /* <DEDUP_REMOVED lines=35> */
[----:B0-----:R-:W-:-:S05]  /*274b0*/  @P5 IADD3 R5, P0, R32, R5, RZ ;  /* 0x0000000520055210 */ /* 0x001fca0007f1e0ff */
[----:B--2---:R-:W-:-:S05]  /*274c0*/  @P5 IMAD.X R4, RZ, RZ, R4, P0 ;  /* 0x000000ffff045224 */ /* 0x004fca00000e0604 */
        /* <DEDUP_REMOVED lines=32> */
.L_x_2341:
[----:B------:R-:W-:-:S13]  /*276d0*/  LOP3.LUT P1, RZ, R16, 0x100, RZ, 0xc0, !PT ;  /* 0x0000010010ff7812 */ /* 0x000fda000782c0ff */
[----:B------:R-:W-:-:S05]  /*276e0*/  @P1 IADD3 R0, P0, R32, R0, RZ ;  /* 0x0000000020001210 */ /* 0x000fca0007f1e0ff */
[----:B---3--:R-:W-:Y:S01]  /*276f0*/  @P1 IMAD.X R2, RZ, RZ, R2, P0 ;  /* 0x000000ffff021224 */ /* 0x008fe200000e0602 */
[----:B------:R-:W-:Y:S01]  /*27700*/  PLOP3.LUT P0, PT, PT, PT, PT, 0x80, 0x0 ;  /* 0x000000000000781c */ /* 0x000fe20003f0f070 */
[----:B0-----:R-:W-:Y:S02]  /*27710*/  @P1 IMAD.MOV.U32 R4, RZ, RZ, R0 ;  /* 0x000000ffff041224 */ /* 0x001fe400078e0000 */
[----:B------:R-:W-:-:S05]  /*27720*/  @P1 IMAD.MOV.U32 R5, RZ, RZ, R2 ;  /* 0x000000ffff051224 */ /* 0x000fca00078e0002 */
[----:B------:R-:W-:Y:S01]  /*27730*/  @!PT LDS RZ, [RZ] ;  /* 0x00000000fffff984 */ /* 0x000fe20000000800 */
[----:B------:R-:W-:Y:S01]  /*27740*/  @!PT LDS RZ, [RZ] ;  /* 0x00000000fffff984 */ /* 0x000fe20000000800 */
[----:B------:R-:W-:Y:S01]  /*27750*/  @!PT LDS RZ, [RZ] ;  /* 0x00000000fffff984 */ /* 0x000fe20000000800 */
[----:B------:R0:W-:Y:S01]  /*27760*/  @P1 LDGSTS.E.BYPASS.LTC128B.128 [R3+0x1cc00], desc[UR60][R4.64], !P3 ;  /* 0x1cc0000004031fae */ /* 0x0001e2000d901d7c */
[----:B------:R-:W-:-:S04]  /*27770*/  NOP ;  /* 0x0000000000007918 */ /* 0x000fc80000000000 */
.L_x_2101:
        /* <DEDUP_REMOVED lines=11> */
.L_x_2102:
[----:B------:R-:W-:Y:S01]  /*27830*/  VIADD R0, R17, 0x14400 ;  /* 0x0001440011007836 */ /* 0x000fe20000000000 */
[----:B------:R-:W-:Y:S01]  /*27840*/  SHF.R.S32.HI R2, RZ, 0x1f, R28 ;  /* 0x0000001fff027819 */ /* 0x000fe2000001141c */
[----:B------:R2:W-:Y:S06]  /*27850*/  SYNCS.ARRIVE.TRANS64.A1T0 RZ, [R6+URZ+0x22830], RZ ;  /* 0x022830ff06ff79a7 */ /* 0x0005ec000810003f */
[----:B------:R-:W-:Y:S05]  /*27860*/  WARPSYNC.ALL ;  /* 0x0000000000007948 */ /* 0x000fea0003800000 */
[----:B------:R-:W-:Y:S01]  /*27870*/  BAR.SYNC.DEFER_BLOCKING 0x8, 0x180 ;  /* 0x0206000000007b1d */ /* 0x000fe20000010000 */
[----:B------:R-:W-:Y:S02]  /*27880*/  LOP3.LUT P1, RZ, R0, 0x3ff, RZ, 0xc0, !PT ;  /* 0x000003ff00ff7812 */ /* 0x000fe4000782c0ff */
[----:B------:R-:W-:-:S03]  /*27890*/  SHF.R.S32.HI R31, RZ, 0x1f, R27 ;  /* 0x0000001fff1f7819 */ /* 0x000fc6000001141b */
        /* <DEDUP_REMOVED lines=10> */
[----:B------:R-:W-:Y:S01]  /*27940*/  SEL R28, R27, RZ, !P0 ;  /* 0x000000ff1b1c7207 */ /* 0x000fe20004000000 */
[----:B------:R-:W-:Y:S06]  /*27950*/  @!P1 BRA `(.L_x_2104) ;  /* 0x0000000000409947 */ /* 0x000fec0003800000 */
[----:B------:R-:W-:Y:S01]  /*27960*/  MOV R2, 0x0 ;  /* 0x0000000000027802 */ /* 0x000fe20000000f00 */
[----:B------:R-:W-:Y:S01]  /*27970*/  ULDC.64 UR4, c[0x4][0x98] ;  /* 0x0100260000047ab9 */ /* 0x000fe20000000a00 */
[----:B------:R-:W-:Y:S01]  /*27980*/  ULDC.64 UR6, c[0x4][0xa0] ;  /* 0x0100280000067ab9 */ /* 0x000fe20000000a00 */
[----:B------:R-:W-:Y:S01]  /*27990*/  ULDC.64 UR8, c[0x4][0x28] ;  /* 0x01000a0000087ab9 */ /* 0x000fe20000000a00 */
[----:B0-----:R-:W-:Y:S02]  /*279a0*/  IMAD.U32 R4, RZ, RZ, UR4 ;  /* 0x00000004ff047e24 */ /* 0x001fe4000f8e00ff */
[----:B------:R-:W0:Y:S01]  /*279b0*/  LDC.64 R2, c[0x4][R2] ;  /* 0x0100000002027b82 */ /* 0x000e220000000a00 */
[----:B------:R-:W-:Y:S02]  /*279c0*/  IMAD.U32 R5, RZ, RZ, UR5 ;  /* 0x00000005ff057e24 */ /* 0x000fe4000f8e00ff */
[----:B-12---:R-:W-:Y:S02]  /*279d0*/  IMAD.U32 R6, RZ, RZ, UR6 ;  /* 0x00000006ff067e24 */ /* 0x006fe4000f8e00ff */
        /* <DEDUP_REMOVED lines=8> */
.L_x_2104:
[----:B------:R-:W-:Y:S05]  /*27a60*/  BSYNC B6 ;  /* 0x0000000000067941 */ /* 0x000fea0003800000 */
.L_x_2103:
[----:B------:R-:W3:Y:S01]  /*27a70*/  LDL R20, [R1+0x4] ;  /* 0x0000040001147983 */ /* 0x000ee20000100800 */
[----:B------:R-:W4:Y:S01]  /*27a80*/  LDC R7, c[0x0][0x448] ;  /* 0x00011200ff077b82 */ /* 0x000f220000000800 */
[----:B------:R-:W-:Y:S01]  /*27a90*/  ULDC.64 UR4, c[0x0][0x2d8] ;  /* 0x0000b60000047ab9 */ /* 0x000fe20000000a00 */
[----:B------:R-:W-:Y:S01]  /*27aa0*/  IMAD.MOV.U32 R2, RZ, RZ, R18 ;  /* 0x000000ffff027224 */ /* 0x000fe200078e0012 */
[----:B------:R1:W5:Y:S01]  /*27ab0*/  LDL R8, [R1+0x30] ;  /* 0x0000300001087983 */ /* 0x0003620000100800 */
[----:B0-----:R-:W-:Y:S01]  /*27ac0*/  IMAD.MOV.U32 R3, RZ, RZ, R30 ;  /* 0x000000ffff037224 */ /* 0x001fe200078e001e */
[----:B------:R-:W-:Y:S01]  /*27ad0*/  ULDC.64 UR6, c[0x0][0x280] ;  /* 0x0000a00000067ab9 */ /* 0x000fe20000000a00 */
[----:B------:R-:W-:Y:S01]  /*27ae0*/  IMAD.WIDE.U32 R2, R26, UR4, R2 ;  /* 0x000000041a027c25 */ /* 0x000fe2000f8e0002 */
[----:B----4-:R-:W-:-:S13]  /*27af0*/  ISETP.NE.AND P0, PT, R7, 0x1, PT ;  /* 0x000000010700780c */ /* 0x010fda0003f05270 */
[----:B-12---:R-:W0:Y:S01]  /*27b00*/  @P0 LDC R6, c[0x0][0x44c] ;  /* 0x00011300ff060b82 */ /* 0x006e220000000800 */
[----:B---3--:R-:W-:Y:S02]  /*27b10*/  IMAD R0, R20, UR4, RZ ;  /* 0x0000000414007c24 */ /* 0x008fe4000f8e02ff */
[----:B------:R-:W1:Y:S02]  /*27b20*/  S2R R20, SR_TID.X ;  /* 0x0000000000147919 */ /* 0x000e640000002100 */
        /* <DEDUP_REMOVED lines=8> */
[----:B------:R-:W2:Y:S01]  /*27bb0*/  @P0 LDC R0, c[0x0][0x450] ;  /* 0x00011400ff000b82 */ /* 0x000ea20000000800 */
[C---:B-1----:R-:W-:Y:S01]  /*27bc0*/  LOP3.LUT R21, R20.reuse, 0x7f, RZ, 0xc0, !PT ;  /* 0x0000007f14157812 */ /* 0x042fe200078ec0ff */
[----:B------:R-:W-:-:S03]  /*27bd0*/  IMAD.SHL.U32 R20, R20, 0x10, RZ ;  /* 0x0000001014147824 */ /* 0x000fc600078e00ff */
[----:B------:R-:W-:-:S04]  /*27be0*/  SHF.R.U32.HI R21, RZ, 0x3, R21 ;  /* 0x00000003ff157819 */ /* 0x000fc80000011615 */
[----:B------:R-:W-:-:S05]  /*27bf0*/  LOP3.LUT R20, R21, 0x70, R20, 0xf8, !PT ;  /* 0x0000007015147812 */ /* 0x000fca00078ef814 */
[----:B------:R-:W-:-:S04]  /*27c00*/  IMAD.IADD R5, R20, 0x1, R25 ;  /* 0x0000000114057824 */ /* 0x000fc800078e0219 */
[----:B0-----:R-:W-:-:S04]  /*27c10*/  @P0 IMAD.HI.U32 R6, R5, R6, RZ ;  /* 0x0000000605060227 */ /* 0x001fc800078e00ff */
[----:B------:R-:W-:Y:S01]  /*27c20*/  IMAD.MOV.U32 R4, RZ, RZ, R5 ;  /* 0x000000ffff047224 */ /* 0x000fe200078e0005 */
[----:B--2---:R-:W-:Y:S01]  /*27c30*/  @P0 SHF.R.U32.HI R4, RZ, R0, R6 ;  /* 0x00000000ff040219 */ /* 0x004fe20000011606 */
[----:B------:R-:W0:Y:S04]  /*27c40*/  S2R R20, SR_TID.X ;  /* 0x0000000000147919 */ /* 0x000e280000002100 */
        /* <DEDUP_REMOVED lines=19> */
[----:B------:R-:W-:Y:S06]  /*27d80*/  BRA.DIV UR4, `(.L_x_2105) ;  /* 0x00000082043c7947 */ /* 0x000fec000b800000 */
[----:B------:R-:W-:Y:S01]  /*27d90*/  IMAD.IADD R25, R9, 0x1, R25 ;  /* 0x0000000109197824 */ /* 0x000fe200078e0219 */
[----:B------:R-:W0:Y:S01]  /*27da0*/  SHFL.IDX PT, R3, R0, RZ, 0x181f ;  /* 0x00181fff00037589 */ /* 0x000e2200000e0000 */
[----:B------:R-:W-:Y:S02]  /*27db0*/  IMAD R23, R23, R7, RZ ;  /* 0x0000000717177224 */ /* 0x000fe400078e02ff */
[C---:B------:R-:W-:Y:S01]  /*27dc0*/  VIADD R2, R25.reuse, 0x10 ;  /* 0x0000001019027836 */ /* 0x040fe20000000000 */
[----:B------:R-:W-:Y:S02]  /*27dd0*/  SHFL.IDX PT, R5, R0, 0x1, 0x181f ;  /* 0x00381f0000057f89 */ /* 0x000fe400000e0000 */
[-C--:B------:R-:W-:Y:S02]  /*27de0*/  ISETP.GE.AND P2, PT, R25, R23.reuse, PT ;  /* 0x000000171900720c */ /* 0x080fe40003f46270 */
[----:B------:R-:W-:Y:S02]  /*27df0*/  ISETP.GE.AND P1, PT, R2, R23, PT ;  /* 0x000000170200720c */ /* 0x000fe40003f26270 */
[----:B------:R-:W1:Y:S09]  /*27e00*/  SHFL.IDX PT, R2, R4, RZ, 0x181f ;  /* 0x00181fff04027589 */ /* 0x000e7200000e0000 */
[----:B0-----:R-:W-:-:S05]  /*27e10*/  @!P2 IADD3 R3, P3, R32, R3, RZ ;  /* 0x000000032003a210 */ /* 0x001fca0007f7e0ff */
[----:B-1----:R-:W-:Y:S01]  /*27e20*/  @!P2 IMAD.X R7, RZ, RZ, R2, P3 ;  /* 0x000000ffff07a224 */ /* 0x002fe200018e0602 */
[----:B------:R-:W-:Y:S01]  /*27e30*/  @!P1 IADD3 R5, P3, R32, R5, RZ ;  /* 0x0000000520059210 */ /* 0x000fe20007f7e0ff */
[----:B------:R-:W0:Y:S04]  /*27e40*/  SHFL.IDX PT, R2, R4, 0x1, 0x181f ;  /* 0x00381f0004027f89 */ /* 0x000e2800000e0000 */
[----:B0-----:R-:W-:Y:S02]  /*27e50*/  @!P1 IMAD.X R6, RZ, RZ, R2, P3 ;  /* 0x000000ffff069224 */ /* 0x001fe400018e0602 */
[----:B------:R-:W-:Y:S02]  /*27e60*/  @!P2 IMAD.MOV.U32 R2, RZ, RZ, R3 ;  /* 0x000000ffff02a224 */ /* 0x000fe400078e0003 */
[----:B------:R-:W-:-:S05]  /*27e70*/  @!P2 IMAD.MOV.U32 R3, RZ, RZ, R7 ;  /* 0x000000ffff03a224 */ /* 0x000fca00078e0007 */
[----:B-----5:R0:W-:Y:S02]  /*27e80*/  @!P2 LDGSTS.E.BYPASS.LTC128B.128 [R8+0x14400], desc[UR60][R2.64], !P0 ;  /* 0x144000000208afae */ /* 0x0201e4000c101d7c */
[----:B0-----:R-:W-:Y:S02]  /*27e90*/  @!P1 IMAD.MOV.U32 R2, RZ, RZ, R5 ;  /* 0x000000ffff029224 */ /* 0x001fe400078e0005 */
[----:B------:R-:W-:-:S05]  /*27ea0*/  @!P1 IMAD.MOV.U32 R3, RZ, RZ, R6 ;  /* 0x000000ffff039224 */ /* 0x000fca00078e0006 */
        /* <DEDUP_REMOVED lines=43> */
[----:B------:R-:W-:Y:S01]  /*28160*/  ISETP.GE.AND P2, PT, R2, R23, PT ;  /* 0x000000170200720c */ /* 0x000fe20003f46270 */
[----:B------:R-:W-:Y:S04]  /*28170*/  SHFL.IDX PT, R0, R0, 0x7, 0x181f ;  /* 0x00f81f0000007f89 */ /* 0x000fe800000e0000 */
[----:B------:R-:W1:Y:S04]  /*28180*/  SHFL.IDX PT, R2, R4, 0x6, 0x181f ;  /* 0x00d81f0004027f89 */ /* 0x000e6800000e0000 */
[----:B------:R-:W2:Y:S04]  /*28190*/  SHFL.IDX PT, R4, R4, 0x7, 0x181f ;  /* 0x00f81f0004047f89 */ /* 0x000ea800000e0000 */
[----:B0-----:R-:W-:-:S05]  /*281a0*/  @!P2 IADD3 R3, P1, R32, R3, RZ ;  /* 0x000000032003a210 */ /* 0x001fca0007f3e0ff */
[----:B-1----:R-:W-:-:S05]  /*281b0*/  @!P2 IMAD.X R2, RZ, RZ, R2, P1 ;  /* 0x000000ffff02a224 */ /* 0x002fca00008e0602 */
[----:B------:R-:W-:-:S04]  /*281c0*/  @!P2 LOP3.LUT R3, R3, R2, RZ, 0x3c, !PT ;  /* 0x000000020303a212 */ /* 0x000fc800078e3cff */
[----:B------:R-:W-:-:S04]  /*281d0*/  @!P2 LOP3.LUT R2, R3, R2, RZ, 0x3c, !PT ;  /* 0x000000020302a212 */ /* 0x000fc800078e3cff */
[----:B------:R-:W-:-:S05]  /*281e0*/  @!P2 LOP3.LUT R3, R3, R2, RZ, 0x3c, !PT ;  /* 0x000000020303a212 */ /* 0x000fca00078e3cff */
[----:B--2---:R0:W-:Y:S02]  /*281f0*/  @!P2 LDGSTS.E.BYPASS.LTC128B.128 [R8+0x17400], desc[UR60][R2.64], !P0 ;  /* 0x174000000208afae */ /* 0x0041e4000c101d7c */
.L_x_2358:
[----:B------:R-:W-:-:S05]  /*28200*/  VIADD R25, R25, 0x70 ;  /* 0x0000007019197836 */ /* 0x000fca0000000000 */
[----:B------:R-:W-:-:S13]  /*28210*/  ISETP.GE.AND P1, PT, R25, R23, PT ;  /* 0x000000171900720c */ /* 0x000fda0003f26270 */
[----:B01----:R-:W-:-:S05]  /*28220*/  @!P1 IADD3 R2, P2, R32, R0, RZ ;  /* 0x0000000020029210 */ /* 0x003fca0007f5e0ff */
[----:B------:R-:W-:-:S05]  /*28230*/  @!P1 IMAD.X R3, RZ, RZ, R4, P2 ;  /* 0x000000ffff039224 */ /* 0x000fca00010e0604 */
[----:B------:R-:W-:Y:S01]  /*28240*/  @!PT LDS RZ, [RZ] ;  /* 0x00000000fffff984 */ /* 0x000fe20000000800 */
[----:B------:R-:W-:Y:S01]  /*28250*/  @!PT LDS RZ, [RZ] ;  /* 0x00000000fffff984 */ /* 0x000fe20000000800 */
[----:B------:R-:W-:Y:S01]  /*28260*/  @!PT LDS RZ, [RZ] ;  /* 0x00000000fffff984 */ /* 0x000fe20000000800 */
[----:B------:R0:W-:Y:S01]  /*28270*/  @!P1 LDGSTS.E.BYPASS.LTC128B.128 [R8+0x17c00], desc[UR60][R2.64], !P0 ;  /* 0x17c0000002089fae */ /* 0x0001e2000c101d7c */
[----:B------:R-:W-:Y:S01]  /*28280*/  PLOP3.LUT P0, PT, PT, PT, PT, 0x80, 0x0 ;  /* 0x000000000000781c */ /* 0x000fe20003f0f070 */
[----:B------:R-:W-:-:S12]  /*28290*/  NOP ;  /* 0x0000000000007918 */ /* 0x000fd80000000000 */
.L_x_2106:
        /* <DEDUP_REMOVED lines=14> */
[----:B0-----:R-:W2:Y:S01]  /*28380*/  LDL R2, [R1+0x10] ;  /* 0x0000100001027983 */ /* 0x001ea20000100800 */
[----:B------:R0:W-:Y:S01]  /*28390*/  SYNCS.ARRIVE.TRANS64.A1T0 RZ, [R17+URZ+0x22800], RZ ;  /* 0x022800ff11ff79a7 */ /* 0x0001e2000810003f */
[----:B------:R-:W-:Y:S01]  /*283a0*/  VIADD R34, R29, 0xfffffffe ;  /* 0xfffffffe1d227836 */ /* 0x000fe20000000000 */
[----:B------:R-:W-:Y:S01]  /*283b0*/  BSSY B0, `(.L_x_2107) ;  /* 0x0000004000007945 */ /* 0x000fe20003800000 */
[----:B------:R-:W1:Y:S03]  /*283c0*/  SYNCS.PHASECHK.TRANS64.TRYWAIT P0, [R17+URZ+0x22820], R0 ;  /* 0x02282000110075a7 */ /* 0x000e66000800017f */
[----:B--2---:R-:W-:Y:S01]  /*283d0*/  ISETP.GE.AND P1, PT, R34, R2, PT ;  /* 0x000000022200720c */ /* 0x004fe20003f26270 */
[----:B01----:R-:W-:-:S12]  /*283e0*/  @!P0 BRA `(.L_x_2108) ;  /* 0x0000008400408947 */ /* 0x003fd80003800000 */
.L_x_2359:
[----:B------:R-:W-:Y:S05]  /*283f0*/  BSYNC B0 ;  /* 0x0000000000007941 */ /* 0x000fea0003800000 */
.L_x_2107:
[----:B------:R-:W-:Y:S05]  /*28400*/  @!P1 BRA `(.L_x_2109) ;  /* 0x0000001800389947 */ /* 0x000fea0003800000 */
[----:B------:R-:W-:Y:S02]  /*28410*/  IMAD.MOV.U32 R21, RZ, RZ, R33 ;  /* 0x000000ffff157224 */ /* 0x000fe400078e0021 */
[----:B------:R-:W-:-:S07]  /*28420*/  IMAD.MOV.U32 R23, RZ, RZ, R37 ;  /* 0x000000ffff177224 */ /* 0x000fce00078e0025 */
.L_x_2129:
[----:B0-----:R-:W2:Y:S01]  /*28430*/  LDL R0, [R1+0x8] ;  /* 0x0000080001007983 */ /* 0x001ea20000100800 */
[----:B------:R-:W0:Y:S03]  /*28440*/  LDC R7, c[0x0][0x430] ;  /* 0x00010c00ff077b82 */ /* 0x000e260000000800 */
[----:B------:R-:W3:Y:S01]  /*28450*/  LDL R9, [R1+0xc] ;  /* 0x00000c0001097983 */ /* 0x000ee20000100800 */
[----:B-1----:R-:W1:Y:S01]  /*28460*/  S2R R2, SR_TID.X ;  /* 0x0000000000027919 */ /* 0x002e620000002100 */
[----:B------:R-:W4:Y:S01]  /*28470*/  S2R R3, SR_TID.X ;  /* 0x0000000000037919 */ /* 0x000f220000002100 */
[----:B------:R-:W4:Y:S01]  /*28480*/  S2R R8, SR_TID.X ;  /* 0x0000000000087919 */ /* 0x000f220000002100 */
[----:B------:R-:W3:Y:S04]  /*28490*/  LDL R12, [R1+0x40] ;  /* 0x00004000010c7983 */ /* 0x000ee80000100800 */
[----:B------:R-:W3:Y:S01]  /*284a0*/  LDL R13, [R1+0x10] ;  /* 0x00001000010d7983 */ /* 0x000ee20000100800 */
[----:B0-----:R-:W-:-:S13]  /*284b0*/  ISETP.NE.AND P0, PT, R7, 0x1, PT ;  /* 0x000000010700780c */ /* 0x001fda0003f05270 */
[----:B------:R-:W0:Y:S01]  /*284c0*/  @P0 LDC R5, c[0x0][0x434] ;  /* 0x00010d00ff050b82 */ /* 0x000e220000000800 */
[----:B-1----:R-:W-:-:S04]  /*284d0*/  LOP3.LUT R2, R2, 0x7f, RZ, 0xc0, !PT ;  /* 0x0000007f02027812 */ /* 0x002fc800078ec0ff */
[----:B------:R-:W-:Y:S01]  /*284e0*/  SHF.R.U32.HI R2, RZ, 0x3, R2 ;  /* 0x00000003ff027819 */ /* 0x000fe20000011602 */
[----:B----4-:R-:W-:Y:S02]  /*284f0*/  IMAD.SHL.U32 R4, R3, 0x10, RZ ;  /* 0x0000001003047824 */ /* 0x010fe400078e00ff */
[----:B------:R-:W1:Y:S03]  /*28500*/  @P0 LDC R3, c[0x0][0x438] ;  /* 0x00010e00ff030b82 */ /* 0x000e660000000800 */
[----:B------:R-:W-:Y:S02]  /*28510*/  LOP3.LUT R4, R2, 0x70, R4, 0xf8, !PT ;  /* 0x0000007002047812 */ /* 0x000fe400078ef804 */
[----:B------:R-:W4:Y:S01]  /*28520*/  S2R R2, SR_TID.X ;  /* 0x0000000000027919 */ /* 0x000f220000002100 */
[----:B------:R-:W-:Y:S01]  /*28530*/  IMAD.SHL.U32 R8, R8, 0x10, RZ ;  /* 0x0000001008087824 */ /* 0x000fe200078e00ff */
[----:B----4-:R-:W-:-:S04]  /*28540*/  LOP3.LUT R2, R2, 0x7f, RZ, 0xc0, !PT ;  /* 0x0000007f02027812 */ /* 0x010fc800078ec0ff */
        /* <DEDUP_REMOVED lines=10> */
[----:B0-----:R-:W-:-:S04]  /*285f0*/  @P0 IMAD.HI.U32 R5, R4, R5, RZ ;  /* 0x0000000504050227 */ /* 0x001fc800078e00ff */
[----:B------:R-:W-:Y:S01]  /*28600*/  IMAD.MOV.U32 R2, RZ, RZ, R4 ;  /* 0x000000ffff027224 */ /* 0x000fe200078e0004 */
[----:B-1----:R-:W-:Y:S02]  /*28610*/  @P0 SHF.R.U32.HI R2, RZ, R3, R5 ;  /* 0x00000003ff020219 */ /* 0x002fe40000011605 */
[----:B------:R-:W0:Y:S01]  /*28620*/  @P0 LDC R3, c[0x0][0x438] ;  /* 0x00010e00ff030b82 */ /* 0x000e220000000800 */
[----:B------:R-:W-:-:S04]  /*28630*/  IMAD.IADD R0, R8, 0x1, R0 ;  /* 0x0000000108007824 */ /* 0x000fc800078e0200 */
[----:B----4-:R-:W-:-:S04]  /*28640*/  @P0 IMAD.HI.U32 R6, R0, R6, RZ ;  /* 0x0000000600060227 */ /* 0x010fc800078e00ff */
[----:B------:R-:W-:Y:S01]  /*28650*/  IMAD.MOV.U32 R5, RZ, RZ, R0 ;  /* 0x000000ffff057224 */ /* 0x000fe200078e0000 */
[----:B0-----:R-:W-:Y:S01]  /*28660*/  @P0 SHF.R.U32.HI R5, RZ, R3, R6 ;  /* 0x00000003ff050219 */ /* 0x001fe20000011606 */
[----:B------:R-:W-:-:S04]  /*28670*/  IMAD.MOV R6, RZ, RZ, -R2 ;  /* 0x000000ffff067224 */ /* 0x000fc800078e0a02 */
[----:B------:R-:W-:Y:S02]  /*28680*/  IMAD.MOV R3, RZ, RZ, -R5 ;  /* 0x000000ffff037224 */ /* 0x000fe400078e0a05 */
[C---:B------:R-:W-:Y:S02]  /*28690*/  IMAD R4, R7.reuse, R6, R4 ;  /* 0x0000000607047224 */ /* 0x040fe400078e0204 */
        /* <DEDUP_REMOVED lines=14> */
[----:B------:R-:W-:Y:S01]  /*28780*/  @!P1 LEA R10, P0, R2, UR6, 0x2 ;  /* 0x00000006020a9c11 */ /* 0x000fe2000f8010ff */
[----:B------:R-:W-:-:S03]  /*28790*/  VIADD R33, R21, 0x1 ;  /* 0x0000000115217836 */ /* 0x000fc60000000000 */
[----:B------:R-:W-:Y:S01]  /*287a0*/  @!P1 LEA.HI.X R11, R2, UR7, R0, 0x2, P0 ;  /* 0x00000007020b9c11 */ /* 0x000fe200080f1400 */
[----:B0-----:R-:W-:Y:S01]  /*287b0*/  IMAD.MOV.U32 R8, RZ, RZ, RZ ;  /* 0x000000ffff087224 */ /* 0x001fe200078e00ff */
[----:B------:R-:W-:Y:S01]  /*287c0*/  ISETP.NE.AND P0, PT, R33, 0x2, PT ;  /* 0x000000022100780c */ /* 0x000fe20003f05270 */
[----:B------:R-:W-:-:S03]  /*287d0*/  IMAD.MOV.U32 R0, RZ, RZ, R34 ;  /* 0x000000ffff007224 */ /* 0x000fc600078e0022 */
[----:B------:R-:W-:Y:S01]  /*287e0*/  SEL R37, RZ, 0x1, P0 ;  /* 0x00000001ff257807 */ /* 0x000fe20000000000 */
[----:B------:R0:W5:Y:S01]  /*287f0*/  @!P1 LDG.E R8, desc[UR60][R10.64] ;  /* 0x0000003c0a089981 */ /* 0x000162000c1e1900 */
[----:B------:R-:W-:Y:S01]  /*28800*/  ISETP.GT.AND P1, PT, R0, R13, PT ;  /* 0x0000000d0000720c */ /* 0x000fe20003f24270 */
[----:B------:R-:W-:Y:S01]  /*28810*/  VIADD R34, R34, 0xffffffff ;  /* 0xffffffff22227836 */ /* 0x000fe20000000000 */
[----:B------:R-:W-:Y:S02]  /*28820*/  SEL R33, R33, RZ, P0 ;  /* 0x000000ff21217207 */ /* 0x000fe40000000000 */
[----:B------:R-:W-:Y:S02]  /*28830*/  LOP3.LUT R37, R23, R37, RZ, 0x3c, !PT ;  /* 0x0000002517257212 */ /* 0x000fe400078e3cff */
[----:B--2---:R-:W-:Y:S01]  /*28840*/  SHF.R.S32.HI R30, RZ, 0x1f, R5 ;  /* 0x0000001fff1e7819 */ /* 0x004fe20000011405 */
[----:B0-----:R-:W-:Y:S06]  /*28850*/  @!P2 BRA `(.L_x_2110) ;  /* 0x000000000004a947 */ /* 0x001fec0003800000 */
[----:B------:R-:W-:Y:S01]  /*28860*/  BPT.TRAP 0x1 ;  /* 0x000000040000795c */ /* 0x000fe20000300000 */
.L_x_2110:
[----:B------:R-:W-:Y:S01]  /*28870*/  IMAD R0, R33, 0x8, R17 ;  /* 0x0000000821007824 */ /* 0x000fe200078e0211 */
[----:B------:R-:W-:Y:S01]  /*28880*/  SHF.L.U32 R31, R37, 0x1f, RZ ;  /* 0x0000001f251f7819 */ /* 0x000fe200000006ff */
[----:B------:R-:W-:Y:S01]  /*28890*/  BSSY B0, `(.L_x_2111) ;  /* 0x0000004000007945 */ /* 0x000fe20003800000 */
[----:B------:R-:W-:Y:S02]  /*288a0*/  SHF.R.S32.HI R29, RZ, 0x1f, R4 ;  /* 0x0000001fff1d7819 */ /* 0x000fe40000011404 */
[----:B------:R-:W0:Y:S02]  /*288b0*/  SYNCS.PHASECHK.TRANS64.TRYWAIT P0, [R0+URZ+0x22880], R31 ;  /* 0x0228801f000075a7 */ /* 0x000e24000800017f */
[----:B0-----:R-:W-:Y:S05]  /*288c0*/  @!P0 BRA `(.L_x_2112) ;  /* 0x00000080001c8947 */ /* 0x001fea0003800000 */
.L_x_2360:
[----:B------:R-:W-:Y:S05]  /*288d0*/  BSYNC B0 ;  /* 0x0000000000007941 */ /* 0x000fea0003800000 */
.L_x_2111:
[----:B------:R-:W2:Y:S01]  /*288e0*/  LDL R9, [R1+0x4] ;  /* 0x0000040001097983 */ /* 0x000ea20000100800 */
        /* <DEDUP_REMOVED lines=77> */
[----:B------:R-:W-:-:S05]  /*28dc0*/  IADD3 R2, P0, R32, R11, RZ ;  /* 0x0000000b20027210 */ /* 0x000fca0007f1e0ff */
[----:B-1----:R-:W-:-:S05]  /*28dd0*/  IMAD.X R3, RZ, RZ, R3, P0 ;  /* 0x000000ffff037224 */ /* 0x002fca00000e0603 */
[----:B------:R1:W-:Y:S02]  /*28de0*/  LDGSTS.E.BYPASS.LTC128B.128 [R6+0xdc00], desc[UR60][R2.64], !P2 ;  /* 0x0dc0000002067fae */ /* 0x0003e4000d101d7c */
[----:B-1----:R-:W-:-:S05]  /*28df0*/  IADD3 R2, P0, R32, R12, RZ ;  /* 0x0000000c20027210 */ /* 0x002fca0007f1e0ff */
[----:B------:R-:W-:-:S05]  /*28e00*/  IMAD.X R3, RZ, RZ, R10, P0 ;  /* 0x000000ffff037224 */ /* 0x000fca00000e060a */
[----:B------:R1:W-:Y:S04]  /*28e10*/  LDGSTS.E.BYPASS.LTC128B.128 [R6+0xe400], desc[UR60][R2.64], !P2 ;  /* 0x0e40000002067fae */ /* 0x0003e8000d101d7c */
[----:B-1----:R1:W2:Y:S02]  /*28e20*/  SHFL.IDX PT, R2, R9, 0x1, 0x181f ;  /* 0x00381f0009027f89 */ /* 0x0022a400000e0000 */
.L_x_2382:
        /* <DEDUP_REMOVED lines=8> */
.L_x_2114:
        /* <DEDUP_REMOVED lines=11> */
.L_x_2115:
[----:B------:R2:W-:Y:S01]  /*28f60*/  SYNCS.ARRIVE.TRANS64.A1T0 RZ, [R0+URZ+0x22870], RZ ;  /* 0x022870ff00ff79a7 */ /* 0x0005e2000810003f */
[----:B------:R-:W-:Y:S05]  /*28f70*/  @!P3 BRA `(.L_x_2116) ;  /* 0x000000000004b947 */ /* 0x000fea0003800000 */
[----:B------:R-:W-:Y:S01]  /*28f80*/  BPT.TRAP 0x1 ;  /* 0x000000040000795c */ /* 0x000fe20000300000 */
.L_x_2116:
[----:B------:R-:W3:Y:S01]  /*28f90*/  SYNCS.PHASECHK.TRANS64.TRYWAIT P0, [R0+URZ+0x22840], R31 ;  /* 0x0228401f000075a7 */ /* 0x000ee2000800017f */
[----:B------:R-:W-:Y:S04]  /*28fa0*/  BSSY B0, `(.L_x_2117) ;  /* 0x0000002000007945 */ /* 0x000fe80003800000 */
[----:B---3--:R-:W-:Y:S05]  /*28fb0*/  @!P0 BRA `(.L_x_2118) ;  /* 0x0000008400308947 */ /* 0x008fea0003800000 */
.L_x_2383:
[----:B------:R-:W-:Y:S05]  /*28fc0*/  BSYNC B0 ;  /* 0x0000000000007941 */ /* 0x000fea0003800000 */
.L_x_2117:
[----:B------:R-:W4:Y:S01]  /*28fd0*/  LDL R10, [R1+0x4] ;  /* 0x00000400010a7983 */ /* 0x000f220000100800 */
        /* <DEDUP_REMOVED lines=9> */
[----:B------:R-:W-:Y:S02]  /*29070*/  IMAD R5, R5, UR7, R30 ;  /* 0x0000000705057c24 */ /* 0x000fe4000f8e021e */
[----:B------:R-:W-:Y:S02]  /*29080*/  IMAD.MOV.U32 R4, RZ, RZ, R2 ;  /* 0x000000ffff047224 */ /* 0x000fe400078e0002 */
[----:B------:R-:W-:Y:S02]  /*29090*/  IMAD.IADD R5, R3, 0x1, R5 ;  /* 0x0000000103057824 */ /* 0x000fe400078e0205 */
[C---:B------:R-:W-:Y:S02]  /*290a0*/  IMAD R9, R7.reuse, UR5, R9 ;  /* 0x0000000507097c24 */ /* 0x040fe4000f8e0209 */
        /* <DEDUP_REMOVED lines=60> */
[----:B------:R-:W1:Y:S02]  /*29470*/  SHFL.IDX PT, R5, R7, RZ, 0x181f ;  /* 0x00181fff07057589 */ /* 0x000e6400000e0000 */
[----:B0-----:R-:W-:-:S05]  /*29480*/  IMAD.X R3, RZ, RZ, R3, P0 ;  /* 0x000000ffff037224 */ /* 0x001fca00000e0603 */
[----:B------:R1:W-:Y:S02]  /*29490*/  LDGSTS.E.BYPASS.LTC128B.128 [R6+0x1bc00], desc[UR60][R2.64], !P2 ;  /* 0x1bc0000002067fae */ /* 0x0003e4000d101d7c */
[----:B-1----:R-:W-:-:S05]  /*294a0*/  IADD3 R2, P0, R32, R5, RZ ;  /* 0x0000000520027210 */ /* 0x002fca0007f1e0ff */
[----:B------:R-:W-:-:S05]  /*294b0*/  IMAD.X R3, RZ, RZ, R4, P0 ;  /* 0x000000ffff037224 */ /* 0x000fca00000e0604 */
[----:B------:R0:W-:Y:S04]  /*294c0*/  LDGSTS.E.BYPASS.LTC128B.128 [R6+0x1c400], desc[UR60][R2.64], !P2 ;  /* 0x1c40000002067fae */ /* 0x0001e8000d101d7c */
[----:B0-----:R0:W1:Y:S02]  /*294d0*/  SHFL.IDX PT, R2, R7, 0x1, 0x181f ;  /* 0x00381f0007027f89 */ /* 0x00106400000e0000 */
.L_x_2405:
        /* <DEDUP_REMOVED lines=8> */
.L_x_2120:
        /* <DEDUP_REMOVED lines=11> */
.L_x_2121:
[----:B------:R-:W4:Y:S01]  /*29610*/  LDL R2, [R1+0x38] ;  /* 0x0000380001027983 */ /* 0x000f220000100800 */
[----:B------:R1:W-:Y:S01]  /*29620*/  SYNCS.ARRIVE.TRANS64.A1T0 RZ, [R0+URZ+0x22830], RZ ;  /* 0x022830ff00ff79a7 */ /* 0x0003e2000810003f */
[----:B----4-:R-:W-:-:S13]  /*29630*/  ISETP.NE.AND P0, PT, R2, 0x3, PT ;  /* 0x000000030200780c */ /* 0x010fda0003f05270 */
[----:B-1----:R-:W-:Y:S05]  /*29640*/  @!P0 BRA `(.L_x_2122) ;  /* 0x0000000000048947 */ /* 0x002fea0003800000 */
[----:B------:R-:W-:Y:S01]  /*29650*/  BPT.TRAP 0x1 ;  /* 0x000000040000795c */ /* 0x000fe20000300000 */
.L_x_2122:
[----:B--23--:R-:W-:Y:S01]  /*29660*/  LOP3.LUT R0, R23, 0x1, RZ, 0x3c, !PT ;  /* 0x0000000117007812 */ /* 0x00cfe200078e3cff */
[----:B------:R-:W-:Y:S01]  /*29670*/  IMAD R3, R21, 0x8, R17 ;  /* 0x0000000815037824 */ /* 0x000fe200078e0211 */
[----:B------:R-:W-:Y:S02]  /*29680*/  BSSY B0, `(.L_x_2123) ;  /* 0x0000004000007945 */ /* 0x000fe40003800000 */
[----:B------:R-:W-:-:S04]  /*29690*/  SHF.L.U32 R0, R0, 0x1f, RZ ;  /* 0x0000001f00007819 */ /* 0x000fc800000006ff */
[----:B------:R-:W1:Y:S02]  /*296a0*/  SYNCS.PHASECHK.TRANS64.TRYWAIT P2, [R3+URZ+0x22870], R0 ;  /* 0x02287000030075a7 */ /* 0x000e64000804017f */
[----:B-1----:R-:W-:Y:S05]  /*296b0*/  @!P2 BRA `(.L_x_2124) ;  /* 0x000000880034a947 */ /* 0x002fea0003800000 */
.L_x_2406:
[----:B------:R-:W-:Y:S05]  /*296c0*/  BSYNC B0 ;  /* 0x0000000000007941 */ /* 0x000fea0003800000 */
.L_x_2123:
[----:B------:R-:W2:Y:S02]  /*296d0*/  LDL R2, [R1+0x40] ;  /* 0x0000400001027983 */ /* 0x000ea40000100800 */
[----:B--2---:R-:W-:-:S13]  /*296e0*/  ISETP.NE.AND P2, PT, R2, 0x3, PT ;  /* 0x000000030200780c */ /* 0x004fda0003f45270 */
[----:B------:R-:W-:Y:S05]  /*296f0*/  @!P2 BRA `(.L_x_2125) ;  /* 0x000000000004a947 */ /* 0x000fea0003800000 */
[----:B------:R-:W-:Y:S01]  /*29700*/  BPT.TRAP 0x1 ;  /* 0x000000040000795c */ /* 0x000fe20000300000 */
.L_x_2125:
[----:B-1----:R-:W-:Y:S01]  /*29710*/  SHF.L.U32 R0, R23, 0x1f, RZ ;  /* 0x0000001f17007819 */ /* 0x002fe200000006ff */
[----:B------:R-:W-:-:S03]  /*29720*/  IMAD R12, R21, 0x5000, RZ ;  /* 0x00005000150c7824 */ /* 0x000fc600078e02ff */
[----:B------:R-:W1:Y:S02]  /*29730*/  SYNCS.PHASECHK.TRANS64.TRYWAIT P2, [R3+URZ+0x22860], R0 ;  /* 0x02286000030075a7 */ /* 0x000e64000804017f */
[----:B-1----:R-:W-:Y:S05]  /*29740*/  @!P2 BRA `(.L_x_2126) ;  /* 0x000000880024a947 */ /* 0x002fea0003800000 */
.L_x_2407:
[----:B------:R-:W1:Y:S04]  /*29750*/  LDL R4, [R1+0x24] ;  /* 0x0000240001047983 */ /* 0x000e680000100800 */
[----:B------:R-:W2:Y:S04]  /*29760*/  LDL R2, [R1+0x28] ;  /* 0x0000280001027983 */ /* 0x000ea80000100800 */
[----:B------:R-:W3:Y:S01]  /*29770*/  LDL R13, [R1+0x20] ;  /* 0x00002000010d7983 */ /* 0x000ee20000100800 */
[----:B------:R-:W-:Y:S05]  /*29780*/  WARPSYNC.ALL ;  /* 0x0000000000007948 */ /* 0x000fea0003800000 */
[----:B------:R-:W4:Y:S01]  /*29790*/  LDL R19, [R1+0x40] ;  /* 0x0000400001137983 */ /* 0x000f220000100800 */
[----:B-1----:R-:W-:-:S05]  /*297a0*/  LOP3.LUT R0, R12, R4, RZ, 0xfc, !PT ;  /* 0x000000040c007212 */ /* 0x002fca00078efcff */
[----:B------:R-:W-:Y:S01]  /*297b0*/  IMAD.IADD R0, R17, 0x1, R0 ;  /* 0x0000000111007824 */ /* 0x000fe200078e0200 */
[----:B---3--:R-:W-:-:S03]  /*297c0*/  LOP3.LUT R18, R12, R13, RZ, 0xfc, !PT ;  /* 0x0000000d0c127212 */ /* 0x008fc600078efcff */
[----:B--2---:R-:W-:Y:S01]  /*297d0*/  IMAD.IADD R2, R2, 0x1, R0 ;  /* 0x0000000102027824 */ /* 0x004fe200078e0200 */
[----:B0-----:R-:W0:Y:S02]  /*297e0*/  LDSM.16.MT88.4 R4, [R0+0xa400] ;  /* 0x00a400000004783b */ /* 0x001e240000004200 */
        /* <DEDUP_REMOVED lines=69> */
.L_x_2127:
[----:B-1----:R1:W-:Y:S01]  /*29c40*/  SYNCS.ARRIVE.TRANS64.A1T0 RZ, [R3+URZ+0x22850], RZ ;  /* 0x022850ff03ff79a7 */ /* 0x0023e2000810003f */
[----:B------:R-:W-:Y:S06]  /*29c50*/  BAR.SYNC.DEFER_BLOCKING 0x2, 0x80 ;  /* 0x0082000000007b1d */ /* 0x000fec0000010000 */
[----:B------:R-:W-:Y:S05]  /*29c60*/  @!P0 BRA `(.L_x_2128) ;  /* 0x0000000000048947 */ /* 0x000fea0003800000 */
[----:B------:R-:W-:Y:S01]  /*29c70*/  BPT.TRAP 0x1 ;  /* 0x000000040000795c */ /* 0x000fe20000300000 */
.L_x_2128:
[----:B------:R-:W2:Y:S01]  /*29c80*/  LDL R0, [R1+0x14] ;  /* 0x0000140001007983 */ /* 0x000ea20000100800 */
[----:B-1----:R-:W-:Y:S02]  /*29c90*/  VIADD R3, R3, 0x22880 ;  /* 0x0002288003037836 */ /* 0x002fe40000000000 */
[----:B------:R-:W-:Y:S02]  /*29ca0*/  IMAD.MOV.U32 R21, RZ, RZ, R33 ;  /* 0x000000ffff157224 */ /* 0x000fe400078e0021 */
[----:B------:R-:W-:Y:S01]  /*29cb0*/  IMAD.MOV.U32 R23, RZ, RZ, R37 ;  /* 0x000000ffff177224 */ /* 0x000fe200078e0025 */
[----:B--2---:R-:W-:-:S04]  /*29cc0*/  PRMT R3, R0, 0x654, R3 ;  /* 0x0000065400037816 */ /* 0x004fc80000000003 */
[----:B------:R1:W-:Y:S01]  /*29cd0*/  SYNCS.ARRIVE.TRANS64.RED.A1T0 RZ, [R3+URZ], RZ ;  /* 0x000000ff03ff79a7 */ /* 0x0003e2000810043f */
[----:B------:R-:W-:Y:S05]  /*29ce0*/  @P1 BRA `(.L_x_2129) ;  /* 0xffffffe400d01947 */ /* 0x000fea000383ffff */
.L_x_2109:
[----:B0-----:R-:W0:Y:S02]  /*29cf0*/  S2R R0, SR_TID.X ;  /* 0x0000000000007919 */ /* 0x001e240000002100 */
[----:B0-----:R-:W-:Y:S02]  /*29d00*/  LOP3.LUT R2, R0, 0x7f, RZ, 0xc0, !PT ;  /* 0x0000007f00027812 */ /* 0x001fe400078ec0ff */
[----:B------:R-:W2:Y:S01]  /*29d10*/  LDL R0, [R1+0x38] ;  /* 0x0000380001007983 */ /* 0x000ea20000100800 */
[----:B------:R-:W-:Y:S01]  /*29d20*/  BSSY B0, `(.L_x_2130) ;  /* 0x0000010000007945 */ /* 0x000fe20003800000 */
[----:B------:R-:W-:Y:S02]  /*29d30*/  ISETP.NE.AND P1, PT, R2, RZ, PT ;  /* 0x000000ff0200720c */ /* 0x000fe40003f25270 */
[----:B--2---:R-:W-:-:S11]  /*29d40*/  ISETP.NE.AND P0, PT, R0, 0x3, PT ;  /* 0x000000030000780c */ /* 0x004fd60003f05270 */
[----:B------:R-:W-:Y:S05]  /*29d50*/  @P1 BRA `(.L_x_2131) ;  /* 0x0000000000301947 */ /* 0x000fea0003800000 */
[----:B------:R-:W0:Y:S01]  /*29d60*/  S2R R5, SR_LANEID ;  /* 0x0000000000057919 */ /* 0x000e220000000000 */
[----:B------:R-:W-:Y:S01]  /*29d70*/  VOTEU.ANY UR4, UPT, PT ;  /* 0x0000000000047886 */ /* 0x000fe200038e0100 */
[----:B-1----:R-:W1:Y:S01]  /*29d80*/  LDC.64 R2, c[0x0][0xc60] ;  /* 0x00031800ff027b82 */ /* 0x002e620000000a00 */
        /* <DEDUP_REMOVED lines=8> */
[----:B0-----:R-:W-:-:S07]  /*29e10*/  IADD3 R24, R0, UR38, R7 ;  /* 0x0000002600187c10 */ /* 0x001fce000fffe007 */
.L_x_2131:
[----:B------:R-:W-:Y:S05]  /*29e20*/  BSYNC B0 ;  /* 0x0000000000007941 */ /* 0x000fea0003800000 */
.L_x_2130:
[----:B------:R-:W-:Y:S05]  /*29e30*/  @!P0 BRA `(.L_x_2132) ;  /* 0x0000000000048947 */ /* 0x000fea0003800000 */
[----:B------:R-:W-:Y:S01]  /*29e40*/  BPT.TRAP 0x1 ;  /* 0x000000040000795c */ /* 0x000fe20000300000 */
.L_x_2132:
[----:B-1----:R-:W-:Y:S01]  /*29e50*/  LOP3.LUT R3, R37, 0x1, RZ, 0x3c, !PT ;  /* 0x0000000125037812 */ /* 0x002fe200078e3cff */
[----:B------:R-:W-:Y:S01]  /*29e60*/  IMAD R18, R33, 0x8, R17 ;  /* 0x0000000821127824 */ /* 0x000fe200078e0211 */
[----:B------:R-:W-:Y:S02]  /*29e70*/  BSSY B0, `(.L_x_2133) ;  /* 0x0000004000007945 */ /* 0x000fe40003800000 */
[----:B------:R-:W-:-:S04]  /*29e80*/  SHF.L.U32 R3, R3, 0x1f, RZ ;  /* 0x0000001f03037819 */ /* 0x000fc800000006ff */
[----:B------:R-:W0:Y:S02]  /*29e90*/  SYNCS.PHASECHK.TRANS64.TRYWAIT P1, [R18+URZ+0x22870], R3 ;  /* 0x02287003120075a7 */ /* 0x000e24000802017f */
[----:B0-----:R-:W-:Y:S05]  /*29ea0*/  @!P1 BRA `(.L_x_2134) ;  /* 0x0000008000609947 */ /* 0x001fea0003800000 */
.L_x_2408:
[----:B------:R-:W-:Y:S05]  /*29eb0*/  BSYNC B0 ;  /* 0x0000000000007941 */ /* 0x000fea0003800000 */
.L_x_2133:
[----:B------:R-:W2:Y:S02]  /*29ec0*/  LDL R0, [R1+0x40] ;  /* 0x0000400001007983 */ /* 0x000ea40000100800 */
[----:B--2---:R-:W-:-:S13]  /*29ed0*/  ISETP.NE.AND P1, PT, R0, 0x3, PT ;  /* 0x000000030000780c */ /* 0x004fda0003f25270 */
[----:B------:R-:W-:Y:S05]  /*29ee0*/  @!P1 BRA `(.L_x_2135) ;  /* 0x0000000000049947 */ /* 0x000fea0003800000 */
[----:B------:R-:W-:Y:S01]  /*29ef0*/  BPT.TRAP 0x1 ;  /* 0x000000040000795c */ /* 0x000fe20000300000 */
.L_x_2135:
[----:B0-----:R-:W-:-:S04]  /*29f00*/  SHF.L.U32 R3, R37, 0x1f, RZ ;  /* 0x0000001f25037819 */ /* 0x001fc800000006ff */
[----:B------:R-:W0:Y:S02]  /*29f10*/  SYNCS.PHASECHK.TRANS64.TRYWAIT P1, [R18+URZ+0x22860], R3 ;  /* 0x02286003120075a7 */ /* 0x000e24000802017f */
[----:B0-----:R-:W-:Y:S05]  /*29f20*/  @!P1 BRA `(.L_x_2136) ;  /* 0x0000008000549947 */ /* 0x001fea0003800000 */
.L_x_2409:
[----:B------:R-:W2:Y:S04]  /*29f30*/  LDL R2, [R1+0x24] ;  /* 0x0000240001027983 */ /* 0x000ea80000100800 */
[----:B------:R-:W0:Y:S04]  /*29f40*/  LDL R13, [R1+0x28] ;  /* 0x00002800010d7983 */ /* 0x000e280000100800 */
[----:B------:R-:W3:Y:S01]  /*29f50*/  LDL R12, [R1+0x20] ;  /* 0x00002000010c7983 */ /* 0x000ee20000100800 */
[----:B------:R-:W-:Y:S01]  /*29f60*/  IMAD R0, R33, 0x5000, RZ ;  /* 0x0000500021007824 */ /* 0x000fe200078e02ff */
[----:B------:R-:W-:Y:S05]  /*29f70*/  WARPSYNC.ALL ;  /* 0x0000000000007948 */ /* 0x000fea0003800000 */
[----:B------:R-:W4:Y:S01]  /*29f80*/  LDL R19, [R1+0x40] ;  /* 0x0000400001137983 */ /* 0x000f220000100800 */
[----:B--2---:R-:W-:-:S05]  /*29f90*/  LOP3.LUT R2, R0, R2, RZ, 0xfc, !PT ;  /* 0x0000000200027212 */ /* 0x004fca00078efcff */
[----:B------:R-:W-:Y:S01]  /*29fa0*/  IMAD.IADD R2, R17, 0x1, R2 ;  /* 0x0000000111027824 */ /* 0x000fe200078e0202 */
[----:B---3--:R-:W-:-:S03]  /*29fb0*/  LOP3.LUT R0, R0, R12, RZ, 0xfc, !PT ;  /* 0x0000000c00007212 */ /* 0x008fc600078efcff */
[----:B0-----:R-:W-:Y:S01]  /*29fc0*/  IMAD.IADD R3, R13, 0x1, R2 ;  /* 0x000000010d037824 */ /* 0x001fe200078e0202 */
[----:B------:R-:W0:Y:S01]  /*29fd0*/  LDSM.16.MT88.4 R4, [R2+0xa400] ;  /* 0x00a400000204783b */ /* 0x000e220000004200 */
[----:B------:R-:W-:Y:S01]  /*29fe0*/  IMAD.IADD R0, R17, 0x1, R0 ;  /* 0x0000000111007824 */ /* 0x000fe200078e0200 */
[C-C-:B0-----:R-:W-:Y:S02]  /*29ff0*/  PRMT R8, R4.reuse, 0x6420, R5.reuse ;  /* 0x0000642004087816 */ /* 0x141fe40000000005 */
[----:B------:R-:W-:Y:S02]  /*2a000*/  PRMT R9, R4, 0x7531, R5 ;  /* 0x0000753104097816 */ /* 0x000fe40000000005 */
[C-C-:B------:R-:W-:Y:S02]  /*2a010*/  PRMT R10, R6.reuse, 0x6420, R7.reuse ;  /* 0x00006420060a7816 */ /* 0x140fe40000000007 */
[----:B------:R-:W-:Y:S02]  /*2a020*/  PRMT R11, R6, 0x7531, R7 ;  /* 0x00007531060b7816 */ /* 0x000fe40000000007 */
[----:B------:R-:W0:Y:S04]  /*2a030*/  LDSM.16.MT88.4 R4, [R3+0xa400] ;  /* 0x00a400000304783b */ /* 0x000e280000004200 */
[----:B------:R0:W-:Y:S02]  /*2a040*/  STSM.16.M88.4 [R0+0x400], R8 ;  /* 0x0004000800007844 */ /* 0x0001e40000000200 */
        /* <DEDUP_REMOVED lines=42> */
[----:B----4-:R-:W-:Y:S02]  /*2a2f0*/  ISETP.NE.AND P1, PT, R19, 0x3, PT ;  /* 0x000000031300780c */ /* 0x010fe40003f25270 */
        /* <DEDUP_REMOVED lines=19> */
.L_x_2137:
[----:B0-----:R0:W-:Y:S01]  /*2a430*/  SYNCS.ARRIVE.TRANS64.A1T0 RZ, [R18+URZ+0x22850], RZ ;  /* 0x022850ff12ff79a7 */ /* 0x0011e2000810003f */
[----:B------:R-:W-:Y:S06]  /*2a440*/  BAR.SYNC.DEFER_BLOCKING 0x2, 0x80 ;  /* 0x0082000000007b1d */ /* 0x000fec0000010000 */
[----:B------:R-:W-:Y:S05]  /*2a450*/  @!P0 BRA `(.L_x_2138) ;  /* 0x0000000000048947 */ /* 0x000fea0003800000 */
[----:B------:R-:W-:Y:S01]  /*2a460*/  BPT.TRAP 0x1 ;  /* 0x000000040000795c */ /* 0x000fe20000300000 */
.L_x_2138:
[----:B-1----:R-:W2:Y:S01]  /*2a470*/  LDL R0, [R1+0x14] ;  /* 0x0000140001007983 */ /* 0x002ea20000100800 */
[----:B0-----:R-:W-:Y:S02]  /*2a480*/  VIADD R18, R18, 0x22880 ;  /* 0x0002288012127836 */ /* 0x001fe40000000000 */
[----:B------:R-:W-:-:S05]  /*2a490*/  VIADD R33, R33, 0x1 ;  /* 0x0000000121217836 */ /* 0x000fca0000000000 */
[----:B------:R-:W-:-:S04]  /*2a4a0*/  ISETP.NE.AND P0, PT, R33, 0x2, PT ;  /* 0x000000022100780c */ /* 0x000fc80003f05270 */
[----:B------:R-:W-:Y:S02]  /*2a4b0*/  SEL R33, R33, RZ, P0 ;  /* 0x000000ff21217207 */ /* 0x000fe40000000000 */
[----:B--2---:R-:W-:Y:S02]  /*2a4c0*/  PRMT R18, R0, 0x654, R18 ;  /* 0x0000065400127816 */ /* 0x004fe40000000012 */
[----:B------:R-:W-:Y:S02]  /*2a4d0*/  SEL R0, RZ, 0x1, P0 ;  /* 0x00000001ff007807 */ /* 0x000fe40000000000 */
[----:B------:R0:W-:Y:S02]  /*2a4e0*/  SYNCS.ARRIVE.TRANS64.RED.A1T0 RZ, [R18+URZ], RZ ;  /* 0x000000ff12ff79a7 */ /* 0x0001e4000810043f */
[----:B------:R-:W-:-:S07]  /*2a4f0*/  LOP3.LUT R37, R37, R0, RZ, 0x3c, !PT ;  /* 0x0000000025257212 */ /* 0x000fce00078e3cff */
.L_x_2081:
[----:B------:R-:W-:-:S13]  /*2a500*/  LOP3.LUT P0, RZ, R16, 0x200, RZ, 0xc0, !PT ;  /* 0x0000020010ff7812 */ /* 0x000fda000780c0ff */
[----:B------:R-:W-:Y:S05]  /*2a510*/  @!P0 BRA `(.L_x_2139) ;  /* 0x0000000000288947 */ /* 0x000fea0003800000 */
[----:B------:R-:W-:Y:S05]  /*2a520*/  WARPSYNC.ALL ;  /* 0x0000000000007948 */ /* 0x000fea0003800000 */
[----:B------:R-:W2:Y:S08]  /*2a530*/  S2UR UR4, SR_CgaCtaId ;  /* 0x00000000000479c3 */ /* 0x000eb00000008800 */
[----:B------:R-:W-:Y:S01]  /*2a540*/  BAR.SYNC.DEFER_BLOCKING 0x5, 0x180 ;  /* 0x0146000000007b1d */ /* 0x000fe20000010000 */
[----:B------:R-:W-:Y:S01]  /*2a550*/  MOV R17, 0x400 ;  /* 0x0000040000117802 */ /* 0x000fe20000000f00 */
[----:B--2---:R-:W-:-:S05]  /*2a560*/  IMAD.U32 R0, RZ, RZ, UR4 ;  /* 0x00000004ff007e24 */ /* 0x004fca000f8e00ff */
[----:B------:R-:W-:Y:S01]  /*2a570*/  LEA R17, R0, R17, 0x18 ;  /* 0x0000001100117211 */ /* 0x000fe200078ec0ff */
[----:B------:R2:W-:Y:S04]  /*2a580*/  STL [R1+0x14], R0 ;  /* 0x0000140001007387 */ /* 0x0005e80000100800 */
[----:B------:R2:W3:Y:S01]  /*2a590*/  LDS.128 R24, [R17+0x228d0] ;  /* 0x0228d00011187984 */ /* 0x0004e20000000c00 */
[----:B------:R-:W-:Y:S06]  /*2a5a0*/  BAR.ARV 0x4, 0x180 ;  /* 0x0106000000007b1d */ /* 0x000fec0000002000 */
[----:B------:R-:W-:Y:S05]  /*2a5b0*/  BRA `(.L_x_2140) ;  /* 0x0000000800d47947 */ /* 0x000fea0003800000 */
.L_x_2139:
[----:B------:R-:W2:Y:S01]  /*2a5c0*/  S2R R0, SR_TID.X ;  /* 0x0000000000007919 */ /* 0x000ea20000002100 */
[----:B------:R-:W-:Y:S01]  /*2a5d0*/  UMOV UR4, 0xffffffff ;  /* 0xffffffff00047882 */ /* 0x000fe20000000000 */
[----:B--2---:R-:W-:-:S04]  /*2a5e0*/  LOP3.LUT R7, R0, 0x1f, RZ, 0xc0, !PT ;  /* 0x0000001f00077812 */ /* 0x004fc800078ec0ff */
[----:B------:R-:W-:Y:S01]  /*2a5f0*/  ISETP.NE.AND P0, PT, R7, 0x1f, PT ;  /* 0x0000001f0700780c */ /* 0x000fe20003f05270 */
[----:B------:R-:W-:-:S12]  /*2a600*/  BRA.DIV UR4, `(.L_x_2141) ;  /* 0x0000007a04b07947 */ /* 0x000fd8000b800000 */
[----:B------:R-:W-:Y:S01]  /*2a610*/  IMAD.IADD R5, R27, 0x1, R7 ;  /* 0x000000011b057824 */ /* 0x000fe200078e0207 */
[----:B------:R-:W-:-:S04]  /*2a620*/  ULDC UR4, c[0x0][0xc3c] ;  /* 0x00030f0000047ab9 */ /* 0x000fc80000000800 */
[----:B------:R-:W-:-:S13]  /*2a630*/  ISETP.GE.OR P1, PT, R5, UR4, !P0 ;  /* 0x0000000405007c0c */ /* 0x000fda000c726670 */
[----:B------:R-:W2:Y:S02]  /*2a640*/  @!P1 LDC.64 R2, c[0x0][0xc80] ;  /* 0x00032000ff029b82 */ /* 0x000ea40000000a00 */
[----:B--2---:R-:W-:-:S06]  /*2a650*/  @!P1 IMAD.WIDE R2, R5, 0x4, R2 ;  /* 0x0000000405029825 */ /* 0x004fcc00078e0202 */
[----:B------:R2:W3:Y:S01]  /*2a660*/  @!P1 LDG.E R3, desc[UR60][R2.64] ;  /* 0x0000003c02039981 */ /* 0x0004e2000c1e1900 */
[C---:B------:R-:W-:Y:S02]  /*2a670*/  ISETP.GE.U32.AND P2, PT, R7.reuse, 0x2, PT ;  /* 0x000000020700780c */ /* 0x040fe40003f46070 */
[C---:B------:R-:W-:Y:S01]  /*2a680*/  ISETP.GE.U32.AND P3, PT, R7.reuse, 0x4, PT ;  /* 0x000000040700780c */ /* 0x040fe20003f66070 */
[----:B------:R-:W-:Y:S01]  /*2a690*/  SHFL.IDX PT, R0, R24, RZ, 0x1f ;  /* 0x00001fff18007589 */ /* 0x000fe200000e0000 */
[C---:B------:R-:W-:Y:S02]  /*2a6a0*/  ISETP.GE.U32.AND P4, PT, R7.reuse, 0x8, PT ;  /* 0x000000080700780c */ /* 0x040fe40003f86070 */
[C---:B------:R-:W-:Y:S01]  /*2a6b0*/  ISETP.GE.U32.AND P5, PT, R7.reuse, 0x10, PT ;  /* 0x000000100700780c */ /* 0x040fe20003fa6070 */
[----:B------:R-:W-:Y:S01]  /*2a6c0*/  SHFL.IDX PT, R24, R24, 0x1, 0x1f ;  /* 0x00201f0018187f89 */ /* 0x000fe200000e0000 */
[----:B--2---:R-:W-:Y:S02]  /*2a6d0*/  IMAD.MOV.U32 R2, RZ, RZ, RZ ;  /* 0x000000ffff027224 */ /* 0x004fe400078e00ff */
[----:B---3--:R-:W-:Y:S01]  /*2a6e0*/  @!P1 IMAD.MOV.U32 R2, RZ, RZ, R3 ;  /* 0x000000ffff029224 */ /* 0x008fe200078e0003 */
[----:B------:R-:W-:-:S04]  /*2a6f0*/  ISETP.NE.AND P1, PT, R7, RZ, PT ;  /* 0x000000ff0700720c */ /* 0x000fc80003f25270 */
[----:B------:R-:W2:Y:S02]  /*2a700*/  SHFL.UP PT, R14, R2, 0x1, RZ ;  /* 0x04200000020e7989 */ /* 0x000ea400000e00ff */
[----:B--2---:R-:W-:-:S05]  /*2a710*/  SEL R5, R14, RZ, P1 ;  /* 0x000000ff0e057207 */ /* 0x004fca0000800000 */
[----:B------:R-:W-:-:S05]  /*2a720*/  IMAD.IADD R4, R2, 0x1, R5 ;  /* 0x0000000102047824 */ /* 0x000fca00078e0205 */
[----:B------:R-:W2:Y:S02]  /*2a730*/  SHFL.UP PT, R14, R4, 0x2, RZ ;  /* 0x04400000040e7989 */ /* 0x000ea400000e00ff */
[----:B--2---:R-:W-:-:S05]  /*2a740*/  SEL R5, R14, RZ, P2 ;  /* 0x000000ff0e057207 */ /* 0x004fca0001000000 */
[----:B------:R-:W-:-:S05]  /*2a750*/  IMAD.IADD R5, R4, 0x1, R5 ;  /* 0x0000000104057824 */ /* 0x000fca00078e0205 */
[----:B------:R-:W0:Y:S02]  /*2a760*/  SHFL.UP PT, R14, R5, 0x4, RZ ;  /* 0x04800000050e7989 */ /* 0x000e2400000e00ff */
[----:B01----:R-:W-:-:S05]  /*2a770*/  SEL R6, R14, RZ, P3 ;  /* 0x000000ff0e067207 */ /* 0x003fca0001800000 */
        /* <DEDUP_REMOVED lines=8> */
.L_x_2419:
[----:B------:R-:W-:Y:S02]  /*2a800*/  ULDC UR4, c[0x0][0xc38] ;  /* 0x00030e0000047ab9 */ /* 0x000fe40000000800 */
[----:B------:R-:W-:-:S04]  /*2a810*/  IMAD.U32 R4, RZ, RZ, UR4 ;  /* 0x00000004ff047e24 */ /* 0x000fc8000f8e00ff */
[----:B-1----:R-:W-:-:S04]  /*2a820*/  IMAD R5, R14, R4, RZ ;  /* 0x000000040e057224 */ /* 0x002fc800078e02ff */
[----:B------:R-:W-:-:S05]  /*2a830*/  IMAD.IADD R24, R24, 0x1, R5 ;  /* 0x0000000118187824 */ /* 0x000fca00078e0205 */
[----:B------:R-:W-:-:S13]  /*2a840*/  ISETP.GT.AND P6, PT, R24, R0, PT ;  /* 0x000000001800720c */ /* 0x000fda0003fc4270 */
[----:B------:R-:W-:Y:S05]  /*2a850*/  @P6 BRA `(.L_x_2142) ;  /* 0x00000000009c6947 */ /* 0x000fea0003800000 */
.L_x_2147:
[----:B------:R-:W1:Y:S01]  /*2a860*/  LDC R4, c[0x0][0xc3c] ;  /* 0x00030f00ff047b82 */ /* 0x000e620000000800 */
[----:B------:R-:W-:-:S05]  /*2a870*/  VIADD R27, R27, 0x1f ;  /* 0x0000001f1b1b7836 */ /* 0x000fca0000000000 */
[----:B-1----:R-:W-:-:S13]  /*2a880*/  ISETP.GE.AND P6, PT, R27, R4, PT ;  /* 0x000000041b00720c */ /* 0x002fda0003fc6270 */
[----:B------:R-:W-:Y:S05]  /*2a890*/  @P6 BRA `(.L_x_2143) ;  /* 0x0000000400d06947 */ /* 0x000fea0003800000 */
[----:B------:R-:W1:Y:S01]  /*2a8a0*/  S2R R2, SR_TID.X ;  /* 0x0000000000027919 */ /* 0x000e620000002100 */
[----:B------:R-:W-:Y:S01]  /*2a8b0*/  BSSY B0, `(.L_x_2144) ;  /* 0x0000009000007945 */ /* 0x000fe20003800000 */
[----:B-1----:R-:W-:-:S05]  /*2a8c0*/  LOP3.LUT R2, R2, 0x1f, RZ, 0xc0, !PT ;  /* 0x0000001f02027812 */ /* 0x002fca00078ec0ff */
[----:B------:R-:W-:Y:S02]  /*2a8d0*/  IMAD.IADD R5, R27, 0x1, R2 ;  /* 0x000000011b057824 */ /* 0x000fe400078e0202 */
[----:B------:R-:W-:-:S03]  /*2a8e0*/  IMAD.MOV.U32 R2, RZ, RZ, RZ ;  /* 0x000000ffff027224 */ /* 0x000fc600078e00ff */
[----:B------:R-:W-:-:S13]  /*2a8f0*/  ISETP.GE.OR P6, PT, R5, R4, !P0 ;  /* 0x000000040500720c */ /* 0x000fda00047c6670 */
[----:B------:R-:W-:Y:S05]  /*2a900*/  @P6 BRA `(.L_x_2145) ;  /* 0x00000000000c6947 */ /* 0x000fea0003800000 */
[----:B0-----:R-:W0:Y:S02]  /*2a910*/  LDC.64 R2, c[0x0][0xc80] ;  /* 0x00032000ff027b82 */ /* 0x001e240000000a00 */
[----:B0-----:R-:W-:-:S06]  /*2a920*/  IMAD.WIDE R2, R5, 0x4, R2 ;  /* 0x0000000405027825 */ /* 0x001fcc00078e0202 */
[----:B------:R1:W5:Y:S02]  /*2a930*/  LDG.E R2, desc[UR60][R2.64] ;  /* 0x0000003c02027981 */ /* 0x000364000c1e1900 */
.L_x_2145:
[----:B------:R-:W-:Y:S05]  /*2a940*/  BSYNC B0 ;  /* 0x0000000000007941 */ /* 0x000fea0003800000 */
.L_x_2144:
[----:B------:R-:W-:-:S03]  /*2a950*/  UMOV UR4, 0xffffffff ;  /* 0xffffffff00047882 */ /* 0x000fc60000000000 */
[----:B------:R-:W-:Y:S05]  /*2a960*/  BRA.DIV UR4, `(.L_x_2146) ;  /* 0x0000007a04fc7947 */ /* 0x000fea000b800000 */
[----:B-----5:R-:W2:Y:S02]  /*2a970*/  SHFL.UP PT, R14, R2, 0x1, RZ ;  /* 0x04200000020e7989 */ /* 0x020ea400000e00ff */
[----:B--2---:R-:W-:-:S05]  /*2a980*/  SEL R13, R14, RZ, P1 ;  /* 0x000000ff0e0d7207 */ /* 0x004fca0000800000 */
[----:B------:R-:W-:-:S05]  /*2a990*/  IMAD.IADD R13, R2, 0x1, R13 ;  /* 0x00000001020d7824 */ /* 0x000fca00078e020d */
[----:B------:R-:W2:Y:S02]  /*2a9a0*/  SHFL.UP PT, R14, R13, 0x2, RZ ;  /* 0x044000000d0e7989 */ /* 0x000ea400000e00ff */
[----:B--2---:R-:W-:-:S05]  /*2a9b0*/  SEL R14, R14, RZ, P2 ;  /* 0x000000ff0e0e7207 */ /* 0x004fca0001000000 */
[----:B01----:R-:W-:-:S05]  /*2a9c0*/  IMAD.IADD R3, R13, 0x1, R14 ;  /* 0x000000010d037824 */ /* 0x003fca00078e020e */
        /* <DEDUP_REMOVED lines=10> */
.L_x_2427:
[----:B------:R-:W-:Y:S02]  /*2aa70*/  ULDC UR4, c[0x0][0xc38] ;  /* 0x00030e0000047ab9 */ /* 0x000fe40000000800 */
[----:B------:R-:W-:-:S04]  /*2aa80*/  IMAD.U32 R4, RZ, RZ, UR4 ;  /* 0x00000004ff047e24 */ /* 0x000fc8000f8e00ff */
[----:B-1----:R-:W-:-:S04]  /*2aa90*/  IMAD R5, R14, R4, RZ ;  /* 0x000000040e057224 */ /* 0x002fc800078e02ff */
[----:B------:R-:W-:-:S05]  /*2aaa0*/  IMAD.IADD R24, R5, 0x1, R24 ;  /* 0x0000000105187824 */ /* 0x000fca00078e0218 */
[----:B------:R-:W-:-:S13]  /*2aab0*/  ISETP.GT.AND P6, PT, R24, R0, PT ;  /* 0x000000001800720c */ /* 0x000fda0003fc4270 */
[----:B------:R-:W-:Y:S05]  /*2aac0*/  @!P6 BRA `(.L_x_2147) ;  /* 0xfffffffc0064e947 */ /* 0x000fea000383ffff */
.L_x_2142:
        /* <DEDUP_REMOVED lines=8> */
.L_x_2431:
[----:B------:R-:W-:Y:S01]  /*2ab50*/  ISETP.NE.AND P0, PT, R6, RZ, PT ;  /* 0x000000ff0600720c */ /* 0x000fe20003f05270 */
[----:B------:R-:W-:-:S12]  /*2ab60*/  IMAD.MOV.U32 R6, RZ, RZ, RZ ;  /* 0x000000ffff067224 */ /* 0x000fd800078e00ff */
[----:B------:R-:W-:Y:S05]  /*2ab70*/  @!P0 BRA `(.L_x_2149) ;  /* 0x0000000000108947 */ /* 0x000fea0003800000 */
[----:B------:R-:W-:Y:S01]  /*2ab80*/  UMOV UR4, 0xffffffff ;  /* 0xffffffff00047882 */ /* 0x000fe20000000000 */
[----:B------:R-:W-:Y:S02]  /*2ab90*/  VIADD R12, R5, 0xffffffff ;  /* 0xffffffff050c7836 */ /* 0x000fe40000000000 */
[----:B------:R-:W-:Y:S05]  /*2aba0*/  BRA.DIV UR4, `(.L_x_2150) ;  /* 0x0000007e04707947 */ /* 0x000fea000b800000 */
[----:B------:R3:W4:Y:S02]  /*2abb0*/  SHFL.IDX PT, R6, R3, R12, 0x1f ;  /* 0x00001f0c03067589 */ /* 0x00072400000e0000 */
.L_x_2149:
[----:B01-3--:R-:W0:Y:S01]  /*2abc0*/  LDC.64 R2, c[0x0][0xc90] ;  /* 0x00032400ff027b82 */ /* 0x00be220000000a00 */
[----:B------:R-:W-:-:S04]  /*2abd0*/  IMAD.IADD R27, R5, 0x1, R27 ;  /* 0x00000001051b7824 */ /* 0x000fc800078e021b */
[----:B0-----:R-:W-:-:S05]  /*2abe0*/  IMAD.WIDE R2, R27, 0x4, R2 ;  /* 0x000000041b027825 */ /* 0x001fca00078e0202 */
[----:B------:R0:W2:Y:S01]  /*2abf0*/  LDG.E R7, desc[UR60][R2.64] ;  /* 0x0000003c02077981 */ /* 0x0000a2000c1e1900 */
[----:B----4-:R-:W-:-:S04]  /*2ac00*/  IMAD R24, R6, R4, R24 ;  /* 0x0000000406187224 */ /* 0x010fc800078e0218 */
[----:B------:R-:W-:Y:S02]  /*2ac10*/  IMAD.IADD R0, R0, 0x1, -R24 ;  /* 0x0000000100007824 */ /* 0x000fe400078e0a18 */
[----:B0-----:R-:W-:Y:S02]  /*2ac20*/  IMAD.MOV.U32 R2, RZ, RZ, RZ ;  /* 0x000000ffff027224 */ /* 0x001fe400078e00ff */
[----:B--2---:R-:W-:-:S05]  /*2ac30*/  IMAD R5, R25, R7, RZ ;  /* 0x0000000719057224 */ /* 0x004fca00078e02ff */
[-C--:B------:R-:W-:Y:S02]  /*2ac40*/  IABS R8, R5.reuse ;  /* 0x0000000500087213 */ /* 0x080fe40000000000 */
[----:B------:R-:W-:Y:S02]  /*2ac50*/  IABS R6, R5 ;  /* 0x0000000500067213 */ /* 0x000fe40000000000 */
[----:B------:R-:W0:Y:S03]  /*2ac60*/  I2F.RP R9, R8 ;  /* 0x0000000800097306 */ /* 0x000e260000209400 */
[----:B------:R-:W-:-:S05]  /*2ac70*/  IMAD.MOV R6, RZ, RZ, -R6 ;  /* 0x000000ffff067224 */ /* 0x000fca00078e0a06 */
[----:B0-----:R-:W0:Y:S02]  /*2ac80*/  MUFU.RCP R9, R9 ;  /* 0x0000000900097308 */ /* 0x001e240000001000 */
[----:B0-----:R-:W-:-:S06]  /*2ac90*/  VIADD R10, R9, 0xffffffe ;  /* 0x0ffffffe090a7836 */ /* 0x001fcc0000000000 */
[----:B------:R-:W0:Y:S02]  /*2aca0*/  F2I.FTZ.U32.TRUNC.NTZ R3, R10 ;  /* 0x0000000a00037305 */ /* 0x000e24000021f000 */
[----:B0-----:R-:W-:-:S04]  /*2acb0*/  IMAD.MOV R11, RZ, RZ, -R3 ;  /* 0x000000ffff0b7224 */ /* 0x001fc800078e0a03 */
[----:B------:R-:W-:-:S04]  /*2acc0*/  IMAD R11, R11, R8, RZ ;  /* 0x000000080b0b7224 */ /* 0x000fc800078e02ff */
[----:B------:R-:W-:Y:S01]  /*2acd0*/  IMAD.HI.U32 R2, R3, R11, R2 ;  /* 0x0000000b03027227 */ /* 0x000fe200078e0002 */
[----:B------:R-:W-:-:S05]  /*2ace0*/  IABS R3, R0 ;  /* 0x0000000000037213 */ /* 0x000fca0000000000 */
        /* <DEDUP_REMOVED lines=17> */
[----:B------:R-:W-:-:S04]  /*2ae00*/  VIADDMNMX R4, R3, R4, R7, PT ;  /* 0x0000000403047246 */ /* 0x000fc80003800107 */
[----:B------:R-:W-:-:S04]  /*2ae10*/  IABS R7, R4 ;  /* 0x0000000400077213 */ /* 0x000fc80000000000 */
[----:B------:R-:W0:Y:S08]  /*2ae20*/  I2F.RP R8, R7 ;  /* 0x0000000700087306 */ /* 0x000e300000209400 */
[----:B0-----:R-:W0:Y:S02]  /*2ae30*/  MUFU.RCP R8, R8 ;  /* 0x0000000800087308 */ /* 0x001e240000001000 */
[----:B0-----:R-:W-:-:S06]  /*2ae40*/  VIADD R3, R8, 0xffffffe ;  /* 0x0ffffffe08037836 */ /* 0x001fcc0000000000 */
[----:B------:R-:W0:Y:S02]  /*2ae50*/  F2I.FTZ.U32.TRUNC.NTZ R3, R3 ;  /* 0x0000000300037305 */ /* 0x000e24000021f000 */
[----:B0-----:R-:W-:-:S04]  /*2ae60*/  IMAD.MOV R0, RZ, RZ, -R3 ;  /* 0x000000ffff007224 */ /* 0x001fc800078e0a03 */
[----:B------:R-:W-:Y:S01]  /*2ae70*/  IMAD R9, R0, R7, RZ ;  /* 0x0000000700097224 */ /* 0x000fe200078e02ff */
[----:B------:R-:W-:-:S03]  /*2ae80*/  IABS R0, R4 ;  /* 0x0000000400007213 */ /* 0x000fc60000000000 */
[----:B------:R-:W-:Y:S01]  /*2ae90*/  IMAD.HI.U32 R2, R3, R9, R2 ;  /* 0x0000000903027227 */ /* 0x000fe200078e0002 */
[----:B------:R-:W-:-:S03]  /*2aea0*/  IABS R9, R5 ;  /* 0x0000000500097213 */ /* 0x000fc60000000000 */
        /* <DEDUP_REMOVED lines=8> */
[C---:B------:R-:W-:Y:S01]  /*2af30*/  LOP3.LUT R0, R5.reuse, R4, RZ, 0x3c, !PT ;  /* 0x0000000405007212 */ /* 0x040fe200078e3cff */
[----:B------:R-:W-:-:S03]  /*2af40*/  IMAD.IADD R5, R5, 0x1, R6 ;  /* 0x0000000105057824 */ /* 0x000fc600078e0206 */
[----:B------:R-:W-:-:S07]  /*2af50*/  ISETP.GE.AND P2, PT, R0, RZ, PT ;  /* 0x000000ff0000720c */ /* 0x000fce0003f46270 */
[----:B------:R-:W-:-:S06]  /*2af60*/  @P0 VIADD R2, R2, 0x1 ;  /* 0x0000000102020836 */ /* 0x000fcc0000000000 */
[----:B------:R-:W-:Y:S01]  /*2af70*/  @!P2 IMAD.MOV R2, RZ, RZ, -R2 ;  /* 0x000000ffff02a224 */ /* 0x000fe200078e0a02 */
[----:B------:R-:W-:Y:S01]  /*2af80*/  @!P1 LOP3.LUT R2, RZ, R4, RZ, 0x33, !PT ;  /* 0x00000004ff029212 */ /* 0x000fe200078e33ff */
[----:B------:R-:W-:-:S04]  /*2af90*/  IMAD.MOV R4, RZ, RZ, -R4 ;  /* 0x000000ffff047224 */ /* 0x000fc800078e0a04 */
[----:B------:R-:W-:Y:S01]  /*2afa0*/  IMAD R26, R2, R4, R5 ;  /* 0x00000004021a7224 */ /* 0x000fe200078e0205 */
[----:B------:R-:W-:-:S05]  /*2afb0*/  LOP3.LUT R2, RZ, R2, RZ, 0x33, !PT ;  /* 0x00000002ff027212 */ /* 0x000fca00078e33ff */
[----:B------:R-:W-:Y:S01]  /*2afc0*/  IMAD.IADD R25, R25, 0x1, R2 ;  /* 0x0000000119197824 */ /* 0x000fe200078e0202 */
[----:B------:R-:W-:Y:S06]  /*2afd0*/  BRA `(.L_x_2151) ;  /* 0x00000000001c7947 */ /* 0x000fec0003800000 */
.L_x_2143:
[----:B------:R-:W-:Y:S01]  /*2afe0*/  UMOV UR4, URZ ;  /* 0x0000003f00047c82 */ /* 0x000fe20008000000 */
[----:B------:R-:W-:Y:S01]  /*2aff0*/  UMOV UR5, URZ ;  /* 0x0000003f00057c82 */ /* 0x000fe20008000000 */
[----:B------:R-:W-:Y:S01]  /*2b000*/  ULDC UR6, c[0x0][0xc3c] ;  /* 0x00030f0000067ab9 */ /* 0x000fe20000000800 */
[----:B------:R-:W-:Y:S02]  /*2b010*/  IMAD.MOV.U32 R24, RZ, RZ, R0 ;  /* 0x000000ffff187224 */ /* 0x000fe400078e0000 */
[----:B------:R-:W-:Y:S02]  /*2b020*/  IMAD.U32 R25, RZ, RZ, UR4 ;  /* 0x00000004ff197e24 */ /* 0x000fe4000f8e00ff */
[----:B------:R-:W-:Y:S02]  /*2b030*/  IMAD.U32 R26, RZ, RZ, UR5 ;  /* 0x00000005ff1a7e24 */ /* 0x000fe4000f8e00ff */
[----:B------:R-:W-:-:S07]  /*2b040*/  IMAD.U32 R27, RZ, RZ, UR6 ;  /* 0x00000006ff1b7e24 */ /* 0x000fce000f8e00ff */
.L_x_2151:
        /* <DEDUP_REMOVED lines=12> */
.L_x_2140:
[----:B------:R-:W-:Y:S02]  /*2b110*/  ULDC UR4, c[0x0][0xc3c] ;  /* 0x00030f0000047ab9 */ /* 0x000fe40000000800 */
[----:B---3--:R-:W-:-:S13]  /*2b120*/  ISETP.GE.AND P0, PT, R27, UR4, PT ;  /* 0x000000041b007c0c */ /* 0x008fda000bf06270 */
[----:B------:R-:W-:Y:S05]  /*2b130*/  @!P0 BRA `(.L_x_2152) ;  /* 0xffffff8c006c8947 */ /* 0x000fea000383ffff */
[----:B------:R-:W-:Y:S05]  /*2b140*/  BSYNC B7 ;  /* 0x0000000000077941 */ /* 0x000fea0003800000 */
.L_x_2028:
[----:B0-2---:R-:W2:Y:S01]  /*2b150*/  LDL.LU R0, [R1+0x3c] ;  /* 0x00003c0001007983 */ /* 0x005ea20000300800 */
[----:B------:R-:W-:Y:S01]  /*2b160*/  BSSY B0, `(.L_x_2153) ;  /* 0x000000b000007945 */ /* 0x000fe20003800000 */
[----:B------:R-:W0:Y:S01]  /*2b170*/  S2R R5, SR_CgaCtaId ;  /* 0x0000000000057919 */ /* 0x000e220000008800 */
[----:B--2---:R-:W-:-:S05]  /*2b180*/  VIADD R0, R0, 0x1 ;  /* 0x0000000100007836 */ /* 0x004fca0000000000 */
[----:B-1----:R-:W-:-:S04]  /*2b190*/  LEA.HI R2, R0, R0, RZ, 0x1 ;  /* 0x0000000000027211 */ /* 0x002fc800078f08ff */
[----:B------:R-:W-:Y:S02]  /*2b1a0*/  LOP3.LUT R3, R2, 0xfffffffe, RZ, 0xc0, !PT ;  /* 0xfffffffe02037812 */ /* 0x000fe400078ec0ff */
[----:B------:R-:W-:-:S03]  /*2b1b0*/  MOV R2, 0x400 ;  /* 0x0000040000027802 */ /* 0x000fc60000000f00 */
[----:B------:R-:W-:Y:S01]  /*2b1c0*/  IMAD.IADD R0, R0, 0x1, -R3 ;  /* 0x0000000100007824 */ /* 0x000fe200078e0a03 */
[----:B0-----:R-:W-:-:S04]  /*2b1d0*/  LEA R5, R5, R2, 0x18 ;  /* 0x0000000205057211 */ /* 0x001fc800078ec0ff */
[----:B------:R-:W-:-:S04]  /*2b1e0*/  SHF.L.U32 R0, R0, 0x1f, RZ ;  /* 0x0000001f00007819 */ /* 0x000fc800000006ff */
[----:B------:R-:W0:Y:S02]  /*2b1f0*/  SYNCS.PHASECHK.TRANS64.TRYWAIT P0, [R5+URZ+0x22820], R0 ;  /* 0x02282000050075a7 */ /* 0x000e24000800017f */
[----:B0-----:R-:W-:Y:S05]  /*2b200*/  @!P0 BRA `(.L_x_2154) ;  /* 0x0000007800008947 */ /* 0x001fea0003800000 */
.L_x_2434:
[----:B------:R-:W-:Y:S05]  /*2b210*/  BSYNC B0 ;  /* 0x0000000000007941 */ /* 0x000fea0003800000 */
.L_x_2153:
[----:B------:R-:W-:-:S03]  /*2b220*/  UMOV UR4, 0xffffffff ;  /* 0xffffffff00047882 */ /* 0x000fc60000000000 */
[----:B------:R-:W-:Y:S05]  /*2b230*/  BRA.DIV UR4, `(.L_x_2155) ;  /* 0x0000007a04087947 */ /* 0x000fea000b800000 */
[----:B0-----:R-:W0:Y:S02]  /*2b240*/  S2R R0, SR_TID.X ;  /* 0x0000000000007919 */ /* 0x001e240000002100 */
[----:B0-----:R-:W-:-:S04]  /*2b250*/  SHF.R.U32.HI R0, RZ, 0x5, R0 ;  /* 0x00000005ff007819 */ /* 0x001fc80000011600 */
[----:B------:R-:W-:-:S05]  /*2b260*/  LOP3.LUT R0, R0, 0x3, RZ, 0xc0, !PT ;  /* 0x0000000300007812 */ /* 0x000fca00078ec0ff */
[----:B------:R0:W1:Y:S02]  /*2b270*/  SHFL.IDX PT, R14, R0, RZ, 0x1f ;  /* 0x00001fff000e7589 */ /* 0x00006400000e0000 */
.L_x_2437:
[----:B-1----:R-:W-:-:S13]  /*2b280*/  ISETP.NE.AND P0, PT, R14, RZ, PT ;  /* 0x000000ff0e00720c */ /* 0x002fda0003f05270 */
[----:B------:R-:W-:Y:S05]  /*2b290*/  @P0 BRA `(.L_x_1778) ;  /* 0x0000000000a80947 */ /* 0x000fea0003800000 */
[----:B------:R-:W-:-:S03]  /*2b2a0*/  UMOV UR4, 0xffffffff ;  /* 0xffffffff00047882 */ /* 0x000fc60000000000 */
[----:B------:R-:W-:Y:S05]  /*2b2b0*/  BRA.DIV UR4, `(.L_x_2156) ;  /* 0x0000007a041c7947 */ /* 0x000fea000b800000 */
[----:B------:R-:W-:-:S13]  /*2b2c0*/  ELECT P6, URZ, PT ;  /* 0x00000000003f782f */ /* 0x000fda00038c0000 */
.L_x_2440:
[----:B------:R-:W-:Y:S05]  /*2b2d0*/  @!P6 BRA `(.L_x_1778) ;  /* 0x000000000098e947 */ /* 0x000fea0003800000 */
[----:B0-----:R-:W2:Y:S02]  /*2b2e0*/  LDL.LU R0, [R1+0x18] ;  /* 0x0000180001007983 */ /* 0x001ea40000300800 */
[----:B--2---:R-:W-:-:S04]  /*2b2f0*/  LOP3.LUT R0, R0, 0x2, RZ, 0xfc, !PT ;  /* 0x0000000200007812 */ /* 0x004fc800078efcff */
[----:B------:R-:W-:-:S13]  /*2b300*/  ISETP.NE.AND P0, PT, R0, 0x3, PT ;  /* 0x000000030000780c */ /* 0x000fda0003f05270 */
[----:B------:R-:W-:Y:S05]  /*2b310*/  @!P0 BRA `(.L_x_2157) ;  /* 0x0000000000048947 */ /* 0x000fea0003800000 */
[----:B------:R-:W-:Y:S01]  /*2b320*/  BPT.TRAP 0x1 ;  /* 0x000000040000795c */ /* 0x000fe20000300000 */
.L_x_2157:
[----:B------:R-:W-:Y:S01]  /*2b330*/  IMAD R3, R33, 0x8, R5 ;  /* 0x0000000821037824 */ /* 0x000fe200078e0205 */
[----:B------:R-:W-:Y:S01]  /*2b340*/  SHF.L.U32 R2, R37, 0x1f, RZ ;  /* 0x0000001f25027819 */ /* 0x000fe200000006ff */
[----:B------:R-:W-:-:S03]  /*2b350*/  VIADD R33, R33, 0x1 ;  /* 0x0000000121217836 */ /* 0x000fc60000000000 */
[----:B------:R-:W0:Y:S02]  /*2b360*/  SYNCS.PHASECHK.TRANS64.TRYWAIT P1, [R3+URZ+0x22840], R2 ;  /* 0x02284002030075a7 */ /* 0x000e24000802017f */
[----:B------:R-:W-:-:S04]  /*2b370*/  ISETP.NE.AND P2, PT, R33, 0x2, PT ;  /* 0x000000022100780c */ /* 0x000fc80003f45270 */
[----:B------:R-:W-:Y:S01]  /*2b380*/  SEL R0, RZ, 0x1, P2 ;  /* 0x00000001ff007807 */ /* 0x000fe20001000000 */
[----:B0-----:R-:W-:Y:S08]  /*2b390*/  @!P1 BRA `(.L_x_2158) ;  /* 0x0000007800049947 */ /* 0x001ff00003800000 */
.L_x_2441:
[----:B------:R-:W-:Y:S02]  /*2b3a0*/  SEL R33, R33, RZ, P2 ;  /* 0x000000ff21217207 */ /* 0x000fe40001000000 */
[----:B------:R-:W-:Y:S01]  /*2b3b0*/  LOP3.LUT R0, R37, R0, RZ, 0x3c, !PT ;  /* 0x0000000025007212 */ /* 0x000fe200078e3cff */
[----:B------:R-:W-:Y:S06]  /*2b3c0*/  @!P0 BRA `(.L_x_2159) ;  /* 0x0000000000048947 */ /* 0x000fec0003800000 */
[----:B------:R-:W-:Y:S01]  /*2b3d0*/  BPT.TRAP 0x1 ;  /* 0x000000040000795c */ /* 0x000fe20000300000 */
.L_x_2159:
[----:B------:R-:W-:Y:S01]  /*2b3e0*/  IMAD R33, R33, 0x8, R5 ;  /* 0x0000000821217824 */ /* 0x000fe200078e0205 */
[----:B------:R-:W-:-:S04]  /*2b3f0*/  SHF.L.U32 R0, R0, 0x1f, RZ ;  /* 0x0000001f00007819 */ /* 0x000fc800000006ff */
[----:B------:R-:W1:Y:S02]  /*2b400*/  SYNCS.PHASECHK.TRANS64.TRYWAIT P1, [R33+URZ+0x22840], R0 ;  /* 0x02284000210075a7 */ /* 0x000e64000802017f */
[----:B-1----:R-:W-:Y:S05]  /*2b410*/  @!P1 BRA `(.L_x_2160) ;  /* 0x0000007400f89947 */ /* 0x002fea0003800000 */
.L_x_2442:
[----:B------:R-:W-:Y:S05]  /*2b420*/  @!P0 BRA `(.L_x_2161) ;  /* 0x0000000000048947 */ /* 0x000fea0003800000 */
[----:B------:R-:W-:Y:S01]  /*2b430*/  BPT.TRAP 0x1 ;  /* 0x000000040000795c */ /* 0x000fe20000300000 */
.L_x_2161:
[----:B------:R-:W2:Y:S02]  /*2b440*/  SYNCS.PHASECHK.TRANS64.TRYWAIT P1, [R3+URZ+0x22860], R2 ;  /* 0x02286002030075a7 */ /* 0x000ea4000802017f */
[----:B--2---:R-:W-:Y:S05]  /*2b450*/  @!P1 BRA `(.L_x_2162) ;  /* 0x0000007400fc9947 */ /* 0x004fea0003800000 */
.L_x_2443:
[----:B------:R-:W-:Y:S05]  /*2b460*/  @!P0 BRA `(.L_x_2163) ;  /* 0x0000000000048947 */ /* 0x000fea0003800000 */
[----:B------:R-:W-:Y:S01]  /*2b470*/  BPT.TRAP 0x1 ;  /* 0x000000040000795c */ /* 0x000fe20000300000 */
.L_x_2163:
[----:B------:R-:W3:Y:S02]  /*2b480*/  SYNCS.PHASECHK.TRANS64.TRYWAIT P1, [R33+URZ+0x22860], R0 ;  /* 0x02286000210075a7 */ /* 0x000ee4000802017f */
[----:B---3--:R-:W-:Y:S05]  /*2b490*/  @!P1 BRA `(.L_x_2164) ;  /* 0x0000007800009947 */ /* 0x008fea0003800000 */
.L_x_2444:
[----:B------:R-:W-:Y:S05]  /*2b4a0*/  @!P0 BRA `(.L_x_2165) ;  /* 0x0000000000048947 */ /* 0x000fea0003800000 */
[----:B------:R-:W-:Y:S01]  /*2b4b0*/  BPT.TRAP 0x1 ;  /* 0x000000040000795c */ /* 0x000fe20000300000 */
.L_x_2165:
[----:B------:R-:W4:Y:S02]  /*2b4c0*/  SYNCS.PHASECHK.TRANS64.TRYWAIT P1, [R3+URZ+0x22880], R2 ;  /* 0x02288002030075a7 */ /* 0x000f24000802017f */
[----:B----4-:R-:W-:Y:S05]  /*2b4d0*/  @!P1 BRA `(.L_x_2166) ;  /* 0x0000007800049947 */ /* 0x010fea0003800000 */
.L_x_2445:
[----:B------:R-:W-:Y:S05]  /*2b4e0*/  @!P0 BRA `(.L_x_2167) ;  /* 0x0000000000048947 */ /* 0x000fea0003800000 */
[----:B------:R-:W-:Y:S01]  /*2b4f0*/  BPT.TRAP 0x1 ;  /* 0x000000040000795c */ /* 0x000fe20000300000 */
.L_x_2167:
[----:B------:R0:W0:Y:S02]  /*2b500*/  SYNCS.PHASECHK.TRANS64.TRYWAIT P0, [R33+URZ+0x22880], R0 ;  /* 0x02288000210075a7 */ /* 0x000024000800017f */
[----:B0-----:R-:W-:Y:S05]  /*2b510*/  @!P0 NANOSLEEP.SYNCS 0x989680 ;  /* 0x009896800000895d */ /* 0x001fea0003900000 */
[----:B------:R-:W0:Y:S02]  /*2b520*/  @!P0 SYNCS.PHASECHK.TRANS64 P0, [R33+URZ+0x22880], R0 ;  /* 0x02288000210085a7 */ /* 0x000e24000800007f */
[----:B0-----:R-:W-:Y:S05]  /*2b530*/  @!P0 BRA `(.L_x_2167) ;  /* 0xfffffffc00f08947 */ /* 0x001fea000383ffff */
.L_x_1778:
[----:B------:R-:W-:Y:S05]  /*2b540*/  BSYNC B8 ;  /* 0x0000000000087941 */ /* 0x000fea0003800000 */
.L_x_1775:
[----:B------:R-:W-:Y:S05]  /*2b550*/  EXIT ;  /* 0x000000000000794d */ /* 0x000fea0003800000 */
.L_x_1806:
[----:B-1----:R1:W2:Y:S02]  /*2b560*/  SYNCS.PHASECHK.TRANS64.TRYWAIT P6, [R87+URZ+0x22890], R97 ;  /* 0x02289061570075a7 */ /* 0x0022a400080c017f */
[----:B--2---:R-:W-:Y:S05]  /*2b570*/  @!P6 NANOSLEEP.SYNCS 0x989680 ;  /* 0x009896800000e95d */ /* 0x004fea0003900000 */
[----:B------:R-:W2:Y:S02]  /*2b580*/  @!P6 SYNCS.PHASECHK.TRANS64 P6, [R87+URZ+0x22890], R97 ;  /* 0x022890615700e5a7 */ /* 0x000ea400080c007f */
[----:B--2---:R-:W-:Y:S05]  /*2b590*/  @!P6 BRA `(.L_x_1806) ;  /* 0xfffffffc00f0e947 */ /* 0x004fea000383ffff */
[----:B------:R-:W-:Y:S05]  /*2b5a0*/  BRA `(.L_x_2168) ;  /* 0xfffffd7400f47947 */ /* 0x000fea000383ffff */
.L_x_1807:
[----:B------:R-:W-:Y:S01]  /*2b5b0*/  BSSY B1, `(.L_x_2169) ;  /* 0x0000008000017945 */ /* 0x000fe20003800000 */
[----:B------:R-:W-:Y:S02]  /*2b5c0*/  IMAD.MOV.U32 R13, RZ, RZ, R101 ;  /* 0x000000ffff0d7224 */ /* 0x000fe400078e0065 */
[----:B------:R-:W-:Y:S02]  /*2b5d0*/  IMAD.MOV.U32 R12, RZ, RZ, RZ ;  /* 0x000000ffff0c7224 */ /* 0x000fe400078e00ff */
[----:B------:R-:W-:Y:S02]  /*2b5e0*/  IMAD.MOV.U32 R11, RZ, RZ, 0x1c1f ;  /* 0x00001c1fff0b7424 */ /* 0x000fe400078e00ff */
[----:B------:R-:W-:-:S07]  /*2b5f0*/  IMAD.MOV.U32 R15, RZ, RZ, -0x1 ;  /* 0xffffffffff0f7424 */ /* 0x000fce00078e00ff */
[----:B01----:R-:W-:Y:S05]  /*2b600*/  WARPSYNC.COLLECTIVE R15, `(.L_x_2170) ;  /* 0x000000000f087348 */ /* 0x003fea0003c00000 */
[----:B------:R2:W3:Y:S02]  /*2b610*/  SHFL.IDX P6, R14, R13, R12, R11 ;  /* 0x0000000c0d0e7389 */ /* 0x0004e400000c000b */
[----:B0123--:R-:W-:Y:S01]  /*2b620*/  ENDCOLLECTIVE ;  /* 0x000000000000791b */ /* 0x00ffe20003800000 */
.L_x_2170:
[----:B------:R-:W-:Y:S05]  /*2b630*/  BSYNC B1 ;  /* 0x0000000000017941 */ /* 0x000fea0003800000 */
.L_x_2169:
        /* <DEDUP_REMOVED lines=8> */
.L_x_2171:
[----:B------:R-:W-:Y:S05]  /*2b6c0*/  BRA `(.L_x_2172) ;  /* 0xfffffd7400c07947 */ /* 0x000fea000383ffff */
.L_x_1816:
[----:B------:R-:W-:Y:S01]  /*2b6d0*/  BSSY B1, `(.L_x_2173) ;  /* 0x0000008000017945 */ /* 0x000fe20003800000 */
[----:B------:R-:W-:Y:S02]  /*2b6e0*/  IMAD.MOV.U32 R13, RZ, RZ, R101 ;  /* 0x000000ffff0d7224 */ /* 0x000fe400078e0065 */
[----:B------:R-:W-:Y:S02]  /*2b6f0*/  IMAD.MOV.U32 R12, RZ, RZ, 0x1 ;  /* 0x00000001ff0c7424 */ /* 0x000fe400078e00ff */
[----:B0-----:R-:W-:Y:S02]  /*2b700*/  IMAD.MOV.U32 R11, RZ, RZ, 0x1c1f ;  /* 0x00001c1fff0b7424 */ /* 0x001fe400078e00ff */
[----:B------:R-:W-:-:S07]  /*2b710*/  IMAD.MOV.U32 R15, RZ, RZ, -0x1 ;  /* 0xffffffffff0f7424 */ /* 0x000fce00078e00ff */
[----:B-1234-:R-:W-:Y:S05]  /*2b720*/  WARPSYNC.COLLECTIVE R15, `(.L_x_2174) ;  /* 0x000000000f087348 */ /* 0x01efea0003c00000 */
[----:B----4-:R0:W4:Y:S02]  /*2b730*/  SHFL.IDX P6, R14, R13, R12, R11 ;  /* 0x0000000c0d0e7389 */ /* 0x01012400000c000b */
[----:B01234-:R-:W-:Y:S01]  /*2b740*/  ENDCOLLECTIVE ;  /* 0x000000000000791b */ /* 0x01ffe20003800000 */
.L_x_2174:
[----:B------:R-:W-:Y:S05]  /*2b750*/  BSYNC B1 ;  /* 0x0000000000017941 */ /* 0x000fea0003800000 */
.L_x_2173:
[----:B------:R-:W-:Y:S02]  /*2b760*/  IMAD.MOV.U32 R13, RZ, RZ, R100 ;  /* 0x000000ffff0d7224 */ /* 0x000fe400078e0064 */
[----:B------:R-:W-:Y:S02]  /*2b770*/  IMAD.MOV.U32 R12, RZ, RZ, 0x1 ;  /* 0x00000001ff0c7424 */ /* 0x000fe400078e00ff */
[----:B------:R-:W-:Y:S02]  /*2b780*/  IMAD.MOV.U32 R11, RZ, RZ, 0x1c1f ;  /* 0x00001c1fff0b7424 */ /* 0x000fe400078e00ff */
[----:B------:R-:W-:Y:S02]  /*2b790*/  IMAD.MOV.U32 R15, RZ, RZ, -0x1 ;  /* 0xffffffffff0f7424 */ /* 0x000fe400078e00ff */
[----:B------:R-:W-:-:S07]  /*2b7a0*/  IMAD.MOV.U32 R42, RZ, RZ, R14 ;  /* 0x000000ffff2a7224 */ /* 0x000fce00078e000e */
[----:B------:R-:W-:Y:S05]  /*2b7b0*/  WARPSYNC.COLLECTIVE R15, `(.L_x_2175) ;  /* 0x000000000f087348 */ /* 0x000fea0003c00000 */
[----:B------:R0:W1:Y:S02]  /*2b7c0*/  SHFL.IDX P6, R14, R13, R12, R11 ;  /* 0x0000000c0d0e7389 */ /* 0x00006400000c000b */
[----:B01----:R-:W-:Y:S01]  /*2b7d0*/  ENDCOLLECTIVE ;  /* 0x000000000000791b */ /* 0x003fe20003800000 */
.L_x_2175:
[----:B------:R-:W-:Y:S05]  /*2b7e0*/  BRA `(.L_x_2176) ;  /* 0xfffffd8400287947 */ /* 0x000fea000383ffff */
.L_x_1825:
[----:B------:R-:W-:Y:S01]  /*2b7f0*/  BSSY B1, `(.L_x_2177) ;  /* 0x0000008000017945 */ /* 0x000fe20003800000 */
[----:B------:R-:W-:Y:S02]  /*2b800*/  IMAD.MOV.U32 R13, RZ, RZ, R101 ;  /* 0x000000ffff0d7224 */ /* 0x000fe400078e0065 */
[----:B------:R-:W-:Y:S02]  /*2b810*/  IMAD.MOV.U32 R12, RZ, RZ, 0x2 ;  /* 0x00000002ff0c7424 */ /* 0x000fe400078e00ff */
[----:B0-----:R-:W-:Y:S02]  /*2b820*/  IMAD.MOV.U32 R11, RZ, RZ, 0x1c1f ;  /* 0x00001c1fff0b7424 */ /* 0x001fe400078e00ff */
[----:B------:R-:W-:-:S07]  /*2b830*/  IMAD.MOV.U32 R15, RZ, RZ, -0x1 ;  /* 0xffffffffff0f7424 */ /* 0x000fce00078e00ff */
[----:B-1234-:R-:W-:Y:S05]  /*2b840*/  WARPSYNC.COLLECTIVE R15, `(.L_x_2178) ;  /* 0x000000000f087348 */ /* 0x01efea0003c00000 */
[----:B------:R0:W0:Y:S02]  /*2b850*/  SHFL.IDX P6, R14, R13, R12, R11 ;  /* 0x0000000c0d0e7389 */ /* 0x00002400000c000b */
[----:B01234-:R-:W-:Y:S01]  /*2b860*/  ENDCOLLECTIVE ;  /* 0x000000000000791b */ /* 0x01ffe20003800000 */
.L_x_2178:
[----:B------:R-:W-:Y:S05]  /*2b870*/  BSYNC B1 ;  /* 0x0000000000017941 */ /* 0x000fea0003800000 */
.L_x_2177:
        /* <DEDUP_REMOVED lines=8> */
.L_x_2179:
[----:B------:R-:W-:Y:S05]  /*2b900*/  BRA `(.L_x_2180) ;  /* 0xfffffd9000947947 */ /* 0x000fea000383ffff */
.L_x_1835:
[----:B-1----:R1:W2:Y:S02]  /*2b910*/  SYNCS.PHASECHK.TRANS64.TRYWAIT P3, [R87+URZ+0x22890], R97 ;  /* 0x02289061570075a7 */ /* 0x0022a4000806017f */
[----:B--2---:R-:W-:Y:S05]  /*2b920*/  @!P3 NANOSLEEP.SYNCS 0x989680 ;  /* 0x009896800000b95d */ /* 0x004fea0003900000 */
[----:B------:R-:W2:Y:S02]  /*2b930*/  @!P3 SYNCS.PHASECHK.TRANS64 P3, [R87+URZ+0x22890], R97 ;  /* 0x022890615700b5a7 */ /* 0x000ea4000806007f */
[----:B--2---:R-:W-:Y:S05]  /*2b940*/  @!P3 BRA `(.L_x_1835) ;  /* 0xfffffffc00f0b947 */ /* 0x004fea000383ffff */
[----:B------:R-:W-:Y:S05]  /*2b950*/  BRA `(.L_x_2181) ;  /* 0xfffffda400487947 */ /* 0x000fea000383ffff */
.L_x_1836:
[----:B------:R-:W-:Y:S01]  /*2b960*/  BSSY B1, `(.L_x_2182) ;  /* 0x0000008000017945 */ /* 0x000fe20003800000 */
[----:B------:R-:W-:Y:S02]  /*2b970*/  IMAD.MOV.U32 R13, RZ, RZ, R101 ;  /* 0x000000ffff0d7224 */ /* 0x000fe400078e0065 */
[----:B------:R-:W-:Y:S02]  /*2b980*/  IMAD.MOV.U32 R12, RZ, RZ, RZ ;  /* 0x000000ffff0c7224 */ /* 0x000fe400078e00ff */
[----:B------:R-:W-:Y:S02]  /*2b990*/  IMAD.MOV.U32 R11, RZ, RZ, 0x1c1f ;  /* 0x00001c1fff0b7424 */ /* 0x000fe400078e00ff */
[----:B------:R-:W-:-:S07]  /*2b9a0*/  IMAD.MOV.U32 R15, RZ, RZ, -0x1 ;  /* 0xffffffffff0f7424 */ /* 0x000fce00078e00ff */
[----:B-1----:R-:W-:Y:S05]  /*2b9b0*/  WARPSYNC.COLLECTIVE R15, `(.L_x_2183) ;  /* 0x000000000f087348 */ /* 0x002fea0003c00000 */
[----:B------:R0:W2:Y:S02]  /*2b9c0*/  SHFL.IDX P6, R14, R13, R12, R11 ;  /* 0x0000000c0d0e7389 */ /* 0x0000a400000c000b */
[----:B012---:R-:W-:Y:S01]  /*2b9d0*/  ENDCOLLECTIVE ;  /* 0x000000000000791b */ /* 0x007fe20003800000 */
.L_x_2183:
[----:B------:R-:W-:Y:S05]  /*2b9e0*/  BSYNC B1 ;  /* 0x0000000000017941 */ /* 0x000fea0003800000 */
.L_x_2182:
        /* <DEDUP_REMOVED lines=8> */
.L_x_2184:
[----:B------:R-:W-:Y:S01]  /*2ba70*/  IMAD.MOV.U32 R103, RZ, RZ, R14 ;  /* 0x000000ffff677224 */ /* 0x000fe200078e000e */
[----:B------:R-:W-:Y:S06]  /*2ba80*/  BRA `(.L_x_2185) ;  /* 0xfffffda400147947 */ /* 0x000fec000383ffff */
.L_x_1841:
[----:B------:R-:W-:Y:S01]  /*2ba90*/  BSSY B1, `(.L_x_2186) ;  /* 0x0000008000017945 */ /* 0x000fe20003800000 */
[----:B----4-:R-:W-:Y:S02]  /*2baa0*/  IMAD.MOV.U32 R13, RZ, RZ, R101 ;  /* 0x000000ffff0d7224 */ /* 0x010fe400078e0065 */
[----:B------:R-:W-:Y:S02]  /*2bab0*/  IMAD.MOV.U32 R12, RZ, RZ, 0x1 ;  /* 0x00000001ff0c7424 */ /* 0x000fe400078e00ff */
[----:B------:R-:W-:Y:S02]  /*2bac0*/  IMAD.MOV.U32 R11, RZ, RZ, 0x1c1f ;  /* 0x00001c1fff0b7424 */ /* 0x000fe400078e00ff */
[----:B------:R-:W-:-:S07]  /*2bad0*/  IMAD.MOV.U32 R15, RZ, RZ, -0x1 ;  /* 0xffffffffff0f7424 */ /* 0x000fce00078e00ff */
[----:B0123--:R-:W-:Y:S05]  /*2bae0*/  WARPSYNC.COLLECTIVE R15, `(.L_x_2187) ;  /* 0x000000000f087348 */ /* 0x00ffea0003c00000 */
[----:B------:R4:W0:Y:S02]  /*2baf0*/  SHFL.IDX P6, R14, R13, R12, R11 ;  /* 0x0000000c0d0e7389 */ /* 0x00082400000c000b */
[----:B01234-:R-:W-:Y:S01]  /*2bb00*/  ENDCOLLECTIVE ;  /* 0x000000000000791b */ /* 0x01ffe20003800000 */
.L_x_2187:
[----:B------:R-:W-:Y:S05]  /*2bb10*/  BSYNC B1 ;  /* 0x0000000000017941 */ /* 0x000fea0003800000 */
.L_x_2186:
        /* <DEDUP_REMOVED lines=8> */
.L_x_2188:
[----:B------:R-:W-:Y:S05]  /*2bba0*/  BRA `(.L_x_2189) ;  /* 0xfffffdb000847947 */ /* 0x000fea000383ffff */
.L_x_1846:
[----:B------:R-:W-:Y:S01]  /*2bbb0*/  BSSY B1, `(.L_x_2190) ;  /* 0x0000008000017945 */ /* 0x000fe20003800000 */
[----:B0-----:R-:W-:Y:S02]  /*2bbc0*/  IMAD.MOV.U32 R13, RZ, RZ, R101 ;  /* 0x000000ffff0d7224 */ /* 0x001fe400078e0065 */
[----:B------:R-:W-:Y:S02]  /*2bbd0*/  IMAD.MOV.U32 R12, RZ, RZ, 0x2 ;  /* 0x00000002ff0c7424 */ /* 0x000fe400078e00ff */
[----:B------:R-:W-:Y:S02]  /*2bbe0*/  IMAD.MOV.U32 R11, RZ, RZ, 0x1c1f ;  /* 0x00001c1fff0b7424 */ /* 0x000fe400078e00ff */
[----:B------:R-:W-:-:S07]  /*2bbf0*/  IMAD.MOV.U32 R15, RZ, RZ, -0x1 ;  /* 0xffffffffff0f7424 */ /* 0x000fce00078e00ff */
[----:B-1234-:R-:W-:Y:S05]  /*2bc00*/  WARPSYNC.COLLECTIVE R15, `(.L_x_2191) ;  /* 0x000000000f087348 */ /* 0x01efea0003c00000 */
[----:B------:R0:W0:Y:S02]  /*2bc10*/  SHFL.IDX P6, R14, R13, R12, R11 ;  /* 0x0000000c0d0e7389 */ /* 0x00002400000c000b */
[----:B01234-:R-:W-:Y:S01]  /*2bc20*/  ENDCOLLECTIVE ;  /* 0x000000000000791b */ /* 0x01ffe20003800000 */
.L_x_2191:
[----:B------:R-:W-:Y:S05]  /*2bc30*/  BSYNC B1 ;  /* 0x0000000000017941 */ /* 0x000fea0003800000 */
.L_x_2190:
        /* <DEDUP_REMOVED lines=8> */
.L_x_2192:
[----:B------:R-:W-:Y:S05]  /*2bcc0*/  BRA `(.L_x_2193) ;  /* 0xfffffdc000147947 */ /* 0x000fea000383ffff */
.L_x_1851:
[----:B0-----:R0:W1:Y:S02]  /*2bcd0*/  SYNCS.PHASECHK.TRANS64.TRYWAIT P2, [R87+URZ+0x22890], R97 ;  /* 0x02289061570075a7 */ /* 0x001064000804017f */
[----:B-1----:R-:W-:Y:S05]  /*2bce0*/  @!P2 NANOSLEEP.SYNCS 0x989680 ;  /* 0x009896800000a95d */ /* 0x002fea0003900000 */
[----:B------:R-:W1:Y:S02]  /*2bcf0*/  @!P2 SYNCS.PHASECHK.TRANS64 P2, [R87+URZ+0x22890], R97 ;  /* 0x022890615700a5a7 */ /* 0x000e64000804007f */
[----:B-1----:R-:W-:Y:S05]  /*2bd00*/  @!P2 BRA `(.L_x_1851) ;  /* 0xfffffffc00f0a947 */ /* 0x002fea000383ffff */
[----:B------:R-:W-:Y:S05]  /*2bd10*/  BRA `(.L_x_2194) ;  /* 0xfffffdcc00e87947 */ /* 0x000fea000383ffff */
.L_x_1852:
        /* <DEDUP_REMOVED lines=8> */
.L_x_2196:
[----:B------:R-:W-:Y:S05]  /*2bda0*/  BSYNC B1 ;  /* 0x0000000000017941 */ /* 0x000fea0003800000 */
.L_x_2195:
        /* <DEDUP_REMOVED lines=8> */
.L_x_2197:
[----:B------:R-:W-:Y:S05]  /*2be30*/  BRA `(.L_x_2198) ;  /* 0xfffffdd0000c7947 */ /* 0x000fea000383ffff */
.L_x_1855:
[----:B------:R-:W-:Y:S01]  /*2be40*/  BSSY B1, `(.L_x_2199) ;  /* 0x0000008000017945 */ /* 0x000fe20003800000 */
[----:B------:R-:W-:Y:S02]  /*2be50*/  IMAD.MOV.U32 R13, RZ, RZ, R9 ;  /* 0x000000ffff0d7224 */ /* 0x000fe400078e0009 */
[----:B------:R-:W-:Y:S02]  /*2be60*/  IMAD.MOV.U32 R12, RZ, RZ, 0x1 ;  /* 0x00000001ff0c7424 */ /* 0x000fe400078e00ff */
[----:B------:R-:W-:Y:S02]  /*2be70*/  IMAD.MOV.U32 R11, RZ, RZ, 0x1c1f ;  /* 0x00001c1fff0b7424 */ /* 0x000fe400078e00ff */
[----:B----4-:R-:W-:-:S07]  /*2be80*/  IMAD.MOV.U32 R15, RZ, RZ, -0x1 ;  /* 0xffffffffff0f7424 */ /* 0x010fce00078e00ff */
[----:B0123--:R-:W-:Y:S05]  /*2be90*/  WARPSYNC.COLLECTIVE R15, `(.L_x_2200) ;  /* 0x000000000f087348 */ /* 0x00ffea0003c00000 */
[----:B---3--:R3:W4:Y:S02]  /*2bea0*/  SHFL.IDX P6, R14, R13, R12, R11 ;  /* 0x0000000c0d0e7389 */ /* 0x00872400000c000b */
[----:B01234-:R-:W-:Y:S01]  /*2beb0*/  ENDCOLLECTIVE ;  /* 0x000000000000791b */ /* 0x01ffe20003800000 */
.L_x_2200:
[----:B------:R-:W-:Y:S05]  /*2bec0*/  BSYNC B1 ;  /* 0x0000000000017941 */ /* 0x000fea0003800000 */
.L_x_2199:
        /* <DEDUP_REMOVED lines=8> */
.L_x_2201:
[----:B------:R-:W-:Y:S05]  /*2bf50*/  BRA `(.L_x_2202) ;  /* 0xfffffdd0000c7947 */ /* 0x000fea000383ffff */
.L_x_1858:
[----:B------:R-:W-:Y:S01]  /*2bf60*/  BSSY B1, `(.L_x_2203) ;  /* 0x0000008000017945 */ /* 0x000fe20003800000 */
[----:B------:R-:W-:Y:S02]  /*2bf70*/  IMAD.MOV.U32 R13, RZ, RZ, R9 ;  /* 0x000000ffff0d7224 */ /* 0x000fe400078e0009 */
[----:B------:R-:W-:Y:S02]  /*2bf80*/  IMAD.MOV.U32 R12, RZ, RZ, 0x2 ;  /* 0x00000002ff0c7424 */ /* 0x000fe400078e00ff */
[----:B------:R-:W-:Y:S02]  /*2bf90*/  IMAD.MOV.U32 R11, RZ, RZ, 0x1c1f ;  /* 0x00001c1fff0b7424 */ /* 0x000fe400078e00ff */
[----:B---3--:R-:W-:-:S07]  /*2bfa0*/  IMAD.MOV.U32 R15, RZ, RZ, -0x1 ;  /* 0xffffffffff0f7424 */ /* 0x008fce00078e00ff */
[----:B012-4-:R-:W-:Y:S05]  /*2bfb0*/  WARPSYNC.COLLECTIVE R15, `(.L_x_2204) ;  /* 0x000000000f087348 */ /* 0x017fea0003c00000 */
[----:B------:R3:W0:Y:S02]  /*2bfc0*/  SHFL.IDX P6, R14, R13, R12, R11 ;  /* 0x0000000c0d0e7389 */ /* 0x00062400000c000b */
[----:B01234-:R-:W-:Y:S01]  /*2bfd0*/  ENDCOLLECTIVE ;  /* 0x000000000000791b */ /* 0x01ffe20003800000 */
.L_x_2204:
[----:B------:R-:W-:Y:S05]  /*2bfe0*/  BSYNC B1 ;  /* 0x0000000000017941 */ /* 0x000fea0003800000 */
.L_x_2203:
        /* <DEDUP_REMOVED lines=8> */
.L_x_2205:
[----:B------:R-:W-:Y:S05]  /*2c070*/  BRA `(.L_x_2206) ;  /* 0xfffffdd000107947 */ /* 0x000fea000383ffff */
.L_x_1862:
[----:B------:R0:W0:Y:S02]  /*2c080*/  SYNCS.PHASECHK.TRANS64.TRYWAIT P3, [R87+URZ+0x228b0], R97 ;  /* 0x0228b061570075a7 */ /* 0x000024000806017f */
[----:B0-----:R-:W-:Y:S05]  /*2c090*/  @!P3 NANOSLEEP.SYNCS 0x989680 ;  /* 0x009896800000b95d */ /* 0x001fea0003900000 */
[----:B------:R-:W0:Y:S02]  /*2c0a0*/  @!P3 SYNCS.PHASECHK.TRANS64 P3, [R87+URZ+0x228b0], R97 ;  /* 0x0228b0615700b5a7 */ /* 0x000e24000806007f */
[----:B0-----:R-:W-:Y:S05]  /*2c0b0*/  @!P3 BRA `(.L_x_1862) ;  /* 0xfffffffc00f0b947 */ /* 0x001fea000383ffff */
[----:B------:R-:W-:Y:S05]  /*2c0c0*/  BRA `(.L_x_2207) ;  /* 0xfffffdd000847947 */ /* 0x000fea000383ffff */
.L_x_1880:
[----:B------:R-:W0:Y:S01]  /*2c0d0*/  S2R R35, SR_TID.X ;  /* 0x0000000000237919 */ /* 0x000e220000002100 */
[----:B------:R-:W-:Y:S01]  /*2c0e0*/  BSSY B0, `(.L_x_2208) ;  /* 0x000000c000007945 */ /* 0x000fe20003800000 */
[----:B------:R-:W-:Y:S02]  /*2c0f0*/  IMAD.MOV.U32 R12, RZ, RZ, RZ ;  /* 0x000000ffff0c7224 */ /* 0x000fe400078e00ff */
[----:B------:R-:W-:Y:S02]  /*2c100*/  IMAD.MOV.U32 R11, RZ, RZ, 0x1f ;  /* 0x0000001fff0b7424 */ /* 0x000fe400078e00ff */
[----:B------:R-:W-:Y:S02]  /*2c110*/  IMAD.MOV.U32 R15, RZ, RZ, -0x1 ;  /* 0xffffffffff0f7424 */ /* 0x000fe400078e00ff */
[----:B0-----:R-:W-:-:S05]  /*2c120*/  VIADD R42, R35, 0xffffff80 ;  /* 0xffffff80232a7836 */ /* 0x001fca0000000000 */
[----:B------:R-:W-:-:S04]  /*2c130*/  SHF.R.S32.HI R35, RZ, 0x1f, R42 ;  /* 0x0000001fff237819 */ /* 0x000fc8000001142a */
[----:B------:R-:W-:-:S04]  /*2c140*/  LEA.HI R35, R35, R42, RZ, 0x7 ;  /* 0x0000002a23237211 */ /* 0x000fc800078f38ff */
[----:B------:R-:W-:-:S05]  /*2c150*/  SHF.R.S32.HI R35, RZ, 0x7, R35 ;  /* 0x00000007ff237819 */ /* 0x000fca0000011423 */
[----:B------:R-:W-:-:S07]  /*2c160*/  IMAD.MOV.U32 R13, RZ, RZ, R35 ;  /* 0x000000ffff0d7224 */ /* 0x000fce00078e0023 */
[----:B-----5:R-:W-:Y:S05]  /*2c170*/  WARPSYNC.COLLECTIVE R15, `(.L_x_2209) ;  /* 0x000000000f087348 */ /* 0x020fea0003c00000 */
[----:B------:R0:W1:Y:S02]  /*2c180*/  SHFL.IDX P6, R14, R13, R12, R11 ;  /* 0x0000000c0d0e7389 */ /* 0x00006400000c000b */
[----:B01---5:R-:W-:Y:S01]  /*2c190*/  ENDCOLLECTIVE ;  /* 0x000000000000791b */ /* 0x023fe20003800000 */
.L_x_2209:
[----:B------:R-:W-:Y:S05]  /*2c1a0*/  BSYNC B0 ;  /* 0x0000000000007941 */ /* 0x000fea0003800000 */
.L_x_2208:
[----:B------:R-:W-:Y:S01]  /*2c1b0*/  IMAD.MOV.U32 R203, RZ, RZ, R14 ;  /* 0x000000ffffcb7224 */ /* 0x000fe200078e000e */
[----:B------:R-:W-:Y:S06]  /*2c1c0*/  BRA `(.L_x_2210) ;  /* 0xfffffde000287947 */ /* 0x000fec000383ffff */
.L_x_1892:
[----:B------:R-:W-:Y:S01]  /*2c1d0*/  BSSY B1, `(.L_x_2211) ;  /* 0x0000008000017945 */ /* 0x000fe20003800000 */
[----:B------:R-:W-:Y:S02]  /*2c1e0*/  IMAD.MOV.U32 R13, RZ, RZ, R6 ;  /* 0x000000ffff0d7224 */ /* 0x000fe400078e0006 */
[----:B------:R-:W-:Y:S02]  /*2c1f0*/  IMAD.MOV.U32 R12, RZ, RZ, RZ ;  /* 0x000000ffff0c7224 */ /* 0x000fe400078e00ff */
[----:B------:R-:W-:Y:S02]  /*2c200*/  IMAD.MOV.U32 R11, RZ, RZ, 0x1c1f ;  /* 0x00001c1fff0b7424 */ /* 0x000fe400078e00ff */
[----:B------:R-:W-:-:S07]  /*2c210*/  IMAD.MOV.U32 R15, RZ, RZ, -0x1 ;  /* 0xffffffffff0f7424 */ /* 0x000fce00078e00ff */
[----:B------:R-:W-:Y:S05]  /*2c220*/  WARPSYNC.COLLECTIVE R15, `(.L_x_2212) ;  /* 0x000000000f087348 */ /* 0x000fea0003c00000 */
[----:B------:R0:W1:Y:S02]  /*2c230*/  SHFL.IDX P6, R14, R13, R12, R11 ;  /* 0x0000000c0d0e7389 */ /* 0x00006400000c000b */
[----:B01----:R-:W-:Y:S01]  /*2c240*/  ENDCOLLECTIVE ;  /* 0x000000000000791b */ /* 0x003fe20003800000 */
.L_x_2212:
[----:B------:R-:W-:Y:S05]  /*2c250*/  BSYNC B1 ;  /* 0x0000000000017941 */ /* 0x000fea0003800000 */
.L_x_2211:
        /* <DEDUP_REMOVED lines=8> */
.L_x_2213:
[----:B------:R-:W-:Y:S02]  /*2c2e0*/  IMAD.MOV.U32 R13, RZ, RZ, R8 ;  /* 0x000000ffff0d7224 */ /* 0x000fe400078e0008 */
[----:B------:R-:W-:-:S07]  /*2c2f0*/  IMAD.MOV.U32 R3, RZ, RZ, R14 ;  /* 0x000000ffff037224 */ /* 0x000fce00078e000e */
[----:B------:R-:W-:Y:S05]  /*2c300*/  WARPSYNC.COLLECTIVE R15, `(.L_x_2214) ;  /* 0x000000000f087348 */ /* 0x000fea0003c00000 */
[----:B------:R0:W1:Y:S02]  /*2c310*/  SHFL.IDX P6, R14, R13, R12, R11 ;  /* 0x0000000c0d0e7389 */ /* 0x00006400000c000b */
[----:B01----:R-:W-:Y:S01]  /*2c320*/  ENDCOLLECTIVE ;  /* 0x000000000000791b */ /* 0x003fe20003800000 */
.L_x_2214:
[----:B------:R-:W-:Y:S02]  /*2c330*/  IMAD.MOV.U32 R13, RZ, RZ, R7 ;  /* 0x000000ffff0d7224 */ /* 0x000fe400078e0007 */
[----:B------:R-:W-:-:S07]  /*2c340*/  IMAD.MOV.U32 R4, RZ, RZ, R14 ;  /* 0x000000ffff047224 */ /* 0x000fce00078e000e */
[----:B------:R-:W-:Y:S05]  /*2c350*/  WARPSYNC.COLLECTIVE R15, `(.L_x_2215) ;  /* 0x000000000f087348 */ /* 0x000fea0003c00000 */
[----:B------:R0:W1:Y:S02]  /*2c360*/  SHFL.IDX P6, R14, R13, R12, R11 ;  /* 0x0000000c0d0e7389 */ /* 0x00006400000c000b */
[----:B01----:R-:W-:Y:S01]  /*2c370*/  ENDCOLLECTIVE ;  /* 0x000000000000791b */ /* 0x003fe20003800000 */
.L_x_2215:
[----:B------:R-:W-:Y:S05]  /*2c380*/  BRA `(.L_x_2216) ;  /* 0xfffffde4007c7947 */ /* 0x000fea000383ffff */
.L_x_1895:
[----:B------:R-:W-:Y:S01]  /*2c390*/  BSSY B1, `(.L_x_2217) ;  /* 0x0000008000017945 */ /* 0x000fe20003800000 */
[----:B------:R-:W-:Y:S02]  /*2c3a0*/  IMAD.MOV.U32 R13, RZ, RZ, R6 ;  /* 0x000000ffff0d7224 */ /* 0x000fe400078e0006 */
[----:B------:R-:W-:Y:S02]  /*2c3b0*/  IMAD.MOV.U32 R12, RZ, RZ, 0x1 ;  /* 0x00000001ff0c7424 */ /* 0x000fe400078e00ff */
[----:B------:R-:W-:Y:S02]  /*2c3c0*/  IMAD.MOV.U32 R11, RZ, RZ, 0x1c1f ;  /* 0x00001c1fff0b7424 */ /* 0x000fe400078e00ff */
[----:B------:R-:W-:-:S07]  /*2c3d0*/  IMAD.MOV.U32 R15, RZ, RZ, -0x1 ;  /* 0xffffffffff0f7424 */ /* 0x000fce00078e00ff */
[----:B0-2345:R-:W-:Y:S05]  /*2c3e0*/  WARPSYNC.COLLECTIVE R15, `(.L_x_2218) ;  /* 0x000000000f087348 */ /* 0x03dfea0003c00000 */
[----:B----4-:R1:W4:Y:S02]  /*2c3f0*/  SHFL.IDX P6, R14, R13, R12, R11 ;  /* 0x0000000c0d0e7389 */ /* 0x01032400000c000b */
[----:B012345:R-:W-:Y:S01]  /*2c400*/  ENDCOLLECTIVE ;  /* 0x000000000000791b */ /* 0x03ffe20003800000 */
.L_x_2218:
[----:B------:R-:W-:Y:S05]  /*2c410*/  BSYNC B1 ;  /* 0x0000000000017941 */ /* 0x000fea0003800000 */
.L_x_2217:
        /* <DEDUP_REMOVED lines=8> */
.L_x_2219:
[----:B------:R-:W-:Y:S02]  /*2c4a0*/  IMAD.MOV.U32 R13, RZ, RZ, R8 ;  /* 0x000000ffff0d7224 */ /* 0x000fe400078e0008 */
[----:B------:R-:W-:-:S07]  /*2c4b0*/  IMAD.MOV.U32 R3, RZ, RZ, R14 ;  /* 0x000000ffff037224 */ /* 0x000fce00078e000e */
[----:B------:R-:W-:Y:S05]  /*2c4c0*/  WARPSYNC.COLLECTIVE R15, `(.L_x_2220) ;  /* 0x000000000f087348 */ /* 0x000fea0003c00000 */
[----:B------:R0:W1:Y:S02]  /*2c4d0*/  SHFL.IDX P6, R14, R13, R12, R11 ;  /* 0x0000000c0d0e7389 */ /* 0x00006400000c000b */
[----:B01----:R-:W-:Y:S01]  /*2c4e0*/  ENDCOLLECTIVE ;  /* 0x000000000000791b */ /* 0x003fe20003800000 */
.L_x_2220:
[----:B------:R-:W-:Y:S02]  /*2c4f0*/  IMAD.MOV.U32 R13, RZ, RZ, R7 ;  /* 0x000000ffff0d7224 */ /* 0x000fe400078e0007 */
[----:B------:R-:W-:-:S07]  /*2c500*/  IMAD.MOV.U32 R4, RZ, RZ, R14 ;  /* 0x000000ffff047224 */ /* 0x000fce00078e000e */
[----:B------:R-:W-:Y:S05]  /*2c510*/  WARPSYNC.COLLECTIVE R15, `(.L_x_2221) ;  /* 0x000000000f087348 */ /* 0x000fea0003c00000 */
[----:B------:R0:W1:Y:S02]  /*2c520*/  SHFL.IDX P6, R14, R13, R12, R11 ;  /* 0x0000000c0d0e7389 */ /* 0x00006400000c000b */
[----:B01----:R-:W-:Y:S01]  /*2c530*/  ENDCOLLECTIVE ;  /* 0x000000000000791b */ /* 0x003fe20003800000 */
.L_x_2221:
[----:B------:R-:W-:Y:S05]  /*2c540*/  BRA `(.L_x_2222) ;  /* 0xfffffde4009c7947 */ /* 0x000fea000383ffff */
.L_x_1899:
[----:B0-----:R0:W1:Y:S02]  /*2c550*/  SYNCS.PHASECHK.TRANS64.TRYWAIT P0, [R17+URZ+0x22800], R38 ;  /* 0x02280026110075a7 */ /* 0x001064000800017f */
[----:B-1----:R-:W-:Y:S05]  /*2c560*/  @!P0 NANOSLEEP.SYNCS 0x989680 ;  /* 0x009896800000895d */ /* 0x002fea0003900000 */
[----:B------:R-:W1:Y:S02]  /*2c570*/  @!P0 SYNCS.PHASECHK.TRANS64 P0, [R17+URZ+0x22800], R38 ;  /* 0x02280026110085a7 */ /* 0x000e64000800007f */
[----:B-1----:R-:W-:Y:S05]  /*2c580*/  @!P0 BRA `(.L_x_1899) ;  /* 0xfffffffc00f08947 */ /* 0x002fea000383ffff */
[----:B------:R-:W-:Y:S05]  /*2c590*/  BRA `(.L_x_2223) ;  /* 0xfffffde800407947 */ /* 0x000fea000383ffff */
.L_x_1907:
[----:B------:R-:W0:Y:S01]  /*2c5a0*/  LDC R41, c[0x0][0x3f4] ;  /* 0x0000fd00ff297b82 */ /* 0x000e220000000800 */
        /* <DEDUP_REMOVED lines=8> */
.L_x_2225:
[----:B------:R-:W-:Y:S05]  /*2c630*/  BSYNC B1 ;  /* 0x0000000000017941 */ /* 0x000fea0003800000 */
.L_x_2224:
[----:B------:R-:W-:Y:S01]  /*2c640*/  IMAD.MOV.U32 R13, RZ, RZ, R35 ;  /* 0x000000ffff0d7224 */ /* 0x000fe200078e0023 */
[----:B------:R-:W-:Y:S01]  /*2c650*/  ISETP.GE.AND P0, PT, R18, R41, PT ;  /* 0x000000291200720c */ /* 0x000fe20003f06270 */
[----:B------:R-:W-:Y:S02]  /*2c660*/  IMAD.MOV.U32 R12, RZ, RZ, RZ ;  /* 0x000000ffff0c7224 */ /* 0x000fe400078e00ff */
[----:B------:R-:W-:Y:S02]  /*2c670*/  IMAD.MOV.U32 R11, RZ, RZ, 0x1c1f ;  /* 0x00001c1fff0b7424 */ /* 0x000fe400078e00ff */
[----:B------:R-:W-:Y:S02]  /*2c680*/  IMAD.MOV.U32 R15, RZ, RZ, -0x1 ;  /* 0xffffffffff0f7424 */ /* 0x000fe400078e00ff */
[----:B------:R-:W-:Y:S02]  /*2c690*/  IMAD.MOV.U32 R3, RZ, RZ, R14 ;  /* 0x000000ffff037224 */ /* 0x000fe400078e000e */
[----:B------:R-:W-:-:S07]  /*2c6a0*/  IMAD R39, R188, R39, RZ ;  /* 0x00000027bc277224 */ /* 0x000fce00078e02ff */
[----:B------:R-:W-:Y:S05]  /*2c6b0*/  WARPSYNC.COLLECTIVE R15, `(.L_x_2226) ;  /* 0x000000000f087348 */ /* 0x000fea0003c00000 */
[----:B------:R0:W1:Y:S02]  /*2c6c0*/  SHFL.IDX P6, R14, R13, R12, R11 ;  /* 0x0000000c0d0e7389 */ /* 0x00006400000c000b */
[----:B01----:R-:W-:Y:S01]  /*2c6d0*/  ENDCOLLECTIVE ;  /* 0x000000000000791b */ /* 0x003fe20003800000 */
.L_x_2226:
[----:B------:R-:W-:Y:S01]  /*2c6e0*/  ISETP.GE.OR P1, PT, R36, R39, P0 ;  /* 0x000000272400720c */ /* 0x000fe20000726670 */
[----:B------:R-:W-:Y:S02]  /*2c6f0*/  IMAD.MOV.U32 R13, RZ, RZ, R37 ;  /* 0x000000ffff0d7224 */ /* 0x000fe400078e0025 */
[----:B------:R-:W-:-:S10]  /*2c700*/  IMAD.MOV.U32 R5, RZ, RZ, R14 ;  /* 0x000000ffff057224 */ /* 0x000fd400078e000e */
[----:B------:R-:W-:Y:S05]  /*2c710*/  WARPSYNC.COLLECTIVE R15, `(.L_x_2227) ;  /* 0x000000000f087348 */ /* 0x000fea0003c00000 */
[----:B------:R0:W1:Y:S02]  /*2c720*/  SHFL.IDX P6, R14, R13, R12, R11 ;  /* 0x0000000c0d0e7389 */ /* 0x00006400000c000b */
[----:B01----:R-:W-:Y:S01]  /*2c730*/  ENDCOLLECTIVE ;  /* 0x000000000000791b */ /* 0x003fe20003800000 */
.L_x_2227:
[----:B------:R-:W-:-:S05]  /*2c740*/  @!P1 IADD3 R0, P2, R18, R5, RZ ;  /* 0x0000000512009210 */ /* 0x000fca0007f5e0ff */
[----:B------:R-:W-:Y:S02]  /*2c750*/  @!P1 IMAD.X R5, R3, 0x1, R19, P2 ;  /* 0x0000000103059824 */ /* 0x000fe400010e0613 */
[----:B------:R-:W-:Y:S02]  /*2c760*/  @!P1 IMAD.MOV.U32 R4, RZ, RZ, R0 ;  /* 0x000000ffff049224 */ /* 0x000fe400078e0000 */
[----:B------:R-:W-:Y:S02]  /*2c770*/  IMAD.MOV.U32 R13, RZ, RZ, R9 ;  /* 0x000000ffff0d7224 */ /* 0x000fe400078e0009 */
[----:B------:R-:W-:-:S07]  /*2c780*/  IMAD.MOV.U32 R7, RZ, RZ, R14 ;  /* 0x000000ffff077224 */ /* 0x000fce00078e000e */
[----:B------:R-:W-:Y:S05]  /*2c790*/  WARPSYNC.COLLECTIVE R15, `(.L_x_2228) ;  /* 0x000000000f087348 */ /* 0x000fea0003c00000 */
[----:B------:R0:W1:Y:S02]  /*2c7a0*/  SHFL.IDX P6, R14, R13, R12, R11 ;  /* 0x0000000c0d0e7389 */ /* 0x00006400000c000b */
[----:B01----:R-:W-:Y:S01]  /*2c7b0*/  ENDCOLLECTIVE ;  /* 0x000000000000791b */ /* 0x003fe20003800000 */
.L_x_2228:
[----:B------:R-:W-:-:S05]  /*2c7c0*/  @!P1 IADD3 R14, P3, R18, R14, RZ ;  /* 0x0000000e120e9210 */ /* 0x000fca0007f7e0ff */
[----:B------:R-:W-:Y:S02]  /*2c7d0*/  @!P1 IMAD.X R3, R7, 0x1, R19, P3 ;  /* 0x0000000107039824 */ /* 0x000fe400018e0613 */
[----:B------:R-:W-:Y:S01]  /*2c7e0*/  @!P1 IMAD.MOV.U32 R24, RZ, RZ, R14 ;  /* 0x000000ffff189224 */ /* 0x000fe200078e000e */
[----:B------:R-:W5:Y:S01]  /*2c7f0*/  @!P1 LD.E.128 R4, desc[UR60][R4.64] ;  /* 0x0000003c04049980 */ /* 0x000f62000c101d00 */
[----:B------:R-:W-:-:S06]  /*2c800*/  @!P1 IMAD.MOV.U32 R25, RZ, RZ, R3 ;  /* 0x000000ffff199224 */ /* 0x000fcc00078e0003 */
[----:B------:R-:W5:Y:S01]  /*2c810*/  @!P1 LD.E.128 R24, desc[UR60][R24.64] ;  /* 0x0000003c18189980 */ /* 0x000f62000c101d00 */
[----:B------:R-:W-:Y:S01]  /*2c820*/  IMAD.MOV.U32 R13, RZ, RZ, R8 ;  /* 0x000000ffff0d7224 */ /* 0x000fe200078e0008 */
[----:B------:R-:W-:Y:S01]  /*2c830*/  CS2R R32, SRZ ;  /* 0x0000000000207805 */ /* 0x000fe2000001ff00 */
[----:B------:R-:W-:Y:S01]  /*2c840*/  IMAD.MOV.U32 R12, RZ, RZ, 0x1 ;  /* 0x00000001ff0c7424 */ /* 0x000fe200078e00ff */
[----:B------:R-:W-:Y:S02]  /*2c850*/  CS2R R30, SRZ ;  /* 0x00000000001e7805 */ /* 0x000fe4000001ff00 */
[----:B------:R-:W-:Y:S02]  /*2c860*/  CS2R R28, SRZ ;  /* 0x00000000001c7805 */ /* 0x000fe4000001ff00 */
[----:B------:R-:W-:-:S07]  /*2c870*/  CS2R R20, SRZ ;  /* 0x0000000000147805 */ /* 0x000fce000001ff00 */
[----:B-----5:R-:W-:Y:S05]  /*2c880*/  WARPSYNC.COLLECTIVE R15, `(.L_x_2229) ;  /* 0x000000000f087348 */ /* 0x020fea0003c00000 */
[----:B------:R0:W1:Y:S02]  /*2c890*/  SHFL.IDX P6, R14, R13, R12, R11 ;  /* 0x0000000c0d0e7389 */ /* 0x00006400000c000b */
[----:B01---5:R-:W-:Y:S01]  /*2c8a0*/  ENDCOLLECTIVE ;  /* 0x000000000000791b */ /* 0x023fe20003800000 */
.L_x_2229:
[----:B------:R-:W-:Y:S02]  /*2c8b0*/  IMAD.MOV.U32 R13, RZ, RZ, R35 ;  /* 0x000000ffff0d7224 */ /* 0x000fe400078e0023 */
[----:B------:R-:W-:-:S07]  /*2c8c0*/  IMAD.MOV.U32 R3, RZ, RZ, R14 ;  /* 0x000000ffff037224 */ /* 0x000fce00078e000e */
[----:B------:R-:W-:Y:S05]  /*2c8d0*/  WARPSYNC.COLLECTIVE R15, `(.L_x_2230) ;  /* 0x000000000f087348 */ /* 0x000fea0003c00000 */
[----:B------:R0:W1:Y:S02]  /*2c8e0*/  SHFL.IDX P6, R14, R13, R12, R11 ;  /* 0x0000000c0d0e7389 */ /* 0x00006400000c000b */
[----:B01----:R-:W-:Y:S01]  /*2c8f0*/  ENDCOLLECTIVE ;  /* 0x000000000000791b */ /* 0x003fe20003800000 */
.L_x_2230:
[----:B------:R-:W-:Y:S02]  /*2c900*/  IMAD.MOV.U32 R13, RZ, RZ, R37 ;  /* 0x000000ffff0d7224 */ /* 0x000fe400078e0025 */
[----:B------:R-:W-:-:S07]  /*2c910*/  IMAD.MOV.U32 R35, RZ, RZ, R14 ;  /* 0x000000ffff237224 */ /* 0x000fce00078e000e */
[----:B------:R-:W-:Y:S05]  /*2c920*/  WARPSYNC.COLLECTIVE R15, `(.L_x_2231) ;  /* 0x000000000f087348 */ /* 0x000fea0003c00000 */
[----:B------:R0:W1:Y:S02]  /*2c930*/  SHFL.IDX P6, R14, R13, R12, R11 ;  /* 0x0000000c0d0e7389 */ /* 0x00006400000c000b */
[----:B01----:R-:W-:Y:S01]  /*2c940*/  ENDCOLLECTIVE ;  /* 0x000000000000791b */ /* 0x003fe20003800000 */
.L_x_2231:
[----:B------:R-:W-:Y:S02]  /*2c950*/  IMAD.MOV.U32 R13, RZ, RZ, R9 ;  /* 0x000000ffff0d7224 */ /* 0x000fe400078e0009 */
[----:B------:R-:W-:-:S07]  /*2c960*/  IMAD.MOV.U32 R37, RZ, RZ, R14 ;  /* 0x000000ffff257224 */ /* 0x000fce00078e000e */
[----:B------:R-:W-:Y:S05]  /*2c970*/  WARPSYNC.COLLECTIVE R15, `(.L_x_2232) ;  /* 0x000000000f087348 */ /* 0x000fea0003c00000 */
[----:B------:R0:W1:Y:S02]  /*2c980*/  SHFL.IDX P6, R14, R13, R12, R11 ;  /* 0x0000000c0d0e7389 */ /* 0x00006400000c000b */
[----:B01----:R-:W-:Y:S01]  /*2c990*/  ENDCOLLECTIVE ;  /* 0x000000000000791b */ /* 0x003fe20003800000 */
.L_x_2232:
[----:B------:R-:W-:Y:S02]  /*2c9a0*/  @!P1 IMAD.MOV.U32 R32, RZ, RZ, R4 ;  /* 0x000000ffff209224 */ /* 0x000fe400078e0004 */
[----:B------:R-:W-:Y:S01]  /*2c9b0*/  @!P1 IMAD.MOV.U32 R33, RZ, RZ, R5 ;  /* 0x000000ffff219224 */ /* 0x000fe200078e0005 */
[----:B------:R-:W-:Y:S01]  /*2c9c0*/  CS2R R4, SRZ ;  /* 0x0000000000047805 */ /* 0x000fe2000001ff00 */
[----:B------:R-:W-:Y:S02]  /*2c9d0*/  @!P1 IMAD.MOV.U32 R30, RZ, RZ, R6 ;  /* 0x000000ffff1e9224 */ /* 0x000fe400078e0006 */
[----:B------:R-:W-:Y:S02]  /*2c9e0*/  @!P1 IMAD.MOV.U32 R31, RZ, RZ, R7 ;  /* 0x000000ffff1f9224 */ /* 0x000fe400078e0007 */
[----:B------:R-:W-:Y:S02]  /*2c9f0*/  @!P1 IMAD.MOV.U32 R28, RZ, RZ, R24 ;  /* 0x000000ffff1c9224 */ /* 0x000fe400078e0018 */
[----:B------:R-:W-:-:S02]  /*2ca00*/  @!P1 IMAD.MOV.U32 R29, RZ, RZ, R25 ;  /* 0x000000ffff1d9224 */ /* 0x000fc400078e0019 */
[----:B------:R-:W-:Y:S02]  /*2ca10*/  @!P1 IMAD.MOV.U32 R20, RZ, RZ, R26 ;  /* 0x000000ffff149224 */ /* 0x000fe400078e001a */
[----:B------:R-:W-:Y:S01]  /*2ca20*/  @!P1 IMAD.MOV.U32 R21, RZ, RZ, R27 ;  /* 0x000000ffff159224 */ /* 0x000fe200078e001b */
[----:B------:R-:W-:Y:S06]  /*2ca30*/  BRA `(.L_x_2233) ;  /* 0xfffffe0400ec7947 */ /* 0x000fec000383ffff */
.L_x_1911:
[----:B0-----:R0:W1:Y:S02]  /*2ca40*/  SYNCS.PHASECHK.TRANS64.TRYWAIT P1, [R17+URZ+0x22800], R0 ;  /* 0x02280000110075a7 */ /* 0x001064000802017f */
[----:B-1----:R-:W-:Y:S05]  /*2ca50*/  @!P1 NANOSLEEP.SYNCS 0x989680 ;  /* 0x009896800000995d */ /* 0x002fea0003900000 */
[----:B------:R-:W1:Y:S02]  /*2ca60*/  @!P1 SYNCS.PHASECHK.TRANS64 P1, [R17+URZ+0x22800], R0 ;  /* 0x02280000110095a7 */ /* 0x000e64000802007f */
[----:B-1----:R-:W-:Y:S05]  /*2ca70*/  @!P1 BRA `(.L_x_1911) ;  /* 0xfffffffc00f09947 */ /* 0x002fea000383ffff */
[----:B------:R-:W-:Y:S05]  /*2ca80*/  BRA `(.L_x_2234) ;  /* 0xfffffe08004c7947 */ /* 0x000fea000383ffff */
.L_x_1917:
[----:B0-----:R0:W2:Y:S02]  /*2ca90*/  SYNCS.PHASECHK.TRANS64.TRYWAIT P1, [R14+URZ+0x22830], R3 ;  /* 0x022830030e0075a7 */ /* 0x0010a4000802017f */
[----:B--2---:R-:W-:Y:S05]  /*2caa0*/  @!P1 NANOSLEEP.SYNCS 0x989680 ;  /* 0x009896800000995d */ /* 0x004fea0003900000 */
[----:B------:R-:W2:Y:S02]  /*2cab0*/  @!P1 SYNCS.PHASECHK.TRANS64 P1, [R14+URZ+0x22830], R3 ;  /* 0x022830030e0095a7 */ /* 0x000ea4000802007f */
[----:B--2---:R-:W-:Y:S05]  /*2cac0*/  @!P1 BRA `(.L_x_1917) ;  /* 0xfffffffc00f09947 */ /* 0x004fea000383ffff */
[----:B------:R-:W-:Y:S05]  /*2cad0*/  BRA `(.L_x_1916) ;  /* 0xfffffe2800707947 */ /* 0x000fea000383ffff */
.L_x_1936:
[----:B-1----:R1:W2:Y:S02]  /*2cae0*/  SYNCS.PHASECHK.TRANS64.TRYWAIT P2, [R89+URZ+0x22830], R88 ;  /* 0x02283058590075a7 */ /* 0x0022a4000804017f */
[----:B--2---:R-:W-:Y:S05]  /*2caf0*/  @!P2 NANOSLEEP.SYNCS 0x989680 ;  /* 0x009896800000a95d */ /* 0x004fea0003900000 */
[----:B------:R-:W2:Y:S02]  /*2cb00*/  @!P2 SYNCS.PHASECHK.TRANS64 P2, [R89+URZ+0x22830], R88 ;  /* 0x022830585900a5a7 */ /* 0x000ea4000804007f */
[----:B--2---:R-:W-:Y:S05]  /*2cb10*/  @!P2 BRA `(.L_x_1936) ;  /* 0xfffffffc00f0a947 */ /* 0x004fea000383ffff */
[----:B------:R-:W-:Y:S05]  /*2cb20*/  BRA `(.L_x_1935) ;  /* 0xfffffe6c00207947 */ /* 0x000fea000383ffff */
.L_x_1940:
[----:B-1----:R1:W2:Y:S02]  /*2cb30*/  SYNCS.PHASECHK.TRANS64.TRYWAIT P1, [R204+URZ+0x22850], R196 ;  /* 0x022850c4cc0075a7 */ /* 0x0022a4000802017f */
[----:B--2---:R-:W-:Y:S05]  /*2cb40*/  @!P1 NANOSLEEP.SYNCS 0x989680 ;  /* 0x009896800000995d */ /* 0x004fea0003900000 */
[----:B------:R-:W2:Y:S02]  /*2cb50*/  @!P1 SYNCS.PHASECHK.TRANS64 P1, [R204+URZ+0x22850], R196 ;  /* 0x022850c4cc0095a7 */ /* 0x000ea4000802007f */
[----:B--2---:R-:W-:Y:S05]  /*2cb60*/  @!P1 BRA `(.L_x_1940) ;  /* 0xfffffffc00f09947 */ /* 0x004fea000383ffff */
[----:B------:R-:W-:Y:S05]  /*2cb70*/  BRA `(.L_x_1937) ;  /* 0xfffffe7800387947 */ /* 0x000fea000383ffff */
.L_x_1961:
[----:B-1----:R1:W2:Y:S02]  /*2cb80*/  SYNCS.PHASECHK.TRANS64.TRYWAIT P2, [R0+URZ+0x22830], R3 ;  /* 0x02283003000075a7 */ /* 0x0022a4000804017f */
[----:B--2---:R-:W-:Y:S05]  /*2cb90*/  @!P2 NANOSLEEP.SYNCS 0x989680 ;  /* 0x009896800000a95d */ /* 0x004fea0003900000 */
[----:B------:R-:W2:Y:S02]  /*2cba0*/  @!P2 SYNCS.PHASECHK.TRANS64 P2, [R0+URZ+0x22830], R3 ;  /* 0x022830030000a5a7 */ /* 0x000ea4000804007f */
[----:B--2---:R-:W-:Y:S05]  /*2cbb0*/  @!P2 BRA `(.L_x_1961) ;  /* 0xfffffffc00f0a947 */ /* 0x004fea000383ffff */
[----:B------:R-:W-:Y:S05]  /*2cbc0*/  BRA `(.L_x_1960) ;  /* 0xfffffeb8005c7947 */ /* 0x000fea000383ffff */
.L_x_1965:
[----:B-1----:R1:W2:Y:S02]  /*2cbd0*/  SYNCS.PHASECHK.TRANS64.TRYWAIT P1, [R3+URZ+0x22850], R0 ;  /* 0x02285000030075a7 */ /* 0x0022a4000802017f */
[----:B--2---:R-:W-:Y:S05]  /*2cbe0*/  @!P1 NANOSLEEP.SYNCS 0x989680 ;  /* 0x009896800000995d */ /* 0x004fea0003900000 */
[----:B------:R-:W2:Y:S02]  /*2cbf0*/  @!P1 SYNCS.PHASECHK.TRANS64 P1, [R3+URZ+0x22850], R0 ;  /* 0x02285000030095a7 */ /* 0x000ea4000802007f */
[----:B--2---:R-:W-:Y:S05]  /*2cc00*/  @!P1 BRA `(.L_x_1965) ;  /* 0xfffffffc00f09947 */ /* 0x004fea000383ffff */
[----:B------:R-:W-:Y:S05]  /*2cc10*/  BRA `(.L_x_1962) ;  /* 0xfffffec400807947 */ /* 0x000fea000383ffff */
.L_x_1974:
[----:B-1----:R1:W2:Y:S02]  /*2cc20*/  SYNCS.PHASECHK.TRANS64.TRYWAIT P2, [R0+URZ+0x22830], R3 ;  /* 0x02283003000075a7 */ /* 0x0022a4000804017f */
[----:B--2---:R-:W-:Y:S05]  /*2cc30*/  @!P2 NANOSLEEP.SYNCS 0x989680 ;  /* 0x009896800000a95d */ /* 0x004fea0003900000 */
[----:B------:R-:W2:Y:S02]  /*2cc40*/  @!P2 SYNCS.PHASECHK.TRANS64 P2, [R0+URZ+0x22830], R3 ;  /* 0x022830030000a5a7 */ /* 0x000ea4000804007f */
[----:B--2---:R-:W-:Y:S05]  /*2cc50*/  @!P2 BRA `(.L_x_1974) ;  /* 0xfffffffc00f0a947 */ /* 0x004fea000383ffff */
[----:B------:R-:W-:Y:S05]  /*2cc60*/  BRA `(.L_x_1973) ;  /* 0xfffffee400b87947 */ /* 0x000fea000383ffff */
.L_x_1978:
[----:B-1----:R1:W2:Y:S02]  /*2cc70*/  SYNCS.PHASECHK.TRANS64.TRYWAIT P1, [R3+URZ+0x22850], R0 ;  /* 0x02285000030075a7 */ /* 0x0022a4000802017f */
[----:B--2---:R-:W-:Y:S05]  /*2cc80*/  @!P1 NANOSLEEP.SYNCS 0x989680 ;  /* 0x009896800000995d */ /* 0x004fea0003900000 */
[----:B------:R-:W2:Y:S02]  /*2cc90*/  @!P1 SYNCS.PHASECHK.TRANS64 P1, [R3+URZ+0x22850], R0 ;  /* 0x02285000030095a7 */ /* 0x000ea4000802007f */
[----:B--2---:R-:W-:Y:S05]  /*2cca0*/  @!P1 BRA `(.L_x_1978) ;  /* 0xfffffffc00f09947 */ /* 0x004fea000383ffff */
[----:B------:R-:W-:Y:S05]  /*2ccb0*/  BRA `(.L_x_1975) ;  /* 0xfffffef000dc7947 */ /* 0x000fea000383ffff */
.L_x_1993:
[----:B-1----:R1:W2:Y:S02]  /*2ccc0*/  SYNCS.PHASECHK.TRANS64.TRYWAIT P1, [R13+URZ+0x22850], R4 ;  /* 0x022850040d0075a7 */ /* 0x0022a4000802017f */
[----:B--2---:R-:W-:Y:S05]  /*2ccd0*/  @!P1 NANOSLEEP.SYNCS 0x989680 ;  /* 0x009896800000995d */ /* 0x004fea0003900000 */
[----:B------:R-:W2:Y:S02]  /*2cce0*/  @!P1 SYNCS.PHASECHK.TRANS64 P1, [R13+URZ+0x22850], R4 ;  /* 0x022850040d0095a7 */ /* 0x000ea4000802007f */
[----:B--2---:R-:W-:Y:S05]  /*2ccf0*/  @!P1 BRA `(.L_x_1993) ;  /* 0xfffffffc00f09947 */ /* 0x004fea000383ffff */
[----:B------:R-:W-:Y:S05]  /*2cd00*/  BRA `(.L_x_1992) ;  /* 0xffffff3000287947 */ /* 0x000fea000383ffff */
.L_x_1997:
[----:B------:R-:W-:Y:S01]  /*2cd10*/  IMAD.MOV.U32 R12, RZ, RZ, R0 ;  /* 0x000000ffff0c7224 */ /* 0x000fe200078e0000 */
[----:B------:R-:W-:Y:S01]  /*2cd20*/  SEL R5, R91, R90, P0 ;  /* 0x0000005a5b057207 */ /* 0x000fe20000000000 */
        /* <DEDUP_REMOVED lines=8> */
.L_x_2235:
        /* <DEDUP_REMOVED lines=19> */
.L_x_2236:
        /* <DEDUP_REMOVED lines=19> */
.L_x_2237:
        /* <DEDUP_REMOVED lines=8> */
.L_x_2238:
[----:B------:R-:W-:Y:S02]  /*2d090*/  IMAD.MOV.U32 R13, RZ, RZ, R9 ;  /* 0x000000ffff0d7224 */ /* 0x000fe400078e0009 */
[----:B------:R-:W-:Y:S02]  /*2d0a0*/  IMAD.MOV.U32 R12, RZ, RZ, R0 ;  /* 0x000000ffff0c7224 */ /* 0x000fe400078e0000 */
[----:B------:R-:W-:-:S07]  /*2d0b0*/  IMAD.MOV.U32 R7, RZ, RZ, R14 ;  /* 0x000000ffff077224 */ /* 0x000fce00078e000e */
[----:B------:R-:W-:Y:S05]  /*2d0c0*/  WARPSYNC.COLLECTIVE R15, `(.L_x_2239) ;  /* 0x000000000f087348 */ /* 0x000fea0003c00000 */
[----:B------:R0:W1:Y:S02]  /*2d0d0*/  SHFL.IDX P6, R14, R13, R12, R11 ;  /* 0x0000000c0d0e7389 */ /* 0x00006400000c000b */
[----:B01----:R-:W-:Y:S01]  /*2d0e0*/  ENDCOLLECTIVE ;  /* 0x000000000000791b */ /* 0x003fe20003800000 */
.L_x_2239:
        /* <DEDUP_REMOVED lines=8> */
.L_x_2240:
[----:B------:R-:W-:Y:S02]  /*2d170*/  IMAD.MOV.U32 R13, RZ, RZ, R25 ;  /* 0x000000ffff0d7224 */ /* 0x000fe400078e0019 */
[----:B------:R-:W-:Y:S02]  /*2d180*/  IMAD.MOV.U32 R12, RZ, RZ, R0 ;  /* 0x000000ffff0c7224 */ /* 0x000fe400078e0000 */
[----:B------:R-:W-:-:S07]  /*2d190*/  IMAD.MOV.U32 R21, RZ, RZ, R14 ;  /* 0x000000ffff157224 */ /* 0x000fce00078e000e */
[----:B------:R-:W-:Y:S05]  /*2d1a0*/  WARPSYNC.COLLECTIVE R15, `(.L_x_2241) ;  /* 0x000000000f087348 */ /* 0x000fea0003c00000 */
[----:B------:R0:W1:Y:S02]  /*2d1b0*/  SHFL.IDX P6, R14, R13, R12, R11 ;  /* 0x0000000c0d0e7389 */ /* 0x00006400000c000b */
[----:B01----:R-:W-:Y:S01]  /*2d1c0*/  ENDCOLLECTIVE ;  /* 0x000000000000791b */ /* 0x003fe20003800000 */
.L_x_2241:
        /* <DEDUP_REMOVED lines=8> */
.L_x_2242:
[----:B------:R-:W-:Y:S02]  /*2d250*/  IMAD.MOV.U32 R13, RZ, RZ, R29 ;  /* 0x000000ffff0d7224 */ /* 0x000fe400078e001d */
[----:B------:R-:W-:Y:S02]  /*2d260*/  IMAD.MOV.U32 R12, RZ, RZ, R0 ;  /* 0x000000ffff0c7224 */ /* 0x000fe400078e0000 */
[----:B------:R-:W-:-:S07]  /*2d270*/  IMAD.MOV.U32 R27, RZ, RZ, R14 ;  /* 0x000000ffff1b7224 */ /* 0x000fce00078e000e */
[----:B------:R-:W-:Y:S05]  /*2d280*/  WARPSYNC.COLLECTIVE R15, `(.L_x_2243) ;  /* 0x000000000f087348 */ /* 0x000fea0003c00000 */
[----:B------:R0:W1:Y:S02]  /*2d290*/  SHFL.IDX P6, R14, R13, R12, R11 ;  /* 0x0000000c0d0e7389 */ /* 0x00006400000c000b */
[----:B01----:R-:W-:Y:S01]  /*2d2a0*/  ENDCOLLECTIVE ;  /* 0x000000000000791b */ /* 0x003fe20003800000 */
.L_x_2243:
        /* <DEDUP_REMOVED lines=8> */
.L_x_2244:
[----:B------:R-:W-:Y:S02]  /*2d330*/  IMAD.MOV.U32 R13, RZ, RZ, R33 ;  /* 0x000000ffff0d7224 */ /* 0x000fe400078e0021 */
[----:B------:R-:W-:Y:S02]  /*2d340*/  IMAD.MOV.U32 R12, RZ, RZ, R0 ;  /* 0x000000ffff0c7224 */ /* 0x000fe400078e0000 */
[----:B------:R-:W-:-:S07]  /*2d350*/  IMAD.MOV.U32 R31, RZ, RZ, R14 ;  /* 0x000000ffff1f7224 */ /* 0x000fce00078e000e */
[----:B------:R-:W-:Y:S05]  /*2d360*/  WARPSYNC.COLLECTIVE R15, `(.L_x_2245) ;  /* 0x000000000f087348 */ /* 0x000fea0003c00000 */
[----:B------:R0:W1:Y:S02]  /*2d370*/  SHFL.IDX P6, R14, R13, R12, R11 ;  /* 0x0000000c0d0e7389 */ /* 0x00006400000c000b */
[----:B01----:R-:W-:Y:S01]  /*2d380*/  ENDCOLLECTIVE ;  /* 0x000000000000791b */ /* 0x003fe20003800000 */
.L_x_2245:
        /* <DEDUP_REMOVED lines=8> */
.L_x_2246:
[----:B------:R-:W-:Y:S02]  /*2d410*/  IMAD.MOV.U32 R13, RZ, RZ, R37 ;  /* 0x000000ffff0d7224 */ /* 0x000fe400078e0025 */
[----:B------:R-:W-:Y:S02]  /*2d420*/  IMAD.MOV.U32 R12, RZ, RZ, R0 ;  /* 0x000000ffff0c7224 */ /* 0x000fe400078e0000 */
[----:B------:R-:W-:-:S07]  /*2d430*/  IMAD.MOV.U32 R35, RZ, RZ, R14 ;  /* 0x000000ffff237224 */ /* 0x000fce00078e000e */
[----:B------:R-:W-:Y:S05]  /*2d440*/  WARPSYNC.COLLECTIVE R15, `(.L_x_2247) ;  /* 0x000000000f087348 */ /* 0x000fea0003c00000 */
[----:B------:R0:W1:Y:S02]  /*2d450*/  SHFL.IDX P6, R14, R13, R12, R11 ;  /* 0x0000000c0d0e7389 */ /* 0x00006400000c000b */
[----:B01----:R-:W-:Y:S01]  /*2d460*/  ENDCOLLECTIVE ;  /* 0x000000000000791b */ /* 0x003fe20003800000 */
.L_x_2247:
        /* <DEDUP_REMOVED lines=8> */
.L_x_2248:
[----:B------:R-:W-:Y:S02]  /*2d4f0*/  IMAD.MOV.U32 R13, RZ, RZ, R41 ;  /* 0x000000ffff0d7224 */ /* 0x000fe400078e0029 */
[----:B------:R-:W-:Y:S02]  /*2d500*/  IMAD.MOV.U32 R12, RZ, RZ, R0 ;  /* 0x000000ffff0c7224 */ /* 0x000fe400078e0000 */
[----:B------:R-:W-:-:S07]  /*2d510*/  IMAD.MOV.U32 R20, RZ, RZ, R14 ;  /* 0x000000ffff147224 */ /* 0x000fce00078e000e */
[----:B------:R-:W-:Y:S05]  /*2d520*/  WARPSYNC.COLLECTIVE R15, `(.L_x_2249) ;  /* 0x000000000f087348 */ /* 0x000fea0003c00000 */
[----:B------:R0:W1:Y:S02]  /*2d530*/  SHFL.IDX P6, R14, R13, R12, R11 ;  /* 0x0000000c0d0e7389 */ /* 0x00006400000c000b */
[----:B01----:R-:W-:Y:S01]  /*2d540*/  ENDCOLLECTIVE ;  /* 0x000000000000791b */ /* 0x003fe20003800000 */
.L_x_2249:
[----:B------:R-:W-:Y:S02]  /*2d550*/  IMAD.MOV.U32 R13, RZ, RZ, R43 ;  /* 0x000000ffff0d7224 */ /* 0x000fe400078e002b */
[----:B------:R-:W-:Y:S02]  /*2d560*/  IMAD.MOV.U32 R12, RZ, RZ, R2 ;  /* 0x000000ffff0c7224 */ /* 0x000fe400078e0002 */
[----:B------:R-:W-:-:S07]  /*2d570*/  IMAD.MOV.U32 R41, RZ, RZ, R14 ;  /* 0x000000ffff297224 */ /* 0x000fce00078e000e */
[----:B------:R-:W-:Y:S05]  /*2d580*/  WARPSYNC.COLLECTIVE R15, `(.L_x_2250) ;  /* 0x000000000f087348 */ /* 0x000fea0003c00000 */
[----:B------:R0:W1:Y:S02]  /*2d590*/  SHFL.IDX P6, R14, R13, R12, R11 ;  /* 0x0000000c0d0e7389 */ /* 0x00006400000c000b */
[----:B01----:R-:W-:Y:S01]  /*2d5a0*/  ENDCOLLECTIVE ;  /* 0x000000000000791b */ /* 0x003fe20003800000 */
.L_x_2250:
[----:B------:R-:W-:Y:S02]  /*2d5b0*/  IMAD.MOV.U32 R13, RZ, RZ, R45 ;  /* 0x000000ffff0d7224 */ /* 0x000fe400078e002d */
[----:B------:R-:W-:Y:S02]  /*2d5c0*/  IMAD.MOV.U32 R12, RZ, RZ, R0 ;  /* 0x000000ffff0c7224 */ /* 0x000fe400078e0000 */
[----:B------:R-:W-:-:S07]  /*2d5d0*/  IMAD.MOV.U32 R42, RZ, RZ, R14 ;  /* 0x000000ffff2a7224 */ /* 0x000fce00078e000e */
[----:B------:R-:W-:Y:S05]  /*2d5e0*/  WARPSYNC.COLLECTIVE R15, `(.L_x_2251) ;  /* 0x000000000f087348 */ /* 0x000fea0003c00000 */
[----:B------:R0:W1:Y:S02]  /*2d5f0*/  SHFL.IDX P6, R14, R13, R12, R11 ;  /* 0x0000000c0d0e7389 */ /* 0x00006400000c000b */
[----:B01----:R-:W-:Y:S01]  /*2d600*/  ENDCOLLECTIVE ;  /* 0x000000000000791b */ /* 0x003fe20003800000 */
.L_x_2251:
        /* <DEDUP_REMOVED lines=9> */
.L_x_2252:
[----:B------:R-:W-:Y:S02]  /*2d6a0*/  IMAD.MOV.U32 R13, RZ, RZ, R49 ;  /* 0x000000ffff0d7224 */ /* 0x000fe400078e0031 */
[----:B------:R-:W-:Y:S02]  /*2d6b0*/  IMAD.MOV.U32 R12, RZ, RZ, R0 ;  /* 0x000000ffff0c7224 */ /* 0x000fe400078e0000 */
[----:B------:R-:W-:-:S07]  /*2d6c0*/  IMAD.MOV.U32 R44, RZ, RZ, R14 ;  /* 0x000000ffff2c7224 */ /* 0x000fce00078e000e */
[----:B------:R-:W-:Y:S05]  /*2d6d0*/  WARPSYNC.COLLECTIVE R15, `(.L_x_2253) ;  /* 0x000000000f087348 */ /* 0x000fea0003c00000 */
[----:B------:R0:W1:Y:S02]  /*2d6e0*/  SHFL.IDX P6, R14, R13, R12, R11 ;  /* 0x0000000c0d0e7389 */ /* 0x00006400000c000b */
[----:B01----:R-:W-:Y:S01]  /*2d6f0*/  ENDCOLLECTIVE ;  /* 0x000000000000791b */ /* 0x003fe20003800000 */
.L_x_2253:
        /* <DEDUP_REMOVED lines=8> */
.L_x_2254:
[----:B------:R-:W-:Y:S02]  /*2d780*/  IMAD.MOV.U32 R13, RZ, RZ, R53 ;  /* 0x000000ffff0d7224 */ /* 0x000fe400078e0035 */
[----:B------:R-:W-:Y:S02]  /*2d790*/  IMAD.MOV.U32 R12, RZ, RZ, R0 ;  /* 0x000000ffff0c7224 */ /* 0x000fe400078e0000 */
[----:B------:R-:W-:-:S07]  /*2d7a0*/  IMAD.MOV.U32 R46, RZ, RZ, R14 ;  /* 0x000000ffff2e7224 */ /* 0x000fce00078e000e */
[----:B------:R-:W-:Y:S05]  /*2d7b0*/  WARPSYNC.COLLECTIVE R15, `(.L_x_2255) ;  /* 0x000000000f087348 */ /* 0x000fea0003c00000 */
[----:B------:R0:W1:Y:S02]  /*2d7c0*/  SHFL.IDX P6, R14, R13, R12, R11 ;  /* 0x0000000c0d0e7389 */ /* 0x00006400000c000b */
[----:B01----:R-:W-:Y:S01]  /*2d7d0*/  ENDCOLLECTIVE ;  /* 0x000000000000791b */ /* 0x003fe20003800000 */
.L_x_2255:
[----:B------:R-:W-:Y:S01]  /*2d7e0*/  SEL R9, R49, R46, P0 ;  /* 0x0000002e31097207 */ /* 0x000fe20000000000 */
[----:B------:R-:W-:Y:S02]  /*2d7f0*/  IMAD.MOV.U32 R13, RZ, RZ, R55 ;  /* 0x000000ffff0d7224 */ /* 0x000fe400078e0037 */
[----:B------:R-:W-:Y:S02]  /*2d800*/  IMAD.MOV.U32 R12, RZ, RZ, R2 ;  /* 0x000000ffff0c7224 */ /* 0x000fe400078e0002 */
[----:B------:R-:W-:-:S07]  /*2d810*/  IMAD.MOV.U32 R53, RZ, RZ, R14 ;  /* 0x000000ffff357224 */ /* 0x000fce00078e000e */
[----:B------:R-:W-:Y:S05]  /*2d820*/  WARPSYNC.COLLECTIVE R15, `(.L_x_2256) ;  /* 0x000000000f087348 */ /* 0x000fea0003c00000 */
[----:B------:R0:W1:Y:S02]  /*2d830*/  SHFL.IDX P6, R14, R13, R12, R11 ;  /* 0x0000000c0d0e7389 */ /* 0x00006400000c000b */
[----:B01----:R-:W-:Y:S01]  /*2d840*/  ENDCOLLECTIVE ;  /* 0x000000000000791b */ /* 0x003fe20003800000 */
.L_x_2256:
[----:B------:R-:W-:Y:S02]  /*2d850*/  IMAD.MOV.U32 R13, RZ, RZ, R59 ;  /* 0x000000ffff0d7224 */ /* 0x000fe400078e003b */
[----:B------:R-:W-:Y:S02]  /*2d860*/  IMAD.MOV.U32 R12, RZ, RZ, R0 ;  /* 0x000000ffff0c7224 */ /* 0x000fe400078e0000 */
[----:B------:R-:W-:-:S07]  /*2d870*/  IMAD.MOV.U32 R48, RZ, RZ, R14 ;  /* 0x000000ffff307224 */ /* 0x000fce00078e000e */
[----:B------:R-:W-:Y:S05]  /*2d880*/  WARPSYNC.COLLECTIVE R15, `(.L_x_2257) ;  /* 0x000000000f087348 */ /* 0x000fea0003c00000 */
[----:B------:R0:W1:Y:S02]  /*2d890*/  SHFL.IDX P6, R14, R13, R12, R11 ;  /* 0x0000000c0d0e7389 */ /* 0x00006400000c000b */
[----:B01----:R-:W-:Y:S01]  /*2d8a0*/  ENDCOLLECTIVE ;  /* 0x000000000000791b */ /* 0x003fe20003800000 */
.L_x_2257:
        /* <DEDUP_REMOVED lines=8> */
.L_x_2258:
[----:B------:R-:W-:Y:S02]  /*2d930*/  IMAD.MOV.U32 R13, RZ, RZ, R63 ;  /* 0x000000ffff0d7224 */ /* 0x000fe400078e003f */
[----:B------:R-:W-:Y:S02]  /*2d940*/  IMAD.MOV.U32 R12, RZ, RZ, R0 ;  /* 0x000000ffff0c7224 */ /* 0x000fe400078e0000 */
[----:B------:R-:W-:-:S07]  /*2d950*/  IMAD.MOV.U32 R50, RZ, RZ, R14 ;  /* 0x000000ffff327224 */ /* 0x000fce00078e000e */
[----:B------:R-:W-:Y:S05]  /*2d960*/  WARPSYNC.COLLECTIVE R15, `(.L_x_2259) ;  /* 0x000000000f087348 */ /* 0x000fea0003c00000 */
[----:B------:R0:W1:Y:S02]  /*2d970*/  SHFL.IDX P6, R14, R13, R12, R11 ;  /* 0x0000000c0d0e7389 */ /* 0x00006400000c000b */
[----:B01----:R-:W-:Y:S01]  /*2d980*/  ENDCOLLECTIVE ;  /* 0x000000000000791b */ /* 0x003fe20003800000 */
.L_x_2259:
        /* <DEDUP_REMOVED lines=8> */
.L_x_2260:
[----:B------:R-:W-:Y:S02]  /*2da10*/  IMAD.MOV.U32 R13, RZ, RZ, R67 ;  /* 0x000000ffff0d7224 */ /* 0x000fe400078e0043 */
[----:B------:R-:W-:Y:S02]  /*2da20*/  IMAD.MOV.U32 R12, RZ, RZ, R0 ;  /* 0x000000ffff0c7224 */ /* 0x000fe400078e0000 */
[----:B------:R-:W-:-:S07]  /*2da30*/  IMAD.MOV.U32 R52, RZ, RZ, R14 ;  /* 0x000000ffff347224 */ /* 0x000fce00078e000e */
[----:B------:R-:W-:Y:S05]  /*2da40*/  WARPSYNC.COLLECTIVE R15, `(.L_x_2261) ;  /* 0x000000000f087348 */ /* 0x000fea0003c00000 */
[----:B------:R0:W1:Y:S02]  /*2da50*/  SHFL.IDX P6, R14, R13, R12, R11 ;  /* 0x0000000c0d0e7389 */ /* 0x00006400000c000b */
[----:B01----:R-:W-:Y:S01]  /*2da60*/  ENDCOLLECTIVE ;  /* 0x000000000000791b */ /* 0x003fe20003800000 */
.L_x_2261:
        /* <DEDUP_REMOVED lines=8> */
.L_x_2262:
[----:B------:R-:W-:Y:S02]  /*2daf0*/  IMAD.MOV.U32 R13, RZ, RZ, R71 ;  /* 0x000000ffff0d7224 */ /* 0x000fe400078e0047 */
[----:B------:R-:W-:Y:S02]  /*2db00*/  IMAD.MOV.U32 R12, RZ, RZ, R0 ;  /* 0x000000ffff0c7224 */ /* 0x000fe400078e0000 */
[----:B------:R-:W-:-:S07]  /*2db10*/  IMAD.MOV.U32 R54, RZ, RZ, R14 ;  /* 0x000000ffff367224 */ /* 0x000fce00078e000e */
[----:B------:R-:W-:Y:S05]  /*2db20*/  WARPSYNC.COLLECTIVE R15, `(.L_x_2263) ;  /* 0x000000000f087348 */ /* 0x000fea0003c00000 */
[----:B------:R0:W1:Y:S02]  /*2db30*/  SHFL.IDX P6, R14, R13, R12, R11 ;  /* 0x0000000c0d0e7389 */ /* 0x00006400000c000b */
[----:B01----:R-:W-:Y:S01]  /*2db40*/  ENDCOLLECTIVE ;  /* 0x000000000000791b */ /* 0x003fe20003800000 */
.L_x_2263:
[----:B------:R-:W-:Y:S01]  /*2db50*/  SEL R39, R54, R67, P0 ;  /* 0x0000004336277207 */ /* 0x000fe20000000000 */
[----:B------:R-:W-:Y:S02]  /*2db60*/  IMAD.MOV.U32 R13, RZ, RZ, R73 ;  /* 0x000000ffff0d7224 */ /* 0x000fe400078e0049 */
[----:B------:R-:W-:Y:S02]  /*2db70*/  IMAD.MOV.U32 R12, RZ, RZ, R2 ;  /* 0x000000ffff0c7224 */ /* 0x000fe400078e0002 */
[----:B------:R-:W-:-:S07]  /*2db80*/  IMAD.MOV.U32 R71, RZ, RZ, R14 ;  /* 0x000000ffff477224 */ /* 0x000fce00078e000e */
[----:B------:R-:W-:Y:S05]  /*2db90*/  WARPSYNC.COLLECTIVE R15, `(.L_x_2264) ;  /* 0x000000000f087348 */ /* 0x000fea0003c00000 */
[----:B------:R0:W1:Y:S02]  /*2dba0*/  SHFL.IDX P6, R14, R13, R12, R11 ;  /* 0x0000000c0d0e7389 */ /* 0x00006400000c000b */
[----:B01----:R-:W-:Y:S01]  /*2dbb0*/  ENDCOLLECTIVE ;  /* 0x000000000000791b */ /* 0x003fe20003800000 */
.L_x_2264:
[----:B------:R-:W-:Y:S02]  /*2dbc0*/  IMAD.MOV.U32 R13, RZ, RZ, R75 ;  /* 0x000000ffff0d7224 */ /* 0x000fe400078e004b */
[----:B------:R-:W-:Y:S02]  /*2dbd0*/  IMAD.MOV.U32 R12, RZ, RZ, R0 ;  /* 0x000000ffff0c7224 */ /* 0x000fe400078e0000 */
[----:B------:R-:W-:-:S07]  /*2dbe0*/  IMAD.MOV.U32 R58, RZ, RZ, R14 ;  /* 0x000000ffff3a7224 */ /* 0x000fce00078e000e */
[----:B------:R-:W-:Y:S05]  /*2dbf0*/  WARPSYNC.COLLECTIVE R15, `(.L_x_2265) ;  /* 0x000000000f087348 */ /* 0x000fea0003c00000 */
[----:B------:R0:W1:Y:S02]  /*2dc00*/  SHFL.IDX P6, R14, R13, R12, R11 ;  /* 0x0000000c0d0e7389 */ /* 0x00006400000c000b */
[----:B01----:R-:W-:Y:S01]  /*2dc10*/  ENDCOLLECTIVE ;  /* 0x000000000000791b */ /* 0x003fe20003800000 */
.L_x_2265:
[----:B------:R-:W-:Y:S02]  /*2dc20*/  IMAD.MOV.U32 R13, RZ, RZ, R77 ;  /* 0x000000ffff0d7224 */ /* 0x000fe400078e004d */
[----:B------:R-:W-:Y:S02]  /*2dc30*/  IMAD.MOV.U32 R12, RZ, RZ, R2 ;  /* 0x000000ffff0c7224 */ /* 0x000fe400078e0002 */
[----:B------:R-:W-:-:S07]  /*2dc40*/  IMAD.MOV.U32 R75, RZ, RZ, R14 ;  /* 0x000000ffff4b7224 */ /* 0x000fce00078e000e */
[----:B------:R-:W-:Y:S05]  /*2dc50*/  WARPSYNC.COLLECTIVE R15, `(.L_x_2266) ;  /* 0x000000000f087348 */ /* 0x000fea0003c00000 */
[----:B------:R0:W1:Y:S02]  /*2dc60*/  SHFL.IDX P6, R14, R13, R12, R11 ;  /* 0x0000000c0d0e7389 */ /* 0x00006400000c000b */
[----:B01----:R-:W-:Y:S01]  /*2dc70*/  ENDCOLLECTIVE ;  /* 0x000000000000791b */ /* 0x003fe20003800000 */
.L_x_2266:
        /* <DEDUP_REMOVED lines=8> */
.L_x_2009:
[----:B------:R-:W-:Y:S02]  /*2dd00*/  IMAD.MOV.U32 R13, RZ, RZ, R3 ;  /* 0x000000ffff0d7224 */ /* 0x000fe400078e0003 */
[----:B------:R-:W-:Y:S02]  /*2dd10*/  IMAD.MOV.U32 R12, RZ, RZ, RZ ;  /* 0x000000ffff0c7224 */ /* 0x000fe400078e00ff */
[----:B------:R-:W-:Y:S02]  /*2dd20*/  IMAD.MOV.U32 R11, RZ, RZ, 0x181f ;  /* 0x0000181fff0b7424 */ /* 0x000fe400078e00ff */
[----:B------:R-:W-:-:S07]  /*2dd30*/  IMAD.MOV.U32 R15, RZ, RZ, -0x1 ;  /* 0xffffffffff0f7424 */ /* 0x000fce00078e00ff */
[----:B-1----:R-:W-:Y:S05]  /*2dd40*/  WARPSYNC.COLLECTIVE R15, `(.L_x_2268) ;  /* 0x000000000f087348 */ /* 0x002fea0003c00000 */
[----:B------:R0:W2:Y:S02]  /*2dd50*/  SHFL.IDX P6, R14, R13, R12, R11 ;  /* 0x0000000c0d0e7389 */ /* 0x0000a400000c000b */
[----:B012---:R-:W-:Y:S01]  /*2dd60*/  ENDCOLLECTIVE ;  /* 0x000000000000791b */ /* 0x007fe20003800000 */
.L_x_2268:
[----:B------:R-:W-:Y:S02]  /*2dd70*/  IMAD.MOV.U32 R13, RZ, RZ, R2 ;  /* 0x000000ffff0d7224 */ /* 0x000fe400078e0002 */
[----:B------:R-:W-:-:S07]  /*2dd80*/  IMAD.MOV.U32 R0, RZ, RZ, R14 ;  /* 0x000000ffff007224 */ /* 0x000fce00078e000e */
[----:B------:R-:W-:Y:S05]  /*2dd90*/  WARPSYNC.COLLECTIVE R15, `(.L_x_2269) ;  /* 0x000000000f087348 */ /* 0x000fea0003c00000 */
[----:B------:R0:W1:Y:S02]  /*2dda0*/  SHFL.IDX P6, R14, R13, R12, R11 ;  /* 0x0000000c0d0e7389 */ /* 0x00006400000c000b */
[----:B01----:R-:W-:Y:S01]  /*2ddb0*/  ENDCOLLECTIVE ;  /* 0x000000000000791b */ /* 0x003fe20003800000 */
.L_x_2269:
[----:B------:R-:W-:Y:S05]  /*2ddc0*/  BRA `(.L_x_2270) ;  /* 0xffffff4c004c7947 */ /* 0x000fea000383ffff */
.L_x_2012:
        /* <DEDUP_REMOVED lines=8> */
.L_x_2272:
[----:B------:R-:W-:Y:S05]  /*2de50*/  BSYNC B1 ;  /* 0x0000000000017941 */ /* 0x000fea0003800000 */
.L_x_2271:
        /* <DEDUP_REMOVED lines=8> */
.L_x_2273:
[----:B------:R-:W-:Y:S05]  /*2dee0*/  BRA `(.L_x_2274) ;  /* 0xffffff4c00587947 */ /* 0x000fea000383ffff */
.L_x_2015:
        /* <DEDUP_REMOVED lines=8> */
.L_x_2276:
[----:B------:R-:W-:Y:S05]  /*2df70*/  BSYNC B1 ;  /* 0x0000000000017941 */ /* 0x000fea0003800000 */
.L_x_2275:
        /* <DEDUP_REMOVED lines=8> */
.L_x_2277:
[----:B------:R-:W-:Y:S05]  /*2e000*/  BRA `(.L_x_2278) ;  /* 0xffffff4c00607947 */ /* 0x000fea000383ffff */
.L_x_2018:
[----:B------:R-:W-:Y:S01]  /*2e010*/  BSSY B1, `(.L_x_2279) ;  /* 0x0000008000017945 */ /* 0x000fe20003800000 */
[----:B------:R-:W-:Y:S02]  /*2e020*/  IMAD.MOV.U32 R13, RZ, RZ, R3 ;  /* 0x000000ffff0d7224 */ /* 0x000fe400078e0003 */
[----:B------:R-:W-:Y:S02]  /*2e030*/  IMAD.MOV.U32 R12, RZ, RZ, 0x3 ;  /* 0x00000003ff0c7424 */ /* 0x000fe400078e00ff */
[----:B------:R-:W-:Y:S02]  /*2e040*/  IMAD.MOV.U32 R11, RZ, RZ, 0x181f ;  /* 0x0000181fff0b7424 */ /* 0x000fe400078e00ff */
[----:B0-----:R-:W-:-:S07]  /*2e050*/  IMAD.MOV.U32 R15, RZ, RZ, -0x1 ;  /* 0xffffffffff0f7424 */ /* 0x001fce00078e00ff */
[----:B-1234-:R-:W-:Y:S05]  /*2e060*/  WARPSYNC.COLLECTIVE R15, `(.L_x_2280) ;  /* 0x000000000f087348 */ /* 0x01efea0003c00000 */
[----:B----4-:R0:W4:Y:S02]  /*2e070*/  SHFL.IDX P6, R14, R13, R12, R11 ;  /* 0x0000000c0d0e7389 */ /* 0x01012400000c000b */
[----:B01234-:R-:W-:Y:S01]  /*2e080*/  ENDCOLLECTIVE ;  /* 0x000000000000791b */ /* 0x01ffe20003800000 */
.L_x_2280:
[----:B------:R-:W-:Y:S05]  /*2e090*/  BSYNC B1 ;  /* 0x0000000000017941 */ /* 0x000fea0003800000 */
.L_x_2279:
        /* <DEDUP_REMOVED lines=8> */
.L_x_2281:
[----:B------:R-:W-:Y:S05]  /*2e120*/  BRA `(.L_x_2282) ;  /* 0xffffff4c00687947 */ /* 0x000fea000383ffff */
.L_x_2042:
[----:B------:R-:W0:Y:S01]  /*2e130*/  S2R R12, SR_TID.X ;  /* 0x00000000000c7919 */ /* 0x000e220000002100 */
[----:B------:R-:W-:Y:S01]  /*2e140*/  BSSY B1, `(.L_x_2283) ;  /* 0x000000a000017945 */ /* 0x000fe20003800000 */
[----:B------:R-:W-:Y:S02]  /*2e150*/  IMAD.MOV.U32 R11, RZ, RZ, 0x1f ;  /* 0x0000001fff0b7424 */ /* 0x000fe400078e00ff */
[----:B------:R-:W-:Y:S01]  /*2e160*/  IMAD.MOV.U32 R15, RZ, RZ, -0x1 ;  /* 0xffffffffff0f7424 */ /* 0x000fe200078e00ff */
[----:B0-----:R-:W-:-:S04]  /*2e170*/  SHF.R.U32.HI R12, RZ, 0x5, R12 ;  /* 0x00000005ff0c7819 */ /* 0x001fc8000001160c */
[----:B------:R-:W-:-:S05]  /*2e180*/  LOP3.LUT R12, R12, 0x3, RZ, 0xc0, !PT ;  /* 0x000000030c0c7812 */ /* 0x000fca00078ec0ff */
[----:B------:R-:W-:Y:S02]  /*2e190*/  IMAD.MOV.U32 R13, RZ, RZ, R12 ;  /* 0x000000ffff0d7224 */ /* 0x000fe400078e000c */
[----:B------:R-:W-:-:S07]  /*2e1a0*/  IMAD.MOV.U32 R12, RZ, RZ, RZ ;  /* 0x000000ffff0c7224 */ /* 0x000fce00078e00ff */
[----:B------:R-:W-:Y:S05]  /*2e1b0*/  WARPSYNC.COLLECTIVE R15, `(.L_x_2284) ;  /* 0x000000000f087348 */ /* 0x000fea0003c00000 */
[----:B------:R0:W1:Y:S02]  /*2e1c0*/  SHFL.IDX P6, R14, R13, R12, R11 ;  /* 0x0000000c0d0e7389 */ /* 0x00006400000c000b */
[----:B01----:R-:W-:Y:S01]  /*2e1d0*/  ENDCOLLECTIVE ;  /* 0x000000000000791b */ /* 0x003fe20003800000 */
.L_x_2284:
[----:B------:R-:W-:Y:S05]  /*2e1e0*/  BSYNC B1 ;  /* 0x0000000000017941 */ /* 0x000fea0003800000 */
.L_x_2283:
[----:B------:R-:W-:Y:S05]  /*2e1f0*/  BRA `(.L_x_2285) ;  /* 0xffffff6400c87947 */ /* 0x000fea000383ffff */
.L_x_2044:
[----:B------:R-:W-:Y:S01]  /*2e200*/  BSSY B1, `(.L_x_2286) ;  /* 0x0000006000017945 */ /* 0x000fe20003800000 */
[----:B------:R-:W-:-:S07]  /*2e210*/  IMAD.MOV.U32 R15, RZ, RZ, -0x1 ;  /* 0xffffffffff0f7424 */ /* 0x000fce00078e00ff */
[----:B0-----:R-:W-:Y:S05]  /*2e220*/  WARPSYNC.COLLECTIVE R15, `(.L_x_2287) ;  /* 0x000000000f0c7348 */ /* 0x001fea0003c00000 */
[----:B------:R-:W-:Y:S02]  /*2e230*/  ELECT P6, UR62, PT ;  /* 0x00000000003e782f */ /* 0x000fe400038c0000 */
[----:B------:R-:W-:Y:S01]  /*2e240*/  MOV R14, UR62 ;  /* 0x0000003e000e7c02 */ /* 0x000fe20008000f00 */
[----:B0-----:R-:W-:Y:S10]  /*2e250*/  ENDCOLLECTIVE ;  /* 0x000000000000791b */ /* 0x001ff40003800000 */
.L_x_2287:
[----:B------:R-:W-:Y:S05]  /*2e260*/  BSYNC B1 ;  /* 0x0000000000017941 */ /* 0x000fea0003800000 */
.L_x_2286:
[----:B------:R-:W-:Y:S05]  /*2e270*/  BRA `(.L_x_2043) ;  /* 0xffffff6400c07947 */ /* 0x000fea000383ffff */
.L_x_2046:
[----:B0-----:R0:W1:Y:S02]  /*2e280*/  SYNCS.PHASECHK.TRANS64.TRYWAIT P0, [R17+URZ+0x22820], R5 ;  /* 0x02282005110075a7 */ /* 0x001064000800017f */
[----:B-1----:R-:W-:Y:S05]  /*2e290*/  @!P0 NANOSLEEP.SYNCS 0x989680 ;  /* 0x009896800000895d */ /* 0x002fea0003900000 */
[----:B------:R-:W1:Y:S02]  /*2e2a0*/  @!P0 SYNCS.PHASECHK.TRANS64 P0, [R17+URZ+0x22820], R5 ;  /* 0x02282005110085a7 */ /* 0x000e64000800007f */
[----:B-1----:R-:W-:Y:S05]  /*2e2b0*/  @!P0 BRA `(.L_x_2046) ;  /* 0xfffffffc00f08947 */ /* 0x002fea000383ffff */
[----:B------:R-:W-:Y:S05]  /*2e2c0*/  BRA `(.L_x_2288) ;  /* 0xffffff6400d07947 */ /* 0x000fea000383ffff */
.L_x_2050:
[----:B0-----:R0:W1:Y:S02]  /*2e2d0*/  SYNCS.PHASECHK.TRANS64.TRYWAIT P0, [R5+URZ+0x228a0], R6 ;  /* 0x0228a006050075a7 */ /* 0x001064000800017f */
[----:B-1----:R-:W-:Y:S05]  /*2e2e0*/  @!P0 NANOSLEEP.SYNCS 0x989680 ;  /* 0x009896800000895d */ /* 0x002fea0003900000 */
[----:B------:R-:W1:Y:S02]  /*2e2f0*/  @!P0 SYNCS.PHASECHK.TRANS64 P0, [R5+URZ+0x228a0], R6 ;  /* 0x0228a006050085a7 */ /* 0x000e64000800007f */
[----:B-1----:R-:W-:Y:S05]  /*2e300*/  @!P0 BRA `(.L_x_2050) ;  /* 0xfffffffc00f08947 */ /* 0x002fea000383ffff */
[----:B------:R-:W-:Y:S05]  /*2e310*/  BRA `(.L_x_2289) ;  /* 0xffffff6400ec7947 */ /* 0x000fea000383ffff */
.L_x_2055:
[----:B-1----:R1:W2:Y:S02]  /*2e320*/  SYNCS.PHASECHK.TRANS64.TRYWAIT P0, [R5+URZ+0x228c0], R6 ;  /* 0x0228c006050075a7 */ /* 0x0022a4000800017f */
[----:B--2---:R-:W-:Y:S05]  /*2e330*/  @!P0 NANOSLEEP.SYNCS 0x989680 ;  /* 0x009896800000895d */ /* 0x004fea0003900000 */
[----:B------:R-:W2:Y:S02]  /*2e340*/  @!P0 SYNCS.PHASECHK.TRANS64 P0, [R5+URZ+0x228c0], R6 ;  /* 0x0228c006050085a7 */ /* 0x000ea4000800007f */
[----:B--2---:R-:W-:Y:S05]  /*2e350*/  @!P0 BRA `(.L_x_2055) ;  /* 0xfffffffc00f08947 */ /* 0x004fea000383ffff */
[----:B------:R-:W-:Y:S05]  /*2e360*/  BRA `(.L_x_2290) ;  /* 0xffffff6800687947 */ /* 0x000fea000383ffff */
.L_x_2062:
[----:B0-----:R0:W1:Y:S02]  /*2e370*/  SYNCS.PHASECHK.TRANS64.TRYWAIT P1, [R5+URZ+0x228a0], R6 ;  /* 0x0228a006050075a7 */ /* 0x001064000802017f */
[----:B-1----:R-:W-:Y:S05]  /*2e380*/  @!P1 NANOSLEEP.SYNCS 0x989680 ;  /* 0x009896800000995d */ /* 0x002fea0003900000 */
[----:B------:R-:W1:Y:S02]  /*2e390*/  @!P1 SYNCS.PHASECHK.TRANS64 P1, [R5+URZ+0x228a0], R6 ;  /* 0x0228a006050095a7 */ /* 0x000e64000802007f */
[----:B-1----:R-:W-:Y:S05]  /*2e3a0*/  @!P1 BRA `(.L_x_2062) ;  /* 0xfffffffc00f09947 */ /* 0x002fea000383ffff */
[----:B------:R-:W-:Y:S05]  /*2e3b0*/  BRA `(.L_x_2291) ;  /* 0xffffff6c00307947 */ /* 0x000fea000383ffff */
.L_x_2067:
[----:B-1----:R1:W2:Y:S02]  /*2e3c0*/  SYNCS.PHASECHK.TRANS64.TRYWAIT P1, [R5+URZ+0x228c0], R6 ;  /* 0x0228c006050075a7 */ /* 0x0022a4000802017f */
[----:B--2---:R-:W-:Y:S05]  /*2e3d0*/  @!P1 NANOSLEEP.SYNCS 0x989680 ;  /* 0x009896800000995d */ /* 0x004fea0003900000 */
[----:B------:R-:W2:Y:S02]  /*2e3e0*/  @!P1 SYNCS.PHASECHK.TRANS64 P1, [R5+URZ+0x228c0], R6 ;  /* 0x0228c006050095a7 */ /* 0x000ea4000802007f */
[----:B--2---:R-:W-:Y:S05]  /*2e3f0*/  @!P1 BRA `(.L_x_2067) ;  /* 0xfffffffc00f09947 */ /* 0x004fea000383ffff */
[----:B------:R-:W-:Y:S05]  /*2e400*/  BRA `(.L_x_2292) ;  /* 0xffffff6c00a87947 */ /* 0x000fea000383ffff */
.L_x_2090:
        /* <DEDUP_REMOVED lines=10> */
.L_x_2294:
[----:B------:R-:W-:Y:S05]  /*2e4b0*/  BSYNC B0 ;  /* 0x0000000000007941 */ /* 0x000fea0003800000 */
.L_x_2293:
[----:B------:R-:W-:Y:S05]  /*2e4c0*/  BRA `(.L_x_2295) ;  /* 0xffffff8000107947 */ /* 0x000fea000383ffff */
.L_x_2093:
[----:B0-----:R-:W2:Y:S02]  /*2e4d0*/  LDL R0, [R1+0x34] ;  /* 0x0000340001007983 */ /* 0x001ea40000100800 */
[----:B--2---:R0:W1:Y:S02]  /*2e4e0*/  SYNCS.PHASECHK.TRANS64.TRYWAIT P0, [R6+URZ+0x22880], R0 ;  /* 0x02288000060075a7 */ /* 0x004064000800017f */
[----:B-1----:R-:W-:Y:S05]  /*2e4f0*/  @!P0 NANOSLEEP.SYNCS 0x989680 ;  /* 0x009896800000895d */ /* 0x002fea0003900000 */
[----:B------:R-:W1:Y:S02]  /*2e500*/  @!P0 SYNCS.PHASECHK.TRANS64 P0, [R6+URZ+0x22880], R0 ;  /* 0x02288000060085a7 */ /* 0x000e64000800007f */
[----:B-1----:R-:W-:Y:S05]  /*2e510*/  @!P0 BRA `(.L_x_2093) ;  /* 0xfffffffc00ec8947 */ /* 0x002fea000383ffff */
[----:B------:R-:W-:Y:S05]  /*2e520*/  BRA `(.L_x_2296) ;  /* 0xffffff8000287947 */ /* 0x000fea000383ffff */
.L_x_2094:
        /* <DEDUP_REMOVED lines=8> */
.L_x_2298:
[----:B------:R-:W-:Y:S05]  /*2e5b0*/  BSYNC B0 ;  /* 0x0000000000007941 */ /* 0x000fea0003800000 */
.L_x_2297:
        /* <DEDUP_REMOVED lines=9> */
[----:B------:R-:W-:-:S13]  /*2e650*/  ISETP.GE.AND P4, PT, R9, 0x61, PT ;  /* 0x000000610900780c */ /* 0x000fda0003f86270 */
[----:B------:R-:W-:Y:S05]  /*2e660*/  WARPSYNC.COLLECTIVE R15, `(.L_x_2299) ;  /* 0x000000000f087348 */ /* 0x000fea0003c00000 */
[----:B------:R0:W1:Y:S02]  /*2e670*/  SHFL.IDX P6, R14, R13, R12, R11 ;  /* 0x0000000c0d0e7389 */ /* 0x00006400000c000b */
[----:B01----:R-:W-:Y:S01]  /*2e680*/  ENDCOLLECTIVE ;  /* 0x000000000000791b */ /* 0x003fe20003800000 */
.L_x_2299:
        /* <DEDUP_REMOVED lines=8> */
.L_x_2300:
[----:B------:R-:W-:Y:S01]  /*2e710*/  IMAD.IADD R3, R17, 0x1, R19 ;  /* 0x0000000111037824 */ /* 0x000fe200078e0213 */
        /* <DEDUP_REMOVED lines=10> */
.L_x_2301:
        /* <DEDUP_REMOVED lines=8> */
.L_x_2302:
        /* <DEDUP_REMOVED lines=10> */
.L_x_2303:
        /* <DEDUP_REMOVED lines=8> */
.L_x_2304:
        /* <DEDUP_REMOVED lines=10> */
.L_x_2305:
        /* <DEDUP_REMOVED lines=8> */
.L_x_2306:
        /* <DEDUP_REMOVED lines=10> */
.L_x_2307:
        /* <DEDUP_REMOVED lines=8> */
.L_x_2308:
        /* <DEDUP_REMOVED lines=10> */
.L_x_2309:
        /* <DEDUP_REMOVED lines=8> */
.L_x_2310:
        /* <DEDUP_REMOVED lines=10> */
.L_x_2311:
        /* <DEDUP_REMOVED lines=8> */
.L_x_2312:
        /* <DEDUP_REMOVED lines=10> */
.L_x_2313:
[----:B------:R-:W-:Y:S02]  /*2ee80*/  IMAD.MOV.U32 R13, RZ, RZ, R10 ;  /* 0x000000ffff0d7224 */ /* 0x000fe400078e000a */
[----:B------:R-:W-:Y:S02]  /*2ee90*/  IMAD.MOV.U32 R12, RZ, RZ, RZ ;  /* 0x000000ffff0c7224 */ /* 0x000fe400078e00ff */
[----:B------:R-:W-:-:S07]  /*2eea0*/  IMAD.MOV.U32 R2, RZ, RZ, R14 ;  /* 0x000000ffff027224 */ /* 0x000fce00078e000e */
[----:B------:R-:W-:Y:S05]  /*2eeb0*/  WARPSYNC.COLLECTIVE R15, `(.L_x_2314) ;  /* 0x000000000f087348 */ /* 0x000fea0003c00000 */
[----:B------:R0:W1:Y:S02]  /*2eec0*/  SHFL.IDX P6, R14, R13, R12, R11 ;  /* 0x0000000c0d0e7389 */ /* 0x00006400000c000b */
[----:B01----:R-:W-:Y:S01]  /*2eed0*/  ENDCOLLECTIVE ;  /* 0x000000000000791b */ /* 0x003fe20003800000 */
.L_x_2314:
        /* <DEDUP_REMOVED lines=12> */
.L_x_2315:
[----:B------:R-:W-:Y:S02]  /*2efa0*/  IMAD.MOV.U32 R13, RZ, RZ, R10 ;  /* 0x000000ffff0d7224 */ /* 0x000fe400078e000a */
[----:B------:R-:W-:-:S05]  /*2efb0*/  IMAD.MOV.U32 R12, RZ, RZ, R14 ;  /* 0x000000ffff0c7224 */ /* 0x000fca00078e000e */
[----:B------:R-:W-:Y:S01]  /*2efc0*/  IADD3 R20, P1, R32, R12, RZ ;  /* 0x0000000c20147210 */ /* 0x000fe20007f3e0ff */
[----:B------:R-:W-:-:S04]  /*2efd0*/  IMAD.MOV.U32 R12, RZ, RZ, 0x1 ;  /* 0x00000001ff0c7424 */ /* 0x000fc800078e00ff */
[----:B------:R-:W-:Y:S01]  /*2efe0*/  IMAD.X R21, RZ, RZ, R0, P1 ;  /* 0x000000ffff157224 */ /* 0x000fe200008e0600 */
[----:B------:R-:W-:-:S13]  /*2eff0*/  ISETP.LT.OR P1, PT, R9, 0x81, P0 ;  /* 0x000000810900780c */ /* 0x000fda0000721670 */
[----:B------:R-:W-:Y:S05]  /*2f000*/  WARPSYNC.COLLECTIVE R15, `(.L_x_2316) ;  /* 0x000000000f087348 */ /* 0x000fea0003c00000 */
[----:B------:R0:W1:Y:S02]  /*2f010*/  SHFL.IDX P6, R14, R13, R12, R11 ;  /* 0x0000000c0d0e7389 */ /* 0x00006400000c000b */
[----:B01----:R-:W-:Y:S01]  /*2f020*/  ENDCOLLECTIVE ;  /* 0x000000000000791b */ /* 0x003fe20003800000 */
.L_x_2316:
        /* <DEDUP_REMOVED lines=11> */
.L_x_2317:
        /* <DEDUP_REMOVED lines=14> */
.L_x_2099:
[----:B--2---:R-:W2:Y:S02]  /*2f1c0*/  LDL R0, [R1+0x34] ;  /* 0x0000340001007983 */ /* 0x004ea40000100800 */
[----:B--2---:R2:W3:Y:S02]  /*2f1d0*/  SYNCS.PHASECHK.TRANS64.TRYWAIT P0, [R6+URZ+0x22840], R0 ;  /* 0x02284000060075a7 */ /* 0x0044e4000800017f */
[----:B---3--:R-:W-:Y:S05]  /*2f1e0*/  @!P0 NANOSLEEP.SYNCS 0x989680 ;  /* 0x009896800000895d */ /* 0x008fea0003900000 */
[----:B------:R-:W3:Y:S02]  /*2f1f0*/  @!P0 SYNCS.PHASECHK.TRANS64 P0, [R6+URZ+0x22840], R0 ;  /* 0x02284000060085a7 */ /* 0x000ee4000800007f */
[----:B---3--:R-:W-:Y:S05]  /*2f200*/  @!P0 BRA `(.L_x_2099) ;  /* 0xfffffffc00ec8947 */ /* 0x008fea000383ffff */
[----:B------:R-:W-:Y:S05]  /*2f210*/  BRA `(.L_x_2319) ;  /* 0xffffff7c00547947 */ /* 0x000fea000383ffff */
.L_x_2100:
        /* <DEDUP_REMOVED lines=8> */
.L_x_2321:
[----:B------:R-:W-:Y:S05]  /*2f2a0*/  BSYNC B0 ;  /* 0x0000000000007941 */ /* 0x000fea0003800000 */
.L_x_2320:
        /* <DEDUP_REMOVED lines=8> */
.L_x_2322:
[----:B------:R-:W-:Y:S02]  /*2f330*/  IMAD.MOV.U32 R13, RZ, RZ, R7 ;  /* 0x000000ffff0d7224 */ /* 0x000fe400078e0007 */
        /* <DEDUP_REMOVED lines=15> */
.L_x_2323:
[----:B------:R-:W-:Y:S02]  /*2f430*/  IMAD.MOV.U32 R13, RZ, RZ, R8 ;  /* 0x000000ffff0d7224 */ /* 0x000fe400078e0008 */
[----:B------:R-:W-:-:S07]  /*2f440*/  IMAD.MOV.U32 R4, RZ, RZ, R14 ;  /* 0x000000ffff047224 */ /* 0x000fce00078e000e */
[----:B------:R-:W-:Y:S05]  /*2f450*/  WARPSYNC.COLLECTIVE R15, `(.L_x_2324) ;  /* 0x000000000f087348 */ /* 0x000fea0003c00000 */
[----:B------:R0:W1:Y:S02]  /*2f460*/  SHFL.IDX P6, R14, R13, R12, R11 ;  /* 0x0000000c0d0e7389 */ /* 0x00006400000c000b */
[----:B01----:R-:W-:Y:S01]  /*2f470*/  ENDCOLLECTIVE ;  /* 0x000000000000791b */ /* 0x003fe20003800000 */
.L_x_2324:
        /* <DEDUP_REMOVED lines=16> */
.L_x_2325:
[----:B------:R-:W-:Y:S02]  /*2f580*/  IMAD.MOV.U32 R13, RZ, RZ, R8 ;  /* 0x000000ffff0d7224 */ /* 0x000fe400078e0008 */
[----:B------:R-:W-:-:S07]  /*2f590*/  IMAD.MOV.U32 R4, RZ, RZ, R14 ;  /* 0x000000ffff047224 */ /* 0x000fce00078e000e */
[----:B------:R-:W-:Y:S05]  /*2f5a0*/  WARPSYNC.COLLECTIVE R15, `(.L_x_2326) ;  /* 0x000000000f087348 */ /* 0x000fea0003c00000 */
[----:B------:R0:W1:Y:S02]  /*2f5b0*/  SHFL.IDX P6, R14, R13, R12, R11 ;  /* 0x0000000c0d0e7389 */ /* 0x00006400000c000b */
[----:B01----:R-:W-:Y:S01]  /*2f5c0*/  ENDCOLLECTIVE ;  /* 0x000000000000791b */ /* 0x003fe20003800000 */
.L_x_2326:
        /* <DEDUP_REMOVED lines=16> */
.L_x_2327:
[----:B------:R-:W-:Y:S02]  /*2f6d0*/  IMAD.MOV.U32 R13, RZ, RZ, R8 ;  /* 0x000000ffff0d7224 */ /* 0x000fe400078e0008 */
[----:B------:R-:W-:-:S07]  /*2f6e0*/  IMAD.MOV.U32 R4, RZ, RZ, R14 ;  /* 0x000000ffff047224 */ /* 0x000fce00078e000e */
[----:B------:R-:W-:Y:S05]  /*2f6f0*/  WARPSYNC.COLLECTIVE R15, `(.L_x_2328) ;  /* 0x000000000f087348 */ /* 0x000fea0003c00000 */
[----:B------:R0:W1:Y:S02]  /*2f700*/  SHFL.IDX P6, R14, R13, R12, R11 ;  /* 0x0000000c0d0e7389 */ /* 0x00006400000c000b */
[----:B01----:R-:W-:Y:S01]  /*2f710*/  ENDCOLLECTIVE ;  /* 0x000000000000791b */ /* 0x003fe20003800000 */
.L_x_2328:
[----:B------:R-:W-:Y:S02]  /*2f720*/  IMAD.MOV.U32 R13, RZ, RZ, R7 ;  /* 0x000000ffff0d7224 */ /* 0x000fe400078e0007 */
[----:B------:R-:W-:Y:S02]  /*2f730*/  IMAD.MOV.U32 R12, RZ, RZ, 0x4 ;  /* 0x00000004ff0c7424 */ /* 0x000fe400078e00ff */
[----:B------:R-:W-:-:S07]  /*2f740*/  IMAD.MOV.U32 R5, RZ, RZ, R14 ;  /* 0x000000ffff057224 */ /* 0x000fce00078e000e */
[----:B------:R-:W-:Y:S05]  /*2f750*/  WARPSYNC.COLLECTIVE R15, `(.L_x_2329) ;  /* 0x000000000f087348 */ /* 0x000fea0003c00000 */
[----:B------:R0:W1:Y:S02]  /*2f760*/  SHFL.IDX P6, R14, R13, R12, R11 ;  /* 0x0000000c0d0e7389 */ /* 0x00006400000c000b */
[----:B01----:R-:W-:Y:S01]  /*2f770*/  ENDCOLLECTIVE ;  /* 0x000000000000791b */ /* 0x003fe20003800000 */
.L_x_2329:
        /* <DEDUP_REMOVED lines=10> */
[----:B------:R-:W-:Y:S01]  /*2f820*/  LOP3.LUT P5, RZ, R16, 0x80, RZ, 0xc0, !PT ;  /* 0x0000008010ff7812 */ /* 0x000fe200078ac0ff */
[----:B0-----:R-:W-:-:S12]  /*2f830*/  IMAD.MOV.U32 R4, RZ, RZ, R14 ;  /* 0x000000ffff047224 */ /* 0x001fd800078e000e */
[----:B------:R-:W-:Y:S05]  /*2f840*/  WARPSYNC.COLLECTIVE R15, `(.L_x_2330) ;  /* 0x000000000f087348 */ /* 0x000fea0003c00000 */
[----:B------:R0:W1:Y:S02]  /*2f850*/  SHFL.IDX P6, R14, R13, R12, R11 ;  /* 0x0000000c0d0e7389 */ /* 0x00006400000c000b */
[----:B01----:R-:W-:Y:S01]  /*2f860*/  ENDCOLLECTIVE ;  /* 0x000000000000791b */ /* 0x003fe20003800000 */
.L_x_2330:
        /* <DEDUP_REMOVED lines=16> */
.L_x_2331:
[----:B------:R-:W-:Y:S02]  /*2f970*/  IMAD.MOV.U32 R13, RZ, RZ, R8 ;  /* 0x000000ffff0d7224 */ /* 0x000fe400078e0008 */
[----:B------:R-:W-:-:S07]  /*2f980*/  IMAD.MOV.U32 R4, RZ, RZ, R14 ;  /* 0x000000ffff047224 */ /* 0x000fce00078e000e */
[----:B------:R-:W-:Y:S05]  /*2f990*/  WARPSYNC.COLLECTIVE R15, `(.L_x_2332) ;  /* 0x000000000f087348 */ /* 0x000fea0003c00000 */
[----:B------:R0:W1:Y:S02]  /*2f9a0*/  SHFL.IDX P6, R14, R13, R12, R11 ;  /* 0x0000000c0d0e7389 */ /* 0x00006400000c000b */
[----:B01----:R-:W-:Y:S01]  /*2f9b0*/  ENDCOLLECTIVE ;  /* 0x000000000000791b */ /* 0x003fe20003800000 */
.L_x_2332:
[----:B------:R-:W-:Y:S02]  /*2f9c0*/  IMAD.MOV.U32 R13, RZ, RZ, R7 ;  /* 0x000000ffff0d7224 */ /* 0x000fe400078e0007 */
[----:B------:R-:W-:Y:S02]  /*2f9d0*/  IMAD.MOV.U32 R12, RZ, RZ, 0x6 ;  /* 0x00000006ff0c7424 */ /* 0x000fe400078e00ff */
[----:B------:R-:W-:-:S07]  /*2f9e0*/  IMAD.MOV.U32 R5, RZ, RZ, R14 ;  /* 0x000000ffff057224 */ /* 0x000fce00078e000e */
[----:B------:R-:W-:Y:S05]  /*2f9f0*/  WARPSYNC.COLLECTIVE R15, `(.L_x_2333) ;  /* 0x000000000f087348 */ /* 0x000fea0003c00000 */
[----:B------:R0:W1:Y:S02]  /*2fa00*/  SHFL.IDX P6, R14, R13, R12, R11 ;  /* 0x0000000c0d0e7389 */ /* 0x00006400000c000b */
[----:B01----:R-:W-:Y:S01]  /*2fa10*/  ENDCOLLECTIVE ;  /* 0x000000000000791b */ /* 0x003fe20003800000 */
.L_x_2333:
        /* <DEDUP_REMOVED lines=14> */
.L_x_2334:
[----:B------:R-:W-:Y:S02]  /*2fb00*/  IMAD.MOV.U32 R13, RZ, RZ, R7 ;  /* 0x000000ffff0d7224 */ /* 0x000fe400078e0007 */
[----:B------:R-:W-:Y:S02]  /*2fb10*/  IMAD.MOV.U32 R12, RZ, RZ, 0x7 ;  /* 0x00000007ff0c7424 */ /* 0x000fe400078e00ff */
[----:B------:R-:W-:-:S07]  /*2fb20*/  IMAD.MOV.U32 R5, RZ, RZ, R14 ;  /* 0x000000ffff057224 */ /* 0x000fce00078e000e */
[----:B------:R-:W-:Y:S05]  /*2fb30*/  WARPSYNC.COLLECTIVE R15, `(.L_x_2335) ;  /* 0x000000000f087348 */ /* 0x000fea0003c00000 */
[----:B------:R0:W1:Y:S02]  /*2fb40*/  SHFL.IDX P6, R14, R13, R12, R11 ;  /* 0x0000000c0d0e7389 */ /* 0x00006400000c000b */
[----:B01----:R-:W-:Y:S01]  /*2fb50*/  ENDCOLLECTIVE ;  /* 0x000000000000791b */ /* 0x003fe20003800000 */
.L_x_2335:
        /* <DEDUP_REMOVED lines=10> */
.L_x_2336:
[----:B------:R-:W-:Y:S01]  /*2fc00*/  @!PT LDS RZ, [RZ] ;  /* 0x00000000fffff984 */ /* 0x000fe20000000800 */
[----:B------:R-:W-:Y:S01]  /*2fc10*/  @!PT LDS RZ, [RZ] ;  /* 0x00000000fffff984 */ /* 0x000fe20000000800 */
[----:B------:R-:W-:Y:S01]  /*2fc20*/  @!PT LDS RZ, [RZ] ;  /* 0x00000000fffff984 */ /* 0x000fe20000000800 */
[----:B------:R0:W-:Y:S01]  /*2fc30*/  @P4 LDGSTS.E.BYPASS.LTC128B.128 [R3+0x1b400], desc[UR60][R4.64], !P3 ;  /* 0x1b40000004034fae */ /* 0x0001e2000d901d7c */
[----:B------:R-:W-:Y:S02]  /*2fc40*/  IMAD.MOV.U32 R13, RZ, RZ, R2 ;  /* 0x000000ffff0d7224 */ /* 0x000fe400078e0002 */
[----:B------:R-:W-:Y:S02]  /*2fc50*/  IMAD.MOV.U32 R12, RZ, RZ, RZ ;  /* 0x000000ffff0c7224 */ /* 0x000fe400078e00ff */
[----:B0-----:R-:W-:-:S07]  /*2fc60*/  IMAD.MOV.U32 R4, RZ, RZ, R14 ;  /* 0x000000ffff047224 */ /* 0x001fce00078e000e */
[----:B------:R-:W-:Y:S05]  /*2fc70*/  WARPSYNC.COLLECTIVE R15, `(.L_x_2337) ;  /* 0x000000000f087348 */ /* 0x000fea0003c00000 */
[----:B------:R0:W1:Y:S02]  /*2fc80*/  SHFL.IDX P6, R14, R13, R12, R11 ;  /* 0x0000000c0d0e7389 */ /* 0x00006400000c000b */
[----:B01----:R-:W-:Y:S01]  /*2fc90*/  ENDCOLLECTIVE ;  /* 0x000000000000791b */ /* 0x003fe20003800000 */
.L_x_2337:
[----:B------:R-:W-:-:S05]  /*2fca0*/  @P1 IADD3 R4, P0, R32, R4, RZ ;  /* 0x0000000420041210 */ /* 0x000fca0007f1e0ff */
[----:B------:R-:W-:-:S05]  /*2fcb0*/  @P1 IMAD.X R5, RZ, RZ, R7, P0 ;  /* 0x000000ffff051224 */ /* 0x000fca00000e0607 */
        /* <DEDUP_REMOVED lines=9> */
.L_x_2338:
[----:B------:R-:W-:Y:S02]  /*2fd50*/  IMAD.MOV.U32 R13, RZ, RZ, R2 ;  /* 0x000000ffff0d7224 */ /* 0x000fe400078e0002 */
[----:B------:R-:W-:Y:S02]  /*2fd60*/  IMAD.MOV.U32 R12, RZ, RZ, 0x1 ;  /* 0x00000001ff0c7424 */ /* 0x000fe400078e00ff */
[----:B------:R-:W-:-:S07]  /*2fd70*/  IMAD.MOV.U32 R8, RZ, RZ, R14 ;  /* 0x000000ffff087224 */ /* 0x000fce00078e000e */
[----:B------:R-:W-:Y:S05]  /*2fd80*/  WARPSYNC.COLLECTIVE R15, `(.L_x_2339) ;  /* 0x000000000f087348 */ /* 0x000fea0003c00000 */
[----:B------:R0:W1:Y:S02]  /*2fd90*/  SHFL.IDX P6, R14, R13, R12, R11 ;  /* 0x0000000c0d0e7389 */ /* 0x00006400000c000b */
[----:B01----:R-:W-:Y:S01]  /*2fda0*/  ENDCOLLECTIVE ;  /* 0x000000000000791b */ /* 0x003fe20003800000 */
.L_x_2339:
        /* <DEDUP_REMOVED lines=11> */
.L_x_2340:
[----:B------:R-:W-:Y:S01]  /*2fe60*/  IMAD.MOV.U32 R0, RZ, RZ, R14 ;  /* 0x000000ffff007224 */ /* 0x000fe200078e000e */
[----:B------:R-:W-:Y:S06]  /*2fe70*/  BRA `(.L_x_2341) ;  /* 0xffffff7800147947 */ /* 0x000fec000383ffff */
.L_x_2105:
[----:B------:R-:W-:Y:S02]  /*2fe80*/  IMAD.MOV.U32 R13, RZ, RZ, R4 ;  /* 0x000000ffff0d7224 */ /* 0x000fe400078e0004 */
[----:B------:R-:W-:Y:S02]  /*2fe90*/  IMAD.MOV.U32 R12, RZ, RZ, RZ ;  /* 0x000000ffff0c7224 */ /* 0x000fe400078e00ff */
[----:B------:R-:W-:Y:S02]  /*2fea0*/  IMAD.MOV.U32 R11, RZ, RZ, 0x181f ;  /* 0x0000181fff0b7424 */ /* 0x000fe400078e00ff */
[----:B------:R-:W-:Y:S02]  /*2feb0*/  IMAD.MOV.U32 R15, RZ, RZ, -0x1 ;  /* 0xffffffffff0f7424 */ /* 0x000fe400078e00ff */
[----:B------:R-:W-:Y:S02]  /*2fec0*/  IMAD R23, R23, R7, RZ ;  /* 0x0000000717177224 */ /* 0x000fe400078e02ff */
[----:B------:R-:W-:-:S07]  /*2fed0*/  IMAD.IADD R25, R9, 0x1, R25 ;  /* 0x0000000109197824 */ /* 0x000fce00078e0219 */
[----:B-----5:R-:W-:Y:S05]  /*2fee0*/  WARPSYNC.COLLECTIVE R15, `(.L_x_2342) ;  /* 0x000000000f087348 */ /* 0x020fea0003c00000 */
[----:B------:R0:W1:Y:S02]  /*2fef0*/  SHFL.IDX P6, R14, R13, R12, R11 ;  /* 0x0000000c0d0e7389 */ /* 0x00006400000c000b */
[----:B01---5:R-:W-:Y:S01]  /*2ff00*/  ENDCOLLECTIVE ;  /* 0x000000000000791b */ /* 0x023fe20003800000 */
.L_x_2342:
[----:B------:R-:W-:Y:S01]  /*2ff10*/  ISETP.GE.AND P1, PT, R25, R23, PT ;  /* 0x000000171900720c */ /* 0x000fe20003f26270 */
[----:B------:R-:W-:Y:S02]  /*2ff20*/  IMAD.MOV.U32 R13, RZ, RZ, R0 ;  /* 0x000000ffff0d7224 */ /* 0x000fe400078e0000 */
[----:B------:R-:W-:-:S10]  /*2ff30*/  IMAD.MOV.U32 R2, RZ, RZ, R14 ;  /* 0x000000ffff027224 */ /* 0x000fd400078e000e */
[----:B------:R-:W-:Y:S05]  /*2ff40*/  WARPSYNC.COLLECTIVE R15, `(.L_x_2343) ;  /* 0x000000000f087348 */ /* 0x000fea0003c00000 */
[----:B------:R0:W1:Y:S02]  /*2ff50*/  SHFL.IDX P6, R14, R13, R12, R11 ;  /* 0x0000000c0d0e7389 */ /* 0x00006400000c000b */
[----:B01----:R-:W-:Y:S01]  /*2ff60*/  ENDCOLLECTIVE ;  /* 0x000000000000791b */ /* 0x003fe20003800000 */
.L_x_2343:
[----:B------:R-:W-:Y:S02]  /*2ff70*/  IMAD.MOV.U32 R13, RZ, RZ, R4 ;  /* 0x000000ffff0d7224 */ /* 0x000fe400078e0004 */
[----:B------:R-:W-:Y:S02]  /*2ff80*/  IMAD.MOV.U32 R12, RZ, RZ, 0x1 ;  /* 0x00000001ff0c7424 */ /* 0x000fe400078e00ff */
[----:B------:R-:W-:-:S07]  /*2ff90*/  IMAD.MOV.U32 R3, RZ, RZ, R14 ;  /* 0x000000ffff037224 */ /* 0x000fce00078e000e */
[----:B------:R-:W-:Y:S05]  /*2ffa0*/  WARPSYNC.COLLECTIVE R15, `(.L_x_2344) ;  /* 0x000000000f087348 */ /* 0x000fea0003c00000 */
[----:B------:R0:W1:Y:S02]  /*2ffb0*/  SHFL.IDX P6, R14, R13, R12, R11 ;  /* 0x0000000c0d0e7389 */ /* 0x00006400000c000b */
[----:B01----:R-:W-:Y:S01]  /*2ffc0*/  ENDCOLLECTIVE ;  /* 0x000000000000791b */ /* 0x003fe20003800000 */
.L_x_2344:
        /* <DEDUP_REMOVED lines=15> */
.L_x_2345:
[----:B------:R-:W-:Y:S02]  /*300c0*/  IMAD.MOV.U32 R13, RZ, RZ, R4 ;  /* 0x000000ffff0d7224 */ /* 0x000fe400078e0004 */
[----:B------:R-:W-:Y:S02]  /*300d0*/  IMAD.MOV.U32 R12, RZ, RZ, 0x2 ;  /* 0x00000002ff0c7424 */ /* 0x000fe400078e00ff */
[----:B------:R-:W-:-:S07]  /*300e0*/  IMAD.MOV.U32 R5, RZ, RZ, R14 ;  /* 0x000000ffff057224 */ /* 0x000fce00078e000e */
[----:B------:R-:W-:Y:S05]  /*300f0*/  WARPSYNC.COLLECTIVE R15, `(.L_x_2346) ;  /* 0x000000000f087348 */ /* 0x000fea0003c00000 */
[----:B------:R0:W1:Y:S02]  /*30100*/  SHFL.IDX P6, R14, R13, R12, R11 ;  /* 0x0000000c0d0e7389 */ /* 0x00006400000c000b */
[----:B01----:R-:W-:Y:S01]  /*30110*/  ENDCOLLECTIVE ;  /* 0x000000000000791b */ /* 0x003fe20003800000 */
.L_x_2346:
[----:B------:R-:W-:-:S05]  /*30120*/  @!P1 IADD3 R5, P3, R32, R5, RZ ;  /* 0x0000000520059210 */ /* 0x000fca0007f7e0ff */
[----:B------:R-:W-:Y:S02]  /*30130*/  @!P1 IMAD.X R6, RZ, RZ, R2, P3 ;  /* 0x000000ffff069224 */ /* 0x000fe400018e0602 */
[----:B------:R-:W-:Y:S02]  /*30140*/  @!P1 IMAD.MOV.U32 R2, RZ, RZ, R5 ;  /* 0x000000ffff029224 */ /* 0x000fe400078e0005 */
[----:B------:R-:W-:Y:S02]  /*30150*/  @!P1 IMAD.MOV.U32 R3, RZ, RZ, R6 ;  /* 0x000000ffff039224 */ /* 0x000fe400078e0006 */
[----:B------:R-:W-:Y:S02]  /*30160*/  IMAD.MOV.U32 R13, RZ, RZ, R0 ;  /* 0x000000ffff0d7224 */ /* 0x000fe400078e0000 */
[C---:B------:R-:W-:Y:S01]  /*30170*/  VIADD R6, R25.reuse, 0x60 ;  /* 0x0000006019067836 */ /* 0x040fe20000000000 */
        /* <DEDUP_REMOVED lines=10> */
.L_x_2347:
[----:B------:R-:W-:Y:S02]  /*30220*/  IMAD.MOV.U32 R13, RZ, RZ, R4 ;  /* 0x000000ffff0d7224 */ /* 0x000fe400078e0004 */
[----:B------:R-:W-:Y:S02]  /*30230*/  IMAD.MOV.U32 R12, RZ, RZ, 0x3 ;  /* 0x00000003ff0c7424 */ /* 0x000fe400078e00ff */
[----:B------:R-:W-:-:S07]  /*30240*/  IMAD.MOV.U32 R3, RZ, RZ, R14 ;  /* 0x000000ffff037224 */ /* 0x000fce00078e000e */
[----:B------:R-:W-:Y:S05]  /*30250*/  WARPSYNC.COLLECTIVE R15, `(.L_x_2348) ;  /* 0x000000000f087348 */ /* 0x000fea0003c00000 */
[----:B------:R0:W1:Y:S02]  /*30260*/  SHFL.IDX P6, R14, R13, R12, R11 ;  /* 0x0000000c0d0e7389 */ /* 0x00006400000c000b */
[----:B01----:R-:W-:Y:S01]  /*30270*/  ENDCOLLECTIVE ;  /* 0x000000000000791b */ /* 0x003fe20003800000 */
.L_x_2348:
        /* <DEDUP_REMOVED lines=16> */
.L_x_2349:
[----:B------:R-:W-:Y:S02]  /*30380*/  IMAD.MOV.U32 R13, RZ, RZ, R4 ;  /* 0x000000ffff0d7224 */ /* 0x000fe400078e0004 */
[----:B------:R-:W-:Y:S02]  /*30390*/  IMAD.MOV.U32 R12, RZ, RZ, 0x4 ;  /* 0x00000004ff0c7424 */ /* 0x000fe400078e00ff */
[----:B------:R-:W-:-:S07]  /*303a0*/  IMAD.MOV.U32 R3, RZ, RZ, R14 ;  /* 0x000000ffff037224 */ /* 0x000fce00078e000e */
[----:B------:R-:W-:Y:S05]  /*303b0*/  WARPSYNC.COLLECTIVE R15, `(.L_x_2350) ;  /* 0x000000000f087348 */ /* 0x000fea0003c00000 */
[----:B------:R0:W1:Y:S02]  /*303c0*/  SHFL.IDX P6, R14, R13, R12, R11 ;  /* 0x0000000c0d0e7389 */ /* 0x00006400000c000b */
[----:B01----:R-:W-:Y:S01]  /*303d0*/  ENDCOLLECTIVE ;  /* 0x000000000000791b */ /* 0x003fe20003800000 */
.L_x_2350:
        /* <DEDUP_REMOVED lines=16> */
.L_x_2351:
[----:B------:R-:W-:Y:S02]  /*304e0*/  IMAD.MOV.U32 R13, RZ, RZ, R4 ;  /* 0x000000ffff0d7224 */ /* 0x000fe400078e0004 */
[----:B------:R-:W-:Y:S02]  /*304f0*/  IMAD.MOV.U32 R12, RZ, RZ, 0x5 ;  /* 0x00000005ff0c7424 */ /* 0x000fe400078e00ff */
[----:B------:R-:W-:-:S07]  /*30500*/  IMAD.MOV.U32 R3, RZ, RZ, R14 ;  /* 0x000000ffff037224 */ /* 0x000fce00078e000e */
[----:B------:R-:W-:Y:S05]  /*30510*/  WARPSYNC.COLLECTIVE R15, `(.L_x_2352) ;  /* 0x000000000f087348 */ /* 0x000fea0003c00000 */
[----:B------:R0:W1:Y:S02]  /*30520*/  SHFL.IDX P6, R14, R13, R12, R11 ;  /* 0x0000000c0d0e7389 */ /* 0x00006400000c000b */
[----:B01----:R-:W-:Y:S01]  /*30530*/  ENDCOLLECTIVE ;  /* 0x000000000000791b */ /* 0x003fe20003800000 */
.L_x_2352:
        /* <DEDUP_REMOVED lines=16> */
.L_x_2353:
[----:B------:R-:W-:Y:S02]  /*30640*/  IMAD.MOV.U32 R13, RZ, RZ, R4 ;  /* 0x000000ffff0d7224 */ /* 0x000fe400078e0004 */
[----:B------:R-:W-:Y:S02]  /*30650*/  IMAD.MOV.U32 R12, RZ, RZ, 0x6 ;  /* 0x00000006ff0c7424 */ /* 0x000fe400078e00ff */
[----:B------:R-:W-:-:S07]  /*30660*/  IMAD.MOV.U32 R3, RZ, RZ, R14 ;  /* 0x000000ffff037224 */ /* 0x000fce00078e000e */
[----:B------:R-:W-:Y:S05]  /*30670*/  WARPSYNC.COLLECTIVE R15, `(.L_x_2354) ;  /* 0x000000000f087348 */ /* 0x000fea0003c00000 */
[----:B------:R0:W1:Y:S02]  /*30680*/  SHFL.IDX P6, R14, R13, R12, R11 ;  /* 0x0000000c0d0e7389 */ /* 0x00006400000c000b */
[----:B01----:R-:W-:Y:S01]  /*30690*/  ENDCOLLECTIVE ;  /* 0x000000000000791b */ /* 0x003fe20003800000 */
.L_x_2354:
        /* <DEDUP_REMOVED lines=11> */
[----:B0-----:R-:W-:-:S07]  /*30750*/  IMAD.MOV.U32 R2, RZ, RZ, R14 ;  /* 0x000000ffff027224 */ /* 0x001fce00078e000e */
[----:B------:R-:W-:Y:S05]  /*30760*/  WARPSYNC.COLLECTIVE R15, `(.L_x_2355) ;  /* 0x000000000f087348 */ /* 0x000fea0003c00000 */
[----:B------:R0:W1:Y:S02]  /*30770*/  SHFL.IDX P6, R14, R13, R12, R11 ;  /* 0x0000000c0d0e7389 */ /* 0x00006400000c000b */
[----:B01----:R-:W-:Y:S01]  /*30780*/  ENDCOLLECTIVE ;  /* 0x000000000000791b */ /* 0x003fe20003800000 */
.L_x_2355:
[----:B------:R-:W-:Y:S02]  /*30790*/  IMAD.MOV.U32 R13, RZ, RZ, R4 ;  /* 0x000000ffff0d7224 */ /* 0x000fe400078e0004 */
[----:B------:R-:W-:Y:S02]  /*307a0*/  IMAD.MOV.U32 R12, RZ, RZ, 0x7 ;  /* 0x00000007ff0c7424 */ /* 0x000fe400078e00ff */
[----:B------:R-:W-:-:S07]  /*307b0*/  IMAD.MOV.U32 R3, RZ, RZ, R14 ;  /* 0x000000ffff037224 */ /* 0x000fce00078e000e */
[----:B------:R-:W-:Y:S05]  /*307c0*/  WARPSYNC.COLLECTIVE R15, `(.L_x_2356) ;  /* 0x000000000f087348 */ /* 0x000fea0003c00000 */
[----:B------:R0:W1:Y:S02]  /*307d0*/  SHFL.IDX P6, R14, R13, R12, R11 ;  /* 0x0000000c0d0e7389 */ /* 0x00006400000c000b */
[----:B01----:R-:W-:Y:S01]  /*307e0*/  ENDCOLLECTIVE ;  /* 0x000000000000791b */ /* 0x003fe20003800000 */
.L_x_2356:
[----:B------:R-:W-:-:S05]  /*307f0*/  @!P2 IADD3 R3, P1, R32, R3, RZ ;  /* 0x000000032003a210 */ /* 0x000fca0007f3e0ff */
[----:B------:R-:W-:-:S05]  /*30800*/  @!P2 IMAD.X R2, RZ, RZ, R2, P1 ;  /* 0x000000ffff02a224 */ /* 0x000fca00008e0602 */
[----:B------:R-:W-:Y:S01]  /*30810*/  @!P2 LOP3.LUT R3, R3, R2, RZ, 0x3c, !PT ;  /* 0x000000020303a212 */ /* 0x000fe200078e3cff */
[----:B------:R-:W-:-:S03]  /*30820*/  IMAD.MOV.U32 R13, RZ, RZ, R0 ;  /* 0x000000ffff0d7224 */ /* 0x000fc600078e0000 */
[----:B------:R-:W-:-:S04]  /*30830*/  @!P2 LOP3.LUT R2, R3, R2, RZ, 0x3c, !PT ;  /* 0x000000020302a212 */ /* 0x000fc800078e3cff */
[----:B------:R-:W-:Y:S01]  /*30840*/  @!P2 LOP3.LUT R3, R3, R2, RZ, 0x3c, !PT ;  /* 0x000000020303a212 */ /* 0x000fe200078e3cff */
[----:B------:R-:W-:-:S07]  /*30850*/  IMAD.MOV.U32 R4, RZ, RZ, R14 ;  /* 0x000000ffff047224 */ /* 0x000fce00078e000e */
[----:B------:R-:W-:Y:S05]  /*30860*/  WARPSYNC.COLLECTIVE R15, `(.L_x_2357) ;  /* 0x000000000f087348 */ /* 0x000fea0003c00000 */
[----:B------:R0:W1:Y:S02]  /*30870*/  SHFL.IDX P6, R14, R13, R12, R11 ;  /* 0x0000000c0d0e7389 */ /* 0x00006400000c000b */
[----:B01----:R-:W-:Y:S01]  /*30880*/  ENDCOLLECTIVE ;  /* 0x000000000000791b */ /* 0x003fe20003800000 */
.L_x_2357:
[----:B------:R-:W-:Y:S01]  /*30890*/  @!PT LDS RZ, [RZ] ;  /* 0x00000000fffff984 */ /* 0x000fe20000000800 */
[----:B------:R-:W-:Y:S01]  /*308a0*/  @!PT LDS RZ, [RZ] ;  /* 0x00000000fffff984 */ /* 0x000fe20000000800 */
[----:B------:R-:W-:Y:S01]  /*308b0*/  @!PT LDS RZ, [RZ] ;  /* 0x00000000fffff984 */ /* 0x000fe20000000800 */
[----:B------:R1:W-:Y:S01]  /*308c0*/  @!P2 LDGSTS.E.BYPASS.LTC128B.128 [R8+0x17400], desc[UR60][R2.64], !P0 ;  /* 0x174000000208afae */ /* 0x0003e2000c101d7c */
[----:B------:R-:W-:Y:S01]  /*308d0*/  IMAD.MOV.U32 R0, RZ, RZ, R14 ;  /* 0x000000ffff007224 */ /* 0x000fe200078e000e */
[----:B------:R-:W-:Y:S06]  /*308e0*/  BRA `(.L_x_2358) ;  /* 0xffffff7800447947 */ /* 0x000fec000383ffff */
.L_x_2108:
[----:B0-----:R0:W1:Y:S02]  /*308f0*/  SYNCS.PHASECHK.TRANS64.TRYWAIT P0, [R17+URZ+0x22820], R0 ;  /* 0x02282000110075a7 */ /* 0x001064000800017f */
[----:B-1----:R-:W-:Y:S05]  /*30900*/  @!P0 NANOSLEEP.SYNCS 0x989680 ;  /* 0x009896800000895d */ /* 0x002fea0003900000 */
[----:B------:R-:W1:Y:S02]  /*30910*/  @!P0 SYNCS.PHASECHK.TRANS64 P0, [R17+URZ+0x22820], R0 ;  /* 0x02282000110085a7 */ /* 0x000e64000800007f */
[----:B-1----:R-:W-:Y:S05]  /*30920*/  @!P0 BRA `(.L_x_2108) ;  /* 0xfffffffc00f08947 */ /* 0x002fea000383ffff */
[----:B------:R-:W-:Y:S05]  /*30930*/  BRA `(.L_x_2359) ;  /* 0xffffff7800ac7947 */ /* 0x000fea000383ffff */
.L_x_2112:
[----:B0-----:R0:W1:Y:S02]  /*30940*/  SYNCS.PHASECHK.TRANS64.TRYWAIT P0, [R0+URZ+0x22880], R31 ;  /* 0x0228801f000075a7 */ /* 0x001064000800017f */
[----:B-1----:R-:W-:Y:S05]  /*30950*/  @!P0 NANOSLEEP.SYNCS 0x989680 ;  /* 0x009896800000895d */ /* 0x002fea0003900000 */
[----:B------:R-:W1:Y:S02]  /*30960*/  @!P0 SYNCS.PHASECHK.TRANS64 P0, [R0+URZ+0x22880], R31 ;  /* 0x0228801f000085a7 */ /* 0x000e64000800007f */
[----:B-1----:R-:W-:Y:S05]  /*30970*/  @!P0 BRA `(.L_x_2112) ;  /* 0xfffffffc00f08947 */ /* 0x002fea000383ffff */
[----:B------:R-:W-:Y:S05]  /*30980*/  BRA `(.L_x_2360) ;  /* 0xffffff7c00d07947 */ /* 0x000fea000383ffff */
.L_x_2113:
        /* <DEDUP_REMOVED lines=8> */
.L_x_2362:
[----:B------:R-:W-:Y:S05]  /*30a10*/  BSYNC B0 ;  /* 0x0000000000007941 */ /* 0x000fea0003800000 */
.L_x_2361:
        /* <DEDUP_REMOVED lines=9> */
.L_x_2363:
[----:B------:R-:W-:Y:S02]  /*30ab0*/  IMAD.MOV.U32 R13, RZ, RZ, R18 ;  /* 0x000000ffff0d7224 */ /* 0x000fe400078e0012 */
[----:B------:R-:W-:Y:S02]  /*30ac0*/  IMAD.MOV.U32 R12, RZ, RZ, 0x1 ;  /* 0x00000001ff0c7424 */ /* 0x000fe400078e00ff */
[----:B------:R-:W-:-:S07]  /*30ad0*/  IMAD.MOV.U32 R2, RZ, RZ, R14 ;  /* 0x000000ffff027224 */ /* 0x000fce00078e000e */
[----:B------:R-:W-:Y:S05]  /*30ae0*/  WARPSYNC.COLLECTIVE R15, `(.L_x_2364) ;  /* 0x000000000f087348 */ /* 0x000fea0003c00000 */
[----:B------:R0:W1:Y:S02]  /*30af0*/  SHFL.IDX P6, R14, R13, R12, R11 ;  /* 0x0000000c0d0e7389 */ /* 0x00006400000c000b */
[----:B01----:R-:W-:Y:S01]  /*30b00*/  ENDCOLLECTIVE ;  /* 0x000000000000791b */ /* 0x003fe20003800000 */
.L_x_2364:
        /* <DEDUP_REMOVED lines=11> */
.L_x_2365:
        /* <DEDUP_REMOVED lines=9> */
.L_x_2366:
        /* <DEDUP_REMOVED lines=9> */
.L_x_2367:
[----:B------:R-:W-:Y:S02]  /*30ce0*/  IMAD.MOV.U32 R13, RZ, RZ, R18 ;  /* 0x000000ffff0d7224 */ /* 0x000fe400078e0012 */
[----:B------:R-:W-:Y:S02]  /*30cf0*/  IMAD.MOV.U32 R12, RZ, RZ, 0x3 ;  /* 0x00000003ff0c7424 */ /* 0x000fe400078e00ff */
[----:B------:R-:W-:-:S07]  /*30d00*/  IMAD.MOV.U32 R2, RZ, RZ, R14 ;  /* 0x000000ffff027224 */ /* 0x000fce00078e000e */
[----:B------:R-:W-:Y:S05]  /*30d10*/  WARPSYNC.COLLECTIVE R15, `(.L_x_2368) ;  /* 0x000000000f087348 */ /* 0x000fea0003c00000 */
[----:B------:R0:W1:Y:S02]  /*30d20*/  SHFL.IDX P6, R14, R13, R12, R11 ;  /* 0x0000000c0d0e7389 */ /* 0x00006400000c000b */
[----:B01----:R-:W-:Y:S01]  /*30d30*/  ENDCOLLECTIVE ;  /* 0x000000000000791b */ /* 0x003fe20003800000 */
.L_x_2368:
        /* <DEDUP_REMOVED lines=11> */
.L_x_2369:
[----:B------:R-:W-:Y:S02]  /*30df0*/  IMAD.MOV.U32 R13, RZ, RZ, R18 ;  /* 0x000000ffff0d7224 */ /* 0x000fe400078e0012 */
[----:B------:R-:W-:Y:S02]  /*30e00*/  IMAD.MOV.U32 R12, RZ, RZ, 0x4 ;  /* 0x00000004ff0c7424 */ /* 0x000fe400078e00ff */
[----:B------:R-:W-:-:S07]  /*30e10*/  IMAD.MOV.U32 R2, RZ, RZ, R14 ;  /* 0x000000ffff027224 */ /* 0x000fce00078e000e */
[----:B------:R-:W-:Y:S05]  /*30e20*/  WARPSYNC.COLLECTIVE R15, `(.L_x_2370) ;  /* 0x000000000f087348 */ /* 0x000fea0003c00000 */
[----:B------:R0:W1:Y:S02]  /*30e30*/  SHFL.IDX P6, R14, R13, R12, R11 ;  /* 0x0000000c0d0e7389 */ /* 0x00006400000c000b */
[----:B01----:R-:W-:Y:S01]  /*30e40*/  ENDCOLLECTIVE ;  /* 0x000000000000791b */ /* 0x003fe20003800000 */
.L_x_2370:
        /* <DEDUP_REMOVED lines=11> */
.L_x_2371:
[----:B------:R-:W-:Y:S02]  /*30f00*/  IMAD.MOV.U32 R13, RZ, RZ, R18 ;  /* 0x000000ffff0d7224 */ /* 0x000fe400078e0012 */
[----:B------:R-:W-:Y:S02]  /*30f10*/  IMAD.MOV.U32 R12, RZ, RZ, 0x5 ;  /* 0x00000005ff0c7424 */ /* 0x000fe400078e00ff */
[----:B------:R-:W-:-:S07]  /*30f20*/  IMAD.MOV.U32 R2, RZ, RZ, R14 ;  /* 0x000000ffff027224 */ /* 0x000fce00078e000e */
[----:B------:R-:W-:Y:S05]  /*30f30*/  WARPSYNC.COLLECTIVE R15, `(.L_x_2372) ;  /* 0x000000000f087348 */ /* 0x000fea0003c00000 */
[----:B------:R0:W1:Y:S02]  /*30f40*/  SHFL.IDX P6, R14, R13, R12, R11 ;  /* 0x0000000c0d0e7389 */ /* 0x00006400000c000b */
[----:B01----:R-:W-:Y:S01]  /*30f50*/  ENDCOLLECTIVE ;  /* 0x000000000000791b */ /* 0x003fe20003800000 */
.L_x_2372:
        /* <DEDUP_REMOVED lines=11> */
.L_x_2373:
[----:B------:R-:W-:Y:S02]  /*31010*/  IMAD.MOV.U32 R13, RZ, RZ, R18 ;  /* 0x000000ffff0d7224 */ /* 0x000fe400078e0012 */
[----:B------:R-:W-:Y:S02]  /*31020*/  IMAD.MOV.U32 R12, RZ, RZ, 0x6 ;  /* 0x00000006ff0c7424 */ /* 0x000fe400078e00ff */
[----:B------:R-:W-:-:S07]  /*31030*/  IMAD.MOV.U32 R2, RZ, RZ, R14 ;  /* 0x000000ffff027224 */ /* 0x000fce00078e000e */
[----:B------:R-:W-:Y:S05]  /*31040*/  WARPSYNC.COLLECTIVE R15, `(.L_x_2374) ;  /* 0x000000000f087348 */ /* 0x000fea0003c00000 */
[----:B------:R0:W1:Y:S02]  /*31050*/  SHFL.IDX P6, R14, R13, R12, R11 ;  /* 0x0000000c0d0e7389 */ /* 0x00006400000c000b */
[----:B01----:R-:W-:Y:S01]  /*31060*/  ENDCOLLECTIVE ;  /* 0x000000000000791b */ /* 0x003fe20003800000 */
.L_x_2374:
        /* <DEDUP_REMOVED lines=11> */
.L_x_2375:
[----:B------:R-:W-:Y:S02]  /*31120*/  IMAD.MOV.U32 R13, RZ, RZ, R18 ;  /* 0x000000ffff0d7224 */ /* 0x000fe400078e0012 */
[----:B------:R-:W-:Y:S02]  /*31130*/  IMAD.MOV.U32 R12, RZ, RZ, 0x7 ;  /* 0x00000007ff0c7424 */ /* 0x000fe400078e00ff */
[----:B------:R-:W-:-:S07]  /*31140*/  IMAD.MOV.U32 R2, RZ, RZ, R14 ;  /* 0x000000ffff027224 */ /* 0x000fce00078e000e */
[----:B------:R-:W-:Y:S05]  /*31150*/  WARPSYNC.COLLECTIVE R15, `(.L_x_2376) ;  /* 0x000000000f087348 */ /* 0x000fea0003c00000 */
[----:B------:R0:W1:Y:S02]  /*31160*/  SHFL.IDX P6, R14, R13, R12, R11 ;  /* 0x0000000c0d0e7389 */ /* 0x00006400000c000b */
[----:B01----:R-:W-:Y:S01]  /*31170*/  ENDCOLLECTIVE ;  /* 0x000000000000791b */ /* 0x003fe20003800000 */
.L_x_2376:
        /* <DEDUP_REMOVED lines=11> */
.L_x_2377:
        /* <DEDUP_REMOVED lines=9> */
.L_x_2378:
        /* <DEDUP_REMOVED lines=9> */
.L_x_2379:
        /* <DEDUP_REMOVED lines=8> */
.L_x_2380:
        /* <DEDUP_REMOVED lines=9> */
.L_x_2381:
[----:B------:R-:W-:Y:S01]  /*31460*/  IMAD.MOV.U32 R2, RZ, RZ, R14 ;  /* 0x000000ffff027224 */ /* 0x000fe200078e000e */
[----:B------:R-:W-:Y:S06]  /*31470*/  BRA `(.L_x_2382) ;  /* 0xffffff78006c7947 */ /* 0x000fec000383ffff */
.L_x_2118:
[----:B---3--:R3:W4:Y:S02]  /*31480*/  SYNCS.PHASECHK.TRANS64.TRYWAIT P0, [R0+URZ+0x22840], R31 ;  /* 0x0228401f000075a7 */ /* 0x008724000800017f */
[----:B----4-:R-:W-:Y:S05]  /*31490*/  @!P0 NANOSLEEP.SYNCS 0x989680 ;  /* 0x009896800000895d */ /* 0x010fea0003900000 */
[----:B------:R-:W4:Y:S02]  /*314a0*/  @!P0 SYNCS.PHASECHK.TRANS64 P0, [R0+URZ+0x22840], R31 ;  /* 0x0228401f000085a7 */ /* 0x000f24000800007f */
[----:B----4-:R-:W-:Y:S05]  /*314b0*/  @!P0 BRA `(.L_x_2118) ;  /* 0xfffffffc00f08947 */ /* 0x010fea000383ffff */
[----:B------:R-:W-:Y:S05]  /*314c0*/  BRA `(.L_x_2383) ;  /* 0xffffff7800bc7947 */ /* 0x000fea000383ffff */
.L_x_2119:
[----:B------:R-:W-:Y:S01]  /*314d0*/  BSSY B0, `(.L_x_2384) ;  /* 0x0000008000007945 */ /* 0x000fe20003800000 */
[----:B------:R-:W-:Y:S02]  /*314e0*/  IMAD.MOV.U32 R13, RZ, RZ, R5 ;  /* 0x000000ffff0d7224 */ /* 0x000fe400078e0005 */
[----:B------:R-:W-:Y:S02]  /*314f0*/  IMAD.MOV.U32 R12, RZ, RZ, RZ ;  /* 0x000000ffff0c7224 */ /* 0x000fe400078e00ff */
[----:B------:R-:W-:Y:S02]  /*31500*/  IMAD.MOV.U32 R11, RZ, RZ, 0x181f ;  /* 0x0000181fff0b7424 */ /* 0x000fe400078e00ff */
[----:B------:R-:W-:-:S07]  /*31510*/  IMAD.MOV.U32 R15, RZ, RZ, -0x1 ;  /* 0xffffffffff0f7424 */ /* 0x000fce00078e00ff */
[----:B0-23--:R-:W-:Y:S05]  /*31520*/  WARPSYNC.COLLECTIVE R15, `(.L_x_2385) ;  /* 0x000000000f087348 */ /* 0x00dfea0003c00000 */
[----:B------:R1:W4:Y:S02]  /*31530*/  SHFL.IDX P6, R14, R13, R12, R11 ;  /* 0x0000000c0d0e7389 */ /* 0x00032400000c000b */
[----:B01234-:R-:W-:Y:S01]  /*31540*/  ENDCOLLECTIVE ;  /* 0x000000000000791b */ /* 0x01ffe20003800000 */
.L_x_2385:
[----:B------:R-:W-:Y:S05]  /*31550*/  BSYNC B0 ;  /* 0x0000000000007941 */ /* 0x000fea0003800000 */
.L_x_2384:
        /* <DEDUP_REMOVED lines=8> */
.L_x_2386:
[----:B------:R-:W-:Y:S02]  /*315e0*/  IMAD.MOV.U32 R13, RZ, RZ, R5 ;  /* 0x000000ffff0d7224 */ /* 0x000fe400078e0005 */
[----:B------:R-:W-:Y:S02]  /*315f0*/  IMAD.MOV.U32 R12, RZ, RZ, 0x1 ;  /* 0x00000001ff0c7424 */ /* 0x000fe400078e00ff */
[----:B------:R-:W-:-:S07]  /*31600*/  IMAD.MOV.U32 R2, RZ, RZ, R14 ;  /* 0x000000ffff027224 */ /* 0x000fce00078e000e */
[----:B------:R-:W-:Y:S05]  /*31610*/  WARPSYNC.COLLECTIVE R15, `(.L_x_2387) ;  /* 0x000000000f087348 */ /* 0x000fea0003c00000 */
[----:B------:R0:W1:Y:S02]  /*31620*/  SHFL.IDX P6, R14, R13, R12, R11 ;  /* 0x0000000c0d0e7389 */ /* 0x00006400000c000b */
[----:B01----:R-:W-:Y:S01]  /*31630*/  ENDCOLLECTIVE ;  /* 0x000000000000791b */ /* 0x003fe20003800000 */
.L_x_2387:
        /* <DEDUP_REMOVED lines=11> */
.L_x_2388:
[----:B------:R-:W-:Y:S02]  /*316f0*/  IMAD.MOV.U32 R13, RZ, RZ, R5 ;  /* 0x000000ffff0d7224 */ /* 0x000fe400078e0005 */
[----:B------:R-:W-:Y:S02]  /*31700*/  IMAD.MOV.U32 R12, RZ, RZ, 0x2 ;  /* 0x00000002ff0c7424 */ /* 0x000fe400078e00ff */
[----:B------:R-:W-:-:S07]  /*31710*/  IMAD.MOV.U32 R10, RZ, RZ, R14 ;  /* 0x000000ffff0a7224 */ /* 0x000fce00078e000e */
[----:B------:R-:W-:Y:S05]  /*31720*/  WARPSYNC.COLLECTIVE R15, `(.L_x_2389) ;  /* 0x000000000f087348 */ /* 0x000fea0003c00000 */
[----:B------:R0:W1:Y:S02]  /*31730*/  SHFL.IDX P6, R14, R13, R12, R11 ;  /* 0x0000000c0d0e7389 */ /* 0x00006400000c000b */
[----:B01----:R-:W-:Y:S01]  /*31740*/  ENDCOLLECTIVE ;  /* 0x000000000000791b */ /* 0x003fe20003800000 */
.L_x_2389:
        /* <DEDUP_REMOVED lines=11> */
.L_x_2390:
[----:B------:R-:W-:Y:S02]  /*31800*/  IMAD.MOV.U32 R13, RZ, RZ, R5 ;  /* 0x000000ffff0d7224 */ /* 0x000fe400078e0005 */
[----:B------:R-:W-:Y:S02]  /*31810*/  IMAD.MOV.U32 R12, RZ, RZ, 0x3 ;  /* 0x00000003ff0c7424 */ /* 0x000fe400078e00ff */
[----:B------:R-:W-:-:S07]  /*31820*/  IMAD.MOV.U32 R2, RZ, RZ, R14 ;  /* 0x000000ffff027224 */ /* 0x000fce00078e000e */
[----:B------:R-:W-:Y:S05]  /*31830*/  WARPSYNC.COLLECTIVE R15, `(.L_x_2391) ;  /* 0x000000000f087348 */ /* 0x000fea0003c00000 */
[----:B------:R0:W1:Y:S02]  /*31840*/  SHFL.IDX P6, R14, R13, R12, R11 ;  /* 0x0000000c0d0e7389 */ /* 0x00006400000c000b */
[----:B01----:R-:W-:Y:S01]  /*31850*/  ENDCOLLECTIVE ;  /* 0x000000000000791b */ /* 0x003fe20003800000 */
.L_x_2391:
        /* <DEDUP_REMOVED lines=11> */
.L_x_2392:
[----:B------:R-:W-:Y:S02]  /*31910*/  IMAD.MOV.U32 R13, RZ, RZ, R5 ;  /* 0x000000ffff0d7224 */ /* 0x000fe400078e0005 */
[----:B------:R-:W-:Y:S02]  /*31920*/  IMAD.MOV.U32 R12, RZ, RZ, 0x4 ;  /* 0x00000004ff0c7424 */ /* 0x000fe400078e00ff */
[----:B------:R-:W-:-:S07]  /*31930*/  IMAD.MOV.U32 R2, RZ, RZ, R14 ;  /* 0x000000ffff027224 */ /* 0x000fce00078e000e */
[----:B------:R-:W-:Y:S05]  /*31940*/  WARPSYNC.COLLECTIVE R15, `(.L_x_2393) ;  /* 0x000000000f087348 */ /* 0x000fea0003c00000 */
[----:B------:R0:W1:Y:S02]  /*31950*/  SHFL.IDX P6, R14, R13, R12, R11 ;  /* 0x0000000c0d0e7389 */ /* 0x00006400000c000b */
[----:B01----:R-:W-:Y:S01]  /*31960*/  ENDCOLLECTIVE ;  /* 0x000000000000791b */ /* 0x003fe20003800000 */
.L_x_2393:
        /* <DEDUP_REMOVED lines=11> */
.L_x_2394:
[----:B------:R-:W-:Y:S02]  /*31a20*/  IMAD.MOV.U32 R13, RZ, RZ, R5 ;  /* 0x000000ffff0d7224 */ /* 0x000fe400078e0005 */
[----:B------:R-:W-:Y:S02]  /*31a30*/  IMAD.MOV.U32 R12, RZ, RZ, 0x5 ;  /* 0x00000005ff0c7424 */ /* 0x000fe400078e00ff */
[----:B------:R-:W-:-:S07]  /*31a40*/  IMAD.MOV.U32 R2, RZ, RZ, R14 ;  /* 0x000000ffff027224 */ /* 0x000fce00078e000e */
[----:B------:R-:W-:Y:S05]  /*31a50*/  WARPSYNC.COLLECTIVE R15, `(.L_x_2395) ;  /* 0x000000000f087348 */ /* 0x000fea0003c00000 */
[----:B------:R0:W1:Y:S02]  /*31a60*/  SHFL.IDX P6, R14, R13, R12, R11 ;  /* 0x0000000c0d0e7389 */ /* 0x00006400000c000b */
[----:B01----:R-:W-:Y:S01]  /*31a70*/  ENDCOLLECTIVE ;  /* 0x000000000000791b */ /* 0x003fe20003800000 */
.L_x_2395:
        /* <DEDUP_REMOVED lines=11> */
.L_x_2396:
[----:B------:R-:W-:Y:S02]  /*31b30*/  IMAD.MOV.U32 R13, RZ, RZ, R5 ;  /* 0x000000ffff0d7224 */ /* 0x000fe400078e0005 */
[----:B------:R-:W-:Y:S02]  /*31b40*/  IMAD.MOV.U32 R12, RZ, RZ, 0x6 ;  /* 0x00000006ff0c7424 */ /* 0x000fe400078e00ff */
[----:B------:R-:W-:-:S07]  /*31b50*/  IMAD.MOV.U32 R2, RZ, RZ, R14 ;  /* 0x000000ffff027224 */ /* 0x000fce00078e000e */
[----:B------:R-:W-:Y:S05]  /*31b60*/  WARPSYNC.COLLECTIVE R15, `(.L_x_2397) ;  /* 0x000000000f087348 */ /* 0x000fea0003c00000 */
[----:B------:R0:W1:Y:S02]  /*31b70*/  SHFL.IDX P6, R14, R13, R12, R11 ;  /* 0x0000000c0d0e7389 */ /* 0x00006400000c000b */
[----:B01----:R-:W-:Y:S01]  /*31b80*/  ENDCOLLECTIVE ;  /* 0x000000000000791b */ /* 0x003fe20003800000 */
.L_x_2397:
        /* <DEDUP_REMOVED lines=11> */
.L_x_2398:
[----:B------:R-:W-:Y:S02]  /*31c40*/  IMAD.MOV.U32 R13, RZ, RZ, R5 ;  /* 0x000000ffff0d7224 */ /* 0x000fe400078e0005 */
[----:B------:R-:W-:Y:S02]  /*31c50*/  IMAD.MOV.U32 R12, RZ, RZ, 0x7 ;  /* 0x00000007ff0c7424 */ /* 0x000fe400078e00ff */
[----:B------:R-:W-:-:S07]  /*31c60*/  IMAD.MOV.U32 R2, RZ, RZ, R14 ;  /* 0x000000ffff027224 */ /* 0x000fce00078e000e */
[----:B------:R-:W-:Y:S05]  /*31c70*/  WARPSYNC.COLLECTIVE R15, `(.L_x_2399) ;  /* 0x000000000f087348 */ /* 0x000fea0003c00000 */
[----:B------:R0:W1:Y:S02]  /*31c80*/  SHFL.IDX P6, R14, R13, R12, R11 ;  /* 0x0000000c0d0e7389 */ /* 0x00006400000c000b */
[----:B01----:R-:W-:Y:S01]  /*31c90*/  ENDCOLLECTIVE ;  /* 0x000000000000791b */ /* 0x003fe20003800000 */
.L_x_2399:
        /* <DEDUP_REMOVED lines=11> */
.L_x_2400:
[----:B------:R-:W-:Y:S02]  /*31d50*/  IMAD.MOV.U32 R13, RZ, RZ, R8 ;  /* 0x000000ffff0d7224 */ /* 0x000fe400078e0008 */
[----:B------:R-:W-:Y:S02]  /*31d60*/  IMAD.MOV.U32 R12, RZ, RZ, RZ ;  /* 0x000000ffff0c7224 */ /* 0x000fe400078e00ff */
[----:B------:R-:W-:-:S07]  /*31d70*/  IMAD.MOV.U32 R10, RZ, RZ, R14 ;  /* 0x000000ffff0a7224 */ /* 0x000fce00078e000e */
[----:B------:R-:W-:Y:S05]  /*31d80*/  WARPSYNC.COLLECTIVE R15, `(.L_x_2401) ;  /* 0x000000000f087348 */ /* 0x000fea0003c00000 */
[----:B------:R0:W1:Y:S02]  /*31d90*/  SHFL.IDX P6, R14, R13, R12, R11 ;  /* 0x0000000c0d0e7389 */ /* 0x00006400000c000b */
[----:B01----:R-:W-:Y:S01]  /*31da0*/  ENDCOLLECTIVE ;  /* 0x000000000000791b */ /* 0x003fe20003800000 */
.L_x_2401:
        /* <DEDUP_REMOVED lines=11> */
.L_x_2402:
[----:B------:R-:W-:Y:S02]  /*31e60*/  IMAD.MOV.U32 R13, RZ, RZ, R8 ;  /* 0x000000ffff0d7224 */ /* 0x000fe400078e0008 */
[----:B------:R-:W-:Y:S02]  /*31e70*/  IMAD.MOV.U32 R12, RZ, RZ, 0x1 ;  /* 0x00000001ff0c7424 */ /* 0x000fe400078e00ff */
[----:B------:R-:W-:-:S07]  /*31e80*/  IMAD.MOV.U32 R5, RZ, RZ, R14 ;  /* 0x000000ffff057224 */ /* 0x000fce00078e000e */
[----:B------:R-:W-:Y:S05]  /*31e90*/  WARPSYNC.COLLECTIVE R15, `(.L_x_2403) ;  /* 0x000000000f087348 */ /* 0x000fea0003c00000 */
[----:B------:R0:W1:Y:S02]  /*31ea0*/  SHFL.IDX P6, R14, R13, R12, R11 ;  /* 0x0000000c0d0e7389 */ /* 0x00006400000c000b */
[----:B01----:R-:W-:Y:S01]  /*31eb0*/  ENDCOLLECTIVE ;  /* 0x000000000000791b */ /* 0x003fe20003800000 */
.L_x_2403:
        /* <DEDUP_REMOVED lines=11> */
.L_x_2404:
[----:B------:R-:W-:Y:S01]  /*31f70*/  IMAD.MOV.U32 R2, RZ, RZ, R14 ;  /* 0x000000ffff027224 */ /* 0x000fe200078e000e */
[----:B------:R-:W-:Y:S06]  /*31f80*/  BRA `(.L_x_2405) ;  /* 0xffffff7400547947 */ /* 0x000fec000383ffff */
.L_x_2124:
[----:B-1----:R1:W2:Y:S02]  /*31f90*/  SYNCS.PHASECHK.TRANS64.TRYWAIT P2, [R3+URZ+0x22870], R0 ;  /* 0x02287000030075a7 */ /* 0x0022a4000804017f */
[----:B--2---:R-:W-:Y:S05]  /*31fa0*/  @!P2 NANOSLEEP.SYNCS 0x989680 ;  /* 0x009896800000a95d */ /* 0x004fea0003900000 */
[----:B------:R-:W2:Y:S02]  /*31fb0*/  @!P2 SYNCS.PHASECHK.TRANS64 P2, [R3+URZ+0x22870], R0 ;  /* 0x022870000300a5a7 */ /* 0x000ea4000804007f */
[----:B--2---:R-:W-:Y:S05]  /*31fc0*/  @!P2 BRA `(.L_x_2124) ;  /* 0xfffffffc00f0a947 */ /* 0x004fea000383ffff */
[----:B------:R-:W-:Y:S05]  /*31fd0*/  BRA `(.L_x_2406) ;  /* 0xffffff7400b87947 */ /* 0x000fea000383ffff */
.L_x_2126:
[----:B-1----:R1:W2:Y:S02]  /*31fe0*/  SYNCS.PHASECHK.TRANS64.TRYWAIT P2, [R3+URZ+0x22860], R0 ;  /* 0x02286000030075a7 */ /* 0x0022a4000804017f */
[----:B--2---:R-:W-:Y:S05]  /*31ff0*/  @!P2 NANOSLEEP.SYNCS 0x989680 ;  /* 0x009896800000a95d */ /* 0x004fea0003900000 */
[----:B------:R-:W2:Y:S02]  /*32000*/  @!P2 SYNCS.PHASECHK.TRANS64 P2, [R3+URZ+0x22860], R0 ;  /* 0x022860000300a5a7 */ /* 0x000ea4000804007f */
[----:B--2---:R-:W-:Y:S05]  /*32010*/  @!P2 BRA `(.L_x_2126) ;  /* 0xfffffffc00f0a947 */ /* 0x004fea000383ffff */
[----:B------:R-:W-:Y:S05]  /*32020*/  BRA `(.L_x_2407) ;  /* 0xffffff7400c87947 */ /* 0x000fea000383ffff */
.L_x_2134:
[----:B0-----:R0:W1:Y:S02]  /*32030*/  SYNCS.PHASECHK.TRANS64.TRYWAIT P1, [R18+URZ+0x22870], R3 ;  /* 0x02287003120075a7 */ /* 0x001064000802017f */
[----:B-1----:R-:W-:Y:S05]  /*32040*/  @!P1 NANOSLEEP.SYNCS 0x989680 ;  /* 0x009896800000995d */ /* 0x002fea0003900000 */
[----:B------:R-:W1:Y:S02]  /*32050*/  @!P1 SYNCS.PHASECHK.TRANS64 P1, [R18+URZ+0x22870], R3 ;  /* 0x02287003120095a7 */ /* 0x000e64000802007f */
[----:B-1----:R-:W-:Y:S05]  /*32060*/  @!P1 BRA `(.L_x_2134) ;  /* 0xfffffffc00f09947 */ /* 0x002fea000383ffff */
[----:B------:R-:W-:Y:S05]  /*32070*/  BRA `(.L_x_2408) ;  /* 0xffffff7c008c7947 */ /* 0x000fea000383ffff */
.L_x_2136:
[----:B0-----:R0:W1:Y:S02]  /*32080*/  SYNCS.PHASECHK.TRANS64.TRYWAIT P1, [R18+URZ+0x22860], R3 ;  /* 0x02286003120075a7 */ /* 0x001064000802017f */
[----:B-1----:R-:W-:Y:S05]  /*32090*/  @!P1 NANOSLEEP.SYNCS 0x989680 ;  /* 0x009896800000995d */ /* 0x002fea0003900000 */
[----:B------:R-:W1:Y:S02]  /*320a0*/  @!P1 SYNCS.PHASECHK.TRANS64 P1, [R18+URZ+0x22860], R3 ;  /* 0x02286003120095a7 */ /* 0x000e64000802007f */
[----:B-1----:R-:W-:Y:S05]  /*320b0*/  @!P1 BRA `(.L_x_2136) ;  /* 0xfffffffc00f09947 */ /* 0x002fea000383ffff */
[----:B------:R-:W-:Y:S05]  /*320c0*/  BRA `(.L_x_2409) ;  /* 0xffffff7c00987947 */ /* 0x000fea000383ffff */
.L_x_2141:
        /* <DEDUP_REMOVED lines=8> */
.L_x_2411:
[----:B------:R-:W-:Y:S05]  /*32150*/  BSYNC B0 ;  /* 0x0000000000007941 */ /* 0x000fea0003800000 */
.L_x_2410:
[----:B------:R-:W-:Y:S02]  /*32160*/  IMAD.MOV.U32 R13, RZ, RZ, R24 ;  /* 0x000000ffff0d7224 */ /* 0x000fe400078e0018 */
[----:B------:R-:W-:Y:S02]  /*32170*/  IMAD.MOV.U32 R12, RZ, RZ, 0x1 ;  /* 0x00000001ff0c7424 */ /* 0x000fe400078e00ff */
[----:B------:R-:W-:Y:S02]  /*32180*/  IMAD.MOV.U32 R11, RZ, RZ, 0x1f ;  /* 0x0000001fff0b7424 */ /* 0x000fe400078e00ff */
[----:B------:R-:W-:Y:S02]  /*32190*/  IMAD.MOV.U32 R15, RZ, RZ, -0x1 ;  /* 0xffffffffff0f7424 */ /* 0x000fe400078e00ff */
[----:B------:R-:W-:Y:S02]  /*321a0*/  IMAD.IADD R5, R27, 0x1, R7 ;  /* 0x000000011b057824 */ /* 0x000fe400078e0207 */
[----:B------:R-:W-:-:S07]  /*321b0*/  IMAD.MOV.U32 R0, RZ, RZ, R14 ;  /* 0x000000ffff007224 */ /* 0x000fce00078e000e */
[----:B------:R-:W-:Y:S05]  /*321c0*/  WARPSYNC.COLLECTIVE R15, `(.L_x_2412) ;  /* 0x000000000f087348 */ /* 0x000fea0003c00000 */
[----:B------:R0:W1:Y:S02]  /*321d0*/  SHFL.IDX P6, R14, R13, R12, R11 ;  /* 0x0000000c0d0e7389 */ /* 0x00006400000c000b */
[----:B01----:R-:W-:Y:S01]  /*321e0*/  ENDCOLLECTIVE ;  /* 0x000000000000791b */ /* 0x003fe20003800000 */
.L_x_2412:
[----:B------:R-:W-:Y:S02]  /*321f0*/  ULDC UR4, c[0x0][0xc3c] ;  /* 0x00030f0000047ab9 */ /* 0x000fe40000000800 */
[----:B------:R-:W-:-:S13]  /*32200*/  ISETP.GE.OR P1, PT, R5, UR4, !P0 ;  /* 0x0000000405007c0c */ /* 0x000fda000c726670 */
[----:B------:R-:W0:Y:S01]  /*32210*/  @!P1 LDC.64 R2, c[0x0][0xc80] ;  /* 0x00032000ff029b82 */ /* 0x000e220000000a00 */
[----:B------:R-:W-:Y:S02]  /*32220*/  IMAD.MOV.U32 R11, RZ, RZ, RZ ;  /* 0x000000ffff0b7224 */ /* 0x000fe400078e00ff */
[----:B------:R-:W-:Y:S02]  /*32230*/  IMAD.MOV.U32 R24, RZ, RZ, R14 ;  /* 0x000000ffff187224 */ /* 0x000fe400078e000e */
[----:B0-----:R-:W-:-:S06]  /*32240*/  @!P1 IMAD.WIDE R2, R5, 0x4, R2 ;  /* 0x0000000405029825 */ /* 0x001fcc00078e0202 */
[----:B------:R0:W2:Y:S01]  /*32250*/  @!P1 LDG.E R3, desc[UR60][R2.64] ;  /* 0x0000003c02039981 */ /* 0x0000a2000c1e1900 */
[C---:B------:R-:W-:Y:S02]  /*32260*/  ISETP.GE.U32.AND P2, PT, R7.reuse, 0x2, PT ;  /* 0x000000020700780c */ /* 0x040fe40003f46070 */
[C---:B------:R-:W-:Y:S02]  /*32270*/  ISETP.GE.U32.AND P3, PT, R7.reuse, 0x4, PT ;  /* 0x000000040700780c */ /* 0x040fe40003f66070 */
[C---:B------:R-:W-:Y:S02]  /*32280*/  ISETP.GE.U32.AND P4, PT, R7.reuse, 0x8, PT ;  /* 0x000000080700780c */ /* 0x040fe40003f86070 */
[C---:B------:R-:W-:Y:S01]  /*32290*/  ISETP.GE.U32.AND P5, PT, R7.reuse, 0x10, PT ;  /* 0x000000100700780c */ /* 0x040fe20003fa6070 */
[----:B0-----:R-:W-:Y:S02]  /*322a0*/  IMAD.MOV.U32 R2, RZ, RZ, RZ ;  /* 0x000000ffff027224 */ /* 0x001fe400078e00ff */
[----:B--2---:R-:W-:Y:S01]  /*322b0*/  @!P1 IMAD.MOV.U32 R2, RZ, RZ, R3 ;  /* 0x000000ffff029224 */ /* 0x004fe200078e0003 */
[----:B------:R-:W-:-:S03]  /*322c0*/  ISETP.NE.AND P1, PT, R7, RZ, PT ;  /* 0x000000ff0700720c */ /* 0x000fc60003f25270 */
[----:B------:R-:W-:-:S10]  /*322d0*/  IMAD.MOV.U32 R13, RZ, RZ, R2 ;  /* 0x000000ffff0d7224 */ /* 0x000fd400078e0002 */
[----:B------:R-:W-:Y:S05]  /*322e0*/  WARPSYNC.COLLECTIVE R15, `(.L_x_2413) ;  /* 0x000000000f087348 */ /* 0x000fea0003c00000 */
[----:B------:R0:W1:Y:S02]  /*322f0*/  SHFL.UP P6, R14, R13, R12, R11 ;  /* 0x0400000c0d0e7389 */ /* 0x00006400000c000b */
[----:B01----:R-:W-:Y:S01]  /*32300*/  ENDCOLLECTIVE ;  /* 0x000000000000791b */ /* 0x003fe20003800000 */
.L_x_2413:
[----:B------:R-:W-:Y:S01]  /*32310*/  IMAD.MOV.U32 R12, RZ, RZ, 0x2 ;  /* 0x00000002ff0c7424 */ /* 0x000fe200078e00ff */
[----:B------:R-:W-:-:S05]  /*32320*/  SEL R5, R14, RZ, P1 ;  /* 0x000000ff0e057207 */ /* 0x000fca0000800000 */
[----:B------:R-:W-:-:S04]  /*32330*/  IMAD.IADD R4, R2, 0x1, R5 ;  /* 0x0000000102047824 */ /* 0x000fc800078e0205 */
[----:B------:R-:W-:-:S07]  /*32340*/  IMAD.MOV.U32 R13, RZ, RZ, R4 ;  /* 0x000000ffff0d7224 */ /* 0x000fce00078e0004 */
[----:B------:R-:W-:Y:S05]  /*32350*/  WARPSYNC.COLLECTIVE R15, `(.L_x_2414) ;  /* 0x000000000f087348 */ /* 0x000fea0003c00000 */
[----:B------:R0:W1:Y:S02]  /*32360*/  SHFL.UP P6, R14, R13, R12, R11 ;  /* 0x0400000c0d0e7389 */ /* 0x00006400000c000b */
[----:B01----:R-:W-:Y:S01]  /*32370*/  ENDCOLLECTIVE ;  /* 0x000000000000791b */ /* 0x003fe20003800000 */
.L_x_2414:
[----:B------:R-:W-:Y:S01]  /*32380*/  IMAD.MOV.U32 R12, RZ, RZ, 0x4 ;  /* 0x00000004ff0c7424 */ /* 0x000fe200078e00ff */
[----:B------:R-:W-:-:S05]  /*32390*/  SEL R5, R14, RZ, P2 ;  /* 0x000000ff0e057207 */ /* 0x000fca0001000000 */
[----:B------:R-:W-:-:S04]  /*323a0*/  IMAD.IADD R5, R4, 0x1, R5 ;  /* 0x0000000104057824 */ /* 0x000fc800078e0205 */
[----:B------:R-:W-:-:S07]  /*323b0*/  IMAD.MOV.U32 R13, RZ, RZ, R5 ;  /* 0x000000ffff0d7224 */ /* 0x000fce00078e0005 */
[----:B------:R-:W-:Y:S05]  /*323c0*/  WARPSYNC.COLLECTIVE R15, `(.L_x_2415) ;  /* 0x000000000f087348 */ /* 0x000fea0003c00000 */
[----:B------:R0:W1:Y:S02]  /*323d0*/  SHFL.UP P6, R14, R13, R12, R11 ;  /* 0x0400000c0d0e7389 */ /* 0x00006400000c000b */
[----:B01----:R-:W-:Y:S01]  /*323e0*/  ENDCOLLECTIVE ;  /* 0x000000000000791b */ /* 0x003fe20003800000 */
.L_x_2415:
[----:B------:R-:W-:Y:S01]  /*323f0*/  IMAD.MOV.U32 R12, RZ, RZ, 0x8 ;  /* 0x00000008ff0c7424 */ /* 0x000fe200078e00ff */
[----:B------:R-:W-:-:S05]  /*32400*/  SEL R6, R14, RZ, P3 ;  /* 0x000000ff0e067207 */ /* 0x000fca0001800000 */
[----:B------:R-:W-:-:S04]  /*32410*/  IMAD.IADD R6, R5, 0x1, R6 ;  /* 0x0000000105067824 */ /* 0x000fc800078e0206 */
[----:B------:R-:W-:-:S07]  /*32420*/  IMAD.MOV.U32 R13, RZ, RZ, R6 ;  /* 0x000000ffff0d7224 */ /* 0x000fce00078e0006 */
[----:B------:R-:W-:Y:S05]  /*32430*/  WARPSYNC.COLLECTIVE R15, `(.L_x_2416) ;  /* 0x000000000f087348 */ /* 0x000fea0003c00000 */
[----:B------:R0:W1:Y:S02]  /*32440*/  SHFL.UP P6, R14, R13, R12, R11 ;  /* 0x0400000c0d0e7389 */ /* 0x00006400000c000b */
[----:B01----:R-:W-:Y:S01]  /*32450*/  ENDCOLLECTIVE ;  /* 0x000000000000791b */ /* 0x003fe20003800000 */
.L_x_2416:
[----:B------:R-:W-:Y:S01]  /*32460*/  IMAD.MOV.U32 R12, RZ, RZ, 0x10 ;  /* 0x00000010ff0c7424 */ /* 0x000fe200078e00ff */
[----:B------:R-:W-:-:S05]  /*32470*/  SEL R3, R14, RZ, P4 ;  /* 0x000000ff0e037207 */ /* 0x000fca0002000000 */
[----:B------:R-:W-:-:S04]  /*32480*/  IMAD.IADD R4, R6, 0x1, R3 ;  /* 0x0000000106047824 */ /* 0x000fc800078e0203 */
[----:B------:R-:W-:-:S07]  /*32490*/  IMAD.MOV.U32 R13, RZ, RZ, R4 ;  /* 0x000000ffff0d7224 */ /* 0x000fce00078e0004 */
[----:B------:R-:W-:Y:S05]  /*324a0*/  WARPSYNC.COLLECTIVE R15, `(.L_x_2417) ;  /* 0x000000000f087348 */ /* 0x000fea0003c00000 */
[----:B------:R0:W1:Y:S02]  /*324b0*/  SHFL.UP P6, R14, R13, R12, R11 ;  /* 0x0400000c0d0e7389 */ /* 0x00006400000c000b */
[----:B01----:R-:W-:Y:S01]  /*324c0*/  ENDCOLLECTIVE ;  /* 0x000000000000791b */ /* 0x003fe20003800000 */
.L_x_2417:
[----:B------:R-:W-:Y:S02]  /*324d0*/  IMAD.MOV.U32 R12, RZ, RZ, 0x1f ;  /* 0x0000001fff0c7424 */ /* 0x000fe400078e00ff */
[----:B------:R-:W-:Y:S01]  /*324e0*/  IMAD.MOV.U32 R11, RZ, RZ, 0x1f ;  /* 0x0000001fff0b7424 */ /* 0x000fe200078e00ff */
[----:B------:R-:W-:-:S05]  /*324f0*/  SEL R3, R14, RZ, P5 ;  /* 0x000000ff0e037207 */ /* 0x000fca0002800000 */
[----:B------:R-:W-:-:S04]  /*32500*/  IMAD.IADD R3, R4, 0x1, R3 ;  /* 0x0000000104037824 */ /* 0x000fc800078e0203 */
[----:B------:R-:W-:-:S07]  /*32510*/  IMAD.MOV.U32 R13, RZ, RZ, R3 ;  /* 0x000000ffff0d7224 */ /* 0x000fce00078e0003 */
[----:B------:R-:W-:Y:S05]  /*32520*/  WARPSYNC.COLLECTIVE R15, `(.L_x_2418) ;  /* 0x000000000f087348 */ /* 0x000fea0003c00000 */
[----:B------:R0:W1:Y:S02]  /*32530*/  SHFL.IDX P6, R14, R13, R12, R11 ;  /* 0x0000000c0d0e7389 */ /* 0x00006400000c000b */
[----:B01----:R-:W-:Y:S01]  /*32540*/  ENDCOLLECTIVE ;  /* 0x000000000000791b */ /* 0x003fe20003800000 */
.L_x_2418:
[----:B------:R-:W-:Y:S05]  /*32550*/  BRA `(.L_x_2419) ;  /* 0xffffff8000a87947 */ /* 0x000fea000383ffff */
.L_x_2146:
[----:B------:R-:W-:Y:S01]  /*32560*/  BSSY B0, `(.L_x_2420) ;  /* 0x0000008000007945 */ /* 0x000fe20003800000 */
[----:B-----5:R-:W-:Y:S02]  /*32570*/  IMAD.MOV.U32 R13, RZ, RZ, R2 ;  /* 0x000000ffff0d7224 */ /* 0x020fe400078e0002 */
[----:B------:R-:W-:Y:S02]  /*32580*/  IMAD.MOV.U32 R12, RZ, RZ, 0x1 ;  /* 0x00000001ff0c7424 */ /* 0x000fe400078e00ff */
[----:B------:R-:W-:Y:S02]  /*32590*/  IMAD.MOV.U32 R11, RZ, RZ, RZ ;  /* 0x000000ffff0b7224 */ /* 0x000fe400078e00ff */
[----:B------:R-:W-:-:S07]  /*325a0*/  IMAD.MOV.U32 R15, RZ, RZ, -0x1 ;  /* 0xffffffffff0f7424 */ /* 0x000fce00078e00ff */
[----:B01----:R-:W-:Y:S05]  /*325b0*/  WARPSYNC.COLLECTIVE R15, `(.L_x_2421) ;  /* 0x000000000f087348 */ /* 0x003fea0003c00000 */
[----:B------:R2:W3:Y:S02]  /*325c0*/  SHFL.UP P6, R14, R13, R12, R11 ;  /* 0x0400000c0d0e7389 */ /* 0x0004e400000c000b */
[----:B0123--:R-:W-:Y:S01]  /*325d0*/  ENDCOLLECTIVE ;  /* 0x000000000000791b */ /* 0x00ffe20003800000 */
.L_x_2421:
[----:B------:R-:W-:Y:S05]  /*325e0*/  BSYNC B0 ;  /* 0x0000000000007941 */ /* 0x000fea0003800000 */
.L_x_2420:
[----:B------:R-:W-:Y:S01]  /*325f0*/  SEL R13, R14, RZ, P1 ;  /* 0x000000ff0e0d7207 */ /* 0x000fe20000800000 */
[----:B------:R-:W-:Y:S02]  /*32600*/  IMAD.MOV.U32 R12, RZ, RZ, 0x2 ;  /* 0x00000002ff0c7424 */ /* 0x000fe400078e00ff */
[----:B------:R-:W-:Y:S02]  /*32610*/  IMAD.MOV.U32 R11, RZ, RZ, RZ ;  /* 0x000000ffff0b7224 */ /* 0x000fe400078e00ff */
[----:B------:R-:W-:Y:S02]  /*32620*/  IMAD.IADD R13, R2, 0x1, R13 ;  /* 0x00000001020d7824 */ /* 0x000fe400078e020d */
[----:B------:R-:W-:-:S07]  /*32630*/  IMAD.MOV.U32 R15, RZ, RZ, -0x1 ;  /* 0xffffffffff0f7424 */ /* 0x000fce00078e00ff */
[----:B------:R-:W-:Y:S05]  /*32640*/  WARPSYNC.COLLECTIVE R15, `(.L_x_2422) ;  /* 0x000000000f087348 */ /* 0x000fea0003c00000 */
[----:B------:R0:W1:Y:S02]  /*32650*/  SHFL.UP P6, R14, R13, R12, R11 ;  /* 0x0400000c0d0e7389 */ /* 0x00006400000c000b */
[----:B01----:R-:W-:Y:S01]  /*32660*/  ENDCOLLECTIVE ;  /* 0x000000000000791b */ /* 0x003fe20003800000 */
.L_x_2422:
[----:B------:R-:W-:Y:S01]  /*32670*/  IMAD.MOV.U32 R12, RZ, RZ, 0x4 ;  /* 0x00000004ff0c7424 */ /* 0x000fe200078e00ff */
[----:B------:R-:W-:-:S05]  /*32680*/  SEL R14, R14, RZ, P2 ;  /* 0x000000ff0e0e7207 */ /* 0x000fca0001000000 */
[----:B------:R-:W-:-:S04]  /*32690*/  IMAD.IADD R3, R13, 0x1, R14 ;  /* 0x000000010d037824 */ /* 0x000fc800078e020e */
[----:B------:R-:W-:-:S07]  /*326a0*/  IMAD.MOV.U32 R13, RZ, RZ, R3 ;  /* 0x000000ffff0d7224 */ /* 0x000fce00078e0003 */
[----:B------:R-:W-:Y:S05]  /*326b0*/  WARPSYNC.COLLECTIVE R15, `(.L_x_2423) ;  /* 0x000000000f087348 */ /* 0x000fea0003c00000 */
[----:B------:R0:W1:Y:S02]  /*326c0*/  SHFL.UP P6, R14, R13, R12, R11 ;  /* 0x0400000c0d0e7389 */ /* 0x00006400000c000b */
[----:B01----:R-:W-:Y:S01]  /*326d0*/  ENDCOLLECTIVE ;  /* 0x000000000000791b */ /* 0x003fe20003800000 */
.L_x_2423:
[----:B------:R-:W-:Y:S01]  /*326e0*/  IMAD.MOV.U32 R12, RZ, RZ, 0x8 ;  /* 0x00000008ff0c7424 */ /* 0x000fe200078e00ff */
[----:B------:R-:W-:-:S05]  /*326f0*/  SEL R4, R14, RZ, P3 ;  /* 0x000000ff0e047207 */ /* 0x000fca0001800000 */
[----:B------:R-:W-:-:S04]  /*32700*/  IMAD.IADD R4, R3, 0x1, R4 ;  /* 0x0000000103047824 */ /* 0x000fc800078e0204 */
[----:B------:R-:W-:-:S07]  /*32710*/  IMAD.MOV.U32 R13, RZ, RZ, R4 ;  /* 0x000000ffff0d7224 */ /* 0x000fce00078e0004 */
[----:B------:R-:W-:Y:S05]  /*32720*/  WARPSYNC.COLLECTIVE R15, `(.L_x_2424) ;  /* 0x000000000f087348 */ /* 0x000fea0003c00000 */
[----:B------:R0:W1:Y:S02]  /*32730*/  SHFL.UP P6, R14, R13, R12, R11 ;  /* 0x0400000c0d0e7389 */ /* 0x00006400000c000b */
[----:B01----:R-:W-:Y:S01]  /*32740*/  ENDCOLLECTIVE ;  /* 0x000000000000791b */ /* 0x003fe20003800000 */
.L_x_2424:
[----:B------:R-:W-:Y:S01]  /*32750*/  IMAD.MOV.U32 R12, RZ, RZ, 0x10 ;  /* 0x00000010ff0c7424 */ /* 0x000fe200078e00ff */
[----:B------:R-:W-:-:S05]  /*32760*/  SEL R5, R14, RZ, P4 ;  /* 0x000000ff0e057207 */ /* 0x000fca0002000000 */
[----:B------:R-:W-:-:S04]  /*32770*/  IMAD.IADD R5, R4, 0x1, R5 ;  /* 0x0000000104057824 */ /* 0x000fc800078e0205 */
[----:B------:R-:W-:-:S07]  /*32780*/  IMAD.MOV.U32 R13, RZ, RZ, R5 ;  /* 0x000000ffff0d7224 */ /* 0x000fce00078e0005 */
[----:B------:R-:W-:Y:S05]  /*32790*/  WARPSYNC.COLLECTIVE R15, `(.L_x_2425) ;  /* 0x000000000f087348 */ /* 0x000fea0003c00000 */
[----:B------:R0:W1:Y:S02]  /*327a0*/  SHFL.UP P6, R14, R13, R12, R11 ;  /* 0x0400000c0d0e7389 */ /* 0x00006400000c000b */
[----:B01----:R-:W-:Y:S01]  /*327b0*/  ENDCOLLECTIVE ;  /* 0x000000000000791b */ /* 0x003fe20003800000 */
.L_x_2425:
        /* <DEDUP_REMOVED lines=8> */
.L_x_2426:
[----:B------:R-:W-:Y:S05]  /*32840*/  BRA `(.L_x_2427) ;  /* 0xffffff8000887947 */ /* 0x000fea000383ffff */
.L_x_2148:
[----:B------:R-:W-:Y:S01]  /*32850*/  BSSY B0, `(.L_x_2428) ;  /* 0x0000006000007945 */ /* 0x000fe20003800000 */
[----:B------:R-:W-:Y:S01]  /*32860*/  PLOP3.LUT P6, PT, P6, PT, PT, 0x8, 0x0 ;  /* 0x000000000000781c */ /* 0x000fe200037ce170 */
[----:B------:R-:W-:-:S12]  /*32870*/  IMAD.MOV.U32 R15, RZ, RZ, -0x1 ;  /* 0xffffffffff0f7424 */ /* 0x000fd800078e00ff */
[----:B0-----:R-:W-:Y:S05]  /*32880*/  WARPSYNC.COLLECTIVE R15, `(.L_x_2429) ;  /* 0x000000000f087348 */ /* 0x001fea0003c00000 */
[----:B------:R-:W-:Y:S01]  /*32890*/  VOTE.ANY R14, PT, P6 ;  /* 0x00000000000e7806 */ /* 0x000fe200030e0100 */
[----:B0-----:R-:W-:Y:S06]  /*328a0*/  ENDCOLLECTIVE ;  /* 0x000000000000791b */ /* 0x001fec0003800000 */
.L_x_2429:
[----:B------:R-:W-:Y:S05]  /*328b0*/  BSYNC B0 ;  /* 0x0000000000007941 */ /* 0x000fea0003800000 */
.L_x_2428:
[----:B------:R-:W-:Y:S02]  /*328c0*/  IMAD.MOV.U32 R6, RZ, RZ, R14 ;  /* 0x000000ffff067224 */ /* 0x000fe400078e000e */
[----:B------:R-:W-:Y:S02]  /*328d0*/  IMAD.MOV.U32 R13, RZ, RZ, R2 ;  /* 0x000000ffff0d7224 */ /* 0x000fe400078e0002 */
[----:B------:R-:W0:Y:S01]  /*328e0*/  POPC R5, R6 ;  /* 0x0000000600057309 */ /* 0x000e220000000000 */
[----:B------:R-:W-:Y:S02]  /*328f0*/  IMAD.MOV.U32 R11, RZ, RZ, 0x1f ;  /* 0x0000001fff0b7424 */ /* 0x000fe400078e00ff */
[----:B------:R-:W-:Y:S02]  /*32900*/  IMAD.MOV.U32 R15, RZ, RZ, -0x1 ;  /* 0xffffffffff0f7424 */ /* 0x000fe400078e00ff */
[----:B0-----:R-:W-:-:S07]  /*32910*/  IMAD.MOV.U32 R12, RZ, RZ, R5 ;  /* 0x000000ffff0c7224 */ /* 0x001fce00078e0005 */
[----:B------:R-:W-:Y:S05]  /*32920*/  WARPSYNC.COLLECTIVE R15, `(.L_x_2430) ;  /* 0x000000000f087348 */ /* 0x000fea0003c00000 */
[----:B------:R0:W1:Y:S02]  /*32930*/  SHFL.IDX P6, R14, R13, R12, R11 ;  /* 0x0000000c0d0e7389 */ /* 0x00006400000c000b */
[----:B01----:R-:W-:Y:S01]  /*32940*/  ENDCOLLECTIVE ;  /* 0x000000000000791b */ /* 0x003fe20003800000 */
.L_x_2430:
[----:B------:R-:W-:Y:S01]  /*32950*/  IMAD.MOV.U32 R25, RZ, RZ, R14 ;  /* 0x000000ffff197224 */ /* 0x000fe200078e000e */
[----:B------:R-:W-:Y:S06]  /*32960*/  BRA `(.L_x_2431) ;  /* 0xffffff8000787947 */ /* 0x000fec000383ffff */
.L_x_2150:
[----:B------:R-:W-:Y:S01]  /*32970*/  BSSY B0, `(.L_x_2432) ;  /* 0x0000007000007945 */ /* 0x000fe20003800000 */
[----:B------:R-:W-:Y:S02]  /*32980*/  IMAD.MOV.U32 R13, RZ, RZ, R3 ;  /* 0x000000ffff0d7224 */ /* 0x000fe400078e0003 */
[----:B------:R-:W-:Y:S02]  /*32990*/  IMAD.MOV.U32 R11, RZ, RZ, 0x1f ;  /* 0x0000001fff0b7424 */ /* 0x000fe400078e00ff */
[----:B------:R-:W-:-:S07]  /*329a0*/  IMAD.MOV.U32 R15, RZ, RZ, -0x1 ;  /* 0xffffffffff0f7424 */ /* 0x000fce00078e00ff */
[----:B012---:R-:W-:Y:S05]  /*329b0*/  WARPSYNC.COLLECTIVE R15, `(.L_x_2433) ;  /* 0x000000000f087348 */ /* 0x007fea0003c00000 */
[----:B------:R3:W4:Y:S02]  /*329c0*/  SHFL.IDX P6, R14, R13, R12, R11 ;  /* 0x0000000c0d0e7389 */ /* 0x00072400000c000b */
[----:B01234-:R-:W-:Y:S01]  /*329d0*/  ENDCOLLECTIVE ;  /* 0x000000000000791b */ /* 0x01ffe20003800000 */
.L_x_2433:
[----:B------:R-:W-:Y:S05]  /*329e0*/  BSYNC B0 ;  /* 0x0000000000007941 */ /* 0x000fea0003800000 */
.L_x_2432:
[----:B------:R-:W-:Y:S01]  /*329f0*/  IMAD.MOV.U32 R6, RZ, RZ, R14 ;  /* 0x000000ffff067224 */ /* 0x000fe200078e000e */
[----:B------:R-:W-:Y:S06]  /*32a00*/  BRA `(.L_x_2149) ;  /* 0xffffff80006c7947 */ /* 0x000fec000383ffff */
.L_x_2154:
[----:B0-----:R0:W1:Y:S02]  /*32a10*/  SYNCS.PHASECHK.TRANS64.TRYWAIT P0, [R5+URZ+0x22820], R0 ;  /* 0x02282000050075a7 */ /* 0x001064000800017f */
[----:B-1----:R-:W-:Y:S05]  /*32a20*/  @!P0 NANOSLEEP.SYNCS 0x989680 ;  /* 0x009896800000895d */ /* 0x002fea0003900000 */
[----:B------:R-:W1:Y:S02]  /*32a30*/  @!P0 SYNCS.PHASECHK.TRANS64 P0, [R5+URZ+0x22820], R0 ;  /* 0x02282000050085a7 */ /* 0x000e64000800007f */
[----:B-1----:R-:W-:Y:S05]  /*32a40*/  @!P0 BRA `(.L_x_2154) ;  /* 0xfffffffc00f08947 */ /* 0x002fea000383ffff */
[----:B------:R-:W-:Y:S05]  /*32a50*/  BRA `(.L_x_2434) ;  /* 0xffffff8400ec7947 */ /* 0x000fea000383ffff */
.L_x_2155:
        /* <DEDUP_REMOVED lines=11> */
.L_x_2436:
[----:B------:R-:W-:Y:S05]  /*32b10*/  BSYNC B0 ;  /* 0x0000000000007941 */ /* 0x000fea0003800000 */
.L_x_2435:
[----:B------:R-:W-:Y:S05]  /*32b20*/  BRA `(.L_x_2437) ;  /* 0xffffff8400d47947 */ /* 0x000fea000383ffff */
.L_x_2156:
[----:B------:R-:W-:Y:S01]  /*32b30*/  BSSY B0, `(.L_x_2438) ;  /* 0x0000006000007945 */ /* 0x000fe20003800000 */
[----:B------:R-:W-:-:S07]  /*32b40*/  IMAD.MOV.U32 R15, RZ, RZ, -0x1 ;  /* 0xffffffffff0f7424 */ /* 0x000fce00078e00ff */
[----:B0-----:R-:W-:Y:S05]  /*32b50*/  WARPSYNC.COLLECTIVE R15, `(.L_x_2439) ;  /* 0x000000000f0c7348 */ /* 0x001fea0003c00000 */
[----:B------:R-:W-:Y:S02]  /*32b60*/  ELECT P6, UR62, PT ;  /* 0x00000000003e782f */ /* 0x000fe400038c0000 */
[----:B------:R-:W-:Y:S01]  /*32b70*/  MOV R14, UR62 ;  /* 0x0000003e000e7c02 */ /* 0x000fe20008000f00 */
[----:B0-----:R-:W-:Y:S10]  /*32b80*/  ENDCOLLECTIVE ;  /* 0x000000000000791b */ /* 0x001ff40003800000 */
.L_x_2439:
[----:B------:R-:W-:Y:S05]  /*32b90*/  BSYNC B0 ;  /* 0x0000000000007941 */ /* 0x000fea0003800000 */
.L_x_2438:
[----:B------:R-:W-:Y:S05]  /*32ba0*/  BRA `(.L_x_2440) ;  /* 0xffffff8400c87947 */ /* 0x000fea000383ffff */
.L_x_2158:
[----:B0-----:R0:W1:Y:S02]  /*32bb0*/  SYNCS.PHASECHK.TRANS64.TRYWAIT P1, [R3+URZ+0x22840], R2 ;  /* 0x02284002030075a7 */ /* 0x001064000802017f */
[----:B-1----:R-:W-:Y:S05]  /*32bc0*/  @!P1 NANOSLEEP.SYNCS 0x989680 ;  /* 0x009896800000995d */ /* 0x002fea0003900000 */
[----:B------:R-:W1:Y:S02]  /*32bd0*/  @!P1 SYNCS.PHASECHK.TRANS64 P1, [R3+URZ+0x22840], R2 ;  /* 0x02284002030095a7 */ /* 0x000e64000802007f */
[----:B-1----:R-:W-:Y:S05]  /*32be0*/  @!P1 BRA `(.L_x_2158) ;  /* 0xfffffffc00f09947 */ /* 0x002fea000383ffff */
[----:B------:R-:W-:Y:S05]  /*32bf0*/  BRA `(.L_x_2441) ;  /* 0xffffff8400e87947 */ /* 0x000fea000383ffff */
.L_x_2160:
[----:B-1----:R1:W2:Y:S02]  /*32c00*/  SYNCS.PHASECHK.TRANS64.TRYWAIT P1, [R33+URZ+0x22840], R0 ;  /* 0x02284000210075a7 */ /* 0x0022a4000802017f */
[----:B--2---:R-:W-:Y:S05]  /*32c10*/  @!P1 NANOSLEEP.SYNCS 0x989680 ;  /* 0x009896800000995d */ /* 0x004fea0003900000 */
[----:B------:R-:W2:Y:S02]  /*32c20*/  @!P1 SYNCS.PHASECHK.TRANS64 P1, [R33+URZ+0x22840], R0 ;  /* 0x02284000210095a7 */ /* 0x000ea4000802007f */
[----:B--2---:R-:W-:Y:S05]  /*32c30*/  @!P1 BRA `(.L_x_2160) ;  /* 0xfffffffc00f09947 */ /* 0x004fea000383ffff */
[----:B------:R-:W-:Y:S05]  /*32c40*/  BRA `(.L_x_2442) ;  /* 0xffffff8400f47947 */ /* 0x000fea000383ffff */
.L_x_2162:
[----:B--2---:R2:W3:Y:S02]  /*32c50*/  SYNCS.PHASECHK.TRANS64.TRYWAIT P1, [R3+URZ+0x22860], R2 ;  /* 0x02286002030075a7 */ /* 0x0044e4000802017f */
[----:B---3--:R-:W-:Y:S05]  /*32c60*/  @!P1 NANOSLEEP.SYNCS 0x989680 ;  /* 0x009896800000995d */ /* 0x008fea0003900000 */
[----:B------:R-:W3:Y:S02]  /*32c70*/  @!P1 SYNCS.PHASECHK.TRANS64 P1, [R3+URZ+0x22860], R2 ;  /* 0x02286002030095a7 */ /* 0x000ee4000802007f */
[----:B---3--:R-:W-:Y:S05]  /*32c80*/  @!P1 BRA `(.L_x_2162) ;  /* 0xfffffffc00f09947 */ /* 0x008fea000383ffff */
[----:B------:R-:W-:Y:S05]  /*32c90*/  BRA `(.L_x_2443) ;  /* 0xffffff8400f07947 */ /* 0x000fea000383ffff */
.L_x_2164:
[----:B---3--:R3:W4:Y:S02]  /*32ca0*/  SYNCS.PHASECHK.TRANS64.TRYWAIT P1, [R33+URZ+0x22860], R0 ;  /* 0x02286000210075a7 */ /* 0x008724000802017f */
[----:B----4-:R-:W-:Y:S05]  /*32cb0*/  @!P1 NANOSLEEP.SYNCS 0x989680 ;  /* 0x009896800000995d */ /* 0x010fea0003900000 */
[----:B------:R-:W4:Y:S02]  /*32cc0*/  @!P1 SYNCS.PHASECHK.TRANS64 P1, [R33+URZ+0x22860], R0 ;  /* 0x02286000210095a7 */ /* 0x000f24000802007f */
[----:B----4-:R-:W-:Y:S05]  /*32cd0*/  @!P1 BRA `(.L_x_2164) ;  /* 0xfffffffc00f09947 */ /* 0x010fea000383ffff */
[----:B------:R-:W-:Y:S05]  /*32ce0*/  BRA `(.L_x_2444) ;  /* 0xffffff8400ec7947 */ /* 0x000fea000383ffff */
.L_x_2166:
[----:B----4-:R4:W0:Y:S02]  /*32cf0*/  SYNCS.PHASECHK.TRANS64.TRYWAIT P1, [R3+URZ+0x22880], R2 ;  /* 0x02288002030075a7 */ /* 0x010824000802017f */
[----:B0-----:R-:W-:Y:S05]  /*32d00*/  @!P1 NANOSLEEP.SYNCS 0x989680 ;  /* 0x009896800000995d */ /* 0x001fea0003900000 */
[----:B------:R-:W0:Y:S02]  /*32d10*/  @!P1 SYNCS.PHASECHK.TRANS64 P1, [R3+URZ+0x22880], R2 ;  /* 0x02288002030095a7 */ /* 0x000e24000802007f */
[----:B0-----:R-:W-:Y:S05]  /*32d20*/  @!P1 BRA `(.L_x_2166) ;  /* 0xfffffffc00f09947 */ /* 0x001fea000383ffff */
[----:B------:R-:W-:Y:S05]  /*32d30*/  BRA `(.L_x_2445) ;  /* 0xffffff8400e87947 */ /* 0x000fea000383ffff */
.L_x_2446:
        /* <DEDUP_REMOVED lines=12> */
.L_x_3627:


//--------------------- .text._ZN7cutlass13device_kernelIN5flash11enable_sm90INS1_16FlashAttnFwdSm90INS1_25CollectiveMainloopFwdSm90ILi2EN4cute5tupleIJNS5_1CILi1EEES8_S8_EEENS6_IJNS7_ILi128EEENS7_ILi160EEESA_EEELi128ENS_12float_e4m3_tEfNS_4arch4Sm90ELb1ELb0ELb0ELb0ELb1ELb0ELb0ELb1ELb1ELb1ELb0ELb0EEENS1_21CollectiveEpilogueFwdINS6_IJSA_SA_SB_EEES9_NS_10bfloat16_tESF_Li256ELb0ELb1ELb0ELb1EEENS1_30DynamicPersistentTileSchedulerILi256ELi128ELb0ELb1ELb1EEEEEEEEEvNT_6ParamsE --------------------------
	.section	.text._ZN7cutlass13device_kernelIN5flash11enable_sm90INS1_16FlashAttnFwdSm90INS1_25CollectiveMainloopFwdSm90ILi2EN4cute5tupleIJNS5_1CILi1EEES8_S8_EEENS6_IJNS7_ILi128EEENS7_ILi160EEESA_EEELi128ENS_12float_e4m3_tEfNS_4arch4Sm90ELb1ELb0ELb0ELb0ELb1ELb0ELb0ELb1ELb1ELb1ELb0ELb0EEENS1_21CollectiveEpilogueFwdINS6_IJSA_SA_SB_EEES9_NS_10bfloat16_tESF_Li256ELb0ELb1ELb0ELb1EEENS1_30DynamicPersistentTileSchedulerILi256ELi128ELb0ELb1ELb1EEEEEEEEEvNT_6ParamsE,"ax",@progbits
	.align	128
.text._ZN7cutlass13device_kernelIN5flash11enable_sm90INS1_16FlashAttnFwdSm90INS1_25CollectiveMainloopFwdSm90ILi2EN4cute5tupleIJNS5_1CILi1EEES8_S8_EEENS6_IJNS7_ILi128EEENS7_ILi160EEESA_EEELi128ENS_12float_e4m3_tEfNS_4arch4Sm90ELb1ELb0ELb0ELb0ELb1ELb0ELb0ELb1ELb1ELb1ELb0ELb0EEENS1_21CollectiveEpilogueFwdINS6_IJSA_SA_SB_EEES9_NS_10bfloat16_tESF_Li256ELb0ELb1ELb0ELb1EEENS1_30DynamicPersistentTileSchedulerILi256ELi128ELb0ELb1ELb1EEEEEEEEEvNT_6ParamsE:
        .type           _ZN7cutlass13device_kernelIN5flash11enable_sm90INS1_16FlashAttnFwdSm90INS1_25CollectiveMainloopFwdSm90ILi2EN4cute5tupleIJNS5_1CILi1EEES8_S8_EEENS6_IJNS7_ILi128EEENS7_ILi160EEESA_EEELi128ENS_12float_e4m3_tEfNS_4arch4Sm90ELb1ELb0ELb0ELb0ELb1ELb0ELb0ELb1ELb1ELb1ELb0ELb0EEENS1_21CollectiveEpilogueFwdINS6_IJSA_SA_SB_EEES9_NS_10bfloat16_tESF_Li256ELb0ELb1ELb0ELb1EEENS1_30DynamicPersistentTileSchedulerILi256ELi128ELb0ELb1ELb1EEEEEEEEEvNT_6ParamsE,@function
        .size           _ZN7cutlass13device_kernelIN5flash11enable_sm90INS1_16FlashAttnFwdSm90INS1_25CollectiveMainloopFwdSm90ILi2EN4cute5tupleIJNS5_1CILi1EEES8_S8_EEENS6_IJNS7_ILi128EEENS7_ILi160EEESA_EEELi128ENS_12float_e4m3_tEfNS_4arch4Sm90ELb1ELb0ELb0ELb0ELb1ELb0ELb0ELb1ELb1ELb1ELb0ELb0EEENS1_21CollectiveEpilogueFwdINS6_IJSA_SA_SB_EEES9_NS_10bfloat16_tESF_Li256ELb0ELb1ELb0ELb1EEENS1_30DynamicPersistentTileSchedulerILi256ELi128ELb0ELb1ELb1EEEEEEEEEvNT_6ParamsE,(.L_x_3628 - _ZN7cutlass13device_kernelIN5flash11enable_sm90INS1_16FlashAttnFwdSm90INS1_25CollectiveMainloopFwdSm90ILi2EN4cute5tupleIJNS5_1CILi1EEES8_S8_EEENS6_IJNS7_ILi128EEENS7_ILi160EEESA_EEELi128ENS_12float_e4m3_tEfNS_4arch4Sm90ELb1ELb0ELb0ELb0ELb1ELb0ELb0ELb1ELb1ELb1ELb0ELb0EEENS1_21CollectiveEpilogueFwdINS6_IJSA_SA_SB_EEES9_NS_10bfloat16_tESF_Li256ELb0ELb1ELb0ELb1EEENS1_30DynamicPersistentTileSchedulerILi256ELi128ELb0ELb1ELb1EEEEEEEEEvNT_6ParamsE)
        .other          _ZN7cutlass13device_kernelIN5flash11enable_sm90INS1_16FlashAttnFwdSm90INS1_25CollectiveMainloopFwdSm90ILi2EN4cute5tupleIJNS5_1CILi1EEES8_S8_EEENS6_IJNS7_ILi128EEENS7_ILi160EEESA_EEELi128ENS_12float_e4m3_tEfNS_4arch4Sm90ELb1ELb0ELb0ELb0ELb1ELb0ELb0ELb1ELb1ELb1ELb0ELb0EEENS1_21CollectiveEpilogueFwdINS6_IJSA_SA_SB_EEES9_NS_10bfloat16_tESF_Li256ELb0ELb1ELb0ELb1EEENS1_30DynamicPersistentTileSchedulerILi256ELi128ELb0ELb1ELb1EEEEEEEEEvNT_6ParamsE,@"STO_CUDA_ENTRY STV_DEFAULT"
_ZN7cutlass13device_kernelIN5flash11enable_sm90INS1_16FlashAttnFwdSm90INS1_25CollectiveMainloopFwdSm90ILi2EN4cute5tupleIJNS5_1CILi1EEES8_S8_EEENS6_IJNS7_ILi128EEENS7_ILi160EEESA_EEELi128ENS_12float_e4m3_tEfNS_4arch4Sm90ELb1ELb0ELb0ELb0ELb1ELb0ELb0ELb1ELb1ELb1ELb0ELb0EEENS1_21CollectiveEpilogueFwdINS6_IJSA_SA_SB_EEES9_NS_10bfloat16_tESF_Li256ELb0ELb1ELb0ELb1EEENS1_30DynamicPersistentTileSchedulerILi256ELi128ELb0ELb1ELb1EEEEEEEEEvNT_6ParamsE:
        /* <DEDUP_REMOVED lines=45> */
.L_x_2447:
        /* <DEDUP_REMOVED lines=22> */
.L_x_2448:
        /* <DEDUP_REMOVED lines=18> */
.L_x_2449:
        /* <DEDUP_REMOVED lines=22> */
.L_x_2450:
        /* <DEDUP_REMOVED lines=24> */
.L_x_2451:
        /* <DEDUP_REMOVED lines=10> */
.L_x_2453:
        /* <DEDUP_REMOVED lines=27> */
[----:B------:R-:W-:-:S02]  /*0a80*/  SHF.R.S32.HI R7, RZ, 0x4, R2 ;  /* 0x00000004ff077819 */ /* 0x000fc40000011402 */
[----:B------:R-:W-:Y:S02]  /*0a90*/  LOP3.LUT R5, R2, 0x3fffff0, RZ, 0xc0, !PT ;  /* 0x03fffff002057812 */ /* 0x000fe400078ec0ff */
[----:B------:R-:W-:Y:S02]  /*0aa0*/  SHF.R.S32.HI R9, RZ, 0x1f, R188 ;  /* 0x0000001fff097819 */ /* 0x000fe400000114bc */
[----:B------:R-:W-:Y:S01]  /*0ab0*/  LOP3.LUT R4, R4, 0xfffffc00, RZ, 0xc0, !PT ;  /* 0xfffffc0004047812 */ /* 0x000fe200078ec0ff */
[----:B------:R-:W-:Y:S01]  /*0ac0*/  IMAD.IADD R5, R194, 0x1, -R5 ;  /* 0x00000001c2057824 */ /* 0x000fe200078e0a05 */
[----:B------:R-:W-:Y:S02]  /*0ad0*/  LEA.HI R2, R2, R7, RZ, 0x1 ;  /* 0x0000000702027211 */ /* 0x000fe400078f08ff */
[----:B------:R-:W-:Y:S01]  /*0ae0*/  LEA.HI R6, R9, R188, RZ, 0x2 ;  /* 0x000000bc09067211 */ /* 0x000fe200078f10ff */
[----:B------:R-:W-:Y:S01]  /*0af0*/  IMAD R5, R5, 0x40, R4 ;  /* 0x0000004005057824 */ /* 0x000fe200078e0204 */
[----:B------:R-:W-:-:S02]  /*0b00*/  LOP3.LUT R2, R2, 0x1ffffffe, RZ, 0xc0, !PT ;  /* 0x1ffffffe02027812 */ /* 0x000fc400078ec0ff */
[-C--:B------:R-:W-:Y:S02]  /*0b10*/  LEA.HI R4, R3, R194.reuse, RZ, 0x2 ;  /* 0x000000c203047211 */ /* 0x080fe400078f10ff */
[----:B------:R-:W-:Y:S01]  /*0b20*/  SHF.R.S32.HI R8, RZ, 0x2, R6 ;  /* 0x00000002ff087819 */ /* 0x000fe20000011406 */
[----:B------:R-:W-:Y:S01]  /*0b30*/  IMAD.IADD R2, R7, 0x1, -R2 ;  /* 0x0000000107027824 */ /* 0x000fe200078e0a02 */
[----:B------:R-:W-:Y:S02]  /*0b40*/  SHF.R.S32.HI R11, RZ, 0x1f, R6 ;  /* 0x0000001fff0b7819 */ /* 0x000fe40000011406 */
[----:B------:R-:W-:Y:S01]  /*0b50*/  LOP3.LUT R7, R4, 0xfffffffc, RZ, 0xc0, !PT ;  /* 0xfffffffc04077812 */ /* 0x000fe200078ec0ff */
[----:B------:R-:W-:Y:S01]  /*0b60*/  IMAD R191, R2, 0x8, R5 ;  /* 0x0000000802bf7824 */ /* 0x000fe200078e0205 */
[----:B------:R-:W-:Y:S02]  /*0b70*/  LEA.HI R3, R3, R194, RZ, 0x3 ;  /* 0x000000c203037211 */ /* 0x000fe400078f18ff */
[----:B------:R-:W-:Y:S01]  /*0b80*/  LEA.HI R11, R11, R8, RZ, 0x3 ;  /* 0x000000080b0b7211 */ /* 0x000fe200078f18ff */
[----:B------:R-:W-:Y:S01]  /*0b90*/  IMAD.IADD R7, R194, 0x1, -R7 ;  /* 0x00000001c2077824 */ /* 0x000fe200078e0a07 */
[----:B------:R-:W-:-:S02]  /*0ba0*/  LOP3.LUT R5, R3, 0xfffffff8, RZ, 0xc0, !PT ;  /* 0xfffffff803057812 */ /* 0x000fc400078ec0ff */
[----:B------:R-:W-:Y:S02]  /*0bb0*/  LOP3.LUT R11, R11, 0xfffffff8, RZ, 0xc0, !PT ;  /* 0xfffffff80b0b7812 */ /* 0x000fe400078ec0ff */
[----:B------:R-:W-:Y:S01]  /*0bc0*/  LEA.HI R9, R9, R188, RZ, 0x5 ;  /* 0x000000bc09097211 */ /* 0x000fe200078f28ff */
[----:B------:R-:W-:Y:S01]  /*0bd0*/  IMAD.IADD R22, R194, 0x1, -R5 ;  /* 0x00000001c2167824 */ /* 0x000fe200078e0a05 */
[----:B------:R-:W-:Y:S01]  /*0be0*/  LEA.HI R0, R0, R189, RZ, 0x1 ;  /* 0x000000bd00007211 */ /* 0x000fe200078f08ff */
[----:B------:R-:W-:Y:S01]  /*0bf0*/  IMAD.IADD R8, R8, 0x1, -R11 ;  /* 0x0000000108087824 */ /* 0x000fe200078e0a0b */
[----:B------:R-:W-:Y:S01]  /*0c00*/  LEA.HI R2, R7, R7, RZ, 0x1 ;  /* 0x0000000707027211 */ /* 0x000fe200078f08ff */
[----:B------:R-:W-:Y:S01]  /*0c10*/  IMAD.SHL.U32 R16, R22, 0x8, RZ ;  /* 0x0000000816107824 */ /* 0x000fe200078e00ff */
[----:B------:R-:W-:Y:S02]  /*0c20*/  SHF.R.S32.HI R9, RZ, 0x5, R9 ;  /* 0x00000005ff097819 */ /* 0x000fe40000011409 */
[----:B------:R-:W-:Y:S01]  /*0c30*/  LOP3.LUT R0, R0, 0x3fffffe, RZ, 0xc0, !PT ;  /* 0x03fffffe00007812 */ /* 0x000fe200078ec0ff */
[----:B------:R-:W-:Y:S01]  /*0c40*/  VIADD R19, R16, 0x40 ;  /* 0x0000004010137836 */ /* 0x000fe20000000000 */
[----:B------:R-:W-:Y:S01]  /*0c50*/  LOP3.LUT R2, R2, 0x1ffffffe, RZ, 0xc0, !PT ;  /* 0x1ffffffe02027812 */ /* 0x000fe200078ec0ff */
[----:B------:R-:W-:Y:S01]  /*0c60*/  IMAD R9, R9, 0x10, R8 ;  /* 0x0000001009097824 */ /* 0x000fe200078e0208 */
[----:B------:R-:W-:Y:S01]  /*0c70*/  LOP3.LUT R17, R6, 0x7ffffffc, RZ, 0xc0, !PT ;  /* 0x7ffffffc06117812 */ /* 0x000fe200078ec0ff */
[----:B------:R-:W-:Y:S01]  /*0c80*/  IMAD.IADD R0, R189, 0x1, -R0 ;  /* 0x00000001bd007824 */ /* 0x000fe200078e0a00 */
[----:B------:R-:W-:Y:S01]  /*0c90*/  SHF.R.S32.HI R23, RZ, 0x3, R3 ;  /* 0x00000003ff177819 */ /* 0x000fe20000011403 */
[----:B------:R-:W-:Y:S01]  /*0ca0*/  IMAD.IADD R7, R7, 0x1, -R2 ;  /* 0x0000000107077824 */ /* 0x000fe200078e0a02 */
[----:B------:R-:W-:Y:S01]  /*0cb0*/  SHF.R.S32.HI R193, RZ, 0x1f, R16 ;  /* 0x0000001fffc17819 */ /* 0x000fe20000011410 */
[----:B------:R-:W-:Y:S01]  /*0cc0*/  IMAD R190, R0, 0x40, R9 ;  /* 0x0000004000be7824 */ /* 0x000fe200078e0209 */
[----:B------:R-:W-:Y:S01]  /*0cd0*/  SHF.R.S32.HI R192, RZ, 0x1f, R19 ;  /* 0x0000001fffc07819 */ /* 0x000fe20000011413 */
[----:B------:R-:W-:-:S02]  /*0ce0*/  IMAD.IADD R17, R188, 0x1, -R17 ;  /* 0x00000001bc117824 */ /* 0x000fc400078e0a11 */
[----:B------:R-:W-:-:S07]  /*0cf0*/  IMAD R18, R7, 0x8, R190 ;  /* 0x0000000807127824 */ /* 0x000fce00078e02be */
.L_x_2510:
        /* <DEDUP_REMOVED lines=21> */
.L_x_2454:
[----:B------:R-:W-:Y:S01]  /*0e50*/  ULDC UR6, c[0x0][0xc54] ;  /* 0x0003150000067ab9 */ /* 0x000fe20000000800 */
[----:B------:R-:W-:Y:S01]  /*0e60*/  UMOV UR8, UR7 ;  /* 0x0000000700087c82 */ /* 0x000fe20008000000 */
[----:B------:R-:W-:-:S11]  /*0e70*/  UISETP.NE.AND UP0, UPT, UR6, 0x1, UPT ;  /* 0x000000010600788c */ /* 0x000fd6000bf05270 */
[----:B------:R-:W-:Y:S02]  /*0e80*/  @UP0 ULDC.64 UR10, c[0x0][0xc58] ;  /* 0x00031600000a0ab9 */ /* 0x000fe40000000a00 */
[----:B------:R-:W-:-:S04]  /*0e90*/  UIMAD.WIDE.U32 UR4, UR7, UR10, URZ ;  /* 0x0000000a070472a5 */ /* 0x000fc8000f8e003f */
[----:B------:R-:W-:-:S04]  /*0ea0*/  @UP0 USHF.R.U32.HI UR8, URZ, UR11, UR5 ;  /* 0x0000000b3f080299 */ /* 0x000fc80008011605 */
[----:B------:R-:W-:-:S12]  /*0eb0*/  UIMAD UR4, UR8, UR6, URZ ;  /* 0x00000006080472a4 */ /* 0x000fd8000f8e023f */
.L_x_2455:
[----:B------:R-:W-:Y:S01]  /*0ec0*/  ULDC UR38, c[0x0][0xc48] ;  /* 0x0003120000267ab9 */ /* 0x000fe20000000800 */
[----:B------:R-:W-:Y:S01]  /*0ed0*/  UIADD3 UR6, UR7, -UR4, URZ ;  /* 0x8000000407067290 */ /* 0x000fe2000fffe03f */
[----:B------:R-:W-:Y:S01]  /*0ee0*/  IMAD.MOV.U32 R7, RZ, RZ, 0x3f800000 ;  /* 0x3f800000ff077424 */ /* 0x000fe200078e00ff */
[----:B------:R-:W-:Y:S01]  /*0ef0*/  UISETP.NE.AND UP2, UPT, UR38, 0x1, UPT ;  /* 0x000000012600788c */ /* 0x000fe2000bf45270 */
[----:B------:R-:W-:Y:S01]  /*0f00*/  IMAD.MOV.U32 R0, RZ, RZ, 0x3f800000 ;  /* 0x3f800000ff007424 */ /* 0x000fe200078e00ff */
[----:B------:R-:W-:Y:S01]  /*0f10*/  ULDC.64 UR4, c[0x0][0x990] ;  /* 0x0002640000047ab9 */ /* 0x000fe20000000a00 */
[----:B------:R-:W-:Y:S01]  /*0f20*/  ULDC UR18, c[0x0][0xc54] ;  /* 0x0003150000127ab9 */ /* 0x000fe20000000800 */
[----:B------:R-:W-:Y:S02]  /*0f30*/  UISETP.NE.U32.AND UP0, UPT, UR4, URZ, UPT ;  /* 0x0000003f0400728c */ /* 0x000fe4000bf05070 */
[----:B------:R-:W-:Y:S02]  /*0f40*/  UIMAD UR18, UR9, UR18, UR6 ;  /* 0x00000012091272a4 */ /* 0x000fe4000f8e0206 */
[----:B------:R-:W-:Y:S01]  /*0f50*/  UISETP.NE.AND.EX UP0, UPT, UR5, URZ, UPT, UP0 ;  /* 0x0000003f0500728c */ /* 0x000fe2000bf05300 */
[----:B------:R-:W-:-:S02]  /*0f60*/  ULDC.64 UR6, c[0x0][0x998] ;  /* 0x0002660000067ab9 */ /* 0x000fc40000000a00 */
[----:B------:R-:W-:Y:S01]  /*0f70*/  @UP2 ULDC UR10, c[0x0][0xc4c] ;  /* 0x00031300000a2ab9 */ /* 0x000fe20000000800 */
[----:B------:R-:W-:Y:S02]  /*0f80*/  UISETP.NE.U32.AND UP1, UPT, UR6, URZ, UPT ;  /* 0x0000003f0600728c */ /* 0x000fe4000bf25070 */
[----:B------:R-:W-:Y:S01]  /*0f90*/  UIMAD.WIDE.U32 UR10, UR18, UR10, URZ ;  /* 0x0000000a120a72a5 */ /* 0x000fe2000f8e003f */
[----:B------:R-:W-:Y:S01]  /*0fa0*/  PLOP3.LUT P0, PT, PT, PT, UP0, 0x80, 0x0 ;  /* 0x000000000000781c */ /* 0x000fe20003f0f008 */
[----:B------:R-:W-:Y:S01]  /*0fb0*/  @UP2 ULDC UR9, c[0x0][0xc50] ;  /* 0x0003140000092ab9 */ /* 0x000fe20000000800 */
[----:B------:R-:W-:Y:S01]  /*0fc0*/  UISETP.NE.AND.EX UP1, UPT, UR7, URZ, UPT, UP1 ;  /* 0x0000003f0700728c */ /* 0x000fe2000bf25310 */
[----:B------:R-:W-:Y:S01]  /*0fd0*/  UMOV UR37, UR18 ;  /* 0x0000001200257c82 */ /* 0x000fe20008000000 */
[----:B------:R-:W-:Y:S02]  /*0fe0*/  @UP2 USHF.R.U32.HI UR37, URZ, UR9, UR11 ;  /* 0x000000093f252299 */ /* 0x000fe4000801160b */
[----:B------:R-:W-:-:S02]  /*0ff0*/  ULOP3.LUT UR8, UR8, 0x1ffffff, URZ, 0x3c, !UPT ;  /* 0x01ffffff08087892 */ /* 0x000fc4000f8e3c3f */
[----:B------:R-:W-:Y:S01]  /*1000*/  PLOP3.LUT P1, PT, PT, PT, UP1, 0x80, 0x0 ;  /* 0x000000000000781c */ /* 0x000fe20003f2f018 */
[----:B------:R-:W-:Y:S01]  /*1010*/  @UP0 USHF.R.S32.HI UR9, URZ, 0x1f, UR37 ;  /* 0x0000001f3f090899 */ /* 0x000fe20008011425 */
[----:B------:R-:W-:Y:S01]  /*1020*/  @UP0 ULDC.64 UR10, c[0x0][0x9a8] ;  /* 0x00026a00000a0ab9 */ /* 0x000fe20000000a00 */
[----:B------:R-:W-:Y:S02]  /*1030*/  UIADD3 UR15, -UR37, URZ, URZ ;  /* 0x0000003f250f7290 */ /* 0x000fe4000fffe13f */
[----:B------:R-:W-:Y:S02]  /*1040*/  @UP0 UIMAD UR9, UR9, UR10, URZ ;  /* 0x0000000a090902a4 */ /* 0x000fe4000f8e023f */
[----:B------:R-:W-:Y:S02]  /*1050*/  @UP0 UIMAD.WIDE.U32 UR12, UR37, UR10, URZ ;  /* 0x0000000a250c02a5 */ /* 0x000fe4000f8e003f */
[----:B------:R-:W-:Y:S01]  /*1060*/  @UP1 USHF.R.S32.HI UR10, URZ, 0x1f, UR37 ;  /* 0x0000001f3f0a1899 */ /* 0x000fe20008011425 */
[----:B------:R-:W-:Y:S01]  /*1070*/  @UP1 ULDC.64 UR16, c[0x0][0x9b8] ;  /* 0x00026e0000101ab9 */ /* 0x000fe20000000a00 */
[----:B------:R-:W-:-:S02]  /*1080*/  @UP0 UIMAD UR14, UR37, UR11, UR9 ;  /* 0x0000000b250e02a4 */ /* 0x000fc4000f8e0209 */
[----:B------:R-:W-:Y:S02]  /*1090*/  @UP1 UIMAD UR9, UR10, UR16, URZ ;  /* 0x000000100a0912a4 */ /* 0x000fe4000f8e023f */
[----:B------:R-:W-:Y:S02]  /*10a0*/  UIMAD UR38, UR38, UR15, UR18 ;  /* 0x0000000f262672a4 */ /* 0x000fe4000f8e0212 */
[----:B------:R-:W-:Y:S02]  /*10b0*/  @UP1 UIMAD UR15, UR37, UR17, UR9 ;  /* 0x00000011250f12a4 */ /* 0x000fe4000f8e0209 */
[----:B------:R-:W-:Y:S02]  /*10c0*/  @UP0 USHF.R.S32.HI UR9, URZ, 0x1f, UR38 ;  /* 0x0000001f3f090899 */ /* 0x000fe40008011426 */
[----:B------:R-:W-:Y:S02]  /*10d0*/  @UP1 UIMAD.WIDE.U32 UR10, UR37, UR16, URZ ;  /* 0x00000010250a12a5 */ /* 0x000fe4000f8e003f */
[----:B------:R-:W-:Y:S01]  /*10e0*/  @UP1 USHF.R.S32.HI UR20, URZ, 0x1f, UR38 ;  /* 0x0000001f3f141899 */ /* 0x000fe20008011426 */
[----:B------:R-:W-:Y:S01]  /*10f0*/  @UP0 ULDC.64 UR16, c[0x0][0x9b0] ;  /* 0x00026c0000100ab9 */ /* 0x000fe20000000a00 */
[----:B------:R-:W-:Y:S01]  /*1100*/  @UP1 ULDC.64 UR18, c[0x0][0x9c0] ;  /* 0x0002700000121ab9 */ /* 0x000fe20000000a00 */
[----:B------:R-:W-:-:S02]  /*1110*/  @UP0 UIADD3 UR13, UR13, UR14, URZ ;  /* 0x0000000e0d0d0290 */ /* 0x000fc4000fffe03f */
[----:B------:R-:W-:Y:S02]  /*1120*/  @UP0 UIMAD UR9, UR9, UR16, URZ ;  /* 0x00000010090902a4 */ /* 0x000fe4000f8e023f */
[----:B------:R-:W-:Y:S02]  /*1130*/  @UP1 UIADD3 UR11, UR11, UR15, URZ ;  /* 0x0000000f0b0b1290 */ /* 0x000fe4000fffe03f */
[----:B------:R-:W-:Y:S02]  /*1140*/  @UP1 UIMAD UR14, UR20, UR18, URZ ;  /* 0x00000012140e12a4 */ /* 0x000fe4000f8e023f */
[----:B------:R-:W-:Y:S02]  /*1150*/  @UP0 UIMAD UR9, UR38, UR17, UR9 ;  /* 0x00000011260902a4 */ /* 0x000fe4000f8e0209 */
[----:B------:R-:W-:Y:S02]  /*1160*/  @UP0 UIMAD.WIDE.U32 UR12, UR38, UR16, UR12 ;  /* 0x00000010260c02a5 */ /* 0x000fe4000f8e000c */
[----:B------:R-:W-:-:S02]  /*1170*/  @UP1 UIMAD UR14, UR38, UR19, UR14 ;  /* 0x00000013260e12a4 */ /* 0x000fc4000f8e020e */
[----:B------:R-:W-:Y:S02]  /*1180*/  @UP1 UIMAD.WIDE.U32 UR10, UR38, UR18, UR10 ;  /* 0x00000012260a12a5 */ /* 0x000fe4000f8e000a */
        /* <DEDUP_REMOVED lines=8> */
[----:B------:R-:W-:Y:S01]  /*1210*/  ULDC UR4, c[0x0][0x988] ;  /* 0x0002620000047ab9 */ /* 0x000fe20000000800 */
[----:B------:R-:W-:Y:S01]  /*1220*/  IMAD.U32 R3, RZ, RZ, UR5 ;  /* 0x00000005ff037e24 */ /* 0x000fe2000f8e00ff */
[----:B------:R-:W-:Y:S01]  /*1230*/  ULDC UR5, c[0x0][0x448] ;  /* 0x0001120000057ab9 */ /* 0x000fe20000000800 */
[----:B------:R-:W-:Y:S01]  /*1240*/  IMAD.U32 R5, RZ, RZ, UR7 ;  /* 0x00000007ff057e24 */ /* 0x000fe2000f8e00ff */
[----:B------:R-:W-:Y:S01]  /*1250*/  ULDC UR48, c[0x0][0x424] ;  /* 0x0001090000307ab9 */ /* 0x000fe20000000800 */
[----:B------:R-:W-:Y:S01]  /*1260*/  ULDC UR9, c[0x0][0x2f0] ;  /* 0x0000bc0000097ab9 */ /* 0x000fe20000000800 */
[----:B------:R0:W2:Y:S01]  /*1270*/  @P0 LDG.E R7, desc[UR50][R2.64] ;  /* 0x0000003202070981 */ /* 0x0000a2000c1e1900 */
[----:B------:R-:W-:Y:S01]  /*1280*/  UISETP.NE.AND UP4, UPT, UR5, 0x1, UPT ;  /* 0x000000010500788c */ /* 0x000fe2000bf85270 */
[----:B------:R-:W-:Y:S02]  /*1290*/  ULDC.64 UR6, c[0x0][0x418] ;  /* 0x0001060000067ab9 */ /* 0x000fe40000000a00 */
[----:B------:R1:W2:Y:S01]  /*12a0*/  @P1 LDG.E R0, desc[UR50][R4.64] ;  /* 0x0000003204001981 */ /* 0x0002a2000c1e1900 */
[----:B------:R-:W-:Y:S01]  /*12b0*/  UISETP.NE.U32.AND UP0, UPT, UR6, URZ, UPT ;  /* 0x0000003f0600728c */ /* 0x000fe2000bf05070 */
[----:B------:R-:W-:Y:S01]  /*12c0*/  PLOP3.LUT P0, PT, PT, PT, PT, 0x80, 0x0 ;  /* 0x000000000000781c */ /* 0x000fe20003f0f070 */
[----:B------:R-:W-:Y:S01]  /*12d0*/  UP2UR UR49, UPR, URZ, 0x10 ;  /* 0x000000103f317883 */ /* 0x000fe20008000000 */
[----:B------:R-:W-:Y:S01]  /*12e0*/  CS2R R86, SRZ ;  /* 0x0000000000567805 */ /* 0x000fe2000001ff00 */
[----:B------:R-:W-:Y:S01]  /*12f0*/  UISETP.NE.AND.EX UP0, UPT, UR7, URZ, UPT, UP0 ;  /* 0x0000003f0700728c */ /* 0x000fe2000bf05300 */
[----:B0-----:R-:W-:Y:S01]  /*1300*/  IMAD.MOV.U32 R2, RZ, RZ, RZ ;  /* 0x000000ffff027224 */ /* 0x001fe200078e00ff */
[----:B------:R-:W-:Y:S01]  /*1310*/  CS2R R84, SRZ ;  /* 0x0000000000547805 */ /* 0x000fe2000001ff00 */
[----:B------:R-:W-:Y:S01]  /*1320*/  ULDC UR7, c[0x0][0x288] ;  /* 0x0000a20000077ab9 */ /* 0x000fe20000000800 */
[----:B------:R-:W-:Y:S01]  /*1330*/  USEL UR48, UR48, 0x1, UP0 ;  /* 0x0000000130307887 */ /* 0x000fe20008000000 */
[----:B-1----:R-:W-:Y:S01]  /*1340*/  CS2R R4, SRZ ;  /* 0x0000000000047805 */ /* 0x002fe2000001ff00 */
[----:B------:R-:W-:Y:S01]  /*1350*/  UIADD3 UR7, -UR7, 0xa0, URZ ;  /* 0x000000a007077890 */ /* 0x000fe2000fffe13f */
[----:B------:R-:W-:-:S02]  /*1360*/  CS2R R78, SRZ ;  /* 0x00000000004e7805 */ /* 0x000fc4000001ff00 */
[----:B------:R-:W-:Y:S02]  /*1370*/  CS2R R8, SRZ ;  /* 0x0000000000087805 */ /* 0x000fe4000001ff00 */
[----:B------:R-:W-:Y:S01]  /*1380*/  CS2R R76, SRZ ;  /* 0x00000000004c7805 */ /* 0x000fe2000001ff00 */
[----:B------:R-:W-:Y:S01]  /*1390*/  UIMAD UR7, UR48, UR9, UR7 ;  /* 0x00000009300772a4 */ /* 0x000fe2000f8e0207 */
        /* <DEDUP_REMOVED lines=18> */
[----:B------:R-:W-:Y:S01]  /*14c0*/  IMAD.MOV.U32 R34, RZ, RZ, RZ ;  /* 0x000000ffff227224 */ /* 0x000fe200078e00ff */
[----:B------:R-:W-:Y:S02]  /*14d0*/  CS2R R88, SRZ ;  /* 0x0000000000587805 */ /* 0x000fe4000001ff00 */
[----:B------:R-:W-:Y:S02]  /*14e0*/  CS2R R40, SRZ ;  /* 0x0000000000287805 */ /* 0x000fe4000001ff00 */
[----:B------:R-:W-:Y:S02]  /*14f0*/  CS2R R90, SRZ ;  /* 0x00000000005a7805 */ /* 0x000fe4000001ff00 */
[----:B------:R-:W-:-:S02]  /*1500*/  CS2R R48, SRZ ;  /* 0x0000000000307805 */ /* 0x000fc4000001ff00 */
[----:B------:R-:W-:Y:S01]  /*1510*/  CS2R R92, SRZ ;  /* 0x00000000005c7805 */ /* 0x000fe2000001ff00 */
[----:B------:R-:W-:Y:S01]  /*1520*/  IMAD.MOV.U32 R57, RZ, RZ, RZ ;  /* 0x000000ffff397224 */ /* 0x000fe200078e00ff */
[----:B------:R-:W-:Y:S01]  /*1530*/  CS2R R94, SRZ ;  /* 0x00000000005e7805 */ /* 0x000fe2000001ff00 */
[----:B--2---:R-:W-:Y:S01]  /*1540*/  FMUL.FTZ R0, R7, R0 ;  /* 0x0000000007007220 */ /* 0x004fe20000410000 */
[----:B------:R-:W-:-:S03]  /*1550*/  CS2R R6, SRZ ;  /* 0x0000000000067805 */ /* 0x000fc6000001ff00 */
[----:B------:R-:W-:Y:S01]  /*1560*/  FMUL.FTZ R0, R0, UR4 ;  /* 0x0000000400007c20 */ /* 0x000fe20008410000 */
[----:B------:R-:W-:Y:S02]  /*1570*/  ULDC UR4, c[0x0][0xc3c] ;  /* 0x00030f0000047ab9 */ /* 0x000fe40000000800 */
[----:B------:R-:W-:Y:S02]  /*1580*/  UIADD3 UR4, UR8, UR4, URZ ;  /* 0x0000000408047290 */ /* 0x000fe4000fffe03f */
[----:B------:R-:W-:Y:S01]  /*1590*/  R2UR UR39, R0 ;  /* 0x00000000002772ca */ /* 0x000fe200000e0000 */
[----:B------:R-:W-:Y:S01]  /*15a0*/  @UP4 ULDC UR8, c[0x0][0x450] ;  /* 0x0001140000084ab9 */ /* 0x000fe20000000800 */
[----:B------:R-:W-:Y:S01]  /*15b0*/  USHF.L.U32 UR40, UR4, 0x7, URZ ;  /* 0x0000000704287899 */ /* 0x000fe2000800063f */
[----:B------:R-:W-:Y:S02]  /*15c0*/  IMAD.MOV.U32 R0, RZ, RZ, RZ ;  /* 0x000000ffff007224 */ /* 0x000fe400078e00ff */
[----:B------:R-:W-:Y:S01]  /*15d0*/  @UP4 ULDC UR4, c[0x0][0x44c] ;  /* 0x0001130000044ab9 */ /* 0x000fe20000000800 */
[----:B------:R-:W-:-:S04]  /*15e0*/  UIADD3 UR6, UR40, 0x7f, URZ ;  /* 0x0000007f28067890 */ /* 0x000fc8000fffe03f */
[----:B------:R-:W-:Y:S02]  /*15f0*/  UIMAD.WIDE.U32 UR4, UR6, UR4, URZ ;  /* 0x00000004060472a5 */ /* 0x000fe4000f8e003f */
[----:B------:R-:W-:Y:S02]  /*1600*/  UIMAD UR4, UR48, UR9, 0x9f ;  /* 0x0000009f300474a4 */ /* 0x000fe4000f8e0209 */
[----:B------:R-:W-:Y:S02]  /*1610*/  @UP4 USHF.R.U32.HI UR6, URZ, UR8, UR5 ;  /* 0x000000083f064299 */ /* 0x000fe40008011605 */
[----:B------:R-:W-:Y:S02]  /*1620*/  UIMAD.WIDE UR4, UR4, 0x66666667, URZ ;  /* 0x66666667040478a5 */ /* 0x000fe4000f8e023f */
[----:B------:R-:W-:Y:S02]  /*1630*/  UIADD3 UR6, UR7, UR6, URZ ;  /* 0x0000000607067290 */ /* 0x000fe4000fffe03f */
[----:B------:R-:W-:-:S02]  /*1640*/  USHF.R.U32.HI UR4, URZ, 0x1f, UR5 ;  /* 0x0000001f3f047899 */ /* 0x000fc40008011605 */
[----:B------:R-:W-:Y:S02]  /*1650*/  UIMAD.WIDE UR6, UR6, 0x66666667, URZ ;  /* 0x66666667060678a5 */ /* 0x000fe4000f8e023f */
[----:B------:R-:W-:Y:S02]  /*1660*/  ULEA.HI.SX32 UR4, UR5, UR4, 0x1a ;  /* 0x0000000405047291 */ /* 0x000fe4000f8fd23f */
[----:B------:R-:W-:-:S04]  /*1670*/  USHF.R.U32.HI UR6, URZ, 0x1f, UR7 ;  /* 0x0000001f3f067899 */ /* 0x000fc80008011607 */
[----:B------:R-:W-:-:S04]  /*1680*/  ULEA.HI.SX32 UR6, UR7, UR6, 0x1a ;  /* 0x0000000607067291 */ /* 0x000fc8000f8fd23f */
[----:B------:R-:W-:-:S04]  /*1690*/  UISETP.LT.AND UP0, UPT, UR4, UR6, UPT ;  /* 0x000000060400728c */ /* 0x000fc8000bf01270 */
[----:B------:R-:W-:-:S04]  /*16a0*/  USEL UR52, UR4, UR6, UP0 ;  /* 0x0000000604347287 */ /* 0x000fc80008000000 */
[----:B------:R-:W-:-:S06]  /*16b0*/  UISETP.GE.AND UP0, UPT, UR52, 0x1, UPT ;  /* 0x000000013400788c */ /* 0x000fcc000bf06270 */
[----:B------:R-:W-:-:S13]  /*16c0*/  PLOP3.LUT P1, PT, PT, PT, UP0, 0x80, 0x0 ;  /* 0x000000000000781c */ /* 0x000fda0003f2f008 */
[----:B------:R-:W-:Y:S05]  /*16d0*/  @!P1 BRA `(.L_x_2456) ;  /* 0x0000009800c49947 */ /* 0x000fea0003800000 */
        /* <DEDUP_REMOVED lines=31> */
.L_x_2457:
        /* <DEDUP_REMOVED lines=9> */
.L_x_2594:
[----:B------:R-:W-:Y:S05]  /*1960*/  @!P0 BRA `(.L_x_2459) ;  /* 0x0000000000048947 */ /* 0x000fea0003800000 */
[----:B------:R-:W-:Y:S01]  /*1970*/  BPT.TRAP 0x1 ;  /* 0x000000040000795c */ /* 0x000fe20000300000 */
.L_x_2459:
[----:B0-----:R-:W-:Y:S02]  /*1980*/  IMAD.U32 R0, RZ, RZ, UR44 ;  /* 0x0000002cff007e24 */ /* 0x001fe4000f8e00ff */
[----:B------:R-:W-:-:S03]  /*1990*/  IMAD.U32 R3, RZ, RZ, UR45 ;  /* 0x0000002dff037e24 */ /* 0x000fc6000f8e00ff */
[----:B------:R-:W-:Y:S02]  /*19a0*/  LEA R0, R0, UR43, 0x3 ;  /* 0x0000002b00007c11 */ /* 0x000fe4000f8e18ff */
[----:B------:R-:W-:-:S04]  /*19b0*/  SHF.L.U32 R3, R3, 0x1f, RZ ;  /* 0x0000001f03037819 */ /* 0x000fc800000006ff */
[----:B------:R0:W1:Y:S01]  /*19c0*/  SYNCS.PHASECHK.TRANS64.TRYWAIT P1, [R0+URZ+0x22830], R3 ;  /* 0x02283003000075a7 */ /* 0x000062000802017f */
[----:B------:R-:W-:Y:S05]  /*19d0*/  @!P0 BRA `(.L_x_2460) ;  /* 0x0000000000048947 */ /* 0x000fea0003800000 */
[----:B------:R-:W-:Y:S01]  /*19e0*/  BPT.TRAP 0x1 ;  /* 0x000000040000795c */ /* 0x000fe20000300000 */
.L_x_2460:
[----:B-1----:R-:W-:Y:S05]  /*19f0*/  @P1 BRA `(.L_x_2461) ;  /* 0x0000000000081947 */ /* 0x002fea0003800000 */
[----:B------:R-:W1:Y:S02]  /*1a00*/  SYNCS.PHASECHK.TRANS64.TRYWAIT P1, [R0+URZ+0x22830], R3 ;  /* 0x02283003000075a7 */ /* 0x000e64000802017f */
[----:B-1----:R-:W-:Y:S05]  /*1a10*/  @!P1 BRA `(.L_x_2462) ;  /* 0x0000011000f89947 */ /* 0x002fea0003800000 */
.L_x_2461:
[----:B------:R-:W-:-:S04]  /*1a20*/  UIADD3 UR4, UR43, 0x18400, URZ ;  /* 0x000184002b047890 */ /* 0x000fc8000fffe03f */
        /* <DEDUP_REMOVED lines=134> */
.L_x_2463:
[----:B------:R-:W-:Y:S01]  /*2290*/  UISETP.NE.AND UP0, UPT, UR49, URZ, UPT ;  /* 0x0000003f3100728c */ /* 0x000fe2000bf05270 */
[----:B------:R-:W-:Y:S01]  /*22a0*/  VIADD R4, R18, UR40 ;  /* 0x0000002812047c36 */ /* 0x000fe20008000000 */
[----:B------:R-:W-:Y:S01]  /*22b0*/  ULDC UR11, c[0x0][0x2f0] ;  /* 0x0000bc00000b7ab9 */ /* 0x000fe20000000800 */
[----:B------:R-:W-:Y:S01]  /*22c0*/  ULDC UR14, c[0x0][0x288] ;  /* 0x0000a200000e7ab9 */ /* 0x000fe20000000800 */
[----:B------:R-:W-:Y:S01]  /*22d0*/  IMAD.U32 R11, RZ, RZ, UR11 ;  /* 0x0000000bff0b7e24 */ /* 0x000fe2000f8e00ff */
[----:B------:R-:W-:Y:S01]  /*22e0*/  R2UR UR15, R0 ;  /* 0x00000000000f72ca */ /* 0x000fe200000e0000 */
[----:B------:R-:W-:Y:S01]  /*22f0*/  UMOV UR10, UR40 ;  /* 0x00000028000a7c82 */ /* 0x000fe20008000000 */
[----:B------:R-:W-:Y:S01]  /*2300*/  PLOP3.LUT P1, PT, PT, PT, UP0, 0x80, 0x0 ;  /* 0x000000000000781c */ /* 0x000fe20003f2f008 */
[----:B------:R-:W-:Y:S01]  /*2310*/  UIADD3 UR31, UR52, -0x2, URZ ;  /* 0xfffffffe341f7890 */ /* 0x000fe2000fffe03f */
[----:B------:R-:W-:Y:S02]  /*2320*/  PLOP3.LUT P2, PT, PT, PT, UP0, 0x80, 0x0 ;  /* 0x000000000000781c */ /* 0x000fe40003f4f008 */
[----:B------:R-:W-:Y:S01]  /*2330*/  @UP0 ULDC UR6, c[0x0][0x44c] ;  /* 0x0001130000060ab9 */ /* 0x000fe20000000800 */
[----:B------:R-:W-:-:S08]  /*2340*/  @UP0 ULDC UR18, c[0x0][0x450] ;  /* 0x0001140000120ab9 */ /* 0x000fd00000000800 */
[----:B------:R-:W-:Y:S01]  /*2350*/  @P1 IMAD.HI.U32 R2, R4, UR6, RZ ;  /* 0x0000000604021c27 */ /* 0x000fe2000f8e00ff */
[----:B------:R-:W-:-:S04]  /*2360*/  @UP0 ULDC UR6, c[0x0][0x450] ;  /* 0x0001140000060ab9 */ /* 0x000fc80000000800 */
[----:B------:R-:W-:Y:S01]  /*2370*/  @P2 SHF.R.U32.HI R4, RZ, UR6, R2 ;  /* 0x00000006ff042c19 */ /* 0x000fe20008011602 */
[----:B------:R-:W-:-:S04]  /*2380*/  UIMAD UR6, UR52, -0xa0, URZ ;  /* 0xffffff60340678a4 */ /* 0x000fc8000f8e023f */
[----:B------:R-:W0:Y:S01]  /*2390*/  SHFL.IDX PT, R6, R4, 0x1, 0x1c1f ;  /* 0x003c1f0004067f89 */ /* 0x000e2200000e0000 */
[----:B------:R-:W-:Y:S02]  /*23a0*/  UIADD3 UR7, UR6, 0xa1, URZ ;  /* 0x000000a106077890 */ /* 0x000fe4000fffe03f */
[----:B------:R-:W-:Y:S01]  /*23b0*/  UIMAD UR6, UR48, UR11, UR6 ;  /* 0x0000000b300672a4 */ /* 0x000fe2000f8e0206 */
[----:B------:R-:W-:Y:S01]  /*23c0*/  SHFL.IDX PT, R4, R4, RZ, 0x1c1f ;  /* 0x001c1fff04047589 */ /* 0x000fe200000e0000 */
[----:B------:R-:W-:Y:S02]  /*23d0*/  UIMAD UR11, UR48, UR11, -UR14 ;  /* 0x0000000b300b72a4 */ /* 0x000fe4000f8e0a0e */
[----:B------:R-:W-:Y:S01]  /*23e0*/  IMAD.U32 R2, RZ, RZ, UR7 ;  /* 0x00000007ff027e24 */ /* 0x000fe2000f8e00ff */
[----:B------:R-:W-:-:S03]  /*23f0*/  UIADD3 UR6, UR6, 0xa0, URZ ;  /* 0x000000a006067890 */ /* 0x000fc6000fffe03f */
[----:B------:R-:W-:-:S03]  /*2400*/  IMAD R2, R17, -0x2, R2 ;  /* 0xfffffffe11027824 */ /* 0x000fc600078e0202 */
[----:B------:R-:W-:Y:S01]  /*2410*/  IMAD.U32 R10, RZ, RZ, UR6 ;  /* 0x00000006ff0a7e24 */ /* 0x000fe2000f8e00ff */
[----:B------:R-:W-:Y:S01]  /*2420*/  @UP0 ULDC UR6, c[0x0][0x44c] ;  /* 0x0001130000060ab9 */ /* 0x000fe20000000800 */
[----:B------:R-:W-:Y:S01]  /*2430*/  IMAD R11, R11, UR48, R2 ;  /* 0x000000300b0b7c24 */ /* 0x000fe2000f8e0202 */
[----:B------:R-:W-:Y:S01]  /*2440*/  UIMAD.WIDE.U32 UR6, UR40, UR6, URZ ;  /* 0x00000006280672a5 */ /* 0x000fe2000f8e003f */
[----:B------:R-:W-:-:S03]  /*2450*/  IMAD R10, R17, -0x2, R10 ;  /* 0xfffffffe110a7824 */ /* 0x000fc600078e020a */
[----:B------:R-:W-:Y:S01]  /*2460*/  @UP0 USHF.R.U32.HI UR10, URZ, UR18, UR7 ;  /* 0x000000123f0a0299 */ /* 0x000fe20008011607 */
[----:B0-----:R-:W-:-:S03]  /*2470*/  IADD3 R5, R6, -UR14, R11 ;  /* 0x8000000e06057c10 */ /* 0x001fc6000fffe00b */
[----:B------:R-:W-:Y:S01]  /*2480*/  UIADD3 UR6, UR11, UR10, URZ ;  /* 0x0000000a0b067290 */ /* 0x000fe2000fffe03f */
[----:B------:R-:W-:-:S03]  /*2490*/  VIMNMX R5, R10, R5, PT ;  /* 0x000000050a057248 */ /* 0x000fc60003fe0100 */
[----:B------:R-:W-:Y:S01]  /*24a0*/  UIMAD.WIDE UR6, UR6, 0x66666667, URZ ;  /* 0x66666667060678a5 */ /* 0x000fe2000f8e023f */
[----:B------:R-:W-:-:S03]  /*24b0*/  ISETP.GT.AND P1, PT, R5, RZ, PT ;  /* 0x000000ff0500720c */ /* 0x000fc60003f24270 */
[----:B------:R-:W-:Y:S01]  /*24c0*/  USHF.R.U32.HI UR6, URZ, 0x1f, UR7 ;  /* 0x0000001f3f067899 */ /* 0x000fe20008011607 */
[C---:B------:R-:W-:Y:S02]  /*24d0*/  ISETP.GT.AND P2, PT, R5.reuse, 0x1, PT ;  /* 0x000000010500780c */ /* 0x040fe40003f44270 */
[----:B------:R-:W-:Y:S01]  /*24e0*/  ISETP.GT.AND P3, PT, R5, 0x8, PT ;  /* 0x000000080500780c */ /* 0x000fe20003f64270 */
[----:B------:R-:W-:Y:S01]  /*24f0*/  ULEA.HI.SX32 UR7, UR7, UR6, 0x1a ;  /* 0x0000000607077291 */ /* 0x000fe2000f8fd23f */
[----:B------:R-:W-:Y:S01]  /*2500*/  FSEL R9, R90, -INF , P1 ;  /* 0xff8000005a097808 */ /* 0x000fe20000800000 */
[----:B------:R-:W-:Y:S01]  /*2510*/  UIADD3 UR6, UR15, 0x22840, URZ ;  /* 0x000228400f067890 */ /* 0x000fe2000fffe03f */
[----:B------:R-:W-:Y:S01]  /*2520*/  FSEL R91, R91, -INF , P2 ;  /* 0xff8000005b5b7808 */ /* 0x000fe20001000000 */
[----:B------:R-:W-:Y:S01]  /*2530*/  UISETP.LT.AND UP0, UPT, URZ, UR7, UPT ;  /* 0x000000073f00728c */ /* 0x000fe2000bf01270 */
[----:B------:R-:W-:Y:S01]  /*2540*/  ISETP.GT.AND P1, PT, R5, 0x9, PT ;  /* 0x000000090500780c */ /* 0x000fe20003f24270 */
[----:B------:R-:W-:Y:S01]  /*2550*/  UPRMT UR6, UR41, 0x654, UR6 ;  /* 0x0000065429067896 */ /* 0x000fe20008000006 */
[----:B------:R-:W-:Y:S01]  /*2560*/  FSEL R13, R94, -INF , P3 ;  /* 0xff8000005e0d7808 */ /* 0x000fe20001800000 */
[----:B------:R-:W-:Y:S01]  /*2570*/  USEL UR29, URZ, UR7, !UP0 ;  /* 0x000000073f1d7287 */ /* 0x000fe2000c000000 */
[----:B------:R-:W-:-:S02]  /*2580*/  FMNMX.FTZ R2, R9, R91, !PT ;  /* 0x0000005b09027209 */ /* 0x000fc40007810000 */
[----:B------:R-:W-:Y:S01]  /*2590*/  ISETP.GT.AND P2, PT, R5, 0x10, PT ;  /* 0x000000100500780c */ /* 0x000fe20003f44270 */
[----:B------:R-:W-:Y:S01]  /*25a0*/  UISETP.GE.AND UP0, UPT, UR31, UR29, UPT ;  /* 0x0000001d1f00728c */ /* 0x000fe2000bf06270 */
[----:B------:R-:W-:Y:S02]  /*25b0*/  FSEL R95, R95, -INF , P1 ;  /* 0xff8000005f5f7808 */ /* 0x000fe40000800000 */
[----:B------:R-:W-:Y:S01]  /*25c0*/  FMNMX.FTZ R2, R13, R2, !PT ;  /* 0x000000020d027209 */ /* 0x000fe20007810000 */
[----:B------:R-:W-:Y:S01]  /*25d0*/  SYNCS.ARRIVE.TRANS64.RED.A1T0 RZ, [UR6], RZ ;  /* 0x000000ffffff79a7 */ /* 0x000fe20008100406 */
[----:B------:R-:W-:Y:S02]  /*25e0*/  ISETP.GT.AND P1, PT, R5, 0x11, PT ;  /* 0x000000110500780c */ /* 0x000fe40003f24270 */
[----:B------:R-:W-:Y:S02]  /*25f0*/  FSEL R15, R98, -INF , P2 ;  /* 0xff800000620f7808 */ /* 0x000fe40001000000 */
[----:B------:R-:W-:-:S02]  /*2600*/  FMNMX.FTZ R2, R95, R2, !PT ;  /* 0x000000025f027209 */ /* 0x000fc40007810000 */
[----:B------:R-:W-:Y:S02]  /*2610*/  ISETP.GT.AND P2, PT, R5, 0x18, PT ;  /* 0x000000180500780c */ /* 0x000fe40003f44270 */
[----:B------:R-:W-:Y:S02]  /*2620*/  FSEL R99, R99, -INF , P1 ;  /* 0xff80000063637808 */ /* 0x000fe40000800000 */
[----:B------:R-:W-:Y:S02]  /*2630*/  FMNMX.FTZ R2, R15, R2, !PT ;  /* 0x000000020f027209 */ /* 0x000fe40007810000 */
        /* <DEDUP_REMOVED lines=99> */
[----:B------:R-:W-:Y:S02]  /*2c70*/  FSEL R39, R39, -INF , P1 ;  /* 0xff80000027277808 */ /* 0x000fe40000800000 */
[----:B------:R-:W-:-:S04]  /*2c80*/  FMNMX.FTZ R2, R38, R5, !PT ;  /* 0x0000000526027209 */ /* 0x000fc80007810000 */
[----:B------:R-:W-:Y:S01]  /*2c90*/  FMNMX.FTZ R8, R39, R2, !PT ;  /* 0x0000000227087209 */ /* 0x000fe20007810000 */
[----:B------:R-:W-:-:S04]  /*2ca0*/  IMAD.U32 R2, RZ, RZ, UR39 ;  /* 0x00000027ff027e24 */ /* 0x000fc8000f8e00ff */
[----:B------:R-:W0:Y:S02]  /*2cb0*/  SHFL.BFLY PT, R5, R8, 0x2, 0x1f ;  /* 0x0c401f0008057f89 */ /* 0x000e2400000e0000 */
[----:B0-----:R-:W-:-:S05]  /*2cc0*/  FMNMX.FTZ R12, R8, R5, !PT ;  /* 0x00000005080c7209 */ /* 0x001fca0007810000 */
[----:B------:R-:W0:Y:S02]  /*2cd0*/  SHFL.BFLY PT, R5, R12, 0x1, 0x1f ;  /* 0x0c201f000c057f89 */ /* 0x000e2400000e0000 */
[----:B0-----:R-:W-:-:S04]  /*2ce0*/  FMNMX.FTZ R5, R12, R5, !PT ;  /* 0x000000050c057209 */ /* 0x001fc80007810000 */
[C---:B------:R-:W-:Y:S01]  /*2cf0*/  FSETP.NEU.FTZ.AND P1, PT, R5.reuse, -INF , PT ;  /* 0xff8000000500780b */ /* 0x040fe20003f3d000 */
[----:B------:R-:W-:-:S05]  /*2d00*/  FFMA.FTZ R2, R5, R2, -8 ;  /* 0xc100000005027423 */ /* 0x000fca0000010002 */
[----:B------:R-:W-:-:S05]  /*2d10*/  FSEL R2, R2, RZ, P1 ;  /* 0x000000ff02027208 */ /* 0x000fca0000800000 */
[--C-:B------:R-:W-:Y:S01]  /*2d20*/  FFMA.FTZ R8, R13, UR39, -R2.reuse ;  /* 0x000000270d087c23 */ /* 0x100fe20008010802 */
[----:B------:R-:W-:Y:S02]  /*2d30*/  VIADD R13, R11, -UR14 ;  /* 0x8000000e0b0d7c36 */ /* 0x000fe40008000000 */
[--C-:B------:R-:W-:Y:S01]  /*2d40*/  FFMA.FTZ R12, R21, UR39, -R2.reuse ;  /* 0x00000027150c7c23 */ /* 0x100fe20008010802 */
[----:B------:R-:W-:-:S01]  /*2d50*/  FFMA.FTZ R6, R9, UR39, -R2 ;  /* 0x0000002709067c23 */ /* 0x000fc20008010802 */
[--C-:B------:R-:W-:Y:S01]  /*2d60*/  FFMA.FTZ R9, R91, UR39, -R2.reuse ;  /* 0x000000275b097c23 */ /* 0x100fe20008010802 */
[----:B------:R-:W-:-:S01]  /*2d70*/  FFMA.FTZ R90, R83, UR39, -R2 ;  /* 0x00000027535a7c23 */ /* 0x000fc20008010802 */
[----:B------:R-:W-:Y:S01]  /*2d80*/  VIADDMNMX R86, R4, R13, R10, PT ;  /* 0x0000000d04567246 */ /* 0x000fe2000380010a */
[----:B------:R-:W-:-:S01]  /*2d90*/  FFMA.FTZ R10, R15, UR39, -R2 ;  /* 0x000000270f0a7c23 */ /* 0x000fc20008010802 */
[----:B------:R-:W-:Y:S01]  /*2da0*/  MUFU.EX2 R8, R8 ;  /* 0x0000000800087308 */ /* 0x000fe20000000800 */
[----:B------:R-:W-:-:S01]  /*2db0*/  FFMA.FTZ R95, R95, UR39, -R2 ;  /* 0x000000275f5f7c23 */ /* 0x000fc20008010802 */
[----:B------:R-:W-:Y:S01]  /*2dc0*/  ISETP.GT.AND P1, PT, R86, RZ, PT ;  /* 0x000000ff5600720c */ /* 0x000fe20003f24270 */
[----:B------:R-:W-:-:S01]  /*2dd0*/  FFMA.FTZ R13, R99, UR39, -R2 ;  /* 0x00000027630d7c23 */ /* 0x000fc20008010802 */
[----:B------:R-:W-:Y:S01]  /*2de0*/  ISETP.GT.AND P2, PT, R86, 0x1, PT ;  /* 0x000000015600780c */ /* 0x000fe20003f44270 */
[----:B------:R-:W-:-:S01]  /*2df0*/  FFMA.FTZ R103, R103, UR39, -R2 ;  /* 0x0000002767677c23 */ /* 0x000fc20008010802 */
[----:B------:R-:W-:Y:S01]  /*2e00*/  ISETP.GT.AND P3, PT, R86, 0x8, PT ;  /* 0x000000085600780c */ /* 0x000fe20003f64270 */
[----:B------:R-:W-:-:S01]  /*2e10*/  FFMA.FTZ R14, R105, UR39, -R2 ;  /* 0x00000027690e7c23 */ /* 0x000fc20008010802 */
[----:B------:R-:W-:Y:S01]  /*2e20*/  FSEL R88, R88, -INF , P1 ;  /* 0xff80000058587808 */ /* 0x000fe20000800000 */
[----:B------:R-:W-:Y:S01]  /*2e30*/  MUFU.EX2 R6, R6 ;  /* 0x0000000600067308 */ /* 0x000fe20000000800 */
[----:B------:R-:W-:Y:S01]  /*2e40*/  FSEL R89, R89, -INF , P2 ;  /* 0xff80000059597808 */ /* 0x000fe20001000000 */
[--C-:B------:R-:W-:Y:S01]  /*2e50*/  FFMA.FTZ R107, R107, UR39, -R2.reuse ;  /* 0x000000276b6b7c23 */ /* 0x100fe20008010802 */
[----:B------:R-:W-:Y:S01]  /*2e60*/  ISETP.GT.AND P1, PT, R86, 0x9, PT ;  /* 0x000000095600780c */ /* 0x000fe20003f24270 */
[--C-:B------:R-:W-:Y:S01]  /*2e70*/  FFMA.FTZ R20, R109, UR39, -R2.reuse ;  /* 0x000000276d147c23 */ /* 0x100fe20008010802 */
[----:B------:R-:W-:Y:S01]  /*2e80*/  FSEL R92, R92, -INF , P3 ;  /* 0xff8000005c5c7808 */ /* 0x000fe20001800000 */
[--C-:B------:R-:W-:Y:S01]  /*2e90*/  FFMA.FTZ R111, R111, UR39, -R2.reuse ;  /* 0x000000276f6f7c23 */ /* 0x100fe20008010802 */
[----:B------:R-:W-:Y:S01]  /*2ea0*/  FMNMX.FTZ R15, R88, R89, !PT ;  /* 0x00000059580f7209 */ /* 0x000fe20007810000 */
[----:B------:R-:W0:Y:S01]  /*2eb0*/  MUFU.EX2 R9, R9 ;  /* 0x0000000900097308 */ /* 0x000e220000000800 */
[----:B------:R-:W-:Y:S01]  /*2ec0*/  ISETP.GT.AND P2, PT, R86, 0x10, PT ;  /* 0x000000105600780c */ /* 0x000fe20003f44270 */
[--C-:B------:R-:W-:Y:S01]  /*2ed0*/  FFMA.FTZ R113, R113, UR39, -R2.reuse ;  /* 0x0000002771717c23 */ /* 0x100fe20008010802 */
[----:B------:R-:W-:Y:S01]  /*2ee0*/  FSEL R93, R93, -INF , P1 ;  /* 0xff8000005d5d7808 */ /* 0x000fe20000800000 */
[--C-:B------:R-:W-:Y:S01]  /*2ef0*/  FFMA.FTZ R58, R117, UR39, -R2.reuse ;  /* 0x00000027753a7c23 */ /* 0x100fe20008010802 */
[----:B------:R-:W-:Y:S01]  /*2f00*/  FMNMX.FTZ R4, R92, R15, !PT ;  /* 0x0000000f5c047209 */ /* 0x000fe20007810000 */
[--C-:B------:R-:W-:Y:S01]  /*2f10*/  FFMA.FTZ R7, R7, UR39, -R2.reuse ;  /* 0x0000002707077c23 */ /* 0x100fe20008010802 */
[----:B------:R-:W-:Y:S01]  /*2f20*/  ISETP.GT.AND P1, PT, R86, 0x11, PT ;  /* 0x000000115600780c */ /* 0x000fe20003f24270 */
[----:B------:R-:W-:Y:S01]  /*2f30*/  MUFU.EX2 R11, R95 ;  /* 0x0000005f000b7308 */ /* 0x000fe20000000800 */
[----:B------:R-:W-:Y:S01]  /*2f40*/  FSEL R96, R96, -INF , P2 ;  /* 0xff80000060607808 */ /* 0x000fe20001000000 */
[--C-:B------:R-:W-:Y:S01]  /*2f50*/  FFMA.FTZ R47, R47, UR39, -R2.reuse ;  /* 0x000000272f2f7c23 */ /* 0x100fe20008010802 */
[----:B------:R-:W-:Y:S01]  /*2f60*/  FMNMX.FTZ R15, R93, R4, !PT ;  /* 0x000000045d0f7209 */ /* 0x000fe20007810000 */
[--C-:B------:R-:W-:Y:S01]  /*2f70*/  FFMA.FTZ R26, R26, UR39, -R2.reuse ;  /* 0x000000271a1a7c23 */ /* 0x100fe20008010802 */
[----:B------:R-:W-:Y:S01]  /*2f80*/  ISETP.GT.AND P2, PT, R86, 0x18, PT ;  /* 0x000000185600780c */ /* 0x000fe20003f44270 */
[--C-:B------:R-:W-:Y:S01]  /*2f90*/  FFMA.FTZ R27, R27, UR39, -R2.reuse ;  /* 0x000000271b1b7c23 */ /* 0x100fe20008010802 */
[----:B------:R-:W-:Y:S01]  /*2fa0*/  FSEL R97, R97, -INF , P1 ;  /* 0xff80000061617808 */ /* 0x000fe20000800000 */
[----:B------:R-:W-:Y:S01]  /*2fb0*/  MUFU.EX2 R10, R10 ;  /* 0x0000000a000a7308 */ /* 0x000fe20000000800 */
[----:B------:R-:W-:Y:S01]  /*2fc0*/  FMNMX.FTZ R4, R96, R15, !PT ;  /* 0x0000000f60047209 */ /* 0x000fe20007810000 */
[----:B0-----:R-:W-:Y:S01]  /*2fd0*/  FADD.FTZ R99, R6, R9 ;  /* 0x0000000906637221 */ /* 0x001fe20000010000 */
[----:B------:R-:W-:Y:S01]  /*2fe0*/  ISETP.GT.AND P1, PT, R86, 0x19, PT ;  /* 0x000000195600780c */ /* 0x000fe20003f24270 */
[--C-:B------:R-:W-:Y:S01]  /*2ff0*/  FFMA.FTZ R30, R30, UR39, -R2.reuse ;  /* 0x000000271e1e7c23 */ /* 0x100fe20008010802 */
[----:B------:R-:W-:Y:S01]  /*3000*/  FSEL R100, R100, -INF , P2 ;  /* 0xff80000064647808 */ /* 0x000fe20001000000 */
[--C-:B------:R-:W-:Y:S01]  /*3010*/  FFMA.FTZ R31, R31, UR39, -R2.reuse ;  /* 0x000000271f1f7c23 */ /* 0x100fe20008010802 */
[----:B------:R-:W-:Y:S01]  /*3020*/  FMNMX.FTZ R21, R97, R4, !PT ;  /* 0x0000000461157209 */ /* 0x000fe20007810000 */
[----:B------:R-:W-:Y:S01]  /*3030*/  MUFU.EX2 R13, R13 ;  /* 0x0000000d000d7308 */ /* 0x000fe20000000800 */
[----:B------:R-:W-:Y:S01]  /*3040*/  FSEL R101, R101, -INF , P1 ;  /* 0xff80000065657808 */ /* 0x000fe20000800000 */
[--C-:B------:R-:W-:Y:S01]  /*3050*/  FFMA.FTZ R34, R34, UR39, -R2.reuse ;  /* 0x0000002722227c23 */ /* 0x100fe20008010802 */
[----:B------:R-:W-:Y:S01]  /*3060*/  ISETP.GT.AND P1, PT, R86, 0x20, PT ;  /* 0x000000205600780c */ /* 0x000fe20003f24270 */
[--C-:B------:R-:W-:Y:S01]  /*3070*/  FFMA.FTZ R35, R35, UR39, -R2.reuse ;  /* 0x0000002723237c23 */ /* 0x100fe20008010802 */
[----:B------:R-:W-:Y:S01]  /*3080*/  FMNMX.FTZ R4, R100, R21, !PT ;  /* 0x0000001564047209 */ /* 0x000fe20007810000 */
[--C-:B------:R-:W-:Y:S01]  /*3090*/  FFMA.FTZ R38, R38, UR39, -R2.reuse ;  /* 0x0000002726267c23 */ /* 0x100fe20008010802 */
[----:B------:R-:W-:Y:S01]  /*30a0*/  ISETP.GT.AND P2, PT, R86, 0x21, PT ;  /* 0x000000215600780c */ /* 0x000fe20003f44270 */
[----:B------:R-:W-:Y:S01]  /*30b0*/  MUFU.EX2 R12, R12 ;  /* 0x0000000c000c7308 */ /* 0x000fe20000000800 */
[----:B------:R-:W-:Y:S01]  /*30c0*/  FSEL R72, R72, -INF , P1 ;  /* 0xff80000048487808 */ /* 0x000fe20000800000 */
[----:B------:R-:W-:Y:S01]  /*30d0*/  FFMA.FTZ R39, R39, UR39, -R2 ;  /* 0x0000002727277c23 */ /* 0x000fe20008010802 */
[----:B------:R-:W-:-:S02]  /*30e0*/  FMNMX.FTZ R21, R101, R4, !PT ;  /* 0x0000000465157209 */ /* 0x000fc40007810000 */
[----:B------:R-:W-:Y:S02]  /*30f0*/  ISETP.GT.AND P1, PT, R86, 0x28, PT ;  /* 0x000000285600780c */ /* 0x000fe40003f24270 */
[----:B------:R-:W-:Y:S01]  /*3100*/  FSEL R73, R73, -INF , P2 ;  /* 0xff80000049497808 */ /* 0x000fe20001000000 */
[----:B------:R-:W-:Y:S01]  /*3110*/  MUFU.EX2 R15, R103 ;  /* 0x00000067000f7308 */ /* 0x000fe20000000800 */
[----:B------:R-:W-:Y:S02]  /*3120*/  FMNMX.FTZ R4, R72, R21, !PT ;  /* 0x0000001548047209 */ /* 0x000fe40007810000 */
[----:B------:R-:W-:Y:S02]  /*3130*/  ISETP.GT.AND P2, PT, R86, 0x29, PT ;  /* 0x000000295600780c */ /* 0x000fe40003f44270 */
[----:B------:R-:W-:Y:S02]  /*3140*/  FSEL R76, R76, -INF , P1 ;  /* 0xff8000004c4c7808 */ /* 0x000fe40000800000 */
[----:B------:R-:W-:Y:S01]  /*3150*/  FMNMX.FTZ R59, R73, R4, !PT ;  /* 0x00000004493b7209 */ /* 0x000fe20007810000 */
[----:B------:R-:W-:Y:S01]  /*3160*/  MUFU.EX2 R14, R14 ;  /* 0x0000000e000e7308 */ /* 0x000fe20000000800 */
[----:B------:R-:W-:-:S02]  /*3170*/  ISETP.GT.AND P1, PT, R86, 0x30, PT ;  /* 0x000000305600780c */ /* 0x000fc40003f24270 */
[----:B------:R-:W-:Y:S02]  /*3180*/  FSEL R77, R77, -INF , P2 ;  /* 0xff8000004d4d7808 */ /* 0x000fe40001000000 */
[----:B------:R-:W-:Y:S02]  /*3190*/  FMNMX.FTZ R4, R76, R59, !PT ;  /* 0x0000003b4c047209 */ /* 0x000fe40007810000 */
[----:B------:R-:W-:Y:S01]  /*31a0*/  ISETP.GT.AND P2, PT, R86, 0x31, PT ;  /* 0x000000315600780c */ /* 0x000fe20003f44270 */
[----:B------:R-:W-:Y:S01]  /*31b0*/  MUFU.EX2 R21, R107 ;  /* 0x0000006b00157308 */ /* 0x000fe20000000800 */
[----:B------:R-:W-:Y:S02]  /*31c0*/  FSEL R80, R80, -INF , P1 ;  /* 0xff80000050507808 */ /* 0x000fe40000800000 */
[----:B------:R-:W-:Y:S02]  /*31d0*/  FMNMX.FTZ R59, R77, R4, !PT ;  /* 0x000000044d3b7209 */ /* 0x000fe40007810000 */
[----:B------:R-:W-:-:S02]  /*31e0*/  ISETP.GT.AND P1, PT, R86, 0x38, PT ;  /* 0x000000385600780c */ /* 0x000fc40003f24270 */
[----:B------:R-:W-:Y:S01]  /*31f0*/  FSEL R81, R81, -INF , P2 ;  /* 0xff80000051517808 */ /* 0x000fe20001000000 */
[----:B------:R-:W-:Y:S01]  /*3200*/  MUFU.EX2 R20, R20 ;  /* 0x0000001400147308 */ /* 0x000fe20000000800 */
[----:B------:R-:W-:Y:S02]  /*3210*/  FMNMX.FTZ R4, R80, R59, !PT ;  /* 0x0000003b50047209 */ /* 0x000fe40007810000 */
[----:B------:R-:W-:Y:S02]  /*3220*/  ISETP.GT.AND P2, PT, R86, 0x39, PT ;  /* 0x000000395600780c */ /* 0x000fe40003f44270 */
[----:B------:R-:W-:Y:S02]  /*3230*/  FSEL R84, R84, -INF , P1 ;  /* 0xff80000054547808 */ /* 0x000fe40000800000 */
[----:B------:R-:W-:Y:S01]  /*3240*/  FMNMX.FTZ R91, R81, R4, !PT ;  /* 0x00000004515b7209 */ /* 0x000fe20007810000 */
[----:B------:R-:W-:Y:S01]  /*3250*/  MUFU.EX2 R59, R111 ;  /* 0x0000006f003b7308 */ /* 0x000fe20000000800 */
[----:B------:R-:W-:-:S02]  /*3260*/  FSEL R85, R85, -INF , P2 ;  /* 0xff80000055557808 */ /* 0x000fc40001000000 */
[----:B------:R-:W-:Y:S02]  /*3270*/  ISETP.GT.AND P1, PT, R86, 0x40, PT ;  /* 0x000000405600780c */ /* 0x000fe40003f24270 */
[----:B------:R-:W-:Y:S02]  /*3280*/  FMNMX.FTZ R4, R84, R91, !PT ;  /* 0x0000005b54047209 */ /* 0x000fe40007810000 */
[----:B------:R-:W-:Y:S01]  /*3290*/  ISETP.GT.AND P2, PT, R86, 0x41, PT ;  /* 0x000000415600780c */ /* 0x000fe20003f44270 */
[----:B------:R-:W-:Y:S01]  /*32a0*/  MUFU.EX2 R58, R58 ;  /* 0x0000003a003a7308 */ /* 0x000fe20000000800 */
[----:B------:R-:W-:Y:S02]  /*32b0*/  FSEL R62, R56, -INF , P1 ;  /* 0xff800000383e7808 */ /* 0x000fe40000800000 */
[----:B------:R-:W-:Y:S02]  /*32c0*/  FMNMX.FTZ R91, R85, R4, !PT ;  /* 0x00000004555b7209 */ /* 0x000fe40007810000 */
[----:B------:R-:W-:-:S02]  /*32d0*/  ISETP.GT.AND P1, PT, R86, 0x48, PT ;  /* 0x000000485600780c */ /* 0x000fc40003f24270 */
[----:B------:R-:W-:Y:S01]  /*32e0*/  FSEL R66, R57, -INF , P2 ;  /* 0xff80000039427808 */ /* 0x000fe20001000000 */
[----:B------:R-:W-:-:S01]  /*32f0*/  FFMA.FTZ R57, R115, UR39, -R2 ;  /* 0x0000002773397c23 */ /* 0x000fc20008010802 */
[----:B------:R-:W-:Y:S01]  /*3300*/  FMNMX.FTZ R91, R62, R91, !PT ;  /* 0x0000005b3e5b7209 */ /* 0x000fe20007810000 */
[----:B------:R-:W-:Y:S01]  /*3310*/  MUFU.EX2 R56, R113 ;  /* 0x0000007100387308 */ /* 0x000fe20000000800 */
[----:B------:R-:W-:Y:S02]  /*3320*/  ISETP.GT.AND P2, PT, R86, 0x49, PT ;  /* 0x000000495600780c */ /* 0x000fe40003f44270 */
[----:B------:R-:W-:Y:S02]  /*3330*/  FSEL R60, R60, -INF , P1 ;  /* 0xff8000003c3c7808 */ /* 0x000fe40000800000 */
[----:B------:R-:W-:Y:S02]  /*3340*/  FMNMX.FTZ R91, R66, R91, !PT ;  /* 0x0000005b425b7209 */ /* 0x000fe40007810000 */
        /* <DEDUP_REMOVED lines=16> */
[----:B------:R-:W-:Y:S01]  /*3450*/  FSEL R69, R69, -INF , P2 ;  /* 0xff80000045457808 */ /* 0x000fe20001000000 */
[----:B------:R-:W-:Y:S01]  /*3460*/  MUFU.EX2 R47, R47 ;  /* 0x0000002f002f7308 */ /* 0x000fe20000000800 */
[----:B------:R-:W-:Y:S02]  /*3470*/  ISETP.GT.AND P1, PT, R86, 0x60, PT ;  /* 0x000000605600780c */ /* 0x000fe40003f24270 */
[----:B------:R-:W-:Y:S01]  /*3480*/  FMNMX.FTZ R4, R68, R87, !PT ;  /* 0x0000005744047209 */ /* 0x000fe20007810000 */
[----:B------:R-:W-:-:S01]  /*3490*/  FFMA.FTZ R87, R70, UR39, -R2 ;  /* 0x0000002746577c23 */ /* 0x000fc20008010802 */
[----:B------:R-:W-:-:S02]  /*34a0*/  ISETP.GT.AND P2, PT, R86, 0x61, PT ;  /* 0x000000615600780c */ /* 0x000fc40003f44270 */
[----:B------:R-:W-:Y:S01]  /*34b0*/  FSEL R78, R40, -INF , P1 ;  /* 0xff800000284e7808 */ /* 0x000fe20000800000 */
[----:B------:R-:W-:Y:S01]  /*34c0*/  MUFU.EX2 R26, R26 ;  /* 0x0000001a001a7308 */ /* 0x000fe20000000800 */
[----:B------:R-:W-:Y:S02]  /*34d0*/  FMNMX.FTZ R83, R69, R4, !PT ;  /* 0x0000000445537209 */ /* 0x000fe40007810000 */
[----:B------:R-:W-:Y:S02]  /*34e0*/  ISETP.GT.AND P1, PT, R86, 0x68, PT ;  /* 0x000000685600780c */ /* 0x000fe40003f24270 */
[----:B------:R-:W-:Y:S01]  /*34f0*/  FSEL R82, R41, -INF , P2 ;  /* 0xff80000029527808 */ /* 0x000fe20001000000 */
[----:B------:R-:W-:Y:S01]  /*3500*/  FFMA.FTZ R41, R79, UR39, -R2 ;  /* 0x000000274f297c23 */ /* 0x000fe20008010802 */
[----:B------:R-:W-:Y:S01]  /*3510*/  FMNMX.FTZ R83, R78, R83, !PT ;  /* 0x000000534e537209 */ /* 0x000fe20007810000 */
[----:B------:R-:W-:Y:S01]  /*3520*/  MUFU.EX2 R40, R90 ;  /* 0x0000005a00287308 */ /* 0x000fe20000000800 */
[----:B------:R-:W-:-:S02]  /*3530*/  ISETP.GT.AND P2, PT, R86, 0x69, PT ;  /* 0x000000695600780c */ /* 0x000fc40003f44270 */
[----:B------:R-:W-:Y:S01]  /*3540*/  FSEL R79, R44, -INF , P1 ;  /* 0xff8000002c4f7808 */ /* 0x000fe20000800000 */
[----:B------:R-:W-:-:S01]  /*3550*/  FFMA.FTZ R44, R75, UR39, -R2 ;  /* 0x000000274b2c7c23 */ /* 0x000fc20008010802 */
[----:B------:R-:W-:Y:S01]  /*3560*/  FMNMX.FTZ R4, R82, R83, !PT ;  /* 0x0000005352047209 */ /* 0x000fe20007810000 */
[----:B------:R-:W-:-:S01]  /*3570*/  FFMA.FTZ R75, R63, UR39, -R2 ;  /* 0x000000273f4b7c23 */ /* 0x000fc20008010802 */
[C---:B------:R-:W-:Y:S01]  /*3580*/  ISETP.GT.AND P1, PT, R86.reuse, 0x70, PT ;  /* 0x000000705600780c */ /* 0x040fe20003f24270 */
        /* <DEDUP_REMOVED lines=15> */
[----:B------:R0:W-:Y:S01]  /*3680*/  MUFU.EX2 R45, R75 ;  /* 0x0000004b002d7308 */ /* 0x0001e20000000800 */
[----:B------:R-:W-:Y:S02]  /*3690*/  ISETP.GT.AND P1, PT, R86, 0x80, PT ;  /* 0x000000805600780c */ /* 0x000fe40003f24270 */
[----:B------:R-:W-:Y:S02]  /*36a0*/  FMNMX.FTZ R4, R52, R63, !PT ;  /* 0x0000003f34047209 */ /* 0x000fe40007810000 */
[----:B------:R-:W-:-:S02]  /*36b0*/  ISETP.GT.AND P2, PT, R86, 0x81, PT ;  /* 0x000000815600780c */ /* 0x000fc40003f44270 */
[----:B------:R-:W-:Y:S01]  /*36c0*/  FSEL R63, R24, -INF , P1 ;  /* 0xff800000183f7808 */ /* 0x000fe20000800000 */
[----:B------:R-:W-:-:S01]  /*36d0*/  FFMA.FTZ R24, R67, UR39, -R2 ;  /* 0x0000002743187c23 */ /* 0x000fc20008010802 */
[----:B------:R-:W-:Y:S01]  /*36e0*/  FMNMX.FTZ R4, R53, R4, !PT ;  /* 0x0000000435047209 */ /* 0x000fe20007810000 */
[----:B------:R-:W-:Y:S01]  /*36f0*/  MUFU.EX2 R30, R30 ;  /* 0x0000001e001e7308 */ /* 0x000fe20000000800 */
[C---:B------:R-:W-:Y:S02]  /*3700*/  ISETP.GT.AND P1, PT, R86.reuse, 0x88, PT ;  /* 0x000000885600780c */ /* 0x040fe40003f24270 */
[----:B0-----:R-:W-:Y:S02]  /*3710*/  FSEL R75, R25, -INF , P2 ;  /* 0xff800000194b7808 */ /* 0x001fe40001000000 */
[----:B------:R-:W-:Y:S02]  /*3720*/  FMNMX.FTZ R4, R63, R4, !PT ;  /* 0x000000043f047209 */ /* 0x000fe40007810000 */
[----:B------:R-:W-:Y:S01]  /*3730*/  ISETP.GT.AND P2, PT, R86, 0x89, PT ;  /* 0x000000895600780c */ /* 0x000fe20003f44270 */
[----:B------:R-:W-:Y:S01]  /*3740*/  MUFU.EX2 R24, R24 ;  /* 0x0000001800187308 */ /* 0x000fe20000000800 */
[----:B------:R-:W-:-:S02]  /*3750*/  FSEL R28, R28, -INF , P1 ;  /* 0xff8000001c1c7808 */ /* 0x000fc40000800000 */
[----:B------:R-:W-:Y:S02]  /*3760*/  FMNMX.FTZ R25, R75, R4, !PT ;  /* 0x000000044b197209 */ /* 0x000fe40007810000 */
[----:B------:R-:W-:Y:S02]  /*3770*/  ISETP.GT.AND P1, PT, R86, 0x90, PT ;  /* 0x000000905600780c */ /* 0x000fe40003f24270 */
[----:B------:R-:W-:Y:S01]  /*3780*/  FSEL R67, R29, -INF , P2 ;  /* 0xff8000001d437808 */ /* 0x000fe20001000000 */
[----:B------:R-:W-:Y:S01]  /*3790*/  MUFU.EX2 R31, R31 ;  /* 0x0000001f001f7308 */ /* 0x000fe20000000800 */
[----:B------:R-:W-:Y:S02]  /*37a0*/  FMNMX.FTZ R4, R28, R25, !PT ;  /* 0x000000191c047209 */ /* 0x000fe40007810000 */
[----:B------:R-:W-:Y:S02]  /*37b0*/  ISETP.GT.AND P2, PT, R86, 0x91, PT ;  /* 0x000000915600780c */ /* 0x000fe40003f44270 */
[----:B------:R-:W-:Y:S01]  /*37c0*/  FSEL R70, R32, -INF , P1 ;  /* 0xff80000020467808 */ /* 0x000fe20000800000 */
[----:B------:R-:W-:Y:S01]  /*37d0*/  FFMA.FTZ R32, R71, UR39, -R2 ;  /* 0x0000002747207c23 */ /* 0x000fe20008010802 */
[----:B------:R-:W-:Y:S01]  /*37e0*/  FMNMX.FTZ R29, R67, R4, !PT ;  /* 0x00000004431d7209 */ /* 0x000fe20007810000 */
[----:B------:R0:W-:Y:S01]  /*37f0*/  MUFU.EX2 R25, R87 ;  /* 0x0000005700197308 */ /* 0x0001e20000000800 */
[----:B------:R-:W-:-:S02]  /*3800*/  ISETP.GT.AND P1, PT, R86, 0x98, PT ;  /* 0x000000985600780c */ /* 0x000fc40003f24270 */
[----:B------:R-:W-:Y:S02]  /*3810*/  FSEL R33, R33, -INF , P2 ;  /* 0xff80000021217808 */ /* 0x000fe40001000000 */
[----:B------:R-:W-:Y:S01]  /*3820*/  FMNMX.FTZ R4, R70, R29, !PT ;  /* 0x0000001d46047209 */ /* 0x000fe20007810000 */
[--C-:B------:R-:W-:Y:S01]  /*3830*/  FFMA.FTZ R29, R42, UR39, -R2.reuse ;  /* 0x000000272a1d7c23 */ /* 0x100fe20008010802 */
[----:B------:R-:W-:Y:S01]  /*3840*/  ISETP.GT.AND P2, PT, R86, 0x99, PT ;  /* 0x000000995600780c */ /* 0x000fe20003f44270 */
[--C-:B------:R-:W-:Y:S01]  /*3850*/  FFMA.FTZ R42, R46, UR39, -R2.reuse ;  /* 0x000000272e2a7c23 */ /* 0x100fe20008010802 */
[----:B------:R-:W-:Y:S01]  /*3860*/  FSEL R71, R36, -INF , P1 ;  /* 0xff80000024477808 */ /* 0x000fe20000800000 */
[--C-:B------:R-:W-:Y:S01]  /*3870*/  FFMA.FTZ R46, R51, UR39, -R2.reuse ;  /* 0x00000027332e7c23 */ /* 0x100fe20008010802 */
[----:B------:R-:W-:Y:S01]  /*3880*/  FMNMX.FTZ R4, R33, R4, !PT ;  /* 0x0000000421047209 */ /* 0x000fe20007810000 */
[--C-:B------:R-:W-:Y:S01]  /*3890*/  FFMA.FTZ R51, R55, UR39, -R2.reuse ;  /* 0x0000002737337c23 */ /* 0x100fe20008010802 */
[----:B------:R-:W-:Y:S01]  /*38a0*/  FSEL R37, R37, -INF , P2 ;  /* 0xff80000025257808 */ /* 0x000fe20001000000 */
[----:B------:R-:W-:Y:S01]  /*38b0*/  IMAD.U32 R55, RZ, RZ, UR39 ;  /* 0x00000027ff377e24 */ /* 0x000fe2000f8e00ff */
[----:B------:R-:W-:Y:S01]  /*38c0*/  FMNMX.FTZ R4, R71, R4, !PT ;  /* 0x0000000447047209 */ /* 0x000fe20007810000 */
[--C-:B------:R-:W-:Y:S01]  /*38d0*/  FFMA.FTZ R36, R43, UR39, -R2.reuse ;  /* 0x000000272b247c23 */ /* 0x100fe20008010802 */
[----:B------:R-:W-:-:S01]  /*38e0*/  FFMA.FTZ R43, R50, UR39, -R2 ;  /* 0x00000027322b7c23 */ /* 0x000fc20008010802 */
[----:B------:R-:W-:Y:S01]  /*38f0*/  FFMA.FTZ R50, R54, UR39, -R2 ;  /* 0x0000002736327c23 */ /* 0x000fe20008010802 */
[----:B------:R-:W-:Y:S01]  /*3900*/  FMNMX.FTZ R4, R37, R4, !PT ;  /* 0x0000000425047209 */ /* 0x000fe20007810000 */
[----:B------:R-:W-:Y:S04]  /*3910*/  MUFU.EX2 R32, R32 ;  /* 0x0000002000207308 */ /* 0x000fe80000000800 */
[----:B0-----:R-:W0:Y:S04]  /*3920*/  SHFL.BFLY PT, R87, R4, 0x2, 0x1f ;  /* 0x0c401f0004577f89 */ /* 0x001e2800000e0000 */
        /* <DEDUP_REMOVED lines=9> */
[----:B0-----:R-:W-:-:S04]  /*39c0*/  FMNMX.FTZ R4, R87, R4, !PT ;  /* 0x0000000457047209 */ /* 0x001fc80007810000 */
[C---:B------:R-:W-:Y:S01]  /*39d0*/  FSETP.NEU.FTZ.AND P1, PT, R4.reuse, -INF , PT ;  /* 0xff8000000400780b */ /* 0x040fe20003f3d000 */
[----:B------:R-:W-:-:S02]  /*39e0*/  FFMA.FTZ R54, R4, R55, -8 ;  /* 0xc100000004367423 */ /* 0x000fc40000010037 */
[----:B------:R-:W-:Y:S03]  /*39f0*/  MUFU.EX2 R34, R34 ;  /* 0x0000002200227308 */ /* 0x000fe60000000800 */
[----:B------:R-:W-:Y:S02]  /*3a00*/  FSEL R87, R54, RZ, P1 ;  /* 0x000000ff36577208 */ /* 0x000fe40000800000 */
[----:B------:R-:W-:-:S03]  /*3a10*/  PLOP3.LUT P1, PT, PT, PT, UP0, 0x80, 0x0 ;  /* 0x000000000000781c */ /* 0x000fc60003f2f008 */
        /* <DEDUP_REMOVED lines=46> */
[----:B------:R-:W3:Y:S08]  /*3d00*/  MUFU.EX2 R97, R97 ;  /* 0x0000006100617308 */ /* 0x000ef00000000800 */
[----:B------:R4:W-:Y:S08]  /*3d10*/  MUFU.EX2 R91, R74 ;  /* 0x0000004a005b7308 */ /* 0x0009f00000000800 */
[----:B------:R-:W5:Y:S01]  /*3d20*/  MUFU.EX2 R100, R100 ;  /* 0x0000006400647308 */ /* 0x000f620000000800 */
[----:B----4-:R-:W-:-:S04]  /*3d30*/  FADD.FTZ R74, R8, R99 ;  /* 0x00000063084a7221 */ /* 0x010fc80000010000 */
[C---:B------:R-:W-:Y:S01]  /*3d40*/  FADD.FTZ R103, R11.reuse, R74 ;  /* 0x0000004a0b677221 */ /* 0x040fe20000010000 */
[----:B------:R-:W-:Y:S02]  /*3d50*/  F2FP.SATFINITE.E4M3.F32.PACK_AB_MERGE_C R74, R11, R8, RZ ;  /* 0x000000080b4a723e */ /* 0x000fe400048070ff */
[----:B------:R1:W-:Y:S02]  /*3d60*/  MUFU.EX2 R89, R66 ;  /* 0x0000004200597308 */ /* 0x0003e40000000800 */
[----:B------:R-:W-:-:S06]  /*3d70*/  F2FP.SATFINITE.E4M3.F32.PACK_AB_MERGE_C R185, R9, R6, R74 ;  /* 0x0000000609b9723e */ /* 0x000fcc000480704a */
[----:B------:R-:W4:Y:S01]  /*3d80*/  MUFU.EX2 R101, R101 ;  /* 0x0000006500657308 */ /* 0x000f220000000800 */
[----:B-1----:R-:W-:-:S01]  /*3d90*/  FADD.FTZ R66, R92, R95 ;  /* 0x0000005f5c427221 */ /* 0x002fc20000010000 */
[----:B--2---:R-:W-:-:S03]  /*3da0*/  F2FP.SATFINITE.E4M3.F32.PACK_AB_MERGE_C R92, R93, R92, RZ ;  /* 0x0000005c5d5c723e */ /* 0x004fc600048070ff */
[----:B------:R-:W-:Y:S01]  /*3db0*/  FADD.FTZ R99, R93, R66 ;  /* 0x000000425d637221 */ /* 0x000fe20000010000 */
[----:B------:R-:W-:-:S01]  /*3dc0*/  FADD.FTZ R66, R10, R103 ;  /* 0x000000670a427221 */ /* 0x000fc20000010000 */
[----:B------:R-:W-:Y:S01]  /*3dd0*/  F2FP.SATFINITE.E4M3.F32.PACK_AB_MERGE_C R184, R55, R54, R92 ;  /* 0x0000003637b8723e */ /* 0x000fe2000480705c */
[----:B------:R-:W1:Y:S01]  /*3de0*/  MUFU.EX2 R72, R72 ;  /* 0x0000004800487308 */ /* 0x000e620000000800 */
[----:B0-----:R-:W-:-:S01]  /*3df0*/  FADD.FTZ R0, R86, R99 ;  /* 0x0000006356007221 */ /* 0x001fc20000010000 */
[----:B------:R-:W-:Y:S01]  /*3e00*/  FADD.FTZ R103, R13, R66 ;  /* 0x000000420d677221 */ /* 0x000fe20000010000 */
[----:B------:R-:W-:Y:S02]  /*3e10*/  CS2R R54, SRZ ;  /* 0x0000000000367805 */ /* 0x000fe4000001ff00 */
[----:B---3--:R-:W-:Y:S01]  /*3e20*/  FADD.FTZ R99, R97, R0 ;  /* 0x0000000061637221 */ /* 0x008fe20000010000 */
[----:B------:R-:W-:-:S02]  /*3e30*/  FADD.FTZ R2, R12, R103 ;  /* 0x000000670c027221 */ /* 0x000fc40000010000 */
[----:B------:R-:W0:Y:S01]  /*3e40*/  MUFU.EX2 R73, R73 ;  /* 0x0000004900497308 */ /* 0x000e220000000800 */
[----:B-----5:R-:W-:-:S01]  /*3e50*/  FADD.FTZ R0, R100, R99 ;  /* 0x0000006364007221 */ /* 0x020fc20000010000 */
[----:B------:R-:W-:Y:S01]  /*3e60*/  FADD.FTZ R103, R15, R2 ;  /* 0x000000020f677221 */ /* 0x000fe20000010000 */
[----:B----4-:R-:W-:-:S02]  /*3e70*/  F2FP.SATFINITE.E4M3.F32.PACK_AB_MERGE_C R100, R101, R100, RZ ;  /* 0x000000646564723e */ /* 0x010fc400048070ff */
[----:B------:R-:W-:Y:S01]  /*3e80*/  FADD.FTZ R99, R101, R0 ;  /* 0x0000000065637221 */ /* 0x000fe20000010000 */
[----:B------:R-:W-:-:S01]  /*3e90*/  FADD.FTZ R66, R14, R103 ;  /* 0x000000670e427221 */ /* 0x000fc20000010000 */
[----:B------:R-:W-:Y:S01]  /*3ea0*/  F2FP.SATFINITE.E4M3.F32.PACK_AB_MERGE_C R186, R97, R86, R100 ;  /* 0x0000005661ba723e */ /* 0x000fe20004807064 */
[----:B------:R-:W2:Y:S01]  /*3eb0*/  MUFU.EX2 R76, R76 ;  /* 0x0000004c004c7308 */ /* 0x000ea20000000800 */
[----:B-1----:R-:W-:-:S01]  /*3ec0*/  FADD.FTZ R2, R72, R99 ;  /* 0x0000006348027221 */ /* 0x002fc20000010000 */
[----:B------:R-:W-:Y:S01]  /*3ed0*/  FADD.FTZ R103, R21, R66 ;  /* 0x0000004215677221 */ /* 0x000fe20000010000 */
[----:B------:R-:W-:-:S03]  /*3ee0*/  CS2R R86, SRZ ;  /* 0x0000000000567805 */ /* 0x000fc6000001ff00 */
[----:B------:R-:W-:Y:S01]  /*3ef0*/  FADD.FTZ R66, R20, R103 ;  /* 0x0000006714427221 */ /* 0x000fe20000010000 */
[----:B------:R-:W-:Y:S01]  /*3f00*/  F2FP.SATFINITE.E4M3.F32.PACK_AB_MERGE_C R20, R59, R20, RZ ;  /* 0x000000143b14723e */ /* 0x000fe200048070ff */
[----:B------:R-:W1:Y:S01]  /*3f10*/  MUFU.EX2 R77, R77 ;  /* 0x0000004d004d7308 */ /* 0x000e620000000800 */
[----:B0-----:R-:W-:-:S02]  /*3f20*/  FADD.FTZ R99, R73, R2 ;  /* 0x0000000249637221 */ /* 0x001fc40000010000 */
[----:B------:R-:W-:-:S05]  /*3f30*/  F2FP.SATFINITE.E4M3.F32.PACK_AB_MERGE_C R181, R21, R14, R20 ;  /* 0x0000000e15b5723e */ /* 0x000fca0004807014 */
[----:B------:R-:W0:Y:S01]  /*3f40*/  MUFU.EX2 R80, R80 ;  /* 0x0000005000507308 */ /* 0x000e220000000800 */
[----:B--2---:R-:W-:-:S01]  /*3f50*/  FADD.FTZ R2, R76, R99 ;  /* 0x000000634c027221 */ /* 0x004fc20000010000 */
[----:B------:R-:W-:-:S04]  /*3f60*/  FADD.FTZ R99, R59, R66 ;  /* 0x000000423b637221 */ /* 0x000fc80000010000 */
[----:B------:R-:W-:Y:S02]  /*3f70*/  FADD.FTZ R66, R56, R99 ;  /* 0x0000006338427221 */ /* 0x000fe40000010000 */
[----:B------:R-:W2:Y:S01]  /*3f80*/  MUFU.EX2 R81, R81 ;  /* 0x0000005100517308 */ /* 0x000ea20000000800 */
[----:B-1----:R-:W-:Y:S01]  /*3f90*/  F2FP.SATFINITE.E4M3.F32.PACK_AB_MERGE_C R76, R77, R76, RZ ;  /* 0x0000004c4d4c723e */ /* 0x002fe200048070ff */
[----:B------:R-:W-:-:S03]  /*3fa0*/  FADD.FTZ R99, R57, R66 ;  /* 0x0000004239637221 */ /* 0x000fc60000010000 */
[----:B------:R-:W-:Y:S01]  /*3fb0*/  F2FP.SATFINITE.E4M3.F32.PACK_AB_MERGE_C R180, R73, R72, R76 ;  /* 0x0000004849b4723e */ /* 0x000fe2000480704c */
[----:B------:R-:W-:-:S01]  /*3fc0*/  FADD.FTZ R66, R58, R99 ;  /* 0x000000633a427221 */ /* 0x000fc20000010000 */
[----:B------:R-:W-:Y:S01]  /*3fd0*/  F2FP.SATFINITE.E4M3.F32.PACK_AB_MERGE_C R58, R61, R58, RZ ;  /* 0x0000003a3d3a723e */ /* 0x000fe200048070ff */
[----:B------:R-:W1:Y:S01]  /*3fe0*/  MUFU.EX2 R84, R84 ;  /* 0x0000005400547308 */ /* 0x000e620000000800 */
[----:B------:R-:W-:Y:S02]  /*3ff0*/  CS2R R72, SRZ ;  /* 0x0000000000487805 */ /* 0x000fe4000001ff00 */
[----:B------:R-:W-:Y:S02]  /*4000*/  F2FP.SATFINITE.E4M3.F32.PACK_AB_MERGE_C R183, R57, R56, R58 ;  /* 0x0000003839b7723e */ /* 0x000fe4000480703a */
[----:B------:R-:W-:Y:S02]  /*4010*/  CS2R R58, SRZ ;  /* 0x00000000003a7805 */ /* 0x000fe4000001ff00 */
[----:B------:R-:W-:Y:S01]  /*4020*/  CS2R R56, SRZ ;  /* 0x0000000000387805 */ /* 0x000fe2000001ff00 */
[----:B------:R-:W3:Y:S08]  /*4030*/  MUFU.EX2 R85, R85 ;  /* 0x0000005500557308 */ /* 0x000ef00000000800 */
[----:B------:R4:W-:Y:S08]  /*4040*/  MUFU.EX2 R0, R83 ;  /* 0x0000005300007308 */ /* 0x0009f00000000800 */
[----:B------:R-:W5:Y:S01]  /*4050*/  MUFU.EX2 R62, R62 ;  /* 0x0000003e003e7308 */ /* 0x000f620000000800 */
[----:B----4-:R-:W-:-:S01]  /*4060*/  FADD.FTZ R83, R77, R2 ;  /* 0x000000024d537221 */ /* 0x010fc20000010000 */
[----:B------:R-:W-:-:S03]  /*4070*/  CS2R R76, SRZ ;  /* 0x00000000004c7805 */ /* 0x000fc6000001ff00 */
[----:B0-----:R-:W-:-:S03]  /*4080*/  FADD.FTZ R2, R80, R83 ;  /* 0x0000005350027221 */ /* 0x001fc60000010000 */
[----:B------:R-:W0:Y:S01]  /*4090*/  MUFU.EX2 R60, R60 ;  /* 0x0000003c003c7308 */ /* 0x000e220000000800 */
[----:B--2---:R-:W-:-:S04]  /*40a0*/  FADD.FTZ R83, R81, R2 ;  /* 0x0000000251537221 */ /* 0x004fc80000010000 */
[----:B-1----:R-:W-:Y:S01]  /*40b0*/  FADD.FTZ R2, R84, R83 ;  /* 0x0000005354027221 */ /* 0x002fe20000010000 */
[----:B------:R-:W-:-:S01]  /*40c0*/  FADD.FTZ R83, R61, R66 ;  /* 0x000000423d537221 */ /* 0x000fc20000010000 */
[----:B------:R-:W-:Y:S01]  /*40d0*/  F2FP.SATFINITE.E4M3.F32.PACK_AB_MERGE_C R66, R15, R12, RZ ;  /* 0x0000000c0f42723e */ /* 0x000fe200048070ff */
[----:B------:R-:W1:Y:S01]  /*40e0*/  MUFU.EX2 R64, R64 ;  /* 0x0000004000407308 */ /* 0x000e620000000800 */
[----:B---3--:R-:W-:-:S01]  /*40f0*/  FADD.FTZ R11, R85, R2 ;  /* 0x00000002550b7221 */ /* 0x008fc20000010000 */
[----:B------:R-:W-:Y:S01]  /*4100*/  FADD.FTZ R8, R40, R83 ;  /* 0x0000005328087221 */ /* 0x000fe20000010000 */
[----:B------:R-:W-:Y:S02]  /*4110*/  F2FP.SATFINITE.E4M3.F32.PACK_AB_MERGE_C R84, R85, R84, RZ ;  /* 0x000000545554723e */ /* 0x000fe400048070ff */
[----:B-----5:R-:W-:Y:S01]  /*4120*/  FADD.FTZ R2, R62, R11 ;  /* 0x0000000b3e027221 */ /* 0x020fe20000010000 */
[----:B------:R-:W-:-:S01]  /*4130*/  FADD.FTZ R15, R41, R8 ;  /* 0x00000008290f7221 */ /* 0x000fc20000010000 */
[----:B------:R-:W-:Y:S01]  /*4140*/  F2FP.SATFINITE.E4M3.F32.PACK_AB_MERGE_C R187, R13, R10, R66 ;  /* 0x0000000a0dbb723e */ /* 0x000fe20004807042 */
[----:B------:R-:W2:Y:S01]  /*4150*/  MUFU.EX2 R65, R65 ;  /* 0x0000004100417308 */ /* 0x000ea20000000800 */
[----:B------:R-:W-:-:S01]  /*4160*/  FADD.FTZ R11, R89, R2 ;  /* 0x00000002590b7221 */ /* 0x000fc20000010000 */
[----:B------:R-:W-:Y:S01]  /*4170*/  FADD.FTZ R8, R44, R15 ;  /* 0x0000000f2c087221 */ /* 0x000fe20000010000 */
[----:B------:R-:W-:-:S02]  /*4180*/  F2FP.SATFINITE.E4M3.F32.PACK_AB_MERGE_C R44, R45, R44, RZ ;  /* 0x0000002c2d2c723e */ /* 0x000fc400048070ff */
[----:B0-----:R-:W-:Y:S01]  /*4190*/  FADD.FTZ R2, R60, R11 ;  /* 0x0000000b3c027221 */ /* 0x001fe20000010000 */
[----:B------:R-:W-:-:S01]  /*41a0*/  FADD.FTZ R8, R45, R8 ;  /* 0x000000082d087221 */ /* 0x000fc20000010000 */
[C---:B------:R-:W-:Y:S01]  /*41b0*/  F2FP.SATFINITE.E4M3.F32.PACK_AB_MERGE_C R60, R91.reuse, R60, RZ ;  /* 0x0000003c5b3c723e */ /* 0x040fe200048070ff */
[----:B------:R-:W0:Y:S01]  /*41c0*/  MUFU.EX2 R68, R68 ;  /* 0x0000004400447308 */ /* 0x000e220000000800 */
[----:B------:R-:W-:-:S01]  /*41d0*/  FADD.FTZ R11, R91, R2 ;  /* 0x000000025b0b7221 */ /* 0x000fc20000010000 */
[----:B------:R-:W-:Y:S01]  /*41e0*/  FADD.FTZ R15, R7, R8 ;  /* 0x00000008070f7221 */ /* 0x000fe20000010000 */
[----:B------:R-:W-:Y:S02]  /*41f0*/  F2FP.SATFINITE.E4M3.F32.PACK_AB_MERGE_C R182, R81, R80, R84 ;  /* 0x0000005051b6723e */ /* 0x000fe40004807054 */
[----:B------:R-:W-:Y:S01]  /*4200*/  CS2R R84, SRZ ;  /* 0x0000000000547805 */ /* 0x000fe2000001ff00 */
[----:B-1----:R-:W-:-:S01]  /*4210*/  FADD.FTZ R8, R64, R11 ;  /* 0x0000000b40087221 */ /* 0x002fc20000010000 */
[----:B------:R-:W-:Y:S01]  /*4220*/  FADD.FTZ R12, R24, R15 ;  /* 0x0000000f180c7221 */ /* 0x000fe20000010000 */
[----:B------:R-:W-:Y:S01]  /*4230*/  F2FP.SATFINITE.E4M3.F32.PACK_AB_MERGE_C R176, R89, R62, R60 ;  /* 0x0000003e59b0723e */ /* 0x000fe2000480703c */
[----:B------:R-:W1:Y:S01]  /*4240*/  MUFU.EX2 R69, R69 ;  /* 0x0000004500457308 */ /* 0x000e620000000800 */
[----:B--2---:R-:W-:-:S01]  /*4250*/  FADD.FTZ R9, R65, R8 ;  /* 0x0000000841097221 */ /* 0x004fc20000010000 */
[----:B------:R-:W-:Y:S01]  /*4260*/  FADD.FTZ R11, R25, R12 ;  /* 0x0000000c190b7221 */ /* 0x000fe20000010000 */
[----:B------:R-:W-:-:S02]  /*4270*/  F2FP.SATFINITE.E4M3.F32.PACK_AB_MERGE_C R25, R32, R25, RZ ;  /* 0x000000192019723e */ /* 0x000fc400048070ff */
[----:B------:R-:W-:Y:S02]  /*4280*/  CS2R R80, SRZ ;  /* 0x0000000000507805 */ /* 0x000fe4000001ff00 */
[----:B------:R-:W-:Y:S01]  /*4290*/  F2FP.SATFINITE.E4M3.F32.PACK_AB_MERGE_C R177, R41, R40, R44 ;  /* 0x0000002829b1723e */ /* 0x000fe2000480702c */
[----:B------:R-:W-:Y:S01]  /*42a0*/  FADD.FTZ R32, R32, R11 ;  /* 0x0000000b20207221 */ /* 0x000fe20000010000 */
[----:B------:R-:W-:Y:S01]  /*42b0*/  F2FP.SATFINITE.E4M3.F32.PACK_AB_MERGE_C R179, R24, R7, R25 ;  /* 0x0000000718b3723e */ /* 0x000fe20004807019 */
[----:B------:R-:W2:Y:S01]  /*42c0*/  MUFU.EX2 R78, R78 ;  /* 0x0000004e004e7308 */ /* 0x000ea20000000800 */
[----:B0-----:R-:W-:-:S01]  /*42d0*/  FADD.FTZ R6, R68, R9 ;  /* 0x0000000944067221 */ /* 0x001fc20000010000 */
[----:B------:R-:W-:Y:S01]  /*42e0*/  FADD.FTZ R9, R29, R32 ;  /* 0x000000201d097221 */ /* 0x000fe20000010000 */
[----:B------:R-:W-:Y:S02]  /*42f0*/  CS2R R60, SRZ ;  /* 0x00000000003c7805 */ /* 0x000fe4000001ff00 */
[----:B------:R-:W-:-:S02]  /*4300*/  CS2R R44, SRZ ;  /* 0x00000000002c7805 */ /* 0x000fc4000001ff00 */
[----:B------:R-:W-:Y:S01]  /*4310*/  CS2R R40, SRZ ;  /* 0x0000000000287805 */ /* 0x000fe2000001ff00 */
[----:B------:R-:W-:Y:S01]  /*4320*/  FADD.FTZ R9, R36, R9 ;  /* 0x0000000924097221 */ /* 0x000fe20000010000 */
[----:B------:R-:W-:Y:S01]  /*4330*/  CS2R R24, SRZ ;  /* 0x0000000000187805 */ /* 0x000fe2000001ff00 */
[----:B------:R0:W3:Y:S01]  /*4340*/  MUFU.EX2 R95, R82 ;  /* 0x00000052005f7308 */ /* 0x0000e20000000800 */
[C---:B-1----:R-:W-:Y:S01]  /*4350*/  F2FP.SATFINITE.E4M3.F32.PACK_AB_MERGE_C R68, R69.reuse, R68, RZ ;  /* 0x000000444544723e */ /* 0x042fe200048070ff */
[----:B------:R-:W-:Y:S01]  /*4360*/  FADD.FTZ R69, R69, R6 ;  /* 0x0000000645457221 */ /* 0x000fe20000010000 */
[----:B------:R-:W-:-:S01]  /*4370*/  FADD.FTZ R8, R42, R9 ;  /* 0x000000092a087221 */ /* 0x000fc20000010000 */
[----:B------:R-:W-:Y:S02]  /*4380*/  F2FP.SATFINITE.E4M3.F32.PACK_AB_MERGE_C R42, R47, R42, RZ ;  /* 0x0000002a2f2a723e */ /* 0x000fe400048070ff */
[----:B------:R-:W-:Y:S01]  /*4390*/  F2FP.SATFINITE.E4M3.F32.PACK_AB_MERGE_C R178, R65, R64, R68 ;  /* 0x0000004041b2723e */ /* 0x000fe20004807044 */
[----:B------:R-:W-:Y:S01]  /*43a0*/  FADD.FTZ R8, R47, R8 ;  /* 0x000000082f087221 */ /* 0x000fe20000010000 */
[----:B------:R-:W1:Y:S01]  /*43b0*/  MUFU.EX2 R79, R79 ;  /* 0x0000004f004f7308 */ /* 0x000e620000000800 */
[----:B--2---:R-:W-:-:S01]  /*43c0*/  FADD.FTZ R6, R78, R69 ;  /* 0x000000454e067221 */ /* 0x004fc20000010000 */
[----:B------:R-:W-:Y:S01]  /*43d0*/  F2FP.SATFINITE.E4M3.F32.PACK_AB_MERGE_C R173, R36, R29, R42 ;  /* 0x0000001d24ad723e */ /* 0x000fe2000480702a */
[----:B------:R-:W-:-:S01]  /*43e0*/  FADD.FTZ R11, R43, R8 ;  /* 0x000000082b0b7221 */ /* 0x000fc20000010000 */
[----:B0-----:R-:W-:-:S02]  /*43f0*/  CS2R R82, SRZ ;  /* 0x0000000000527805 */ /* 0x001fc4000001ff00 */
[----:B------:R-:W-:Y:S02]  /*4400*/  CS2R R68, SRZ ;  /* 0x0000000000447805 */ /* 0x000fe4000001ff00 */
[----:B------:R-:W-:Y:S01]  /*4410*/  CS2R R64, SRZ ;  /* 0x0000000000407805 */ /* 0x000fe2000001ff00 */
[----:B------:R-:W-:-:S01]  /*4420*/  FADD.FTZ R11, R46, R11 ;  /* 0x0000000b2e0b7221 */ /* 0x000fc20000010000 */
[----:B------:R-:W0:Y:S01]  /*4430*/  MUFU.EX2 R48, R48 ;  /* 0x0000003000307308 */ /* 0x000e220000000800 */
[----:B---3--:R-:W-:-:S07]  /*4440*/  FADD.FTZ R6, R95, R6 ;  /* 0x000000065f067221 */ /* 0x008fce0000010000 */
[----:B------:R-:W2:Y:S01]  /*4450*/  MUFU.EX2 R49, R49 ;  /* 0x0000003100317308 */ /* 0x000ea20000000800 */
[----:B-1----:R-:W-:-:S01]  /*4460*/  FADD.FTZ R9, R79, R6 ;  /* 0x000000064f097221 */ /* 0x002fc20000010000 */
[----:B------:R-:W-:Y:S01]  /*4470*/  F2FP.SATFINITE.E4M3.F32.PACK_AB_MERGE_C R79, R0, R79, RZ ;  /* 0x0000004f004f723e */ /* 0x000fe200048070ff */
[----:B------:R-:W-:-:S01]  /*4480*/  FADD.FTZ R6, R50, R11 ;  /* 0x0000000b32067221 */ /* 0x000fc20000010000 */
[----:B------:R-:W-:Y:S01]  /*4490*/  F2FP.SATFINITE.E4M3.F32.PACK_AB_MERGE_C R50, R51, R50, RZ ;  /* 0x000000323332723e */ /* 0x000fe200048070ff */
[----:B------:R-:W-:-:S01]  /*44a0*/  FADD.FTZ R9, R0, R9 ;  /* 0x0000000900097221 */ /* 0x000fc20000010000 */
[----:B------:R-:W-:Y:S01]  /*44b0*/  F2FP.SATFINITE.E4M3.F32.PACK_AB_MERGE_C R172, R95, R78, R79 ;  /* 0x0000004e5fac723e */ /* 0x000fe2000480704f */
[----:B------:R-:W-:-:S01]  /*44c0*/  FADD.FTZ R51, R51, R6 ;  /* 0x0000000633337221 */ /* 0x000fc20000010000 */
[----:B------:R-:W1:Y:S01]  /*44d0*/  MUFU.EX2 R52, R52 ;  /* 0x0000003400347308 */ /* 0x000e620000000800 */
[----:B0-----:R-:W-:-:S01]  /*44e0*/  FADD.FTZ R0, R48, R9 ;  /* 0x0000000930007221 */ /* 0x001fc20000010000 */
[----:B------:R-:W-:Y:S01]  /*44f0*/  F2FP.SATFINITE.E4M3.F32.PACK_AB_MERGE_C R175, R46, R43, R50 ;  /* 0x0000002b2eaf723e */ /* 0x000fe20004807032 */
[----:B------:R-:W-:-:S01]  /*4500*/  FADD.FTZ R8, R26, R51 ;  /* 0x000000331a087221 */ /* 0x000fc20000010000 */
[----:B------:R-:W-:-:S02]  /*4510*/  CS2R R78, SRZ ;  /* 0x00000000004e7805 */ /* 0x000fc4000001ff00 */
[----:B------:R-:W-:Y:S02]  /*4520*/  CS2R R50, SRZ ;  /* 0x0000000000327805 */ /* 0x000fe4000001ff00 */
[----:B------:R-:W-:Y:S01]  /*4530*/  CS2R R46, SRZ ;  /* 0x00000000002e7805 */ /* 0x000fe2000001ff00 */
[----:B------:R-:W-:-:S01]  /*4540*/  FADD.FTZ R7, R27, R8 ;  /* 0x000000081b077221 */ /* 0x000fc20000010000 */
[----:B------:R-:W0:Y:S01]  /*4550*/  MUFU.EX2 R53, R53 ;  /* 0x0000003500357308 */ /* 0x000e220000000800 */
[----:B--2---:R-:W-:-:S01]  /*4560*/  FADD.FTZ R9, R49, R0 ;  /* 0x0000000031097221 */ /* 0x004fc20000010000 */
[----:B------:R-:W-:Y:S01]  /*4570*/  CS2R R42, SRZ ;  /* 0x00000000002a7805 */ /* 0x000fe2000001ff00 */
[----:B------:R-:W-:-:S01]  /*4580*/  FADD.FTZ R8, R30, R7 ;  /* 0x000000071e087221 */ /* 0x000fc20000010000 */
[----:B------:R-:W-:-:S03]  /*4590*/  F2FP.SATFINITE.E4M3.F32.PACK_AB_MERGE_C R30, R31, R30, RZ ;  /* 0x0000001e1f1e723e */ /* 0x000fc600048070ff */
[----:B------:R-:W-:Y:S01]  /*45a0*/  FADD.FTZ R31, R31, R8 ;  /* 0x000000081f1f7221 */ /* 0x000fe20000010000 */
[----:B------:R-:W2:Y:S01]  /*45b0*/  MUFU.EX2 R63, R63 ;  /* 0x0000003f003f7308 */ /* 0x000ea20000000800 */
[----:B-1----:R-:W-:-:S01]  /*45c0*/  FADD.FTZ R0, R52, R9 ;  /* 0x0000000934007221 */ /* 0x002fc20000010000 */
[----:B------:R-:W-:Y:S01]  /*45d0*/  F2FP.SATFINITE.E4M3.F32.PACK_AB_MERGE_C R169, R27, R26, R30 ;  /* 0x0000001a1ba9723e */ /* 0x000fe2000480701e */
[----:B------:R-:W-:-:S01]  /*45e0*/  FADD.FTZ R8, R34, R31 ;  /* 0x0000001f22087221 */ /* 0x000fc20000010000 */
[----:B------:R-:W-:Y:S02]  /*45f0*/  CS2R R30, SRZ ;  /* 0x00000000001e7805 */ /* 0x000fe4000001ff00 */
[----:B------:R-:W-:Y:S02]  /*4600*/  CS2R R26, SRZ ;  /* 0x00000000001a7805 */ /* 0x000fe4000001ff00 */
[----:B------:R1:W3:Y:S01]  /*4610*/  MUFU.EX2 R2, R75 ;  /* 0x0000004b00027308 */ /* 0x0002e20000000800 */
[----:B0-----:R-:W-:-:S01]  /*4620*/  FADD.FTZ R0, R53, R0 ;  /* 0x0000000035007221 */ /* 0x001fc20000010000 */
[----:B------:R-:W-:-:S04]  /*4630*/  F2FP.SATFINITE.E4M3.F32.PACK_AB_MERGE_C R52, R53, R52, RZ ;  /* 0x000000343534723e */ /* 0x000fc800048070ff */
[----:B------:R-:W-:Y:S02]  /*4640*/  F2FP.SATFINITE.E4M3.F32.PACK_AB_MERGE_C R174, R49, R48, R52 ;  /* 0x0000003031ae723e */ /* 0x000fe40004807034 */
[----:B------:R-:W-:Y:S01]  /*4650*/  CS2R R52, SRZ ;  /* 0x0000000000347805 */ /* 0x000fe2000001ff00 */
[----:B------:R-:W0:Y:S01]  /*4660*/  MUFU.EX2 R28, R28 ;  /* 0x0000001c001c7308 */ /* 0x000e220000000800 */
[----:B--2---:R-:W-:-:S01]  /*4670*/  FADD.FTZ R9, R63, R0 ;  /* 0x000000003f097221 */ /* 0x004fc20000010000 */
[----:B-1----:R-:W-:Y:S02]  /*4680*/  CS2R R74, SRZ ;  /* 0x00000000004a7805 */ /* 0x002fe4000001ff00 */
[----:B------:R-:W-:-:S04]  /*4690*/  CS2R R48, SRZ ;  /* 0x0000000000307805 */ /* 0x000fc8000001ff00 */
[----:B------:R-:W1:Y:S01]  /*46a0*/  MUFU.EX2 R67, R67 ;  /* 0x0000004300437308 */ /* 0x000e620000000800 */
[----:B---3--:R-:W-:-:S07]  /*46b0*/  FADD.FTZ R9, R2, R9 ;  /* 0x0000000902097221 */ /* 0x008fce0000010000 */
[----:B------:R-:W2:Y:S01]  /*46c0*/  MUFU.EX2 R70, R70 ;  /* 0x0000004600467308 */ /* 0x000ea20000000800 */
[----:B0-----:R-:W-:-:S07]  /*46d0*/  FADD.FTZ R0, R28, R9 ;  /* 0x000000091c007221 */ /* 0x001fce0000010000 */
[----:B------:R-:W0:Y:S01]  /*46e0*/  MUFU.EX2 R35, R35 ;  /* 0x0000002300237308 */ /* 0x000e220000000800 */
[C---:B-1----:R-:W-:Y:S01]  /*46f0*/  F2FP.SATFINITE.E4M3.F32.PACK_AB_MERGE_C R28, R67.reuse, R28, RZ ;  /* 0x0000001c431c723e */ /* 0x042fe200048070ff */
[----:B------:R-:W-:-:S03]  /*4700*/  FADD.FTZ R67, R67, R0 ;  /* 0x0000000043437221 */ /* 0x000fc60000010000 */
[----:B------:R-:W-:Y:S02]  /*4710*/  F2FP.SATFINITE.E4M3.F32.PACK_AB_MERGE_C R168, R2, R63, R28 ;  /* 0x0000003f02a8723e */ /* 0x000fe4000480701c */
[----:B------:R-:W-:Y:S02]  /*4720*/  CS2R R62, SRZ ;  /* 0x00000000003e7805 */ /* 0x000fe4000001ff00 */
[----:B------:R-:W-:Y:S01]  /*4730*/  CS2R R28, SRZ ;  /* 0x00000000001c7805 */ /* 0x000fe2000001ff00 */
[----:B------:R-:W1:Y:S01]  /*4740*/  MUFU.EX2 R33, R33 ;  /* 0x0000002100217308 */ /* 0x000e620000000800 */
[----:B--2---:R-:W-:-:S01]  /*4750*/  FADD.FTZ R0, R70, R67 ;  /* 0x0000004346007221 */ /* 0x004fc20000010000 */
[----:B------:R-:W-:-:S06]  /*4760*/  CS2R R66, SRZ ;  /* 0x0000000000427805 */ /* 0x000fcc000001ff00 */
[----:B------:R-:W-:Y:S01]  /*4770*/  MUFU.EX2 R38, R38 ;  /* 0x0000002600267308 */ /* 0x000fe20000000800 */
[----:B0-----:R-:W-:-:S07]  /*4780*/  FADD.FTZ R7, R35, R8 ;  /* 0x0000000823077221 */ /* 0x001fce0000010000 */
[----:B------:R-:W-:Y:S01]  /*4790*/  MUFU.EX2 R71, R71 ;  /* 0x0000004700477308 */ /* 0x000fe20000000800 */
[----:B-1----:R-:W-:-:S07]  /*47a0*/  FADD.FTZ R0, R33, R0 ;  /* 0x0000000021007221 */ /* 0x002fce0000010000 */
[----:B------:R0:W1:Y:S08]  /*47b0*/  MUFU.EX2 R6, R37 ;  /* 0x0000002500067308 */ /* 0x0000700000000800 */
[----:B------:R-:W2:Y:S01]  /*47c0*/  MUFU.EX2 R39, R39 ;  /* 0x0000002700277308 */ /* 0x000ea20000000800 */
[----:B0-----:R-:W-:Y:S02]  /*47d0*/  CS2R R36, SRZ ;  /* 0x0000000000247805 */ /* 0x001fe4000001ff00 */
[----:B-1----:R-:W-:Y:S01]  /*47e0*/  F2FP.SATFINITE.E4M3.F32.PACK_AB_MERGE_C R2, R6, R71, RZ ;  /* 0x000000470602723e */ /* 0x002fe200048070ff */
[----:B------:R-:W-:-:S03]  /*47f0*/  FADD.FTZ R71, R71, R0 ;  /* 0x0000000047477221 */ /* 0x000fc60000010000 */
[----:B------:R-:W-:Y:S01]  /*4800*/  F2FP.SATFINITE.E4M3.F32.PACK_AB_MERGE_C R170, R33, R70, R2 ;  /* 0x0000004621aa723e */ /* 0x000fe20004807002 */
[----:B------:R-:W-:-:S01]  /*4810*/  FADD.FTZ R2, R6, R71 ;  /* 0x0000004706027221 */ /* 0x000fc20000010000 */
[----:B------:R-:W-:Y:S02]  /*4820*/  CS2R R70, SRZ ;  /* 0x0000000000467805 */ /* 0x000fe4000001ff00 */
[----:B------:R-:W-:Y:S02]  /*4830*/  CS2R R32, SRZ ;  /* 0x0000000000207805 */ /* 0x000fe4000001ff00 */
[----:B--2---:R-:W-:Y:S01]  /*4840*/  F2FP.SATFINITE.E4M3.F32.PACK_AB_MERGE_C R8, R39, R38, RZ ;  /* 0x000000262708723e */ /* 0x004fe200048070ff */
[----:B------:R-:W-:-:S03]  /*4850*/  FADD.FTZ R38, R38, R7 ;  /* 0x0000000726267221 */ /* 0x000fc60000010000 */
[----:B------:R-:W-:Y:S01]  /*4860*/  F2FP.SATFINITE.E4M3.F32.PACK_AB_MERGE_C R171, R35, R34, R8 ;  /* 0x0000002223ab723e */ /* 0x000fe20004807008 */
[----:B------:R-:W-:-:S01]  /*4870*/  FADD.FTZ R0, R39, R38 ;  /* 0x0000002627007221 */ /* 0x000fc20000010000 */
        /* <DEDUP_REMOVED lines=8> */
[----:B------:R-:W-:-:S06]  /*4900*/  ULDC UR28, c[0x0][0x288] ;  /* 0x0000a200001c7ab9 */ /* 0x000fcc0000000800 */
.L_x_2475:
[----:B------:R-:W-:Y:S01]  /*4910*/  ISETP.NE.AND P2, PT, RZ, UR42, PT ;  /* 0x0000002aff007c0c */ /* 0x000fe2000bf45270 */
[----:B------:R-:W-:-:S04]  /*4920*/  UISETP.NE.AND UP0, UPT, UR30, 0x1, UPT ;  /* 0x000000011e00788c */ /* 0x000fc8000bf05270 */
[----:B------:R-:W-:-:S04]  /*4930*/  USEL UR45, URZ, 0x1, UP0 ;  /* 0x000000013f2d7887 */ /* 0x000fc80008000000 */
[----:B------:R-:W-:-:S04]  /*4940*/  ULOP3.LUT UR45, UR32, UR45, URZ, 0x3c, !UPT ;  /* 0x0000002d202d7292 */ /* 0x000fc8000f8e3c3f */
[----:B------:R-:W-:Y:S08]  /*4950*/  @P2 BRA `(.L_x_2465) ;  /* 0x0000000000382947 */ /* 0x000ff00003800000 */
[----:B------:R-:W-:Y:S05]  /*4960*/  @!P0 BRA `(.L_x_2466) ;  /* 0x0000000000048947 */ /* 0x000fea0003800000 */
[----:B------:R-:W-:Y:S01]  /*4970*/  BPT.TRAP 0x1 ;  /* 0x000000040000795c */ /* 0x000fe20000300000 */
.L_x_2466:
        /* <DEDUP_REMOVED lines=9> */
.L_x_2467:
[----:B-1----:R-:W-:Y:S05]  /*4a10*/  @P1 BRA `(.L_x_2465) ;  /* 0x0000000000081947 */ /* 0x002fea0003800000 */
[----:B------:R-:W1:Y:S02]  /*4a20*/  SYNCS.PHASECHK.TRANS64.TRYWAIT P1, [UR6+0x22830], R4 ;  /* 0x02283004ff0075a7 */ /* 0x000e640008020146 */
[----:B-1----:R-:W-:Y:S05]  /*4a30*/  @!P1 BRA `(.L_x_2468) ;  /* 0x000000e400049947 */ /* 0x002fea0003800000 */
.L_x_2465:
        /* <DEDUP_REMOVED lines=132> */
.L_x_2470:
[----:B------:R-:W-:Y:S01]  /*5280*/  ULEA UR6, UR30, UR43, 0x3 ;  /* 0x0000002b1e067291 */ /* 0x000fe2000f8e183f */
[----:B------:R-:W-:-:S05]  /*5290*/  IMAD.U32 R4, RZ, RZ, UR32 ;  /* 0x00000020ff047e24 */ /* 0x000fca000f8e00ff */
[----:B------:R-:W-:-:S04]  /*52a0*/  SHF.L.U32 R4, R4, 0x1f, RZ ;  /* 0x0000001f04047819 */ /* 0x000fc800000006ff */
[----:B------:R0:W1:Y:S01]  /*52b0*/  SYNCS.PHASECHK.TRANS64.TRYWAIT P1, [UR6+0x22850], R4 ;  /* 0x02285004ff0075a7 */ /* 0x0000620008020146 */
[----:B------:R-:W-:Y:S05]  /*52c0*/  @!P0 BRA `(.L_x_2471) ;  /* 0x0000000000048947 */ /* 0x000fea0003800000 */
[----:B------:R-:W-:Y:S01]  /*52d0*/  BPT.TRAP 0x1 ;  /* 0x000000040000795c */ /* 0x000fe20000300000 */
.L_x_2471:
[----:B-1----:R-:W-:Y:S05]  /*52e0*/  @P1 BRA `(.L_x_2469) ;  /* 0x0000000000081947 */ /* 0x002fea0003800000 */
[----:B------:R-:W1:Y:S02]  /*52f0*/  SYNCS.PHASECHK.TRANS64.TRYWAIT P1, [UR6+0x22850], R4 ;  /* 0x02285004ff0075a7 */ /* 0x000e640008020146 */
[----:B-1----:R-:W-:Y:S05]  /*5300*/  @!P1 BRA `(.L_x_2472) ;  /* 0x000000d800e89947 */ /* 0x002fea0003800000 */
.L_x_2469:
        /* <DEDUP_REMOVED lines=36> */
.L_x_2473:
[----:B------:R-:W-:Y:S01]  /*5550*/  UISETP.NE.AND UP0, UPT, UR49, URZ, UPT ;  /* 0x0000003f3100728c */ /* 0x000fe2000bf05270 */
[----:B------:R-:W-:Y:S01]  /*5560*/  VIADD R15, R18, UR40 ;  /* 0x00000028120f7c36 */ /* 0x000fe20008000000 */
[----:B------:R-:W1:Y:S01]  /*5570*/  LDC R9, c[0x0][0x2f0] ;  /* 0x0000bc00ff097b82 */ /* 0x000e620000000800 */
[----:B------:R-:W-:-:S03]  /*5580*/  IMAD.U32 R177, RZ, RZ, UR39 ;  /* 0x00000027ffb17e24 */ /* 0x000fc6000f8e00ff */
[----:B------:R-:W-:Y:S02]  /*5590*/  PLOP3.LUT P1, PT, PT, PT, UP0, 0x80, 0x0 ;  /* 0x000000000000781c */ /* 0x000fe40003f2f008 */
[----:B------:R-:W-:-:S03]  /*55a0*/  PLOP3.LUT P2, PT, PT, PT, UP0, 0x80, 0x0 ;  /* 0x000000000000781c */ /* 0x000fc60003f4f008 */
[----:B------:R-:W-:-:S08]  /*55b0*/  @UP0 ULDC UR6, c[0x0][0x44c] ;  /* 0x0001130000060ab9 */ /* 0x000fd00000000800 */
[----:B0-----:R-:W-:Y:S01]  /*55c0*/  @P1 IMAD.HI.U32 R4, R15, UR6, RZ ;  /* 0x000000060f041c27 */ /* 0x001fe2000f8e00ff */
[----:B------:R-:W-:-:S04]  /*55d0*/  @UP0 ULDC UR6, c[0x0][0x450] ;  /* 0x0001140000060ab9 */ /* 0x000fc80000000800 */
[----:B------:R-:W-:Y:S01]  /*55e0*/  @P2 SHF.R.U32.HI R15, RZ, UR6, R4 ;  /* 0x00000006ff0f2c19 */ /* 0x000fe20008011604 */
[----:B------:R-:W-:Y:S02]  /*55f0*/  UMOV UR6, 0x1 ;  /* 0x0000000100067882 */ /* 0x000fe40000000000 */
[----:B------:R-:W-:Y:S02]  /*5600*/  UIMAD UR6, UR31, -0xa0, UR6 ;  /* 0xffffff601f0678a4 */ /* 0x000fe4000f8e0206 */
[----:B------:R-:W0:Y:S04]  /*5610*/  SHFL.IDX PT, R5, R15, RZ, 0x1c1f ;  /* 0x001c1fff0f057589 */ /* 0x000e2800000e0000 */
[----:B------:R-:W-:Y:S01]  /*5620*/  IMAD.U32 R14, RZ, RZ, UR6 ;  /* 0x00000006ff0e7e24 */ /* 0x000fe2000f8e00ff */
[----:B------:R-:W2:Y:S01]  /*5630*/  SHFL.IDX PT, R15, R15, 0x1, 0x1c1f ;  /* 0x003c1f000f0f7f89 */ /* 0x000ea200000e0000 */
[----:B------:R-:W-:-:S02]  /*5640*/  ULEA UR6, UR44, UR43, 0x3 ;  /* 0x0000002b2c067291 */ /* 0x000fc4000f8e183f */
[----:B------:R-:W-:Y:S02]  /*5650*/  IMAD R14, R17, -0x2, R14 ;  /* 0xfffffffe110e7824 */ /* 0x000fe400078e020e */
[----:B------:R-:W-:Y:S02]  /*5660*/  UIADD3 UR6, UR6, 0x22840, URZ ;  /* 0x0002284006067890 */ /* 0x000fe4000fffe03f */
[----:B-1----:R-:W-:Y:S02]  /*5670*/  IMAD R14, R9, UR48, R14 ;  /* 0x00000030090e7c24 */ /* 0x002fe4000f8e020e */
[----:B------:R-:W-:-:S09]  /*5680*/  UPRMT UR6, UR41, 0x654, UR6 ;  /* 0x0000065429067896 */ /* 0x000fd20008000006 */
[----:B------:R-:W-:Y:S01]  /*5690*/  SYNCS.ARRIVE.TRANS64.RED.A1T0 RZ, [UR6], RZ ;  /* 0x000000ffffff79a7 */ /* 0x000fe20008100406 */
[----:B0-----:R-:W-:-:S04]  /*56a0*/  IADD3 R4, R5, -UR28, R14 ;  /* 0x8000001c05047c10 */ /* 0x001fc8000fffe00e */
[C---:B------:R-:W-:Y:S02]  /*56b0*/  ISETP.GT.AND P1, PT, R4.reuse, RZ, PT ;  /* 0x000000ff0400720c */ /* 0x040fe40003f24270 */
[----:B------:R-:W-:Y:S02]  /*56c0*/  ISETP.GT.AND P2, PT, R4, 0x1, PT ;  /* 0x000000010400780c */ /* 0x000fe40003f44270 */
[----:B------:R-:W-:Y:S02]  /*56d0*/  FSEL R9, R152, -INF , P1 ;  /* 0xff80000098097808 */ /* 0x000fe40000800000 */
        /* <DEDUP_REMOVED lines=114> */
[----:B------:R-:W-:Y:S02]  /*5e00*/  FSEL R101, R101, -INF , P2 ;  /* 0xff80000065657808 */ /* 0x000fe40001000000 */
[----:B------:R-:W-:Y:S02]  /*5e10*/  FMNMX.FTZ R4, R100, R175, !PT ;  /* 0x000000af64047209 */ /* 0x000fe40007810000 */
[----:B--2---:R-:W-:-:S02]  /*5e20*/  IADD3 R148, R15, -UR28, R14 ;  /* 0x8000001c0f947c10 */ /* 0x004fc4000fffe00e */
[----:B------:R-:W-:Y:S02]  /*5e30*/  FMNMX.FTZ R10, R101, R4, !PT ;  /* 0x00000004650a7209 */ /* 0x000fe40007810000 */
[C---:B------:R-:W-:Y:S02]  /*5e40*/  ISETP.GT.AND P2, PT, R148.reuse, RZ, PT ;  /* 0x000000ff9400720c */ /* 0x040fe40003f44270 */
[----:B------:R-:W-:Y:S01]  /*5e50*/  ISETP.GT.AND P3, PT, R148, 0x1, PT ;  /* 0x000000019400780c */ /* 0x000fe20003f64270 */
[----:B------:R-:W0:Y:S01]  /*5e60*/  SHFL.BFLY PT, R175, R10, 0x2, 0x1f ;  /* 0x0c401f000aaf7f89 */ /* 0x000e2200000e0000 */
[----:B------:R-:W-:Y:S02]  /*5e70*/  FSEL R154, R154, -INF , P2 ;  /* 0xff8000009a9a7808 */ /* 0x000fe40001000000 */
[----:B------:R-:W-:Y:S02]  /*5e80*/  ISETP.GT.AND P2, PT, R148, 0x8, PT ;  /* 0x000000089400780c */ /* 0x000fe40003f44270 */
[----:B------:R-:W-:-:S02]  /*5e90*/  FSEL R155, R155, -INF , P3 ;  /* 0xff8000009b9b7808 */ /* 0x000fc40001800000 */
[----:B------:R-:W-:Y:S02]  /*5ea0*/  FMNMX.FTZ R20, R154, R7, !PT ;  /* 0x000000079a147209 */ /* 0x000fe40007810000 */
[----:B------:R-:W-:Y:S02]  /*5eb0*/  ISETP.GT.AND P3, PT, R148, 0x9, PT ;  /* 0x000000099400780c */ /* 0x000fe40003f64270 */
[----:B------:R-:W-:Y:S02]  /*5ec0*/  FSEL R158, R158, -INF , P2 ;  /* 0xff8000009e9e7808 */ /* 0x000fe40001000000 */
[C---:B------:R-:W-:Y:S02]  /*5ed0*/  ISETP.GT.AND P2, PT, R148.reuse, 0x10, PT ;  /* 0x000000109400780c */ /* 0x040fe40003f44270 */
[----:B------:R-:W-:Y:S02]  /*5ee0*/  FSEL R159, R159, -INF , P3 ;  /* 0xff8000009f9f7808 */ /* 0x000fe40001800000 */
[----:B------:R-:W-:-:S02]  /*5ef0*/  ISETP.GT.AND P3, PT, R148, 0x11, PT ;  /* 0x000000119400780c */ /* 0x000fc40003f64270 */
[----:B------:R-:W-:Y:S02]  /*5f00*/  FSEL R162, R162, -INF , P2 ;  /* 0xff800000a2a27808 */ /* 0x000fe40001000000 */
[----:B------:R-:W-:Y:S02]  /*5f10*/  ISETP.GT.AND P2, PT, R148, 0x18, PT ;  /* 0x000000189400780c */ /* 0x000fe40003f44270 */
[----:B------:R-:W-:Y:S02]  /*5f20*/  FSEL R163, R163, -INF , P3 ;  /* 0xff800000a3a37808 */ /* 0x000fe40001800000 */
[----:B0-----:R-:W-:Y:S02]  /*5f30*/  FMNMX.FTZ R175, R10, R175, !PT ;  /* 0x000000af0aaf7209 */ /* 0x001fe40007810000 */
[----:B------:R-:W-:Y:S02]  /*5f40*/  ISETP.GT.AND P3, PT, R148, 0x19, PT ;  /* 0x000000199400780c */ /* 0x000fe40003f64270 */
[----:B------:R-:W-:Y:S01]  /*5f50*/  FSEL R166, R166, -INF , P2 ;  /* 0xff800000a6a67808 */ /* 0x000fe20001000000 */
[----:B------:R-:W0:Y:S01]  /*5f60*/  SHFL.BFLY PT, R4, R175, 0x1, 0x1f ;  /* 0x0c201f00af047f89 */ /* 0x000e2200000e0000 */
[----:B------:R-:W-:-:S02]  /*5f70*/  FSEL R167, R167, -INF , P3 ;  /* 0xff800000a7a77808 */ /* 0x000fc40001800000 */
[C---:B------:R-:W-:Y:S02]  /*5f80*/  ISETP.GT.AND P2, PT, R148.reuse, 0x20, PT ;  /* 0x000000209400780c */ /* 0x040fe40003f44270 */
[----:B------:R-:W-:Y:S02]  /*5f90*/  ISETP.GT.AND P3, PT, R148, 0x21, PT ;  /* 0x000000219400780c */ /* 0x000fe40003f64270 */
[----:B------:R-:W-:Y:S02]  /*5fa0*/  FSEL R138, R138, -INF , P2 ;  /* 0xff8000008a8a7808 */ /* 0x000fe40001000000 */
[C---:B------:R-:W-:Y:S02]  /*5fb0*/  ISETP.GT.AND P2, PT, R148.reuse, 0x28, PT ;  /* 0x000000289400780c */ /* 0x040fe40003f44270 */
[----:B------:R-:W-:Y:S02]  /*5fc0*/  FSEL R139, R139, -INF , P3 ;  /* 0xff8000008b8b7808 */ /* 0x000fe40001800000 */
[----:B------:R-:W-:-:S02]  /*5fd0*/  ISETP.GT.AND P3, PT, R148, 0x29, PT ;  /* 0x000000299400780c */ /* 0x000fc40003f64270 */
[----:B------:R-:W-:Y:S02]  /*5fe0*/  FSEL R142, R142, -INF , P2 ;  /* 0xff8000008e8e7808 */ /* 0x000fe40001000000 */
[C---:B------:R-:W-:Y:S02]  /*5ff0*/  ISETP.GT.AND P2, PT, R148.reuse, 0x30, PT ;  /* 0x000000309400780c */ /* 0x040fe40003f44270 */
[----:B------:R-:W-:Y:S02]  /*6000*/  FSEL R143, R143, -INF , P3 ;  /* 0xff8000008f8f7808 */ /* 0x000fe40001800000 */
[----:B------:R-:W-:Y:S02]  /*6010*/  ISETP.GT.AND P3, PT, R148, 0x31, PT ;  /* 0x000000319400780c */ /* 0x000fe40003f64270 */
[----:B------:R-:W-:Y:S02]  /*6020*/  FSEL R146, R146, -INF , P2 ;  /* 0xff80000092927808 */ /* 0x000fe40001000000 */
[----:B0-----:R-:W-:-:S02]  /*6030*/  FMNMX.FTZ R4, R175, R4, !PT ;  /* 0x00000004af047209 */ /* 0x001fc40007810000 */
[----:B------:R-:W-:Y:S02]  /*6040*/  ISETP.GT.AND P2, PT, R148, 0x38, PT ;  /* 0x000000389400780c */ /* 0x000fe40003f44270 */
[C---:B------:R-:W-:Y:S01]  /*6050*/  FSETP.NEU.FTZ.AND P1, PT, R4.reuse, -INF , PT ;  /* 0xff8000000400780b */ /* 0x040fe20003f3d000 */
[----:B------:R-:W-:-:S01]  /*6060*/  FFMA.FTZ R8, R4, R177, -8 ;  /* 0xc100000004087423 */ /* 0x000fc200000100b1 */
[----:B------:R-:W-:Y:S02]  /*6070*/  FSEL R147, R147, -INF , P3 ;  /* 0xff80000093937808 */ /* 0x000fe40001800000 */
[----:B------:R-:W-:Y:S02]  /*6080*/  ISETP.GT.AND P3, PT, R148, 0x39, PT ;  /* 0x000000399400780c */ /* 0x000fe40003f64270 */
[----:B------:R-:W-:Y:S02]  /*6090*/  FSEL R8, R8, RZ, P1 ;  /* 0x000000ff08087208 */ /* 0x000fe40000800000 */
[----:B------:R-:W-:-:S02]  /*60a0*/  FSEL R150, R150, -INF , P2 ;  /* 0xff80000096967808 */ /* 0x000fc40001000000 */
[----:B------:R-:W-:Y:S01]  /*60b0*/  FSEL R151, R151, -INF , P3 ;  /* 0xff80000097977808 */ /* 0x000fe20001800000 */
[----:B------:R-:W-:-:S01]  /*60c0*/  FFMA.FTZ R15, R161, UR39, -R8 ;  /* 0x00000027a10f7c23 */ /* 0x000fc20008010808 */
[----:B------:R-:W-:Y:S01]  /*60d0*/  FMNMX.FTZ R161, R155, R20, !PT ;  /* 0x000000149ba17209 */ /* 0x000fe20007810000 */
[----:B------:R-:W-:-:S01]  /*60e0*/  FFMA.FTZ R156, R145, UR39, -R8 ;  /* 0x00000027919c7c23 */ /* 0x000fc20008010808 */
[----:B------:R-:W-:Y:S01]  /*60f0*/  ISETP.GT.AND P2, PT, R148, 0x40, PT ;  /* 0x000000409400780c */ /* 0x000fe20003f44270 */
[----:B------:R-:W-:-:S01]  /*6100*/  FFMA.FTZ R10, R11, UR39, -R8 ;  /* 0x000000270b0a7c23 */ /* 0x000fc20008010808 */
[----:B------:R-:W-:Y:S01]  /*6110*/  FMNMX.FTZ R136, R158, R161, !PT ;  /* 0x000000a19e887209 */ /* 0x000fe20007810000 */
[----:B------:R-:W-:-:S01]  /*6120*/  FFMA.FTZ R11, R13, UR39, -R8 ;  /* 0x000000270d0b7c23 */ /* 0x000fc20008010808 */
[----:B------:R-:W-:Y:S01]  /*6130*/  ISETP.GT.AND P3, PT, R148, 0x41, PT ;  /* 0x000000419400780c */ /* 0x000fe20003f64270 */
[----:B------:R-:W-:-:S01]  /*6140*/  FFMA.FTZ R9, R9, UR39, -R8 ;  /* 0x0000002709097c23 */ /* 0x000fc20008010808 */
[----:B------:R-:W-:Y:S01]  /*6150*/  FMNMX.FTZ R161, R159, R136, !PT ;  /* 0x000000889fa17209 */ /* 0x000fe20007810000 */
[----:B------:R-:W-:-:S01]  /*6160*/  FFMA.FTZ R12, R169, UR39, -R8 ;  /* 0x00000027a90c7c23 */ /* 0x000fc20008010808 */
        /* <DEDUP_REMOVED lines=52> */
[----:B------:R-:W-:Y:S01]  /*64b0*/  FSEL R145, R126, -INF , P2 ;  /* 0xff8000007e917808 */ /* 0x000fe20001000000 */
[----:B------:R-:W-:-:S01]  /*64c0*/  FFMA.FTZ R97, R97, UR39, -R8 ;  /* 0x0000002761617c23 */ /* 0x000fc20008010808 */
[----:B------:R-:W-:Y:S01]  /*64d0*/  FMNMX.FTZ R152, R123, R152, !PT ;  /* 0x000000987b987209 */ /* 0x000fe20007810000 */
[----:B------:R0:W-:Y:S01]  /*64e0*/  MUFU.EX2 R126, R153 ;  /* 0x00000099007e7308 */ /* 0x0001e20000000800 */
[----:B------:R-:W-:Y:S01]  /*64f0*/  ISETP.GT.AND P2, PT, R148, 0x50, PT ;  /* 0x000000509400780c */ /* 0x000fe20003f44270 */
[--C-:B------:R-:W-:Y:S01]  /*6500*/  FFMA.FTZ R100, R100, UR39, -R8.reuse ;  /* 0x0000002764647c23 */ /* 0x100fe20008010808 */
[----:B------:R-:W-:Y:S01]  /*6510*/  FMNMX.FTZ R152, R145, R152, !PT ;  /* 0x0000009891987209 */ /* 0x000fe20007810000 */
[----:B------:R-:W-:Y:S01]  /*6520*/  FFMA.FTZ R101, R101, UR39, -R8 ;  /* 0x0000002765657c23 */ /* 0x000fe20008010808 */
[----:B------:R-:W-:-:S02]  /*6530*/  FSEL R130, R130, -INF , P2 ;  /* 0xff80000082827808 */ /* 0x000fc40001000000 */
[----:B------:R-:W-:Y:S01]  /*6540*/  FMNMX.FTZ R5, R127, R152, !PT ;  /* 0x000000987f057209 */ /* 0x000fe20007810000 */
[----:B------:R-:W-:Y:S01]  /*6550*/  MUFU.EX2 R9, R9 ;  /* 0x0000000900097308 */ /* 0x000fe20000000800 */
[----:B------:R-:W-:Y:S01]  /*6560*/  ISETP.GT.AND P2, PT, R148, 0x58, PT ;  /* 0x000000589400780c */ /* 0x000fe20003f44270 */
[----:B0-----:R-:W-:Y:S01]  /*6570*/  FFMA.FTZ R153, R124, UR39, -R8 ;  /* 0x000000277c997c23 */ /* 0x001fe20008010808 */
[----:B------:R-:W-:Y:S02]  /*6580*/  FMNMX.FTZ R152, R130, R5, !PT ;  /* 0x0000000582987209 */ /* 0x000fe40007810000 */
[----:B------:R-:W-:Y:S02]  /*6590*/  FSEL R134, R134, -INF , P2 ;  /* 0xff80000086867808 */ /* 0x000fe40001000000 */
[----:B------:R-:W-:Y:S01]  /*65a0*/  FMNMX.FTZ R5, R131, R152, !PT ;  /* 0x0000009883057209 */ /* 0x000fe20007810000 */
[----:B------:R-:W-:Y:S01]  /*65b0*/  MUFU.EX2 R10, R10 ;  /* 0x0000000a000a7308 */ /* 0x000fe20000000800 */
[----:B------:R-:W-:-:S02]  /*65c0*/  ISETP.GT.AND P2, PT, R148, 0x60, PT ;  /* 0x000000609400780c */ /* 0x000fc40003f44270 */
[----:B------:R-:W-:Y:S02]  /*65d0*/  FMNMX.FTZ R152, R134, R5, !PT ;  /* 0x0000000586987209 */ /* 0x000fe40007810000 */
[----:B------:R-:W-:Y:S02]  /*65e0*/  FSEL R106, R106, -INF , P2 ;  /* 0xff8000006a6a7808 */ /* 0x000fe40001000000 */
[----:B------:R-:W-:Y:S01]  /*65f0*/  FMNMX.FTZ R5, R135, R152, !PT ;  /* 0x0000009887057209 */ /* 0x000fe20007810000 */
[----:B------:R-:W-:Y:S01]  /*6600*/  MUFU.EX2 R11, R11 ;  /* 0x0000000b000b7308 */ /* 0x000fe20000000800 */
[----:B------:R-:W-:Y:S02]  /*6610*/  ISETP.GT.AND P2, PT, R148, 0x68, PT ;  /* 0x000000689400780c */ /* 0x000fe40003f44270 */
[----:B------:R-:W-:Y:S02]  /*6620*/  FMNMX.FTZ R152, R106, R5, !PT ;  /* 0x000000056a987209 */ /* 0x000fe40007810000 */
[----:B------:R-:W-:-:S02]  /*6630*/  FSEL R124, R110, -INF , P2 ;  /* 0xff8000006e7c7808 */ /* 0x000fc40001000000 */
[----:B------:R-:W-:Y:S01]  /*6640*/  FMNMX.FTZ R5, R107, R152, !PT ;  /* 0x000000986b057209 */ /* 0x000fe20007810000 */
[----:B------:R0:W-:Y:S01]  /*6650*/  MUFU.EX2 R110, R153 ;  /* 0x00000099006e7308 */ /* 0x0001e20000000800 */
[----:B------:R-:W-:Y:S02]  /*6660*/  ISETP.GT.AND P2, PT, R148, 0x70, PT ;  /* 0x000000709400780c */ /* 0x000fe40003f44270 */
[----:B------:R-:W-:Y:S02]  /*6670*/  FMNMX.FTZ R152, R124, R5, !PT ;  /* 0x000000057c987209 */ /* 0x000fe40007810000 */
[----:B------:R-:W-:Y:S02]  /*6680*/  ISETP.GT.AND P3, PT, R148, 0x71, PT ;  /* 0x000000719400780c */ /* 0x000fe40003f64270 */
[----:B------:R-:W-:Y:S01]  /*6690*/  FSEL R114, R114, -INF , P2 ;  /* 0xff80000072727808 */ /* 0x000fe20001000000 */
[----:B------:R-:W-:Y:S01]  /*66a0*/  MUFU.EX2 R12, R12 ;  /* 0x0000000c000c7308 */ /* 0x000fe20000000800 */
[----:B------:R-:W-:Y:S01]  /*66b0*/  FMNMX.FTZ R5, R111, R152, !PT ;  /* 0x000000986f057209 */ /* 0x000fe20007810000 */
[----:B0-----:R-:W-:Y:S01]  /*66c0*/  FFMA.FTZ R153, R128, UR39, -R8 ;  /* 0x0000002780997c23 */ /* 0x001fe20008010808 */
[----:B------:R-:W-:-:S02]  /*66d0*/  ISETP.GT.AND P2, PT, R148, 0x78, PT ;  /* 0x000000789400780c */ /* 0x000fc40003f44270 */
[----:B------:R-:W-:Y:S02]  /*66e0*/  FSEL R115, R115, -INF , P3 ;  /* 0xff80000073737808 */ /* 0x000fe40001800000 */
[----:B------:R-:W-:Y:S01]  /*66f0*/  FMNMX.FTZ R152, R114, R5, !PT ;  /* 0x0000000572987209 */ /* 0x000fe20007810000 */
[----:B------:R-:W-:Y:S01]  /*6700*/  MUFU.EX2 R13, R13 ;  /* 0x0000000d000d7308 */ /* 0x000fe20000000800 */
[----:B------:R-:W-:Y:S02]  /*6710*/  ISETP.GT.AND P3, PT, R148, 0x79, PT ;  /* 0x000000799400780c */ /* 0x000fe40003f64270 */
[----:B------:R-:W-:Y:S02]  /*6720*/  FSEL R128, R118, -INF , P2 ;  /* 0xff80000076807808 */ /* 0x000fe40001000000 */
[----:B------:R-:W-:Y:S02]  /*6730*/  FMNMX.FTZ R5, R115, R152, !PT ;  /* 0x0000009873057209 */ /* 0x000fe40007810000 */
[----:B------:R-:W-:Y:S01]  /*6740*/  FSEL R152, R119, -INF , P3 ;  /* 0xff80000077987808 */ /* 0x000fe20001800000 */
[----:B------:R0:W-:Y:S01]  /*6750*/  MUFU.EX2 R118, R153 ;  /* 0x0000009900767308 */ /* 0x0001e20000000800 */
[----:B------:R-:W-:Y:S01]  /*6760*/  ISETP.GT.AND P2, PT, R148, 0x80, PT ;  /* 0x000000809400780c */ /* 0x000fe20003f44270 */
[----:B------:R-:W-:Y:S01]  /*6770*/  FFMA.FTZ R119, R129, UR39, -R8 ;  /* 0x0000002781777c23 */ /* 0x000fe20008010808 */
[----:B------:R-:W-:-:S02]  /*6780*/  FMNMX.FTZ R5, R128, R5, !PT ;  /* 0x0000000580057209 */ /* 0x000fc40007810000 */
[----:B------:R-:W-:Y:S02]  /*6790*/  ISETP.GT.AND P3, PT, R148, 0x81, PT ;  /* 0x000000819400780c */ /* 0x000fe40003f64270 */
[----:B------:R-:W-:Y:S01]  /*67a0*/  FSEL R90, R90, -INF , P2 ;  /* 0xff8000005a5a7808 */ /* 0x000fe20001000000 */
[----:B------:R-:W-:Y:S01]  /*67b0*/  MUFU.EX2 R122, R156 ;  /* 0x0000009c007a7308 */ /* 0x000fe20000000800 */
[----:B------:R-:W-:Y:S01]  /*67c0*/  FMNMX.FTZ R5, R152, R5, !PT ;  /* 0x0000000598057209 */ /* 0x000fe20007810000 */
[----:B0-----:R-:W-:Y:S01]  /*67d0*/  FFMA.FTZ R153, R132, UR39, -R8 ;  /* 0x0000002784997c23 */ /* 0x001fe20008010808 */
[----:B------:R-:W-:Y:S02]  /*67e0*/  ISETP.GT.AND P2, PT, R148, 0x88, PT ;  /* 0x000000889400780c */ /* 0x000fe40003f44270 */
[----:B------:R-:W-:Y:S02]  /*67f0*/  FSEL R91, R91, -INF , P3 ;  /* 0xff8000005b5b7808 */ /* 0x000fe40001800000 */
[----:B------:R-:W-:Y:S01]  /*6800*/  FMNMX.FTZ R132, R90, R5, !PT ;  /* 0x000000055a847209 */ /* 0x000fe20007810000 */
[----:B------:R-:W-:Y:S01]  /*6810*/  MUFU.EX2 R14, R14 ;  /* 0x0000000e000e7308 */ /* 0x000fe20000000800 */
[----:B------:R-:W-:-:S02]  /*6820*/  ISETP.GT.AND P3, PT, R148, 0x89, PT ;  /* 0x000000899400780c */ /* 0x000fc40003f64270 */
[----:B------:R-:W-:Y:S02]  /*6830*/  FSEL R129, R94, -INF , P2 ;  /* 0xff8000005e817808 */ /* 0x000fe40001000000 */
[----:B------:R-:W-:Y:S02]  /*6840*/  FMNMX.FTZ R132, R91, R132, !PT ;  /* 0x000000845b847209 */ /* 0x000fe40007810000 */
[C---:B------:R-:W-:Y:S01]  /*6850*/  ISETP.GT.AND P2, PT, R148.reuse, 0x90, PT ;  /* 0x000000909400780c */ /* 0x040fe20003f44270 */
[----:B------:R0:W-:Y:S01]  /*6860*/  MUFU.EX2 R94, R153 ;  /* 0x00000099005e7308 */ /* 0x0001e20000000800 */
[----:B------:R-:W-:Y:S02]  /*6870*/  FSEL R95, R95, -INF , P3 ;  /* 0xff8000005f5f7808 */ /* 0x000fe40001800000 */
[----:B------:R-:W-:Y:S02]  /*6880*/  FMNMX.FTZ R132, R129, R132, !PT ;  /* 0x0000008481847209 */ /* 0x000fe40007810000 */
[----:B------:R-:W-:-:S02]  /*6890*/  ISETP.GT.AND P3, PT, R148, 0x91, PT ;  /* 0x000000919400780c */ /* 0x000fc40003f64270 */
        /* <DEDUP_REMOVED lines=13> */
[----:B------:R-:W-:Y:S02]  /*6970*/  FMNMX.FTZ R132, R104, R5, !PT ;  /* 0x0000000568847209 */ /* 0x000fe40007810000 */
[----:B------:R-:W-:Y:S02]  /*6980*/  FSEL R161, R4, RZ, P1 ;  /* 0x000000ff04a17208 */ /* 0x000fe40000800000 */
[----:B------:R-:W-:-:S03]  /*6990*/  FMNMX.FTZ R132, R103, R132, !PT ;  /* 0x0000008467847209 */ /* 0x000fc60007810000 */
[----:B------:R-:W-:Y:S01]  /*69a0*/  FADD.FTZ R161, -R161, R6 ;  /* 0x00000006a1a17221 */ /* 0x000fe20000010100 */
[----:B------:R-:W-:Y:S01]  /*69b0*/  MUFU.EX2 R21, R21 ;  /* 0x0000001500157308 */ /* 0x000fe20000000800 */
[----:B------:R-:W1:Y:S07]  /*69c0*/  SHFL.BFLY PT, R5, R132, 0x2, 0x1f ;  /* 0x0c401f0084057f89 */ /* 0x000e6e00000e0000 */
[----:B------:R-:W-:Y:S08]  /*69d0*/  MUFU.EX2 R136, R136 ;  /* 0x0000008800887308 */ /* 0x000ff00000000800 */
[----:B------:R-:W-:Y:S08]  /*69e0*/  MUFU.EX2 R137, R137 ;  /* 0x0000008900897308 */ /* 0x000ff00000000800 */
[----:B------:R-:W-:Y:S01]  /*69f0*/  MUFU.EX2 R140, R140 ;  /* 0x0000008c008c7308 */ /* 0x000fe20000000800 */
[----:B-1----:R-:W-:Y:S01]  /*6a00*/  FMNMX.FTZ R148, R132, R5, !PT ;  /* 0x0000000584947209 */ /* 0x002fe20007810000 */
[----:B------:R-:W-:-:S04]  /*6a10*/  IMAD.U32 R132, RZ, RZ, UR39 ;  /* 0x00000027ff847e24 */ /* 0x000fc8000f8e00ff */
[----:B------:R-:W1:Y:S02]  /*6a20*/  SHFL.BFLY PT, R5, R148, 0x1, 0x1f ;  /* 0x0c201f0094057f89 */ /* 0x000e6400000e0000 */
[----:B------:R-:W-:Y:S08]  /*6a30*/  MUFU.EX2 R141, R141 ;  /* 0x0000008d008d7308 */ /* 0x000ff00000000800 */
[----:B------:R-:W-:Y:S08]  /*6a40*/  MUFU.EX2 R149, R149 ;  /* 0x0000009500957308 */ /* 0x000ff00000000800 */
[----:B------:R-:W-:Y:S01]  /*6a50*/  MUFU.EX2 R120, R120 ;  /* 0x0000007800787308 */ /* 0x000fe20000000800 */
[----:B-1----:R-:W-:-:S07]  /*6a60*/  FMNMX.FTZ R5, R148, R5, !PT ;  /* 0x0000000594057209 */ /* 0x002fce0007810000 */
[----:B------:R-:W-:Y:S01]  /*6a70*/  MUFU.EX2 R121, R121 ;  /* 0x0000007900797308 */ /* 0x000fe20000000800 */
[C---:B------:R-:W-:Y:S01]  /*6a80*/  FSETP.NEU.FTZ.AND P2, PT, R5.reuse, -INF , PT ;  /* 0xff8000000500780b */ /* 0x040fe20003f5d000 */
[----:B------:R-:W-:-:S03]  /*6a90*/  FFMA.FTZ R132, R5, R132, -8 ;  /* 0xc100000005847423 */ /* 0x000fc60000010084 */
[----:B------:R-:W-:Y:S02]  /*6aa0*/  FSEL R160, R5, RZ, P2 ;  /* 0x000000ff05a07208 */ /* 0x000fe40001000000 */
[----:B------:R-:W-:Y:S01]  /*6ab0*/  FSEL R8, R132, RZ, P2 ;  /* 0x000000ff84087208 */ /* 0x000fe20001000000 */
[----:B------:R-:W-:Y:S02]  /*6ac0*/  MUFU.EX2 R125, R125 ;  /* 0x0000007d007d7308 */ /* 0x000fe40000000800 */
[----:B------:R-:W-:-:S02]  /*6ad0*/  FADD.FTZ R160, -R160, R7 ;  /* 0x00000007a0a07221 */ /* 0x000fc40000010100 */
[--C-:B------:R-:W-:Y:S01]  /*6ae0*/  FFMA.FTZ R148, R158, UR39, -R8.reuse ;  /* 0x000000279e947c23 */ /* 0x100fe20008010808 */
[----:B------:R-:W-:Y:S01]  /*6af0*/  FMUL.FTZ R158, R161, UR39 ;  /* 0x00000027a19e7c20 */ /* 0x000fe20008410000 */
[--C-:B0-----:R-:W-:Y:S01]  /*6b00*/  FFMA.FTZ R153, R154, UR39, -R8.reuse ;  /* 0x000000279a997c23 */ /* 0x101fe20008010808 */
[----:B------:R-:W-:Y:S01]  /*6b10*/  FMUL.FTZ R160, R160, UR39 ;  /* 0x00000027a0a07c20 */ /* 0x000fe20008410000 */
        /* <DEDUP_REMOVED lines=39> */
[----:B------:R-:W-:-:S03]  /*6d90*/  FFMA.FTZ R104, R104, UR39, -R8 ;  /* 0x0000002768687c23 */ /* 0x000fc60008010808 */
[----:B------:R-:W2:Y:S01]  /*6da0*/  MUFU.EX2 R155, R155 ;  /* 0x0000009b009b7308 */ /* 0x000ea20000000800 */
[----:B-1----:R-:W-:-:S01]  /*6db0*/  FFMA.FTZ R161, R160, R0, R153 ;  /* 0x00000000a0a17223 */ /* 0x002fc20000010099 */
        /* <DEDUP_REMOVED lines=25> */
[----:B------:R-:W-:-:S06]  /*6f50*/  FADD.FTZ R145, R122, R145 ;  /* 0x000000917a917221 */ /* 0x000fcc0000010000 */
        /* <DEDUP_REMOVED lines=12> */
[----:B------:R-:W-:-:S06]  /*7020*/  FADD.FTZ R0, R126, R145 ;  /* 0x000000917e007221 */ /* 0x000fcc0000010000 */
[----:B------:R-:W1:Y:S01]  /*7030*/  MUFU.EX2 R144, R144 ;  /* 0x0000009000907308 */ /* 0x000e620000000800 */
[----:B0-----:R-:W-:-:S01]  /*7040*/  FADD.FTZ R2, R150, R135 ;  /* 0x0000008796027221 */ /* 0x001fc20000010000 */
[----:B------:R-:W-:-:S04]  /*7050*/  FADD.FTZ R135, R149, R0 ;  /* 0x0000000095877221 */ /* 0x000fc80000010000 */
[----:B------:R-:W-:Y:S01]  /*7060*/  FADD.FTZ R0, R120, R135 ;  /* 0x0000008778007221 */ /* 0x000fe20000010000 */
[----:B------:R-:W-:-:S01]  /*7070*/  FFMA.FTZ R135, R152, UR39, -R8 ;  /* 0x0000002798877c23 */ /* 0x000fc20008010808 */
[----:B------:R-:W0:Y:S01]  /*7080*/  MUFU.EX2 R123, R123 ;  /* 0x0000007b007b7308 */ /* 0x000e220000000800 */
[----:B--2---:R-:W-:-:S07]  /*7090*/  FADD.FTZ R145, R151, R2 ;  /* 0x0000000297917221 */ /* 0x004fce0000010000 */
        /* <DEDUP_REMOVED lines=15> */
[----:B--2---:R-:W-:-:S04]  /*7190*/  FADD.FTZ R161, R119, R0 ;  /* 0x0000000077a17221 */ /* 0x004fc80000010000 */
[----:B------:R-:W-:-:S03]  /*71a0*/  FADD.FTZ R2, R94, R161 ;  /* 0x000000a15e027221 */ /* 0x000fc60000010000 */
        /* <DEDUP_REMOVED lines=12> */
[----:B--2---:R-:W-:-:S01]  /*7270*/  FADD.FTZ R145, R105, R0 ;  /* 0x0000000069917221 */ /* 0x004fc20000010000 */
[--C-:B------:R-:W-:Y:S01]  /*7280*/  FFMA.FTZ R0, R95, UR39, -R8.reuse ;  /* 0x000000275f007c23 */ /* 0x100fe20008010808 */
[----:B------:R-:W-:-:S01]  /*7290*/  FFMA.FTZ R95, R98, UR39, -R8 ;  /* 0x00000027625f7c23 */ /* 0x000fc20008010808 */
[----:B------:R-:W-:-:S04]  /*72a0*/  FFMA.FTZ R8, R103, UR39, -R8 ;  /* 0x0000002767087c23 */ /* 0x000fc80008010808 */
        /* <DEDUP_REMOVED lines=10> */
[----:B------:R-:W-:Y:S01]  /*7350*/  MUFU.EX2 R113, R113 ;  /* 0x0000007100717308 */ /* 0x000fe20000000800 */
[----:B--2---:R-:W-:-:S07]  /*7360*/  FADD.FTZ R2, R112, R145 ;  /* 0x0000009170027221 */ /* 0x004fce0000010000 */
[----:B------:R-:W0:Y:S01]  /*7370*/  MUFU.EX2 R115, R115 ;  /* 0x0000007300737308 */ /* 0x000e220000000800 */
[----:B-1----:R-:W-:-:S07]  /*7380*/  FADD.FTZ R98, R114, R161 ;  /* 0x000000a172627221 */ /* 0x002fce0000010000 */
[----:B------:R-:W-:Y:S08]  /*7390*/  MUFU.EX2 R116, R116 ;  /* 0x0000007400747308 */ /* 0x000ff00000000800 */
[----:B------:R-:W1:Y:S01]  /*73a0*/  MUFU.EX2 R128, R128 ;  /* 0x0000008000807308 */ /* 0x000e620000000800 */
[----:B0-----:R-:W-:-:S07]  /*73b0*/  FADD.FTZ R145, R115, R98 ;  /* 0x0000006273917221 */ /* 0x001fce0000010000 */
[----:B------:R-:W-:Y:S08]  /*73c0*/  MUFU.EX2 R117, R117 ;  /* 0x0000007500757308 */ /* 0x000ff00000000800 */
[----:B------:R-:W0:Y:S08]  /*73d0*/  MUFU.EX2 R135, R135 ;  /* 0x0000008700877308 */ /* 0x000e300000000800 */
[----:B------:R-:W-:Y:S08]  /*73e0*/  MUFU.EX2 R88, R88 ;  /* 0x0000005800587308 */ /* 0x000ff00000000800 */
[----:B------:R-:W2:Y:S08]  /*73f0*/  MUFU.EX2 R90, R90 ;  /* 0x0000005a005a7308 */ /* 0x000eb00000000800 */
[----:B------:R-:W-:Y:S08]  /*7400*/  MUFU.EX2 R89, R89 ;  /* 0x0000005900597308 */ /* 0x000ff00000000800 */
[----:B------:R3:W-:Y:S08]  /*7410*/  MUFU.EX2 R163, R129 ;  /* 0x0000008100a37308 */ /* 0x0007f00000000800 */
[----:B------:R-:W4:Y:S01]  /*7420*/  MUFU.EX2 R91, R91 ;  /* 0x0000005b005b7308 */ /* 0x000f220000000800 */
[----:B---3--:R-:W-:-:S01]  /*7430*/  FADD.FTZ R129, R113, R2 ;  /* 0x0000000271817221 */ /* 0x008fc20000010000 */
[----:B-1----:R-:W-:-:S04]  /*7440*/  FADD.FTZ R2, R128, R145 ;  /* 0x0000009180027221 */ /* 0x002fc80000010000 */
[----:B0-----:R-:W-:Y:S02]  /*7450*/  FADD.FTZ R145, R135, R2 ;  /* 0x0000000287917221 */ /* 0x001fe40000010000 */
[----:B------:R-:W-:Y:S02]  /*7460*/  MUFU.EX2 R92, R92 ;  /* 0x0000005c005c7308 */ /* 0x000fe40000000800 */
[----:B--2---:R-:W-:-:S06]  /*7470*/  FADD.FTZ R2, R90, R145 ;  /* 0x000000915a027221 */ /* 0x004fcc0000010000 */
[----:B------:R0:W1:Y:S01]  /*7480*/  MUFU.EX2 R162, R0 ;  /* 0x0000000000a27308 */ /* 0x0000620000000800 */
[----:B----4-:R-:W-:-:S04]  /*7490*/  FADD.FTZ R2, R91, R2 ;  /* 0x000000025b027221 */ /* 0x010fc80000010000 */
[----:B------:R-:W-:-:S03]  /*74a0*/  FADD.FTZ R2, R163, R2 ;  /* 0x00000002a3027221 */ /* 0x000fc60000010000 */
[----:B------:R-:W-:Y:S01]  /*74b0*/  MUFU.EX2 R93, R93 ;  /* 0x0000005d005d7308 */ /* 0x000fe20000000800 */
[----:B0-----:R-:W-:-:S04]  /*74c0*/  FADD.FTZ R0, R116, R129 ;  /* 0x0000008174007221 */ /* 0x001fc80000010000 */
[----:B------:R-:W-:-:S03]  /*74d0*/  FADD.FTZ R129, R117, R0 ;  /* 0x0000000075817221 */ /* 0x000fc60000010000 */
[----:B------:R-:W-:Y:S01]  /*74e0*/  MUFU.EX2 R96, R96 ;  /* 0x0000006000607308 */ /* 0x000fe20000000800 */
[----:B------:R-:W-:-:S01]  /*74f0*/  FADD.FTZ R0, R88, R129 ;  /* 0x0000008158007221 */ /* 0x000fc20000010000 */
[----:B-1----:R-:W-:-:S03]  /*7500*/  FADD.FTZ R2, R162, R2 ;  /* 0x00000002a2027221 */ /* 0x002fc60000010000 */
[----:B------:R-:W-:-:S03]  /*7510*/  FADD.FTZ R129, R89, R0 ;  /* 0x0000000059817221 */ /* 0x000fc60000010000 */
[----:B------:R-:W0:Y:S01]  /*7520*/  MUFU.EX2 R95, R95 ;  /* 0x0000005f005f7308 */ /* 0x000e220000000800 */
[----:B------:R-:W-:-:S07]  /*7530*/  FADD.FTZ R0, R92, R129 ;  /* 0x000000815c007221 */ /* 0x000fce0000010000 */
[----:B------:R-:W1:Y:S08]  /*7540*/  MUFU.EX2 R97, R97 ;  /* 0x0000006100617308 */ /* 0x000e700000000800 */
[----:B------:R2:W3:Y:S01]  /*7550*/  MUFU.EX2 R171, R99 ;  /* 0x0000006300ab7308 */ /* 0x0004e20000000800 */
[----:B0-----:R-:W-:-:S07]  /*7560*/  FADD.FTZ R2, R95, R2 ;  /* 0x000000025f027221 */ /* 0x001fce0000010000 */
[----:B------:R-:W0:Y:S01]  /*7570*/  MUFU.EX2 R100, R100 ;  /* 0x0000006400647308 */ /* 0x000e220000000800 */
[----:B--2---:R-:W-:-:S04]  /*7580*/  FADD.FTZ R99, R93, R0 ;  /* 0x000000005d637221 */ /* 0x004fc80000010000 */
[----:B------:R-:W-:-:S03]  /*7590*/  FADD.FTZ R0, R96, R99 ;  /* 0x0000006360007221 */ /* 0x000fc60000010000 */
[----:B------:R-:W2:Y:S01]  /*75a0*/  MUFU.EX2 R145, R104 ;  /* 0x0000006800917308 */ /* 0x000ea20000000800 */
[----:B-1----:R-:W-:-:S01]  /*75b0*/  FADD.FTZ R99, R97, R0 ;  /* 0x0000000061637221 */ /* 0x002fc20000010000 */
[----:B---3--:R-:W-:-:S06]  /*75c0*/  FADD.FTZ R2, R171, R2 ;  /* 0x00000002ab027221 */ /* 0x008fcc0000010000 */
[----:B------:R-:W1:Y:S01]  /*75d0*/  MUFU.EX2 R101, R101 ;  /* 0x0000006500657308 */ /* 0x000e620000000800 */
[----:B0-----:R-:W-:-:S07]  /*75e0*/  FADD.FTZ R0, R100, R99 ;  /* 0x0000006364007221 */ /* 0x001fce0000010000 */
[----:B------:R-:W0:Y:S01]  /*75f0*/  MUFU.EX2 R8, R8 ;  /* 0x0000000800087308 */ /* 0x000e220000000800 */
[----:B--2---:R-:W-:-:S01]  /*7600*/  FADD.FTZ R98, R145, R2 ;  /* 0x0000000291627221 */ /* 0x004fc20000010000 */
[----:B-1----:R-:W-:-:S03]  /*7610*/  FADD.FTZ R2, R101, R0 ;  /* 0x0000000065027221 */ /* 0x002fc60000010000 */
[----:B0-----:R-:W-:Y:S01]  /*7620*/  FADD.FTZ R0, R8, R98 ;  /* 0x0000006208007221 */ /* 0x001fe20000010000 */
[----:B------:R-:W-:Y:S06]  /*7630*/  @!P0 BRA `(.L_x_2474) ;  /* 0x0000000000048947 */ /* 0x000fec0003800000 */
[----:B------:R-:W-:Y:S01]  /*7640*/  BPT.TRAP 0x1 ;  /* 0x000000040000795c */ /* 0x000fe20000300000 */
.L_x_2474:
[----:B------:R-:W-:Y:S01]  /*7650*/  UISETP.GT.AND UP0, UPT, UR31, UR29, UPT ;  /* 0x0000001d1f00728c */ /* 0x000fe2000bf04270 */
[----:B------:R-:W-:Y:S01]  /*7660*/  F2FP.SATFINITE.E4M3.F32.PACK_AB_MERGE_C R6, R7, R6, RZ ;  /* 0x000000060706723e */ /* 0x000fe200048070ff */
[----:B------:R-:W-:Y:S01]  /*7670*/  ULEA UR6, UR30, UR43, 0x3 ;  /* 0x0000002b1e067291 */ /* 0x000fe2000f8e183f */
[----:B------:R-:W-:Y:S01]  /*7680*/  F2FP.SATFINITE.E4M3.F32.PACK_AB_MERGE_C R7, R162, R163, RZ ;  /* 0x000000a3a207723e */ /* 0x000fe200048070ff */
[----:B------:R-:W-:Y:S01]  /*7690*/  UIADD3 UR31, UR31, -0x1, URZ ;  /* 0xffffffff1f1f7890 */ /* 0x000fe2000fffe03f */
[----:B------:R-:W-:Y:S01]  /*76a0*/  F2FP.SATFINITE.E4M3.F32.PACK_AB_MERGE_C R11, R12, R11, RZ ;  /* 0x0000000b0c0b723e */ /* 0x000fe200048070ff */
[----:B------:R-:W-:Y:S01]  /*76b0*/  UIADD3 UR6, UR6, 0x22860, URZ ;  /* 0x0002286006067890 */ /* 0x000fe2000fffe03f */
[----:B------:R-:W-:Y:S01]  /*76c0*/  PLOP3.LUT P1, PT, PT, PT, UP0, 0x80, 0x0 ;  /* 0x000000000000781c */ /* 0x000fe20003f2f008 */
[----:B------:R-:W-:Y:S01]  /*76d0*/  UMOV UR32, UR45 ;  /* 0x0000002d00207c82 */ /* 0x000fe20008000000 */
[----:B------:R-:W-:Y:S01]  /*76e0*/  F2FP.SATFINITE.E4M3.F32.PACK_AB_MERGE_C R148, R155, R148, RZ ;  /* 0x000000949b94723e */ /* 0x000fe200048070ff */
[----:B------:R-:W-:Y:S01]  /*76f0*/  UPRMT UR6, UR41, 0x654, UR6 ;  /* 0x0000065429067896 */ /* 0x000fe20008000006 */
[----:B------:R-:W-:Y:S01]  /*7700*/  F2FP.SATFINITE.E4M3.F32.PACK_AB_MERGE_C R15, R20, R15, RZ ;  /* 0x0000000f140f723e */ /* 0x000fe200048070ff */
[----:B------:R-:W-:Y:S01]  /*7710*/  UMOV UR30, UR44 ;  /* 0x0000002c001e7c82 */ /* 0x000fe20008000000 */
[----:B------:R-:W-:Y:S01]  /*7720*/  F2FP.SATFINITE.E4M3.F32.PACK_AB_MERGE_C R156, R159, R156, RZ ;  /* 0x0000009c9f9c723e */ /* 0x000fe200048070ff */
[-C--:B------:R-:W-:Y:S01]  /*7730*/  FMUL.FTZ R24, R24, R158.reuse ;  /* 0x0000009e18187220 */ /* 0x080fe20000410000 */
        /* <DEDUP_REMOVED lines=101> */
.L_x_2464:
[----:B------:R-:W-:-:S13]  /*7d90*/  ISETP.LE.AND P1, PT, RZ, UR31, PT ;  /* 0x0000001fff007c0c */ /* 0x000fda000bf23270 */
[----:B------:R-:W-:Y:S05]  /*7da0*/  @!P1 BRA `(.L_x_2476) ;  /* 0x0000002800509947 */ /* 0x000fea0003800000 */
[----:B------:R-:W-:Y:S01]  /*7db0*/  IMAD.MOV.U32 R6, RZ, RZ, R5 ;  /* 0x000000ffff067224 */ /* 0x000fe200078e0005 */
[----:B------:R-:W-:Y:S01]  /*7dc0*/  UMOV UR29, UR45 ;  /* 0x0000002d001d7c82 */ /* 0x000fe20008000000 */
[----:B------:R-:W-:Y:S01]  /*7dd0*/  IMAD.MOV.U32 R7, RZ, RZ, R4 ;  /* 0x000000ffff077224 */ /* 0x000fe200078e0004 */
[----:B------:R-:W-:-:S06]  /*7de0*/  UMOV UR28, UR44 ;  /* 0x0000002c001c7c82 */ /* 0x000fcc0008000000 */
.L_x_2487:
[----:B------:R-:W-:Y:S01]  /*7df0*/  ISETP.NE.AND P2, PT, RZ, UR42, PT ;  /* 0x0000002aff007c0c */ /* 0x000fe2000bf45270 */
[----:B------:R-:W-:-:S04]  /*7e00*/  UISETP.NE.AND UP0, UPT, UR28, 0x1, UPT ;  /* 0x000000011c00788c */ /* 0x000fc8000bf05270 */
[----:B------:R-:W-:-:S04]  /*7e10*/  USEL UR45, URZ, 0x1, UP0 ;  /* 0x000000013f2d7887 */ /* 0x000fc80008000000 */
[----:B------:R-:W-:-:S04]  /*7e20*/  ULOP3.LUT UR45, UR29, UR45, URZ, 0x3c, !UPT ;  /* 0x0000002d1d2d7292 */ /* 0x000fc8000f8e3c3f */
[----:B------:R-:W-:Y:S08]  /*7e30*/  @P2 BRA `(.L_x_2477) ;  /* 0x0000000000382947 */ /* 0x000ff00003800000 */
[----:B------:R-:W-:Y:S05]  /*7e40*/  @!P0 BRA `(.L_x_2478) ;  /* 0x0000000000048947 */ /* 0x000fea0003800000 */
[----:B------:R-:W-:Y:S01]  /*7e50*/  BPT.TRAP 0x1 ;  /* 0x000000040000795c */ /* 0x000fe20000300000 */
.L_x_2478:
        /* <DEDUP_REMOVED lines=9> */
.L_x_2479:
[----:B-1----:R-:W-:Y:S05]  /*7ef0*/  @P1 BRA `(.L_x_2477) ;  /* 0x0000000000081947 */ /* 0x002fea0003800000 */
[----:B------:R-:W1:Y:S02]  /*7f00*/  SYNCS.PHASECHK.TRANS64.TRYWAIT P1, [UR6+0x22830], R4 ;  /* 0x02283004ff0075a7 */ /* 0x000e640008020146 */
[----:B-1----:R-:W-:Y:S05]  /*7f10*/  @!P1 BRA `(.L_x_2480) ;  /* 0x000000ac00fc9947 */ /* 0x002fea0003800000 */
.L_x_2477:
        /* <DEDUP_REMOVED lines=132> */
.L_x_2482:
[----:B------:R-:W-:Y:S01]  /*8760*/  ULEA UR6, UR28, UR43, 0x3 ;  /* 0x0000002b1c067291 */ /* 0x000fe2000f8e183f */
[----:B------:R-:W-:-:S05]  /*8770*/  IMAD.U32 R4, RZ, RZ, UR29 ;  /* 0x0000001dff047e24 */ /* 0x000fca000f8e00ff */
[----:B------:R-:W-:-:S04]  /*8780*/  SHF.L.U32 R4, R4, 0x1f, RZ ;  /* 0x0000001f04047819 */ /* 0x000fc800000006ff */
[----:B------:R0:W1:Y:S01]  /*8790*/  SYNCS.PHASECHK.TRANS64.TRYWAIT P1, [UR6+0x22850], R4 ;  /* 0x02285004ff0075a7 */ /* 0x0000620008020146 */
[----:B------:R-:W-:Y:S05]  /*87a0*/  @!P0 BRA `(.L_x_2483) ;  /* 0x0000000000048947 */ /* 0x000fea0003800000 */
[----:B------:R-:W-:Y:S01]  /*87b0*/  BPT.TRAP 0x1 ;  /* 0x000000040000795c */ /* 0x000fe20000300000 */
.L_x_2483:
[----:B-1----:R-:W-:Y:S05]  /*87c0*/  @P1 BRA `(.L_x_2481) ;  /* 0x0000000000081947 */ /* 0x002fea0003800000 */
[----:B------:R-:W1:Y:S02]  /*87d0*/  SYNCS.PHASECHK.TRANS64.TRYWAIT P1, [UR6+0x22850], R4 ;  /* 0x02285004ff0075a7 */ /* 0x000e640008020146 */
[----:B-1----:R-:W-:Y:S05]  /*87e0*/  @!P1 BRA `(.L_x_2484) ;  /* 0x000000a400e09947 */ /* 0x002fea0003800000 */
.L_x_2481:
        /* <DEDUP_REMOVED lines=36> */
.L_x_2485:
[----:B0-----:R-:W-:Y:S01]  /*8a30*/  FMNMX.FTZ R4, R152, R7, !PT ;  /* 0x0000000798047209 */ /* 0x001fe20007810000 */
[----:B------:R-:W-:Y:S01]  /*8a40*/  IMAD.U32 R13, RZ, RZ, UR39 ;  /* 0x00000027ff0d7e24 */ /* 0x000fe2000f8e00ff */
[----:B------:R-:W-:Y:S01]  /*8a50*/  FMNMX.FTZ R8, R154, R6, !PT ;  /* 0x000000069a087209 */ /* 0x000fe20007810000 */
        /* <DEDUP_REMOVED lines=94> */
[----:B------:R-:W-:Y:S02]  /*9040*/  IMAD.U32 R144, RZ, RZ, UR39 ;  /* 0x00000027ff907e24 */ /* 0x000fe4000f8e00ff */
[----:B------:R-:W-:-:S01]  /*9050*/  FFMA.FTZ R11, R153, UR39, -R168 ;  /* 0x00000027990b7c23 */ /* 0x000fc200080108a8 */
[----:B------:R-:W-:Y:S01]  /*9060*/  FADD.FTZ R6, -R5, R6 ;  /* 0x0000000605067221 */ /* 0x000fe20000010100 */
[----:B------:R-:W-:-:S01]  /*9070*/  FFMA.FTZ R153, R101, UR39, -R168 ;  /* 0x0000002765997c23 */ /* 0x000fc200080108a8 */
[----:B------:R-:W-:Y:S01]  /*9080*/  FFMA.FTZ R101, R5, R144, -8 ;  /* 0xc100000005657423 */ /* 0x000fe20000010090 */
[----:B------:R-:W-:Y:S01]  /*9090*/  FMUL.FTZ R12, R7, UR39 ;  /* 0x00000027070c7c20 */ /* 0x000fe20008410000 */
[----:B------:R-:W-:Y:S01]  /*90a0*/  FMUL.FTZ R7, R6, UR39 ;  /* 0x0000002706077c20 */ /* 0x000fe20008410000 */
[----:B------:R-:W-:-:S01]  /*90b0*/  FFMA.FTZ R6, R152, UR39, -R168 ;  /* 0x0000002798067c23 */ /* 0x000fc200080108a8 */
[--C-:B------:R-:W-:Y:S01]  /*90c0*/  FFMA.FTZ R144, R154, UR39, -R101.reuse ;  /* 0x000000279a907c23 */ /* 0x100fe20008010865 */
[----:B------:R-:W-:-:S01]  /*90d0*/  FFMA.FTZ R155, R155, UR39, -R101 ;  /* 0x000000279b9b7c23 */ /* 0x000fc20008010865 */
[----:B------:R0:W-:Y:S01]  /*90e0*/  MUFU.EX2 R9, R12 ;  /* 0x0000000c00097308 */ /* 0x0001e20000000800 */
[----:B------:R-:W-:-:S01]  /*90f0*/  FFMA.FTZ R20, R140, UR39, -R168 ;  /* 0x000000278c147c23 */ /* 0x000fc200080108a8 */
[--C-:B------:R-:W-:Y:S01]  /*9100*/  FFMA.FTZ R140, R148, UR39, -R168.reuse ;  /* 0x00000027948c7c23 */ /* 0x100fe200080108a8 */
        /* <DEDUP_REMOVED lines=9> */
[----:B0-----:R-:W-:Y:S01]  /*91a0*/  FFMA.FTZ R12, R164, UR39, -R168 ;  /* 0x00000027a40c7c23 */ /* 0x001fe200080108a8 */
        /* <DEDUP_REMOVED lines=12> */
[----:B------:R-:W-:-:S01]  /*9270*/  FFMA.FTZ R145, R145, UR39, -R168 ;  /* 0x0000002791917c23 */ /* 0x000fc200080108a8 */
[--C-:B------:R-:W-:Y:S01]  /*9280*/  FFMA.FTZ R147, R147, UR39, -R101.reuse ;  /* 0x0000002793937c23 */ /* 0x100fe20008010865 */
        /* <DEDUP_REMOVED lines=65> */
[----:B------:R-:W-:-:S04]  /*96a0*/  FFMA.FTZ R101, R103, UR39, -R101 ;  /* 0x0000002767657c23 */ /* 0x000fc80008010865 */
        /* <DEDUP_REMOVED lines=123> */
[----:B------:R-:W-:Y:S01]  /*9e60*/  MUFU.EX2 R94, R98 ;  /* 0x00000062005e7308 */ /* 0x000fe20000000800 */
[----:B------:R-:W-:-:S04]  /*9e70*/  FADD.FTZ R95, R89, R0 ;  /* 0x00000000595f7221 */ /* 0x000fc80000010000 */
[----:B------:R-:W-:-:S03]  /*9e80*/  FADD.FTZ R0, R92, R95 ;  /* 0x0000005f5c007221 */ /* 0x000fc60000010000 */
[----:B------:R-:W2:Y:S01]  /*9e90*/  MUFU.EX2 R97, R97 ;  /* 0x0000006100617308 */ /* 0x000ea20000000800 */
[----:B0-----:R-:W-:-:S04]  /*9ea0*/  FADD.FTZ R95, R93, R0 ;  /* 0x000000005d5f7221 */ /* 0x001fc80000010000 */
[----:B-1----:R-:W-:-:S03]  /*9eb0*/  FADD.FTZ R0, R96, R95 ;  /* 0x0000005f60007221 */ /* 0x002fc60000010000 */
[----:B------:R0:W1:Y:S08]  /*9ec0*/  MUFU.EX2 R158, R99 ;  /* 0x00000063009e7308 */ /* 0x0000700000000800 */
        /* <DEDUP_REMOVED lines=14> */
.L_x_2486:
        /* <DEDUP_REMOVED lines=116> */
.L_x_2476:
[----:B------:R-:W-:Y:S06]  /*a6f0*/  BAR.ARV 0x8, 0x180 ;  /* 0x0206000000007b1d */ /* 0x000fec0000002000 */
[----:B------:R-:W-:Y:S05]  /*a700*/  @!P0 BRA `(.L_x_2488) ;  /* 0x0000000000048947 */ /* 0x000fea0003800000 */
[----:B------:R-:W-:Y:S01]  /*a710*/  BPT.TRAP 0x1 ;  /* 0x000000040000795c */ /* 0x000fe20000300000 */
.L_x_2488:
[----:B------:R-:W-:Y:S01]  /*a720*/  ULEA UR9, UR44, UR43, 0x3 ;  /* 0x0000002b2c097291 */ /* 0x000fe2000f8e183f */
[----:B------:R-:W-:-:S05]  /*a730*/  IMAD.U32 R3, RZ, RZ, UR45 ;  /* 0x0000002dff037e24 */ /* 0x000fca000f8e00ff */
[----:B------:R-:W-:-:S04]  /*a740*/  SHF.L.U32 R3, R3, 0x1f, RZ ;  /* 0x0000001f03037819 */ /* 0x000fc800000006ff */
[----:B------:R0:W1:Y:S01]  /*a750*/  SYNCS.PHASECHK.TRANS64.TRYWAIT P1, [UR9+0x22850], R3 ;  /* 0x02285003ff0075a7 */ /* 0x0000620008020149 */
[----:B------:R-:W-:Y:S05]  /*a760*/  @!P0 BRA `(.L_x_2489) ;  /* 0x0000000000048947 */ /* 0x000fea0003800000 */
[----:B------:R-:W-:Y:S01]  /*a770*/  BPT.TRAP 0x1 ;  /* 0x000000040000795c */ /* 0x000fe20000300000 */
.L_x_2489:
[----:B-1----:R-:W-:Y:S05]  /*a780*/  @P1 BRA `(.L_x_2490) ;  /* 0x0000000000081947 */ /* 0x002fea0003800000 */
[----:B------:R-:W1:Y:S02]  /*a790*/  SYNCS.PHASECHK.TRANS64.TRYWAIT P1, [UR9+0x22850], R3 ;  /* 0x02285003ff0075a7 */ /* 0x000e640008020149 */
[----:B-1----:R-:W-:Y:S05]  /*a7a0*/  @!P1 BRA `(.L_x_2491) ;  /* 0x0000008800089947 */ /* 0x002fea0003800000 */
.L_x_2490:
        /* <DEDUP_REMOVED lines=66> */
[----:B------:R0:W-:Y:S01]  /*abd0*/  @P1 MUFU.RCP R6, R7 ;  /* 0x0000000700061308 */ /* 0x0001e20000001000 */
[----:B------:R-:W-:Y:S01]  /*abe0*/  FSETP.NE.FTZ.AND P1, PT, R13, RZ, PT ;  /* 0x000000ff0d00720b */ /* 0x000fe20003f35000 */
[----:B------:R-:W-:Y:S01]  /*abf0*/  IMAD.MOV.U32 R10, RZ, RZ, RZ ;  /* 0x000000ffff0a7224 */ /* 0x000fe200078e00ff */
[----:B------:R-:W-:Y:S02]  /*ac00*/  WARPGROUP.DEPBAR.LE gsb0, 0x0 ;  /* 0x00008000000079c5 */ /* 0x000fe40000010000 */
[----:B------:R-:W-:-:S06]  /*ac10*/  WARPGROUP.ARRIVE ;  /* 0x00000000000079c5 */ /* 0x000fcc0000000000 */
[----:B------:R-:W-:Y:S01]  /*ac20*/  QGMMA.64x128x32.F32.E4M3.E4M3 R24, R168, gdesc[UR4], R24, gsb0 ;  /* 0x01e00004a8187df3 */ /* 0x000fe20008000818 */
[----:B------:R-:W1:Y:S08]  /*ac30*/  @P2 MUFU.LG2 R8, R12 ;  /* 0x0000000c00082308 */ /* 0x000e700000000c00 */
[----:B------:R-:W3:Y:S01]  /*ac40*/  @P3 MUFU.LG2 R9, R14 ;  /* 0x0000000e00093308 */ /* 0x000ee20000000c00 */
[----:B------:R-:W-:-:S07]  /*ac50*/  IMAD.U32 R11, RZ, RZ, UR39 ;  /* 0x00000027ff0b7e24 */ /* 0x000fce000f8e00ff */
[----:B------:R-:W4:Y:S01]  /*ac60*/  @P1 MUFU.RCP R10, R13 ;  /* 0x0000000d000a1308 */ /* 0x000f220000001000 */
[----:B------:R-:W-:Y:S02]  /*ac70*/  IMAD.U32 R15, RZ, RZ, UR39 ;  /* 0x00000027ff0f7e24 */ /* 0x000fe4000f8e00ff */
[----:B0-----:R-:W-:Y:S01]  /*ac80*/  @P2 FMUL.FTZ R7, R11, 0.69314718246459960938 ;  /* 0x3f3172180b072820 */ /* 0x001fe20000410000 */
[----:B-1----:R-:W-:Y:S01]  /*ac90*/  @P2 FMUL.FTZ R8, R8, 0.69314718246459960938 ;  /* 0x3f31721808082820 */ /* 0x002fe20000410000 */
[----:B------:R-:W-:Y:S02]  /*aca0*/  IMAD.MOV.U32 R0, RZ, RZ, -0x800000 ;  /* 0xff800000ff007424 */ /* 0x000fe400078e00ff */
[----:B------:R-:W-:Y:S01]  /*acb0*/  @P3 FMUL.FTZ R11, R15, 0.69314718246459960938 ;  /* 0x3f3172180f0b3820 */ /* 0x000fe20000410000 */
[----:B------:R-:W-:Y:S02]  /*acc0*/  IMAD.MOV.U32 R2, RZ, RZ, -0x800000 ;  /* 0xff800000ff027424 */ /* 0x000fe400078e00ff */
[----:B------:R-:W-:-:S01]  /*acd0*/  @P2 FFMA.FTZ R0, R7, R4, R8 ;  /* 0x0000000407002223 */ /* 0x000fc20000010008 */
[----:B---3--:R-:W-:Y:S01]  /*ace0*/  @P3 FMUL.FTZ R12, R9, 0.69314718246459960938 ;  /* 0x3f317218090c3820 */ /* 0x008fe20000410000 */
[----:B--2---:R-:W-:-:S03]  /*acf0*/  FMUL.FTZ R4, R6, R3 ;  /* 0x0000000306047220 */ /* 0x004fc60000410000 */
[----:B------:R-:W-:Y:S01]  /*ad00*/  @P3 FFMA.FTZ R2, R11, R5, R12 ;  /* 0x000000050b023223 */ /* 0x000fe2000001000c */
[----:B----4-:R-:W-:Y:S01]  /*ad10*/  FMUL.FTZ R3, R10, R3 ;  /* 0x000000030a037220 */ /* 0x010fe20000410000 */
[----:B------:R-:W-:Y:S02]  /*ad20*/  WARPGROUP.DEPBAR.LE gsb0, 0x0 ;  /* 0x00008000000079c5 */ /* 0x000fe40000010000 */
[----:B------:R-:W-:Y:S05]  /*ad30*/  @!P0 BRA `(.L_x_2492) ;  /* 0x0000000000048947 */ /* 0x000fea0003800000 */
[----:B------:R-:W-:Y:S01]  /*ad40*/  BPT.TRAP 0x1 ;  /* 0x000000040000795c */ /* 0x000fe20000300000 */
.L_x_2492:
        /* <DEDUP_REMOVED lines=74> */
.L_x_2456:
        /* <DEDUP_REMOVED lines=43> */
[----:B------:R-:W-:Y:S01]  /*b4a0*/  F2FP.BF16.F32.PACK_AB R89, R88, R89 ;  /* 0x000000595859723e */ /* 0x000fe200000010ff */
[----:B------:R-:W-:Y:S01]  /*b4b0*/  USHF.R.S32.HI UR12, URZ, 0x1f, UR38 ;  /* 0x0000001f3f0c7899 */ /* 0x000fe20008011426 */
[----:B------:R-:W-:Y:S01]  /*b4c0*/  LOP3.LUT R24, R24, 0xc, RZ, 0xc0, !PT ;  /* 0x0000000c18187812 */ /* 0x000fe200078ec0ff */
[----:B------:R-:W-:Y:S01]  /*b4d0*/  ULDC.64 UR8, c[0x0][0xb90] ;  /* 0x0002e40000087ab9 */ /* 0x000fe20000000a00 */
[----:B------:R-:W-:Y:S01]  /*b4e0*/  USHF.R.S32.HI UR13, URZ, 0x1f, UR37 ;  /* 0x0000001f3f0d7899 */ /* 0x000fe20008011425 */
[----:B------:R-:W-:Y:S01]  /*b4f0*/  BAR.SYNC.DEFER_BLOCKING 0x1, 0x100 ;  /* 0x0044000000007b1d */ /* 0x000fe20000010000 */
[----:B------:R-:W-:-:S05]  /*b500*/  IADD3 R24, P0, R24, UR6, RZ ;  /* 0x0000000618187c10 */ /* 0x000fca000ff1e0ff */
[----:B------:R-:W-:Y:S01]  /*b510*/  IMAD.X R25, RZ, RZ, UR7, P0 ;  /* 0x00000007ff197e24 */ /* 0x000fe200080e06ff */
[----:B------:R-:W-:-:S04]  /*b520*/  ULDC.64 UR10, c[0x0][0xb98] ;  /* 0x0002e600000a7ab9 */ /* 0x000fc80000000a00 */
[----:B------:R0:W2:Y:S01]  /*b530*/  LDG.E.CONSTANT R24, desc[UR50][R24.64] ;  /* 0x0000003218187981 */ /* 0x0000a2000c1e9900 */
[----:B------:R-:W-:Y:S02]  /*b540*/  UIMAD UR5, UR12, UR8, URZ ;  /* 0x000000080c0572a4 */ /* 0x000fe4000f8e023f */
[----:B------:R-:W-:Y:S01]  /*b550*/  UIMAD.WIDE.U32 UR6, UR38, UR8, URZ ;  /* 0x00000008260672a5 */ /* 0x000fe2000f8e003f */
[----:B------:R-:W1:Y:S01]  /*b560*/  S2R R34, SR_SWINHI ;  /* 0x0000000000227919 */ /* 0x000e620000002f00 */
[----:B------:R-:W-:Y:S02]  /*b570*/  UIMAD UR5, UR38, UR9, UR5 ;  /* 0x00000009260572a4 */ /* 0x000fe4000f8e0205 */
[----:B------:R-:W-:Y:S02]  /*b580*/  UIMAD UR8, UR13, UR10, URZ ;  /* 0x0000000a0d0872a4 */ /* 0x000fe4000f8e023f */
[----:B------:R-:W-:Y:S01]  /*b590*/  UIADD3 UR7, UR7, UR5, URZ ;  /* 0x0000000507077290 */ /* 0x000fe2000fffe03f */
[----:B0-----:R-:W-:Y:S01]  /*b5a0*/  LOP3.LUT P0, R25, R35, 0x3, RZ, 0xc0, !PT ;  /* 0x0000000323197812 */ /* 0x001fe2000780c0ff */
[----:B------:R-:W-:-:S02]  /*b5b0*/  UIMAD UR8, UR37, UR11, UR8 ;  /* 0x0000000b250872a4 */ /* 0x000fc4000f8e0208 */
[----:B------:R-:W-:Y:S01]  /*b5c0*/  UIMAD.WIDE.U32 UR6, UR37, UR10, UR6 ;  /* 0x0000000a250672a5 */ /* 0x000fe2000f8e0006 */
[----:B------:R-:W-:Y:S01]  /*b5d0*/  ISETP.EQ.OR P0, PT, R25, 0x3, !P0 ;  /* 0x000000031900780c */ /* 0x000fe20004702670 */
[----:B------:R-:W-:Y:S01]  /*b5e0*/  ULDC UR5, c[0x0][0xa88] ;  /* 0x0002a20000057ab9 */ /* 0x000fe20000000800 */
[----:B------:R-:W-:Y:S02]  /*b5f0*/  ULDC.64 UR10, c[0x0][0xaf0] ;  /* 0x0002bc00000a7ab9 */ /* 0x000fe40000000a00 */
[----:B------:R-:W-:Y:S02]  /*b600*/  SEL R61, R7, R6, P0 ;  /* 0x00000006073d7207 */ /* 0x000fe40000000000 */
[----:B------:R-:W-:Y:S02]  /*b610*/  SEL R58, R6, R7, P0 ;  /* 0x00000007063a7207 */ /* 0x000fe40000000000 */
[----:B------:R-:W-:Y:S02]  /*b620*/  SEL R55, R29, R28, P0 ;  /* 0x0000001c1d377207 */ /* 0x000fe40000000000 */
[----:B------:R-:W-:Y:S01]  /*b630*/  SEL R52, R28, R29, P0 ;  /* 0x0000001d1c347207 */ /* 0x000fe20000000000 */
[----:B------:R-:W-:Y:S01]  /*b640*/  IMAD R29, R23, 0x40, R16 ;  /* 0x00000040171d7824 */ /* 0x000fe200078e0210 */
[----:B------:R-:W-:-:S02]  /*b650*/  SEL R65, R31, R30, P0 ;  /* 0x0000001e1f417207 */ /* 0x000fc40000000000 */
[----:B------:R-:W-:Y:S02]  /*b660*/  SEL R62, R30, R31, P0 ;  /* 0x0000001f1e3e7207 */ /* 0x000fe40000000000 */
[----:B------:R-:W0:Y:S01]  /*b670*/  LDC R30, c[0x0][0xbe8] ;  /* 0x0002fa00ff1e7b82 */ /* 0x000e220000000800 */
[----:B------:R-:W-:Y:S02]  /*b680*/  SEL R73, R9, R8, P0 ;  /* 0x0000000809497207 */ /* 0x000fe40000000000 */
[----:B------:R-:W-:Y:S02]  /*b690*/  SEL R70, R8, R9, P0 ;  /* 0x0000000908467207 */ /* 0x000fe40000000000 */
[----:B------:R-:W-:Y:S02]  /*b6a0*/  SEL R67, R27, R26, P0 ;  /* 0x0000001a1b437207 */ /* 0x000fe40000000000 */
[----:B------:R-:W-:Y:S02]  /*b6b0*/  MOV R4, R3 ;  /* 0x0000000300047202 */ /* 0x000fe40000000f00 */
[----:B-1----:R-:W-:-:S02]  /*b6c0*/  MOV R5, R34 ;  /* 0x0000002200057202 */ /* 0x002fc40000000f00 */
[----:B------:R-:W-:Y:S02]  /*b6d0*/  SEL R64, R26, R27, P0 ;  /* 0x0000001b1a407207 */ /* 0x000fe40000000000 */
[----:B------:R-:W-:Y:S01]  /*b6e0*/  SEL R57, R15, R14, P0 ;  /* 0x0000000e0f397207 */ /* 0x000fe20000000000 */
[--C-:B------:R-:W-:Y:S01]  /*b6f0*/  IMAD.WIDE R6, R191, 0x2, R4.reuse ;  /* 0x00000002bf067825 */ /* 0x100fe200078e0204 */
[----:B------:R-:W-:Y:S02]  /*b700*/  SEL R54, R14, R15, P0 ;  /* 0x0000000f0e367207 */ /* 0x000fe40000000000 */
[----:B------:R-:W-:Y:S01]  /*b710*/  SEL R69, R21, R20, P0 ;  /* 0x0000001415457207 */ /* 0x000fe20000000000 */
[----:B------:R-:W-:Y:S01]  /*b720*/  IMAD.WIDE R28, R29, 0x2, R4 ;  /* 0x000000021d1c7825 */ /* 0x000fe200078e0204 */
[C---:B------:R-:W-:Y:S02]  /*b730*/  IADD3 R43, P6, R6.reuse, 0x4060, RZ ;  /* 0x00004060062b7810 */ /* 0x040fe40007fde0ff */
[----:B------:R-:W-:-:S02]  /*b740*/  IADD3 R5, P2, R6, 0x20, RZ ;  /* 0x0000002006057810 */ /* 0x000fc40007f5e0ff */
[----:B------:R-:W-:Y:S02]  /*b750*/  LOP3.LUT R42, R43, 0x380, RZ, 0xc0, !PT ;  /* 0x000003802b2a7812 */ /* 0x000fe400078ec0ff */
[----:B------:R-:W-:Y:S01]  /*b760*/  SEL R66, R20, R21, P0 ;  /* 0x0000001514427207 */ /* 0x000fe20000000000 */
[--C-:B------:R-:W-:Y:S01]  /*b770*/  IMAD.X R35, RZ, RZ, R7.reuse, P2 ;  /* 0x000000ffff237224 */ /* 0x100fe200010e0607 */
[----:B------:R-:W-:Y:S02]  /*b780*/  SHF.R.U64 R42, R42, 0x3, RZ ;  /* 0x000000032a2a7819 */ /* 0x000fe400000012ff */
[----:B------:R-:W-:Y:S02]  /*b790*/  LOP3.LUT R4, R5, 0x380, RZ, 0xc0, !PT ;  /* 0x0000038005047812 */ /* 0x000fe400078ec0ff */
[----:B------:R-:W-:Y:S01]  /*b7a0*/  LOP3.LUT R42, R42, R43, RZ, 0x3c, !PT ;  /* 0x0000002b2a2a7212 */ /* 0x000fe200078e3cff */
[----:B------:R-:W-:Y:S01]  /*b7b0*/  IMAD.X R43, RZ, RZ, R7, P6 ;  /* 0x000000ffff2b7224 */ /* 0x000fe200030e0607 */
[----:B------:R-:W-:-:S02]  /*b7c0*/  IADD3 R9, P6, R6, 0x40, RZ ;  /* 0x0000004006097810 */ /* 0x000fc40007fde0ff */
[----:B------:R-:W-:Y:S02]  /*b7d0*/  IADD3 R15, P2, R28, 0x2000, RZ ;  /* 0x000020001c0f7810 */ /* 0x000fe40007f5e0ff */
[----:B------:R-:W-:Y:S01]  /*b7e0*/  LOP3.LUT R45, R6, 0x380, RZ, 0xc0, !PT ;  /* 0x00000380062d7812 */ /* 0x000fe200078ec0ff */
[----:B------:R-:W-:Y:S01]  /*b7f0*/  IMAD.X R27, RZ, RZ, R7, P6 ;  /* 0x000000ffff1b7224 */ /* 0x000fe200030e0607 */
[----:B------:R-:W-:Y:S02]  /*b800*/  IADD3 R21, P6, R28, 0x1000, RZ ;  /* 0x000010001c157810 */ /* 0x000fe40007fde0ff */
[----:B------:R-:W-:Y:S02]  /*b810*/  SHF.R.U64 R4, R4, 0x3, RZ ;  /* 0x0000000304047819 */ /* 0x000fe400000012ff */
[----:B------:R-:W-:Y:S02]  /*b820*/  LOP3.LUT R20, R21, 0x380, RZ, 0xc0, !PT ;  /* 0x0000038015147812 */ /* 0x000fe400078ec0ff */
[----:B------:R-:W-:-:S02]  /*b830*/  LOP3.LUT R14, R15, 0x380, RZ, 0xc0, !PT ;  /* 0x000003800f0e7812 */ /* 0x000fc400078ec0ff */
[----:B------:R-:W-:Y:S02]  /*b840*/  SEL R59, R11, R10, P0 ;  /* 0x0000000a0b3b7207 */ /* 0x000fe40000000000 */
[----:B------:R-:W-:Y:S02]  /*b850*/  SEL R56, R10, R11, P0 ;  /* 0x0000000b0a387207 */ /* 0x000fe40000000000 */
[----:B------:R-:W-:Y:S02]  /*b860*/  SHF.R.U64 R45, R45, 0x3, RZ ;  /* 0x000000032d2d7819 */ /* 0x000fe400000012ff */
[----:B------:R-:W-:Y:S02]  /*b870*/  IADD3 R11, P3, R6, 0x4000, RZ ;  /* 0x00004000060b7810 */ /* 0x000fe40007f7e0ff */
[----:B------:R-:W-:Y:S02]  /*b880*/  LOP3.LUT R34, R4, R5, RZ, 0x3c, !PT ;  /* 0x0000000504227212 */ /* 0x000fe400078e3cff */
[----:B------:R-:W-:-:S02]  /*b890*/  SHF.R.U64 R20, R20, 0x3, RZ ;  /* 0x0000000314147819 */ /* 0x000fc400000012ff */
[----:B------:R-:W-:Y:S02]  /*b8a0*/  SHF.R.U64 R14, R14, 0x3, RZ ;  /* 0x000000030e0e7819 */ /* 0x000fe400000012ff */
[----:B------:R-:W-:Y:S02]  /*b8b0*/  LOP3.LUT R4, R9, 0x380, RZ, 0xc0, !PT ;  /* 0x0000038009047812 */ /* 0x000fe400078ec0ff */
[----:B------:R-:W-:Y:S02]  /*b8c0*/  SEL R71, R13, R12, P0 ;  /* 0x0000000c0d477207 */ /* 0x000fe40000000000 */
[----:B------:R-:W-:Y:S02]  /*b8d0*/  SEL R68, R12, R13, P0 ;  /* 0x0000000d0c447207 */ /* 0x000fe40000000000 */
[C---:B------:R-:W-:Y:S02]  /*b8e0*/  IADD3 R13, P5, R6.reuse, 0x4040, RZ ;  /* 0x00004040060d7810 */ /* 0x040fe40007fbe0ff */
[----:B------:R-:W-:-:S02]  /*b8f0*/  IADD3 R10, P4, R6, 0x4020, RZ ;  /* 0x00004020060a7810 */ /* 0x000fc40007f9e0ff */
[----:B------:R-:W-:Y:S01]  /*b900*/  IADD3 R8, P1, R6, 0x60, RZ ;  /* 0x0000006006087810 */ /* 0x000fe20007f3e0ff */
[--C-:B------:R-:W-:Y:S01]  /*b910*/  IMAD.X R41, RZ, RZ, R7.reuse, P5 ;  /* 0x000000ffff297224 */ /* 0x100fe200028e0607 */
[----:B------:R-:W-:Y:S01]  /*b920*/  LOP3.LUT R44, R45, R6, RZ, 0x3c, !PT ;  /* 0x000000062d2c7212 */ /* 0x000fe200078e3cff */
[----:B------:R-:W-:Y:S01]  /*b930*/  IMAD.MOV.U32 R45, RZ, RZ, R7 ;  /* 0x000000ffff2d7224 */ /* 0x000fe200078e0007 */
[----:B------:R-:W-:Y:S02]  /*b940*/  LOP3.LUT R6, R11, 0x380, RZ, 0xc0, !PT ;  /* 0x000003800b067812 */ /* 0x000fe400078ec0ff */
[----:B------:R-:W-:Y:S01]  /*b950*/  LOP3.LUT R20, R20, R21, RZ, 0x3c, !PT ;  /* 0x0000001514147212 */ /* 0x000fe200078e3cff */
[--C-:B------:R-:W-:Y:S01]  /*b960*/  IMAD.X R21, RZ, RZ, R29.reuse, P6 ;  /* 0x000000ffff157224 */ /* 0x100fe200030e061d */
[----:B------:R-:W-:Y:S01]  /*b970*/  LOP3.LUT R14, R14, R15, RZ, 0x3c, !PT ;  /* 0x0000000f0e0e7212 */ /* 0x000fe200078e3cff */
[----:B------:R-:W-:Y:S01]  /*b980*/  IMAD.X R15, RZ, RZ, R29, P2 ;  /* 0x000000ffff0f7224 */ /* 0x000fe200010e061d */
[----:B------:R-:W-:-:S02]  /*b990*/  SHF.R.U64 R4, R4, 0x3, RZ ;  /* 0x0000000304047819 */ /* 0x000fc400000012ff */
[----:B------:R-:W-:Y:S02]  /*b9a0*/  IADD3 R31, P6, R28, 0x7000, RZ ;  /* 0x000070001c1f7810 */ /* 0x000fe40007fde0ff */
[----:B0-----:R-:W-:Y:S02]  /*b9b0*/  ISETP.NE.AND P2, PT, R30, 0x1, PT ;  /* 0x000000011e00780c */ /* 0x001fe40003f45270 */
[----:B------:R-:W-:Y:S02]  /*b9c0*/  SHF.R.U64 R6, R6, 0x3, RZ ;  /* 0x0000000306067819 */ /* 0x000fe400000012ff */
[----:B------:R-:W-:Y:S02]  /*b9d0*/  SEL R63, R48, R49, P0 ;  /* 0x00000031303f7207 */ /* 0x000fe40000000000 */
[----:B------:R-:W-:Y:S02]  /*b9e0*/  LOP3.LUT R26, R4, R9, RZ, 0x3c, !PT ;  /* 0x00000009041a7212 */ /* 0x000fe400078e3cff */
[----:B------:R-:W-:-:S02]  /*b9f0*/  SEL R48, R49, R48, P0 ;  /* 0x0000003031307207 */ /* 0x000fc40000000000 */
[----:B------:R-:W-:Y:S02]  /*ba00*/  LOP3.LUT R4, R31, 0x380, RZ, 0xc0, !PT ;  /* 0x000003801f047812 */ /* 0x000fe400078ec0ff */
[----:B------:R-:W-:Y:S02]  /*ba10*/  SEL R49, R38, R39, P0 ;  /* 0x0000002726317207 */ /* 0x000fe40000000000 */
[----:B------:R-:W-:Y:S01]  /*ba20*/  SEL R60, R39, R38, P0 ;  /* 0x00000026273c7207 */ /* 0x000fe20000000000 */
[----:B------:R-:W-:Y:S01]  /*ba30*/  IMAD.X R39, RZ, RZ, R7, P3 ;  /* 0x000000ffff277224 */ /* 0x000fe200018e0607 */
[----:B------:R-:W-:Y:S02]  /*ba40*/  LOP3.LUT R38, R6, R11, RZ, 0x3c, !PT ;  /* 0x0000000b06267212 */ /* 0x000fe400078e3cff */
[----:B------:R-:W-:Y:S02]  /*ba50*/  LOP3.LUT R6, R8, 0x380, RZ, 0xc0, !PT ;  /* 0x0000038008067812 */ /* 0x000fe400078ec0ff */
[----:B------:R-:W-:-:S02]  /*ba60*/  SHF.R.U64 R4, R4, 0x3, RZ ;  /* 0x0000000304047819 */ /* 0x000fc400000012ff */
[----:B------:R-:W-:Y:S02]  /*ba70*/  SHF.R.U64 R5, R6, 0x3, RZ ;  /* 0x0000000306057819 */ /* 0x000fe400000012ff */
[----:B------:R-:W-:Y:S02]  /*ba80*/  LOP3.LUT R4, R4, R31, RZ, 0x3c, !PT ;  /* 0x0000001f04047212 */ /* 0x000fe400078e3cff */
[----:B------:R-:W0:Y:S01]  /*ba90*/  @P2 LDC R31, c[0x0][0xbec] ;  /* 0x0002fb00ff1f2b82 */ /* 0x000e220000000800 */
[----:B------:R-:W-:Y:S02]  /*baa0*/  SEL R53, R33, R32, P0 ;  /* 0x0000002021357207 */ /* 0x000fe40000000000 */
[----:B------:R-:W-:Y:S01]  /*bab0*/  SEL R50, R32, R33, P0 ;  /* 0x0000002120327207 */ /* 0x000fe20000000000 */
[----:B------:R-:W-:Y:S01]  /*bac0*/  IMAD.X R33, RZ, RZ, R7, P1 ;  /* 0x000000ffff217224 */ /* 0x000fe200008e0607 */
[----:B------:R-:W-:Y:S02]  /*bad0*/  LOP3.LUT R32, R5, R8, RZ, 0x3c, !PT ;  /* 0x0000000805207212 */ /* 0x000fe400078e3cff */
[----:B------:R-:W-:-:S02]  /*bae0*/  MOV R83, R44 ;  /* 0x0000002c00537202 */ /* 0x000fc40000000f00 */
[----:B------:R-:W-:Y:S02]  /*baf0*/  MOV R82, R32 ;  /* 0x0000002000527202 */ /* 0x000fe40000000f00 */
[----:B------:R-:W1:Y:S01]  /*bb00*/  @P2 LDC R32, c[0x0][0xbf0] ;  /* 0x0002fc00ff202b82 */ /* 0x000e620000000800 */
[----:B------:R-:W-:Y:S01]  /*bb10*/  MOV R44, R34 ;  /* 0x00000022002c7202 */ /* 0x000fe20000000f00 */
[----:B------:R-:W-:Y:S01]  /*bb20*/  VIADD R34, R18, UR40 ;  /* 0x0000002812227c36 */ /* 0x000fe20008000000 */
[----:B------:R-:W-:Y:S02]  /*bb30*/  LOP3.LUT R12, R13, 0x380, RZ, 0xc0, !PT ;  /* 0x000003800d0c7812 */ /* 0x000fe400078ec0ff */
[----:B------:R-:W-:Y:S02]  /*bb40*/  SEL R51, R37, R36, P0 ;  /* 0x0000002425337207 */ /* 0x000fe40000000000 */
[----:B------:R-:W-:Y:S01]  /*bb50*/  SEL R46, R36, R37, P0 ;  /* 0x00000025242e7207 */ /* 0x000fe20000000000 */
[----:B------:R-:W-:Y:S01]  /*bb60*/  IMAD.X R37, RZ, RZ, R7, P4 ;  /* 0x000000ffff257224 */ /* 0x000fe200020e0607 */
[----:B------:R-:W-:-:S02]  /*bb70*/  SEL R25, R94, R93, P0 ;  /* 0x0000005d5e197207 */ /* 0x000fc40000000000 */
[----:B------:R-:W-:Y:S02]  /*bb80*/  SEL R47, R90, R89, P0 ;  /* 0x000000595a2f7207 */ /* 0x000fe40000000000 */
[----:B------:R-:W-:Y:S01]  /*bb90*/  MOV R45, R26 ;  /* 0x0000001a002d7202 */ /* 0x000fe20000000f00 */
[----:B0-----:R-:W-:Y:S01]  /*bba0*/  @P2 IMAD.HI.U32 R27, R34, R31, RZ ;  /* 0x0000001f221b2227 */ /* 0x001fe200078e00ff */
[----:B------:R-:W-:Y:S02]  /*bbb0*/  SEL R94, R93, R94, P0 ;  /* 0x0000005e5d5e7207 */ /* 0x000fe40000000000 */
[----:B------:R-:W-:Y:S01]  /*bbc0*/  SEL R90, R89, R90, P0 ;  /* 0x0000005a595a7207 */ /* 0x000fe20000000000 */
[----:B------:R-:W-:Y:S01]  /*bbd0*/  IMAD.MOV.U32 R26, RZ, RZ, R34 ;  /* 0x000000ffff1a7224 */ /* 0x000fe200078e0022 */
[----:B------:R-:W-:Y:S02]  /*bbe0*/  LOP3.LUT R7, R10, 0x380, RZ, 0xc0, !PT ;  /* 0x000003800a077812 */ /* 0x000fe400078ec0ff */
[----:B------:R-:W-:-:S02]  /*bbf0*/  SHF.R.U64 R12, R12, 0x3, RZ ;  /* 0x000000030c0c7819 */ /* 0x000fc400000012ff */
[----:B------:R-:W-:Y:S02]  /*bc00*/  SHF.R.U64 R7, R7, 0x3, RZ ;  /* 0x0000000307077819 */ /* 0x000fe400000012ff */
[----:B------:R-:W-:Y:S02]  /*bc10*/  LOP3.LUT R40, R12, R13, RZ, 0x3c, !PT ;  /* 0x0000000d0c287212 */ /* 0x000fe400078e3cff */
[----:B------:R-:W-:Y:S02]  /*bc20*/  IADD3 R13, P1, R28, 0x3000, RZ ;  /* 0x000030001c0d7810 */ /* 0x000fe40007f3e0ff */
[----:B------:R-:W-:Y:S02]  /*bc30*/  LOP3.LUT R36, R7, R10, RZ, 0x3c, !PT ;  /* 0x0000000a07247212 */ /* 0x000fe400078e3cff */
[----:B-1----:R-:W-:Y:S01]  /*bc40*/  @P2 SHF.R.U32.HI R26, RZ, R32, R27 ;  /* 0x00000020ff1a2219 */ /* 0x002fe2000001161b */
[----:B------:R-:W-:Y:S01]  /*bc50*/  IMAD.U32 R27, RZ, RZ, UR8 ;  /* 0x00000008ff1b7e24 */ /* 0x000fe2000f8e00ff */
[----:B------:R-:W-:Y:S01]  /*bc60*/  LOP3.LUT R12, R13, 0x380, RZ, 0xc0, !PT ;  /* 0x000003800d0c7812 */ /* 0x000fe200078ec0ff */
[----:B------:R-:W-:Y:S01]  /*bc70*/  ULDC.64 UR8, c[0x0][0xae8] ;  /* 0x0002ba0000087ab9 */ /* 0x000fe20000000a00 */
[----:B------:R-:W-:Y:S01]  /*bc80*/  MOV R80, R36 ;  /* 0x0000002400507202 */ /* 0x000fe20000000f00 */
[----:B------:R-:W-:Y:S01]  /*bc90*/  IMAD.MOV R37, RZ, RZ, -R26 ;  /* 0x000000ffff257224 */ /* 0x000fe200078e0a1a */
[----:B------:R-:W-:-:S02]  /*bca0*/  SEL R75, R86, R87, P0 ;  /* 0x00000057564b7207 */ /* 0x000fc40000000000 */
[----:B------:R-:W-:Y:S01]  /*bcb0*/  SHF.R.U64 R12, R12, 0x3, RZ ;  /* 0x000000030c0c7819 */ /* 0x000fe200000012ff */
[----:B------:R-:W-:Y:S01]  /*bcc0*/  IMAD R37, R30, R37, R34 ;  /* 0x000000251e257224 */ /* 0x000fe200078e0222 */
[----:B------:R-:W-:Y:S02]  /*bcd0*/  SEL R86, R87, R86, P0 ;  /* 0x0000005657567207 */ /* 0x000fe40000000000 */
[----:B------:R-:W-:Y:S01]  /*bce0*/  LOP3.LUT R12, R12, R13, RZ, 0x3c, !PT ;  /* 0x0000000d0c0c7212 */ /* 0x000fe200078e3cff */
[----:B------:R-:W-:Y:S01]  /*bcf0*/  IMAD.X R13, RZ, RZ, R29, P1 ;  /* 0x000000ffff0d7224 */ /* 0x000fe200008e061d */
[----:B------:R-:W-:Y:S02]  /*bd00*/  MOV R77, R42 ;  /* 0x0000002a004d7202 */ /* 0x000fe40000000f00 */
[----:B------:R-:W-:Y:S02]  /*bd10*/  MOV R79, R40 ;  /* 0x00000028004f7202 */ /* 0x000fe40000000f00 */
[----:B------:R-:W-:-:S02]  /*bd20*/  IADD3 R40, P1, R26, UR6, RZ ;  /* 0x000000061a287c10 */ /* 0x000fc4000ff3e0ff */
[----:B------:R-:W-:Y:S02]  /*bd30*/  SHF.R.S32.HI R36, RZ, 0x1f, R37 ;  /* 0x0000001fff247819 */ /* 0x000fe40000011425 */
[C---:B------:R-:W-:Y:S02]  /*bd40*/  IADD3 R9, P4, R28.reuse, 0x5000, RZ ;  /* 0x000050001c097810 */ /* 0x040fe40007f9e0ff */
[----:B------:R-:W-:Y:S02]  /*bd50*/  IADD3 R11, P3, R28, 0x4000, RZ ;  /* 0x000040001c0b7810 */ /* 0x000fe40007f7e0ff */
[----:B------:R-:W-:Y:S02]  /*bd60*/  LOP3.LUT R8, R9, 0x380, RZ, 0xc0, !PT ;  /* 0x0000038009087812 */ /* 0x000fe400078ec0ff */
[----:B------:R-:W-:Y:S02]  /*bd70*/  LOP3.LUT R10, R11, 0x380, RZ, 0xc0, !PT ;  /* 0x000003800b0a7812 */ /* 0x000fe400078ec0ff */
[----:B------:R-:W-:-:S02]  /*bd80*/  MOV R81, R38 ;  /* 0x0000002600517202 */ /* 0x000fc40000000f00 */
[----:B------:R-:W-:Y:S02]  /*bd90*/  SHF.R.U64 R8, R8, 0x3, RZ ;  /* 0x0000000308087819 */ /* 0x000fe400000012ff */
[----:B------:R-:W-:Y:S02]  /*bda0*/  SHF.R.U64 R10, R10, 0x3, RZ ;  /* 0x000000030a0a7819 */ /* 0x000fe400000012ff */
[----:B------:R-:W-:Y:S01]  /*bdb0*/  LOP3.LUT R8, R8, R9, RZ, 0x3c, !PT ;  /* 0x0000000908087212 */ /* 0x000fe200078e3cff */
[--C-:B------:R-:W-:Y:S01]  /*bdc0*/  IMAD.X R9, RZ, RZ, R29.reuse, P4 ;  /* 0x000000ffff097224 */ /* 0x100fe200020e061d */
[----:B------:R-:W-:Y:S01]  /*bdd0*/  LOP3.LUT R10, R10, R11, RZ, 0x3c, !PT ;  /* 0x0000000b0a0a7212 */ /* 0x000fe200078e3cff */
[----:B------:R-:W-:Y:S01]  /*bde0*/  IMAD.X R11, RZ, RZ, R29, P3 ;  /* 0x000000ffff0b7224 */ /* 0x000fe200018e061d */
[C---:B------:R-:W-:Y:S02]  /*bdf0*/  IADD3 R7, P5, R28.reuse, 0x6000, RZ ;  /* 0x000060001c077810 */ /* 0x040fe40007fbe0ff */
[----:B------:R-:W-:-:S02]  /*be00*/  LOP3.LUT R5, R28, 0x380, RZ, 0xc0, !PT ;  /* 0x000003801c057812 */ /* 0x000fc400078ec0ff */
        /* <DEDUP_REMOVED lines=10> */
[----:B------:R-:W-:Y:S04]  /*beb0*/  SHFL.IDX PT, R94, R94, R31, 0x1c1f ;  /* 0x001c1f1f5e5e7589 */ /* 0x000fe800000e0000 */
[----:B------:R-:W0:Y:S04]  /*bec0*/  SHFL.IDX PT, R90, R90, R31, 0x1c1f ;  /* 0x001c1f1f5a5a7589 */ /* 0x000e2800000e0000 */
[----:B------:R-:W-:Y:S04]  /*bed0*/  SHFL.IDX PT, R63, R63, R24, 0x1c1f ;  /* 0x001c1f183f3f7589 */ /* 0x000fe800000e0000 */
[----:B------:R-:W-:Y:S04]  /*bee0*/  SHFL.IDX PT, R48, R48, R31, 0x1c1f ;  /* 0x001c1f1f30307589 */ /* 0x000fe800000e0000 */
[----:B------:R-:W-:Y:S04]  /*bef0*/  SHFL.IDX PT, R51, R51, R24, 0x1c1f ;  /* 0x001c1f1833337589 */ /* 0x000fe800000e0000 */
[----:B------:R-:W1:Y:S04]  /*bf00*/  SHFL.IDX PT, R46, R46, R31, 0x1c1f ;  /* 0x001c1f1f2e2e7589 */ /* 0x000e6800000e0000 */
[----:B------:R-:W-:Y:S04]  /*bf10*/  SHFL.IDX PT, R49, R49, R24, 0x1c1f ;  /* 0x001c1f1831317589 */ /* 0x000fe800000e0000 */
[----:B------:R-:W2:Y:S01]  /*bf20*/  SHFL.IDX PT, R60, R60, R31, 0x1c1f ;  /* 0x001c1f1f3c3c7589 */ /* 0x000ea200000e0000 */
[----:B0-----:R-:W-:-:S02]  /*bf30*/  SEL R32, R47, R90, P0 ;  /* 0x0000005a2f207207 */ /* 0x001fc40000000000 */
[----:B------:R-:W-:Y:S01]  /*bf40*/  SEL R34, R90, R47, P0 ;  /* 0x0000002f5a227207 */ /* 0x000fe20000000000 */
[----:B------:R-:W-:Y:S04]  /*bf50*/  SHFL.IDX PT, R65, R65, R24, 0x1c1f ;  /* 0x001c1f1841417589 */ /* 0x000fe800000e0000 */
[----:B------:R-:W0:Y:S04]  /*bf60*/  SHFL.IDX PT, R62, R62, R31, 0x1c1f ;  /* 0x001c1f1f3e3e7589 */ /* 0x000e2800000e0000 */
[----:B------:R-:W-:Y:S04]  /*bf70*/  SHFL.IDX PT, R53, R53, R24, 0x1c1f ;  /* 0x001c1f1835357589 */ /* 0x000fe800000e0000 */
[----:B------:R-:W-:Y:S01]  /*bf80*/  SHFL.IDX PT, R55, R55, R24, 0x1c1f ;  /* 0x001c1f1837377589 */ /* 0x000fe200000e0000 */
[----:B-1----:R-:W-:-:S03]  /*bf90*/  SEL R38, R46, R51, P0 ;  /* 0x000000332e267207 */ /* 0x002fc60000000000 */
[----:B------:R-:W-:Y:S04]  /*bfa0*/  SHFL.IDX PT, R57, R57, R24, 0x1c1f ;  /* 0x001c1f1839397589 */ /* 0x000fe800000e0000 */
[----:B------:R-:W-:Y:S01]  /*bfb0*/  SHFL.IDX PT, R59, R59, R24, 0x1c1f ;  /* 0x001c1f183b3b7589 */ /* 0x000fe200000e0000 */
[----:B--2---:R-:W-:Y:S02]  /*bfc0*/  SEL R33, R49, R60, P0 ;  /* 0x0000003c31217207 */ /* 0x004fe40000000000 */
[----:B------:R-:W-:Y:S01]  /*bfd0*/  SEL R35, R60, R49, P0 ;  /* 0x000000313c237207 */ /* 0x000fe20000000000 */
[----:B------:R-:W-:Y:S04]  /*bfe0*/  SHFL.IDX PT, R42, R61, R24, 0x1c1f ;  /* 0x001c1f183d2a7589 */ /* 0x000fe800000e0000 */
[----:B------:R-:W-:Y:S01]  /*bff0*/  SHFL.IDX PT, R67, R67, R24, 0x1c1f ;  /* 0x001c1f1843437589 */ /* 0x000fe200000e0000 */
[----:B0-----:R-:W-:-:S03]  /*c000*/  SEL R39, R62, R65, P0 ;  /* 0x000000413e277207 */ /* 0x001fc60000000000 */
[----:B------:R-:W-:Y:S04]  /*c010*/  SHFL.IDX PT, R69, R69, R24, 0x1c1f ;  /* 0x001c1f1845457589 */ /* 0x000fe800000e0000 */
[----:B------:R-:W-:Y:S04]  /*c020*/  SHFL.IDX PT, R71, R71, R24, 0x1c1f ;  /* 0x001c1f1847477589 */ /* 0x000fe800000e0000 */
[----:B------:R-:W-:Y:S04]  /*c030*/  SHFL.IDX PT, R73, R73, R24, 0x1c1f ;  /* 0x001c1f1849497589 */ /* 0x000fe800000e0000 */
[----:B------:R0:W-:Y:S04]  /*c040*/  SHFL.IDX PT, R75, R75, R24, 0x1c1f ;  /* 0x001c1f184b4b7589 */ /* 0x0001e800000e0000 */
[----:B------:R-:W-:Y:S04]  /*c050*/  SHFL.IDX PT, R50, R50, R31, 0x1c1f ;  /* 0x001c1f1f32327589 */ /* 0x000fe800000e0000 */
[----:B------:R-:W-:Y:S01]  /*c060*/  SHFL.IDX PT, R72, R64, R31, 0x1c1f ;  /* 0x001c1f1f40487589 */ /* 0x000fe200000e0000 */
[----:B0-----:R-:W-:-:S03]  /*c070*/  SHF.R.S32.HI R24, RZ, 0x1f, R26 ;  /* 0x0000001fff187819 */ /* 0x001fc6000001141a */
[----:B------:R-:W-:Y:S01]  /*c080*/  SHFL.IDX PT, R52, R52, R31, 0x1c1f ;  /* 0x001c1f1f34347589 */ /* 0x000fe200000e0000 */
[----:B------:R-:W-:Y:S02]  /*c090*/  SEL R26, R94, R25, P0 ;  /* 0x000000195e1a7207 */ /* 0x000fe40000000000 */
[----:B------:R-:W-:Y:S01]  /*c0a0*/  IADD3.X R41, R24, UR7, R27, P1, !PT ;  /* 0x0000000718297c10 */ /* 0x000fe20008ffe41b */
[----:B------:R-:W-:Y:S01]  /*c0b0*/  SHFL.IDX PT, R74, R66, R31, 0x1c1f ;  /* 0x001c1f1f424a7589 */ /* 0x000fe200000e0000 */
[----:B------:R-:W-:Y:S01]  /*c0c0*/  ULDC.64 UR6, c[0x0][0xb88] ;  /* 0x0002e20000067ab9 */ /* 0x000fe20000000a00 */
[----:B------:R-:W-:Y:S01]  /*c0d0*/  SEL R24, R25, R94, P0 ;  /* 0x0000005e19187207 */ /* 0x000fe20000000000 */
[----:B------:R-:W-:Y:S01]  /*c0e0*/  IMAD R36, R36, UR6, RZ ;  /* 0x0000000624247c24 */ /* 0x000fe2000f8e02ff */
[----:B------:R-:W-:Y:S01]  /*c0f0*/  SHFL.IDX PT, R54, R54, R31, 0x1c1f ;  /* 0x001c1f1f36367589 */ /* 0x000fe200000e0000 */
[----:B------:R-:W-:Y:S01]  /*c100*/  SEL R25, R63, R48, P0 ;  /* 0x000000303f197207 */ /* 0x000fe20000000000 */
[C---:B------:R-:W-:Y:S01]  /*c110*/  IMAD.WIDE.U32 R40, R37.reuse, UR6, R40 ;  /* 0x0000000625287c25 */ /* 0x040fe2000f8e0028 */
[----:B------:R-:W-:Y:S01]  /*c120*/  SEL R27, R48, R63, P0 ;  /* 0x0000003f301b7207 */ /* 0x000fe20000000000 */
[----:B------:R-:W-:Y:S01]  /*c130*/  SHFL.IDX PT, R76, R68, R31, 0x1c1f ;  /* 0x001c1f1f444c7589 */ /* 0x000fe200000e0000 */
[----:B------:R-:W-:Y:S01]  /*c140*/  LOP3.LUT P1, RZ, R188, 0x3, RZ, 0xc0, !PT ;  /* 0x00000003bcff7812 */ /* 0x000fe2000782c0ff */
[----:B------:R-:W-:Y:S01]  /*c150*/  IMAD R47, R37, UR7, R36 ;  /* 0x00000007252f7c24 */ /* 0x000fe2000f8e0224 */
[----:B------:R-:W-:Y:S01]  /*c160*/  SEL R36, R51, R46, P0 ;  /* 0x0000002e33247207 */ /* 0x000fe20000000000 */
[----:B------:R-:W0:Y:S01]  /*c170*/  SHFL.IDX PT, R56, R56, R31, 0x1c1f ;  /* 0x001c1f1f38387589 */ /* 0x000e2200000e0000 */
[----:B------:R-:W-:Y:S01]  /*c180*/  VIADD R46, R190, UR40 ;  /* 0x00000028be2e7c36 */ /* 0x000fe20008000000 */
[----:B------:R-:W-:Y:S01]  /*c190*/  ULDC.64 UR6, c[0x0][0xb50] ;  /* 0x0002d40000067ab9 */ /* 0x000fe20000000a00 */
[----:B------:R-:W-:Y:S01]  /*c1a0*/  SEL R37, R65, R62, P0 ;  /* 0x0000003e41257207 */ /* 0x000fe20000000000 */
[----:B------:R-:W1:Y:S04]  /*c1b0*/  SHFL.IDX PT, R78, R70, R31, 0x1c1f ;  /* 0x001c1f1f464e7589 */ /* 0x000e6800000e0000 */
[----:B------:R-:W2:Y:S04]  /*c1c0*/  SHFL.IDX PT, R43, R58, R31, 0x1c1f ;  /* 0x001c1f1f3a2b7589 */ /* 0x000ea800000e0000 */
[----:B------:R3:W4:Y:S04]  /*c1d0*/  SHFL.IDX PT, R86, R86, R31, 0x1c1f ;  /* 0x001c1f1f56567589 */ /* 0x00072800000e0000 */
[----:B------:R2:W-:Y:S04]  /*c1e0*/  STSM.16.M88.4 [R83], R24 ;  /* 0x0000001853007844 */ /* 0x0005e80000000200 */
[----:B------:R4:W-:Y:S01]  /*c1f0*/  STSM.16.M88.4 [R44], R32 ;  /* 0x000000202c007844 */ /* 0x0009e20000000200 */
[----:B---3--:R-:W-:-:S03]  /*c200*/  IMAD R31, R30, UR5, RZ ;  /* 0x000000051e1f7c24 */ /* 0x008fc6000f8e02ff */
[----:B------:R3:W-:Y:S01]  /*c210*/  STSM.16.M88.4 [R45], R36 ;  /* 0x000000242d007844 */ /* 0x0007e20000000200 */
[----:B0-----:R-:W-:Y:S02]  /*c220*/  SEL R64, R59, R56, P0 ;  /* 0x000000383b407207 */ /* 0x001fe40000000000 */
[----:B------:R-:W-:Y:S02]  /*c230*/  ISETP.GE.OR P3, PT, R46, R31, P1 ;  /* 0x0000001f2e00720c */ /* 0x000fe40000f66670 */
[----:B------:R-:W-:Y:S02]  /*c240*/  SEL R66, R56, R59, P0 ;  /* 0x0000003b38427207 */ /* 0x000fe40000000000 */
[----:B-1----:R-:W-:Y:S01]  /*c250*/  SEL R65, R73, R78, P0 ;  /* 0x0000004e49417207 */ /* 0x002fe20000000000 */
[----:B--2---:R-:W-:Y:S01]  /*c260*/  VIADD R24, R46, 0x8 ;  /* 0x000000082e187836 */ /* 0x004fe20000000000 */
[----:B------:R-:W-:Y:S01]  /*c270*/  SEL R26, R50, R53, P0 ;  /* 0x00000035321a7207 */ /* 0x000fe20000000000 */
[----:B------:R-:W-:Y:S01]  /*c280*/  IMAD.IADD R25, R41, 0x1, R47 ;  /* 0x0000000129197824 */ /* 0x000fe200078e022f */
[----:B------:R-:W-:-:S02]  /*c290*/  LEA R41, P4, R40, UR6, 0x2 ;  /* 0x0000000628297c11 */ /* 0x000fc4000f8810ff */
[----:B------:R-:W-:Y:S02]  /*c2a0*/  ISETP.GE.OR P1, PT, R24, R31, P1 ;  /* 0x0000001f1800720c */ /* 0x000fe40000f26670 */
[----:B------:R-:W-:Y:S01]  /*c2b0*/  LEA.HI.X R40, R40, UR7, R25, 0x2, P4 ;  /* 0x0000000728287c11 */ /* 0x000fe2000a0f1419 */
[----:B------:R-:W-:Y:S01]  /*c2c0*/  SHFL.IDX PT, R60, R41, RZ, 0x1c1f ;  /* 0x001c1fff293c7589 */ /* 0x000fe200000e0000 */
[----:B------:R-:W-:Y:S02]  /*c2d0*/  SEL R24, R53, R50, P0 ;  /* 0x0000003235187207 */ /* 0x000fe40000000000 */
[----:B------:R-:W-:Y:S01]  /*c2e0*/  SEL R25, R67, R72, P0 ;  /* 0x0000004843197207 */ /* 0x000fe20000000000 */
[----:B------:R-:W0:Y:S01]  /*c2f0*/  SHFL.IDX PT, R61, R40, RZ, 0x1c1f ;  /* 0x001c1fff283d7589 */ /* 0x000e2200000e0000 */
[----:B------:R-:W-:Y:S02]  /*c300*/  SEL R27, R72, R67, P0 ;  /* 0x00000043481b7207 */ /* 0x000fe40000000000 */
[----:B----4-:R-:W-:Y:S01]  /*c310*/  SEL R32, R55, R52, P0 ;  /* 0x0000003437207207 */ /* 0x010fe20000000000 */
[----:B------:R-:W-:Y:S01]  /*c320*/  SHFL.IDX PT, R62, R41, 0x1, 0x1c1f ;  /* 0x003c1f00293e7f89 */ /* 0x000fe200000e0000 */
[----:B------:R-:W-:-:S02]  /*c330*/  SEL R34, R52, R55, P0 ;  /* 0x0000003734227207 */ /* 0x000fc40000000000 */
[----:B------:R-:W-:Y:S01]  /*c340*/  SEL R33, R69, R74, P0 ;  /* 0x0000004a45217207 */ /* 0x000fe20000000000 */
[----:B------:R-:W-:Y:S01]  /*c350*/  STSM.16.M88.4 [R82], R24 ;  /* 0x0000001852007844 */ /* 0x000fe20000000200 */
[----:B------:R-:W-:Y:S02]  /*c360*/  SEL R35, R74, R69, P0 ;  /* 0x000000454a237207 */ /* 0x000fe40000000000 */
[----:B------:R-:W-:Y:S01]  /*c370*/  SEL R44, R57, R54, P0 ;  /* 0x00000036392c7207 */ /* 0x000fe20000000000 */
[----:B------:R-:W1:Y:S01]  /*c380*/  SHFL.IDX PT, R63, R40, 0x1, 0x1c1f ;  /* 0x003c1f00283f7f89 */ /* 0x000e6200000e0000 */
[----:B------:R-:W-:Y:S02]  /*c390*/  SEL R46, R54, R57, P0 ;  /* 0x00000039362e7207 */ /* 0x000fe40000000000 */
[----:B---3--:R-:W-:Y:S01]  /*c3a0*/  SEL R45, R71, R76, P0 ;  /* 0x0000004c472d7207 */ /* 0x008fe20000000000 */
[----:B------:R-:W-:Y:S01]  /*c3b0*/  STSM.16.M88.4 [R81], R32 ;  /* 0x0000002051007844 */ /* 0x000fe20000000200 */
[----:B------:R-:W-:-:S02]  /*c3c0*/  SEL R47, R76, R71, P0 ;  /* 0x000000474c2f7207 */ /* 0x000fc40000000000 */
[----:B------:R-:W-:Y:S02]  /*c3d0*/  SEL R67, R78, R73, P0 ;  /* 0x000000494e437207 */ /* 0x000fe40000000000 */
[----:B------:R-:W-:Y:S01]  /*c3e0*/  SEL R68, R42, R43, P0 ;  /* 0x0000002b2a447207 */ /* 0x000fe20000000000 */
[----:B------:R-:W-:Y:S01]  /*c3f0*/  STSM.16.M88.4 [R80], R44 ;  /* 0x0000002c50007844 */ /* 0x000fe20000000200 */
[----:B------:R-:W-:Y:S02]  /*c400*/  SEL R70, R43, R42, P0 ;  /* 0x0000002a2b467207 */ /* 0x000fe40000000000 */
[----:B------:R-:W-:Y:S01]  /*c410*/  SEL R69, R75, R86, P0 ;  /* 0x000000564b457207 */ /* 0x000fe20000000000 */
[----:B------:R2:W-:Y:S01]  /*c420*/  STSM.16.M88.4 [R79], R64 ;  /* 0x000000404f007844 */ /* 0x0005e20000000200 */
[----:B------:R-:W-:-:S05]  /*c430*/  SEL R71, R86, R75, P0 ;  /* 0x0000004b56477207 */ /* 0x000fca0000000000 */
[----:B------:R-:W-:Y:S01]  /*c440*/  STSM.16.M88.4 [R77], R68 ;  /* 0x000000444d007844 */ /* 0x000fe20000000200 */
[----:B------:R-:W-:Y:S08]  /*c450*/  BAR.SYNC.DEFER_BLOCKING 0x1, 0x100 ;  /* 0x0044000000007b1d */ /* 0x000ff00000010000 */
[----:B--2---:R-:W2:Y:S01]  /*c460*/  @P2 LDC R65, c[0x0][0xbec] ;  /* 0x0002fb00ff412b82 */ /* 0x004ea20000000800 */
[----:B------:R-:W-:Y:S01]  /*c470*/  UIMAD UR5, UR12, UR8, URZ ;  /* 0x000000080c0572a4 */ /* 0x000fe2000f8e023f */
[----:B0-----:R0:W-:Y:S01]  /*c480*/  @!P3 ST.E desc[UR50][R60.64], R0 ;  /* 0x000000003c00b985 */ /* 0x0011e2000c101932 */
[----:B------:R-:W-:-:S03]  /*c490*/  UIMAD.WIDE.U32 UR6, UR38, UR8, URZ ;  /* 0x00000008260672a5 */ /* 0x000fc6000f8e003f */
[----:B-1----:R1:W-:Y:S02]  /*c4a0*/  @!P1 ST.E desc[UR50][R62.64], R2 ;  /* 0x000000023e009985 */ /* 0x0023e4000c101932 */
[----:B0-----:R-:W0:Y:S01]  /*c4b0*/  @P2 LDC R61, c[0x0][0xbf0] ;  /* 0x0002fc00ff3d2b82 */ /* 0x001e220000000800 */
[----:B------:R-:W-:Y:S01]  /*c4c0*/  IMAD R0, R22, 0x20, R23 ;  /* 0x0000002016007824 */ /* 0x000fe200078e0217 */
[----:B------:R-:W-:Y:S01]  /*c4d0*/  UIMAD UR5, UR38, UR9, UR5 ;  /* 0x00000009260572a4 */ /* 0x000fe2000f8e0205 */
[----:B------:R3:W5:Y:S02]  /*c4e0*/  LD.E.128 R44, desc[UR50][R6.64] ;  /* 0x00000032062c7980 */ /* 0x000764000c101d00 */
[----:B-1----:R-:W-:Y:S01]  /*c4f0*/  VIADD R2, R0, UR40 ;  /* 0x0000002800027c36 */ /* 0x002fe20008000000 */
[----:B------:R-:W-:Y:S01]  /*c500*/  UIMAD UR8, UR13, UR10, URZ ;  /* 0x0000000a0d0872a4 */ /* 0x000fe2000f8e023f */
[----:B------:R1:W5:Y:S02]  /*c510*/  LD.E.128 R52, desc[UR50][R8.64] ;  /* 0x0000003208347980 */ /* 0x000364000c101d00 */
[----:B--2---:R-:W-:Y:S01]  /*c520*/  @P2 IMAD.HI.U32 R0, R2, R65, RZ ;  /* 0x0000004102002227 */ /* 0x004fe200078e00ff */
[----:B------:R-:W-:Y:S01]  /*c530*/  UIADD3 UR7, UR7, UR5, URZ ;  /* 0x0000000507077290 */ /* 0x000fe2000fffe03f */
[----:B------:R2:W5:Y:S02]  /*c540*/  LD.E.128 R32, desc[UR50][R4.64] ;  /* 0x0000003204207980 */ /* 0x000564000c101d00 */
[----:B---3--:R-:W-:Y:S01]  /*c550*/  IMAD.MOV.U32 R7, RZ, RZ, R2 ;  /* 0x000000ffff077224 */ /* 0x008fe200078e0002 */
[----:B------:R-:W-:Y:S01]  /*c560*/  UIMAD UR5, UR37, UR11, UR8 ;  /* 0x0000000b250572a4 */ /* 0x000fe2000f8e0208 */
[----:B------:R-:W5:Y:S01]  /*c570*/  LD.E.128 R48, desc[UR50][R28.64] ;  /* 0x000000321c307980 */ /* 0x000f62000c101d00 */
[----:B------:R-:W-:Y:S01]  /*c580*/  UIMAD.WIDE.U32 UR6, UR37, UR10, UR6 ;  /* 0x0000000a250672a5 */ /* 0x000fe2000f8e0006 */
[----:B------:R-:W-:-:S02]  /*c590*/  ULDC.64 UR8, c[0x0][0xae0] ;  /* 0x0002b80000087ab9 */ /* 0x000fc40000000a00 */
[----:B------:R-:W5:Y:S04]  /*c5a0*/  LD.E.128 R40, desc[UR50][R20.64] ;  /* 0x0000003214287980 */ /* 0x000f68000c101d00 */
[----:B------:R-:W5:Y:S01]  /*c5b0*/  LD.E.128 R36, desc[UR50][R14.64] ;  /* 0x000000320e247980 */ /* 0x000f62000c101d00 */
[----:B0-----:R-:W-:Y:S01]  /*c5c0*/  @P2 SHF.R.U32.HI R7, RZ, R61, R0 ;  /* 0x0000003dff072219 */ /* 0x001fe20000011600 */
[----:B------:R-:W-:Y:S02]  /*c5d0*/  UIADD3 UR5, UR7, UR5, URZ ;  /* 0x0000000507057290 */ /* 0x000fe4000fffe03f */
[----:B------:R-:W5:Y:S01]  /*c5e0*/  LD.E.128 R24, desc[UR50][R12.64] ;  /* 0x000000320c187980 */ /* 0x000f62000c101d00 */
[--C-:B------:R-:W-:Y:S01]  /*c5f0*/  SHF.R.S32.HI R0, RZ, 0x1f, R7.reuse ;  /* 0x0000001fff007819 */ /* 0x100fe20000011407 */
[----:B-1----:R-:W-:-:S02]  /*c600*/  IMAD.MOV R9, RZ, RZ, -R7 ;  /* 0x000000ffff097224 */ /* 0x002fc400078e0a07 */
[----:B--2---:R-:W-:Y:S01]  /*c610*/  IMAD.U32 R5, RZ, RZ, UR7 ;  /* 0x00000007ff057e24 */ /* 0x004fe2000f8e00ff */
        /* <DEDUP_REMOVED lines=9> */
[----:B------:R-:W-:Y:S01]  /*c6b0*/  IMAD.U32 R4, RZ, RZ, UR6 ;  /* 0x00000006ff047e24 */ /* 0x000fe2000f8e00ff */
[----:B------:R-:W-:Y:S01]  /*c6c0*/  ULDC.64 UR6, c[0x0][0xad8] ;  /* 0x0002b60000067ab9 */ /* 0x000fe20000000a00 */
[----:B------:R-:W-:-:S02]  /*c6d0*/  IMAD.U32 R5, RZ, RZ, UR5 ;  /* 0x00000005ff057e24 */ /* 0x000fc4000f8e00ff */
[C---:B0-----:R-:W-:Y:S01]  /*c6e0*/  IMAD R11, R7.reuse, UR9, R0 ;  /* 0x00000009070b7c24 */ /* 0x041fe2000f8e0200 */
[----:B------:R-:W-:Y:S01]  /*c6f0*/  SHF.R.S32.HI R0, RZ, 0x1f, R9 ;  /* 0x0000001fff007819 */ /* 0x000fe20000011409 */
[----:B------:R-:W-:-:S04]  /*c700*/  IMAD.WIDE.U32 R4, R7, UR8, R4 ;  /* 0x0000000807047c25 */ /* 0x000fc8000f8e0004 */
[----:B------:R-:W-:Y:S02]  /*c710*/  IMAD.IADD R5, R5, 0x1, R11 ;  /* 0x0000000105057824 */ /* 0x000fe400078e020b */
[----:B------:R-:W-:Y:S02]  /*c720*/  IMAD R2, R0, UR6, RZ ;  /* 0x0000000600027c24 */ /* 0x000fe4000f8e02ff */
[----:B------:R-:W-:Y:S02]  /*c730*/  VIADD R8, R23, UR40 ;  /* 0x0000002817087c36 */ /* 0x000fe40008000000 */
        /* <DEDUP_REMOVED lines=21> */
[CC--:B-1----:R-:W-:Y:S02]  /*c890*/  @!P2 LEA R2, P4, R16.reuse, R4.reuse, 0x1 ;  /* 0x000000041002a211 */ /* 0x0c2fe400078808ff */
[C---:B------:R-:W-:Y:S02]  /*c8a0*/  @!P3 LEA R4, P5, R19.reuse, R4, 0x1 ;  /* 0x000000041304b211 */ /* 0x040fe400078a08ff */
[-C--:B0-2---:R-:W-:Y:S02]  /*c8b0*/  @!P2 LEA.HI.X R3, R16, R0.reuse, R193, 0x1, P4 ;  /* 0x000000001003a211 */ /* 0x085fe400020f0cc1 */
[----:B------:R-:W-:-:S03]  /*c8c0*/  @!P3 LEA.HI.X R5, R19, R0, R192, 0x1, P5 ;  /* 0x000000001305b211 */ /* 0x000fc600028f0cc0 */
[----:B-----5:R3:W-:Y:S04]  /*c8d0*/  @!P2 ST.E.128 desc[UR50][R2.64], R48 ;  /* 0x000000300200a985 */ /* 0x0207e8000c101d32 */
[----:B------:R3:W-:Y:S02]  /*c8e0*/  @!P3 ST.E.128 desc[UR50][R4.64], R56 ;  /* 0x000000380400b985 */ /* 0x0007e4000c101d32 */
.L_x_2496:
[----:B------:R-:W-:Y:S05]  /*c8f0*/  BSYNC B1 ;  /* 0x0000000000017941 */ /* 0x000fea0003800000 */
.L_x_2495:
        /* <DEDUP_REMOVED lines=9> */
[-C--:B0---4-:R-:W-:Y:S02]  /*c990*/  @!P3 LEA.HI.X R3, R16, R0.reuse, R193, 0x1, P0 ;  /* 0x000000001003b211 */ /* 0x091fe400000f0cc1 */
[----:B------:R-:W-:-:S03]  /*c9a0*/  @!P4 LEA.HI.X R5, R19, R0, R192, 0x1, P2 ;  /* 0x000000001305c211 */ /* 0x000fc600010f0cc0 */
[----:B-----5:R3:W-:Y:S04]  /*c9b0*/  @!P3 ST.E.128 desc[UR50][R2.64], R40 ;  /* 0x000000280200b985 */ /* 0x0207e8000c101d32 */
[----:B------:R3:W-:Y:S02]  /*c9c0*/  @!P4 ST.E.128 desc[UR50][R4.64], R52 ;  /* 0x000000340400c985 */ /* 0x0007e4000c101d32 */
.L_x_2498:
[----:B------:R-:W-:Y:S05]  /*c9d0*/  BSYNC B1 ;  /* 0x0000000000017941 */ /* 0x000fea0003800000 */
.L_x_2497:
        /* <DEDUP_REMOVED lines=13> */
.L_x_2500:
[----:B------:R-:W-:Y:S05]  /*cab0*/  BSYNC B1 ;  /* 0x0000000000017941 */ /* 0x000fea0003800000 */
.L_x_2499:
        /* <DEDUP_REMOVED lines=16> */
.L_x_2494:
        /* <DEDUP_REMOVED lines=50> */
.L_x_2503:
[----:B------:R-:W-:Y:S05]  /*cee0*/  BSYNC B1 ;  /* 0x0000000000017941 */ /* 0x000fea0003800000 */
.L_x_2502:
        /* <DEDUP_REMOVED lines=55> */
.L_x_2505:
[----:B------:R-:W-:Y:S05]  /*d260*/  BSYNC B1 ;  /* 0x0000000000017941 */ /* 0x000fea0003800000 */
.L_x_2504:
        /* <DEDUP_REMOVED lines=13> */
.L_x_2507:
[----:B------:R-:W-:Y:S05]  /*d340*/  BSYNC B1 ;  /* 0x0000000000017941 */ /* 0x000fea0003800000 */
.L_x_2506:
        /* <DEDUP_REMOVED lines=13> */
.L_x_2509:
[----:B------:R-:W-:Y:S05]  /*d420*/  BSYNC B1 ;  /* 0x0000000000017941 */ /* 0x000fea0003800000 */
.L_x_2508:
[----:B---3--:R-:W-:Y:S01]  /*d430*/  VIADD R3, R6, 0x60 ;  /* 0x0000006006037836 */ /* 0x008fe20000000000 */
[----:B0-----:R0:W3:Y:S04]  /*d440*/  SHFL.IDX PT, R0, R5, 0x3, 0x181f ;  /* 0x00781f0005007f89 */ /* 0x0010e800000e0000 */
[----:B------:R-:W-:Y:S01]  /*d450*/  ISETP.GE.AND P0, PT, R3, R9, PT ;  /* 0x000000090300720c */ /* 0x000fe20003f06270 */
[----:B-1----:R0:W1:-:S12]  /*d460*/  SHFL.IDX PT, R2, R4, 0x3, 0x181f ;  /* 0x00781f0004027f89 */ /* 0x00205800000e0000 */
[----:B0-----:R-:W-:Y:S05]  /*d470*/  @P0 BRA `(.L_x_2501) ;  /* 0x0000000000240947 */ /* 0x001fea0003800000 */
[----:B------:R-:W-:Y:S02]  /*d480*/  ULDC UR5, c[0x0][0xac8] ;  /* 0x0002b20000057ab9 */ /* 0x000fe40000000800 */
[----:B------:R-:W-:Y:S02]  /*d490*/  ISETP.GE.AND P2, PT, R16, UR5, PT ;  /* 0x0000000510007c0c */ /* 0x000fe4000bf46270 */
[----:B------:R-:W-:-:S11]  /*d4a0*/  ISETP.GE.AND P3, PT, R19, UR5, PT ;  /* 0x0000000513007c0c */ /* 0x000fd6000bf66270 */
[CC--:B-12-4-:R-:W-:Y:S02]  /*d4b0*/  @!P2 LEA R4, P0, R16.reuse, R2.reuse, 0x1 ;  /* 0x000000021004a211 */ /* 0x0d6fe400078008ff */
[C---:B------:R-:W-:Y:S02]  /*d4c0*/  @!P3 LEA R2, P1, R19.reuse, R2, 0x1 ;  /* 0x000000021302b211 */ /* 0x040fe400078208ff */
[-C--:B---3--:R-:W-:Y:S02]  /*d4d0*/  @!P2 LEA.HI.X R5, R16, R0.reuse, R193, 0x1, P0 ;  /* 0x000000001005a211 */ /* 0x088fe400000f0cc1 */
[----:B------:R-:W-:-:S03]  /*d4e0*/  @!P3 LEA.HI.X R3, R19, R0, R192, 0x1, P1 ;  /* 0x000000001303b211 */ /* 0x000fc600008f0cc0 */
[----:B------:R0:W-:Y:S04]  /*d4f0*/  @!P2 ST.E.128 desc[UR50][R4.64], RZ ;  /* 0x000000ff0400a985 */ /* 0x0001e8000c101d32 */
[----:B------:R0:W-:Y:S02]  /*d500*/  @!P3 ST.E.128 desc[UR50][R2.64], RZ ;  /* 0x000000ff0200b985 */ /* 0x0001e4000c101d32 */
.L_x_2501:
[----:B------:R-:W-:Y:S05]  /*d510*/  BSYNC B0 ;  /* 0x0000000000007941 */ /* 0x000fea0003800000 */
.L_x_2493:
[----:B------:R-:W-:Y:S02]  /*d520*/  ULDC UR5, c[0x0][0xc38] ;  /* 0x00030e0000057ab9 */ /* 0x000fe40000000800 */
[----:B------:R-:W-:-:S06]  /*d530*/  UISETP.GE.AND UP0, UPT, UR4, UR5, UPT ;  /* 0x000000050400728c */ /* 0x000fcc000bf06270 */
[----:B------:R-:W-:-:S13]  /*d540*/  PLOP3.LUT P0, PT, PT, PT, UP0, 0x80, 0x0 ;  /* 0x000000000000781c */ /* 0x000fda0003f0f008 */
[----:B------:R-:W-:Y:S05]  /*d550*/  @!P0 BRA `(.L_x_2510) ;  /* 0xffffff3400e88947 */ /* 0x000fea000383ffff */
[----:B------:R-:W-:Y:S05]  /*d560*/  EXIT ;  /* 0x000000000000794d */ /* 0x000fea0003800000 */
.L_x_2452:
[----:B------:R-:W-:-:S08]  /*d570*/  NOP ;  /* 0x0000000000007918 */ /* 0x000fd00000000000 */
[----:B------:R-:W0:-:S00]  /*d580*/  USETMAXREG.DEALLOC.CTAPOOL 0x28 ;  /* 0x00000028000079c8 */ /* 0x000e0000080e0500 */
[----:B0-----:R-:W-:-:S06]  /*d590*/  LOP3.LUT R0, R0, 0x3, RZ, 0xc0, !PT ;  /* 0x0000000300007812 */ /* 0x001fcc00078ec0ff */
[----:B------:R-:W0:Y:S01]  /*d5a0*/  S2UR UR5, SR_CTAID.X ;  /* 0x00000000000579c3 */ /* 0x000e220000002500 */
[----:B------:R-:W-:Y:S01]  /*d5b0*/  LOP3.LUT R16, R16, 0xffffefff, RZ, 0xc0, !PT ;  /* 0xffffefff10107812 */ /* 0x000fe200078ec0ff */
[----:B------:R-:W-:Y:S01]  /*d5c0*/  STL [R1+0x20], RZ ;  /* 0x000020ff01007387 */ /* 0x000fe20000100800 */
[----:B------:R-:W-:Y:S02]  /*d5d0*/  IMAD.MOV.U32 R35, RZ, RZ, 0x1 ;  /* 0x00000001ff237424 */ /* 0x000fe400078e00ff */
[----:B------:R-:W-:Y:S01]  /*d5e0*/  IMAD.MOV.U32 R29, RZ, RZ, RZ ;  /* 0x000000ffff1d7224 */ /* 0x000fe200078e00ff */
        /* <DEDUP_REMOVED lines=9> */
[----:B------:R-:W-:Y:S01]  /*d680*/  ULDC UR4, c[0x0][0x424] ;  /* 0x0001090000047ab9 */ /* 0x000fe20000000800 */
[----:B------:R-:W-:Y:S01]  /*d690*/  UISETP.NE.U32.AND UP0, UPT, UR6, URZ, UPT ;  /* 0x0000003f0600728c */ /* 0x000fe2000bf05070 */
[----:B------:R-:W-:Y:S01]  /*d6a0*/  ULDC UR8, c[0x0][0x2b8] ;  /* 0x0000ae0000087ab9 */ /* 0x000fe20000000800 */
[----:B------:R-:W-:Y:S02]  /*d6b0*/  ULDC UR39, c[0x0][0x288] ;  /* 0x0000a20000277ab9 */ /* 0x000fe40000000800 */
[----:B------:R-:W-:Y:S01]  /*d6c0*/  UISETP.NE.AND.EX UP0, UPT, UR7, URZ, UPT, UP0 ;  /* 0x0000003f0700728c */ /* 0x000fe2000bf05300 */
[----:B------:R-:W-:Y:S02]  /*d6d0*/  ULDC UR38, c[0x0][0x448] ;  /* 0x0001120000267ab9 */ /* 0x000fe40000000800 */
[----:B------:R-:W-:Y:S01]  /*d6e0*/  ULDC.64 UR6, c[0x0][0x2f0] ;  /* 0x0000bc0000067ab9 */ /* 0x000fe20000000a00 */
[----:B------:R-:W-:Y:S01]  /*d6f0*/  ULOP3.LUT UR45, UR36, 0x2, URZ, 0xfc, !UPT ;  /* 0x00000002242d7892 */ /* 0x000fe2000f8efc3f */
[C---:B0-----:R-:W-:Y:S01]  /*d700*/  IMAD.SHL.U32 R2, R7.reuse, 0x80, RZ ;  /* 0x0000008007027824 */ /* 0x041fe200078e00ff */
[C---:B------:R-:W-:Y:S01]  /*d710*/  LOP3.LUT R9, R7.reuse, 0x7f, RZ, 0xc0, !PT ;  /* 0x0000007f07097812 */ /* 0x040fe200078ec0ff */
[C---:B------:R-:W-:Y:S01]  /*d720*/  IMAD.SHL.U32 R4, R7.reuse, 0x20, RZ ;  /* 0x0000002007047824 */ /* 0x040fe200078e00ff */
[C---:B------:R-:W-:Y:S01]  /*d730*/  LOP3.LUT P0, RZ, R7.reuse, 0x4, RZ, 0xc0, !PT ;  /* 0x0000000407ff7812 */ /* 0x040fe2000780c0ff */
[C---:B------:R-:W-:Y:S01]  /*d740*/  IMAD.SHL.U32 R10, R7.reuse, 0x4, RZ ;  /* 0x00000004070a7824 */ /* 0x040fe200078e00ff */
[----:B------:R-:W-:Y:S01]  /*d750*/  SHF.R.U32.HI R0, RZ, 0x5, R9 ;  /* 0x00000005ff007819 */ /* 0x000fe20000011609 */
[----:B------:R-:W-:Y:S01]  /*d760*/  IMAD.SHL.U32 R8, R7, 0x2, RZ ;  /* 0x0000000207087824 */ /* 0x000fe200078e00ff */
[----:B------:R-:W-:-:S02]  /*d770*/  LOP3.LUT R3, R2, 0x380, RZ, 0xc0, !PT ;  /* 0x0000038002037812 */ /* 0x000fc400078ec0ff */
[----:B------:R-:W-:-:S03]  /*d780*/  LOP3.LUT R5, R4, 0x60, RZ, 0xc0, !PT ;  /* 0x0000006004057812 */ /* 0x000fc600078ec0ff */
[C---:B------:R-:W-:Y:S02]  /*d790*/  IMAD R3, R0.reuse, 0x10, R3 ;  /* 0x0000001000037824 */ /* 0x040fe400078e0203 */
[----:B------:R-:W-:Y:S01]  /*d7a0*/  IMAD R6, R0, 0x200, R5 ;  /* 0x0000020000067824 */ /* 0x000fe200078e0205 */
[C---:B------:R-:W-:Y:S01]  /*d7b0*/  LOP3.LUT R5, R4.reuse, 0x80, RZ, 0xc0, !PT ;  /* 0x0000008004057812 */ /* 0x040fe200078ec0ff */
[----:B------:R-:W-:Y:S01]  /*d7c0*/  IMAD.SHL.U32 R0, R7, 0x10, RZ ;  /* 0x0000001007007824 */ /* 0x000fe200078e00ff */
[----:B------:R-:W-:Y:S02]  /*d7d0*/  LOP3.LUT R4, R4, 0x100, RZ, 0xc0, !PT ;  /* 0x0000010004047812 */ /* 0x000fe400078ec0ff */
[----:B------:R-:W-:Y:S02]  /*d7e0*/  LOP3.LUT R5, R5, 0x10, R7, 0xf8, !PT ;  /* 0x0000001005057812 */ /* 0x000fe400078ef807 */
[----:B------:R-:W-:Y:S02]  /*d7f0*/  LOP3.LUT R7, R0, 0x3f0, RZ, 0xc0, !PT ;  /* 0x000003f000077812 */ /* 0x000fe400078ec0ff */
[----:B------:R-:W-:-:S02]  /*d800*/  LOP3.LUT R5, R5, 0x10, R10, 0x78, !PT ;  /* 0x0000001005057812 */ /* 0x000fc400078e780a */
[----:B------:R-:W-:Y:S02]  /*d810*/  LOP3.LUT R7, R7, 0x70, R8, 0x78, !PT ;  /* 0x0000007007077812 */ /* 0x000fe400078e7808 */
[----:B------:R-:W2:Y:S01]  /*d820*/  LDL R8, [R1+0x4] ;  /* 0x0000040001087983 */ /* 0x000ea20000100800 */
[----:B------:R-:W-:Y:S02]  /*d830*/  LOP3.LUT R3, R3, 0x70, R0, 0x78, !PT ;  /* 0x0000007003037812 */ /* 0x000fe400078e7800 */
[----:B------:R-:W-:Y:S02]  /*d840*/  LOP3.LUT R33, R0, 0x70, RZ, 0xc0, !PT ;  /* 0x0000007000217812 */ /* 0x000fe400078ec0ff */
[----:B------:R-:W-:Y:S02]  /*d850*/  IADD3 R4, R5, R6, R4 ;  /* 0x0000000605047210 */ /* 0x000fe40007ffe004 */
[----:B------:R-:W-:Y:S01]  /*d860*/  LOP3.LUT R2, R3, 0xc00, R2, 0xf8, !PT ;  /* 0x00000c0003027812 */ /* 0x000fe200078ef802 */
[----:B------:R-:W-:Y:S01]  /*d870*/  IMAD.U32 R3, RZ, RZ, UR5 ;  /* 0x00000005ff037e24 */ /* 0x000fe2000f8e00ff */
[----:B------:R-:W-:Y:S01]  /*d880*/  ISETP.GE.AND P2, PT, R33, UR7, PT ;  /* 0x0000000721007c0c */ /* 0x000fe2000bf46270 */
[----:B------:R0:W-:Y:S01]  /*d890*/  STL [R1+0xc], R4 ;  /* 0x00000c0401007387 */ /* 0x0001e20000100800 */
[----:B------:R-:W-:-:S03]  /*d8a0*/  MOV R17, 0x400 ;  /* 0x0000040000117802 */ /* 0x000fc60000000f00 */
[----:B------:R1:W-:Y:S04]  /*d8b0*/  STL [R1+0x10], R2 ;  /* 0x0000100201007387 */ /* 0x0003e80000100800 */
[----:B------:R3:W-:Y:S01]  /*d8c0*/  STL [R1+0x18], R3 ;  /* 0x0000180301007387 */ /* 0x0007e20000100800 */
[----:B0-----:R-:W-:Y:S01]  /*d8d0*/  SHF.R.U32.HI R4, RZ, 0x3, R9 ;  /* 0x00000003ff047819 */ /* 0x001fe20000011609 */
[----:B-1----:R-:W-:Y:S01]  /*d8e0*/  IMAD.MOV.U32 R2, RZ, RZ, 0x40 ;  /* 0x00000040ff027424 */ /* 0x002fe200078e00ff */
[----:B------:R-:W-:Y:S02]  /*d8f0*/  ISETP.GE.AND P1, PT, R33, UR7, PT ;  /* 0x0000000721007c0c */ /* 0x000fe4000bf26270 */
[----:B---3--:R-:W-:Y:S02]  /*d900*/  LOP3.LUT R3, R7, 0x400, R0, 0xf8, !PT ;  /* 0x0000040007037812 */ /* 0x008fe400078ef800 */
[----:B------:R-:W-:-:S02]  /*d910*/  LOP3.LUT R16, R16, 0xfffffffe, RZ, 0xc0, !PT ;  /* 0xfffffffe10107812 */ /* 0x000fc400078ec0ff */
[----:B------:R-:W-:Y:S02]  /*d920*/  LOP3.LUT R4, R4, 0x70, R0, 0xf8, !PT ;  /* 0x0000007004047812 */ /* 0x000fe400078ef800 */
[----:B------:R-:W-:Y:S01]  /*d930*/  SEL R5, R2, 0xffffffc0, !P0 ;  /* 0xffffffc002057807 */ /* 0x000fe20004000000 */
[----:B------:R0:W-:Y:S01]  /*d940*/  STL [R1+0x8], R3 ;  /* 0x0000080301007387 */ /* 0x0001e20000100800 */
[----:B------:R-:W-:-:S03]  /*d950*/  @P2 LOP3.LUT R16, R16, 0x1, RZ, 0xfc, !PT ;  /* 0x0000000110102812 */ /* 0x000fc600078efcff */
[----:B------:R0:W-:Y:S01]  /*d960*/  STL [R1+0x20], RZ ;  /* 0x000020ff01007387 */ /* 0x0001e20000100800 */
[----:B------:R-:W-:-:S03]  /*d970*/  LOP3.LUT R16, R16, 0xfffffdff, RZ, 0xc0, !PT ;  /* 0xfffffdff10107812 */ /* 0x000fc600078ec0ff */
[----:B------:R0:W-:Y:S01]  /*d980*/  STL [R1+0x14], R5 ;  /* 0x0000140501007387 */ /* 0x0001e20000100800 */
[----:B------:R-:W-:Y:S01]  /*d990*/  USEL UR4, UR4, 0x1, UP0 ;  /* 0x0000000104047887 */ /* 0x000fe20008000000 */
[----:B------:R-:W-:Y:S02]  /*d9a0*/  @P1 LOP3.LUT R16, R16, 0x200, RZ, 0xfc, !PT ;  /* 0x0000020010101812 */ /* 0x000fe400078efcff */
[----:B------:R-:W-:Y:S01]  /*d9b0*/  ISETP.GE.AND P1, PT, R33, UR8, PT ;  /* 0x0000000821007c0c */ /* 0x000fe2000bf26270 */
[----:B------:R-:W-:-:S04]  /*d9c0*/  UIMAD UR37, UR4, UR6, URZ ;  /* 0x00000006042572a4 */ /* 0x000fc8000f8e023f */
[----:B------:R-:W-:Y:S01]  /*d9d0*/  UIADD3 UR4, UR37, 0x9f, URZ ;  /* 0x0000009f25047890 */ /* 0x000fe2000fffe03f */
[----:B------:R-:W-:-:S03]  /*d9e0*/  LOP3.LUT R16, R16, 0xfffff7ff, RZ, 0xc0, !PT ;  /* 0xfffff7ff10107812 */ /* 0x000fc600078ec0ff */
[----:B------:R-:W-:Y:S01]  /*d9f0*/  UIMAD.WIDE UR4, UR4, 0x66666667, URZ ;  /* 0x66666667040478a5 */ /* 0x000fe2000f8e023f */
[----:B------:R-:W-:Y:S01]  /*da00*/  IMAD.MOV.U32 R35, RZ, RZ, 0x1 ;  /* 0x00000001ff237424 */ /* 0x000fe200078e00ff */
[----:B------:R-:W-:Y:S01]  /*da10*/  LOP3.LUT R2, R4, 0x80, RZ, 0xfc, !PT ;  /* 0x0000008004027812 */ /* 0x000fe200078efcff */
[----:B------:R-:W-:Y:S01]  /*da20*/  IMAD.MOV.U32 R29, RZ, RZ, RZ ;  /* 0x000000ffff1d7224 */ /* 0x000fe200078e00ff */
[----:B------:R-:W-:Y:S01]  /*da30*/  USHF.R.U32.HI UR40, URZ, 0x1f, UR5 ;  /* 0x0000001f3f287899 */ /* 0x000fe20008011605 */
[----:B------:R-:W-:Y:S01]  /*da40*/  @P1 LOP3.LUT R16, R16, 0x800, RZ, 0xfc, !PT ;  /* 0x0000080010101812 */ /* 0x000fe200078efcff */
[----:B------:R-:W-:Y:S02]  /*da50*/  UIMAD UR38, UR38, UR39, URZ ;  /* 0x00000027262672a4 */ /* 0x000fe4000f8e023f */
[----:B------:R-:W-:Y:S02]  /*da60*/  ULOP3.LUT UR46, UR36, 0x1, URZ, 0xfc, !UPT ;  /* 0x00000001242e7892 */ /* 0x000fe4000f8efc3f */
[----:B------:R-:W-:-:S02]  /*da70*/  UIADD3 UR39, UR37, 0xa0, -UR39 ;  /* 0x000000a025277890 */ /* 0x000fc4000fffe827 */
[----:B------:R-:W-:Y:S01]  /*da80*/  ULEA.HI.SX32 UR40, UR5, UR40, 0x1a ;  /* 0x0000002805287291 */ /* 0x000fe2000f8fd23f */
[----:B------:R-:W-:Y:S01]  /*da90*/  ULDC UR47, c[0x0][0xc] ;  /* 0x00000300002f7ab9 */ /* 0x000fe20000000800 */
[----:B--2---:R-:W-:-:S05]  /*daa0*/  LEA R17, R8, R17, 0x18 ;  /* 0x0000001108117211 */ /* 0x004fca00078ec0ff */
[----:B------:R-:W-:-:S05]  /*dab0*/  IMAD.IADD R0, R17, 0x1, R3 ;  /* 0x0000000111007824 */ /* 0x000fca00078e0203 */
[----:B------:R0:W-:Y:S02]  /*dac0*/  STL [R1+0x1c], R0 ;  /* 0x00001c0001007387 */ /* 0x0001e40000100800 */
.L_x_2576:
        /* <DEDUP_REMOVED lines=23> */
.L_x_2512:
[----:B------:R-:W-:Y:S01]  /*dc40*/  ULDC UR8, c[0x0][0xc54] ;  /* 0x0003150000087ab9 */ /* 0x000fe20000000800 */
[----:B------:R-:W-:Y:S01]  /*dc50*/  UMOV UR6, UR7 ;  /* 0x0000000700067c82 */ /* 0x000fe20008000000 */
[----:B------:R-:W-:-:S11]  /*dc60*/  UISETP.NE.AND UP0, UPT, UR8, 0x1, UPT ;  /* 0x000000010800788c */ /* 0x000fd6000bf05270 */
[----:B------:R-:W-:Y:S02]  /*dc70*/  @UP0 ULDC.64 UR10, c[0x0][0xc58] ;  /* 0x00031600000a0ab9 */ /* 0x000fe40000000a00 */
[----:B------:R-:W-:-:S04]  /*dc80*/  UIMAD.WIDE.U32 UR4, UR7, UR10, URZ ;  /* 0x0000000a070472a5 */ /* 0x000fc8000f8e003f */
[----:B------:R-:W-:-:S04]  /*dc90*/  @UP0 USHF.R.U32.HI UR6, URZ, UR11, UR5 ;  /* 0x0000000b3f060299 */ /* 0x000fc80008011605 */
[----:B------:R-:W-:-:S12]  /*dca0*/  UIMAD UR4, UR6, UR8, URZ ;  /* 0x00000008060472a4 */ /* 0x000fd8000f8e023f */
.L_x_2513:
        /* <DEDUP_REMOVED lines=23> */
[----:B------:R-:W-:Y:S01]  /*de20*/  UISETP.NE.AND UP2, UPT, UR5, 0x1, UPT ;  /* 0x000000010500788c */ /* 0x000fe2000bf45270 */
[----:B------:R-:W-:Y:S01]  /*de30*/  BSSY B7, `(.L_x_2514) ;  /* 0x0000498000077945 */ /* 0x000fe20003800000 */
[----:B------:R-:W-:Y:S02]  /*de40*/  UIADD3 UR43, UR43, UR4, URZ ;  /* 0x000000042b2b7290 */ /* 0x000fe4000fffe03f */
[----:B------:R-:W-:Y:S02]  /*de50*/  UP2UR UR48, UPR, URZ, 0x4 ;  /* 0x000000043f307883 */ /* 0x000fe40008000000 */
[----:B------:R-:W-:-:S04]  /*de60*/  USHF.L.U32 UR6, UR43, 0x7, URZ ;  /* 0x000000072b067899 */ /* 0x000fc8000800063f */
[----:B------:R-:W-:Y:S01]  /*de70*/  UIADD3 UR6, UR6, 0x7f, URZ ;  /* 0x0000007f06067890 */ /* 0x000fe2000fffe03f */
[----:B------:R-:W-:Y:S01]  /*de80*/  @UP2 ULDC UR4, c[0x0][0x44c] ;  /* 0x0001130000042ab9 */ /* 0x000fe20000000800 */
[----:B------:R-:W-:Y:S02]  /*de90*/  @UP2 ULDC UR7, c[0x0][0x450] ;  /* 0x0001140000072ab9 */ /* 0x000fe40000000800 */
[----:B------:R-:W-:-:S04]  /*dea0*/  UIMAD.WIDE.U32 UR4, UR6, UR4, URZ ;  /* 0x00000004060472a5 */ /* 0x000fc8000f8e003f */
[----:B------:R-:W-:-:S04]  /*deb0*/  @UP2 USHF.R.U32.HI UR6, URZ, UR7, UR5 ;  /* 0x000000073f062299 */ /* 0x000fc80008011605 */
[----:B------:R-:W-:-:S04]  /*dec0*/  UIADD3 UR4, UR39, UR6, URZ ;  /* 0x0000000627047290 */ /* 0x000fc8000fffe03f */
[----:B------:R-:W-:-:S04]  /*ded0*/  UIMAD.WIDE UR4, UR4, 0x66666667, URZ ;  /* 0x66666667040478a5 */ /* 0x000fc8000f8e023f */
[----:B------:R-:W-:-:S04]  /*dee0*/  USHF.R.U32.HI UR4, URZ, 0x1f, UR5 ;  /* 0x0000001f3f047899 */ /* 0x000fc80008011605 */
[----:B------:R-:W-:-:S04]  /*def0*/  ULEA.HI.SX32 UR4, UR5, UR4, 0x1a ;  /* 0x0000000405047291 */ /* 0x000fc8000f8fd23f */
[----:B------:R-:W-:-:S04]  /*df00*/  UISETP.LT.AND UP0, UPT, UR40, UR4, UPT ;  /* 0x000000042800728c */ /* 0x000fc8000bf01270 */
[----:B------:R-:W-:-:S06]  /*df10*/  USEL UR44, UR40, UR4, UP0 ;  /* 0x00000004282c7287 */ /* 0x000fcc0008000000 */
[----:B------:R-:W-:Y:S01]  /*df20*/  ISETP.LT.AND P0, PT, RZ, UR44, PT ;  /* 0x0000002cff007c0c */ /* 0x000fe2000bf01270 */
[----:B--2---:R0:W-:-:S12]  /*df30*/  STL [R1], R22 ;  /* 0x0000001601007387 */ /* 0x0041d80000100800 */
        /* <DEDUP_REMOVED lines=19> */
.L_x_2515:
        /* <DEDUP_REMOVED lines=20> */
.L_x_2518:
[----:B------:R-:W-:Y:S05]  /*e1b0*/  BSYNC B6 ;  /* 0x0000000000067941 */ /* 0x000fea0003800000 */
.L_x_2517:
        /* <DEDUP_REMOVED lines=22> */
.L_x_2520:
[----:B------:R-:W-:Y:S05]  /*e320*/  BSYNC B6 ;  /* 0x0000000000067941 */ /* 0x000fea0003800000 */
.L_x_2519:
        /* <DEDUP_REMOVED lines=20> */
.L_x_2522:
[----:B------:R-:W-:Y:S05]  /*e470*/  BSYNC B6 ;  /* 0x0000000000067941 */ /* 0x000fea0003800000 */
.L_x_2521:
        /* <DEDUP_REMOVED lines=19> */
.L_x_2524:
[----:B------:R-:W-:Y:S05]  /*e5b0*/  BSYNC B6 ;  /* 0x0000000000067941 */ /* 0x000fea0003800000 */
.L_x_2523:
        /* <DEDUP_REMOVED lines=18> */
.L_x_2596:
        /* <DEDUP_REMOVED lines=71> */
.L_x_2526:
[----:B------:R-:W-:Y:S01]  /*eb50*/  IMAD R0, R29, 0x8, R17 ;  /* 0x000000081d007824 */ /* 0x000fe200078e0211 */
[----:B------:R-:W-:Y:S01]  /*eb60*/  SHF.L.U32 R26, R35, 0x1f, RZ ;  /* 0x0000001f231a7819 */ /* 0x000fe200000006ff */
[----:B------:R-:W-:Y:S01]  /*eb70*/  BSSY B0, `(.L_x_2527) ;  /* 0x0000004000007945 */ /* 0x000fe20003800000 */
[----:B0-----:R-:W-:Y:S02]  /*eb80*/  SHF.R.S32.HI R22, RZ, 0x1f, R8 ;  /* 0x0000001fff167819 */ /* 0x001fe40000011408 */
[----:B------:R-:W0:Y:S02]  /*eb90*/  SYNCS.PHASECHK.TRANS64.TRYWAIT P0, [R0+URZ+0x22880], R26 ;  /* 0x0228801a000075a7 */ /* 0x000e24000800017f */
[----:B0-----:R-:W-:Y:S05]  /*eba0*/  @!P0 BRA `(.L_x_2528) ;  /* 0x00000044004c8947 */ /* 0x001fea0003800000 */
.L_x_2597:
[----:B------:R-:W-:Y:S05]  /*ebb0*/  BSYNC B0 ;  /* 0x0000000000007941 */ /* 0x000fea0003800000 */
.L_x_2527:
        /* <DEDUP_REMOVED lines=122> */
.L_x_2619:
        /* <DEDUP_REMOVED lines=10> */
.L_x_2530:
        /* <DEDUP_REMOVED lines=11> */
.L_x_2531:
[----:B------:R1:W-:Y:S01]  /*f4b0*/  SYNCS.ARRIVE.TRANS64.A1T0 RZ, [R0+URZ+0x22870], RZ ;  /* 0x022870ff00ff79a7 */ /* 0x0003e2000810003f */
[----:B------:R-:W-:Y:S05]  /*f4c0*/  @!P6 BRA `(.L_x_2532) ;  /* 0x000000000004e947 */ /* 0x000fea0003800000 */
[----:B------:R-:W-:Y:S01]  /*f4d0*/  BPT.TRAP 0x1 ;  /* 0x000000040000795c */ /* 0x000fe20000300000 */
.L_x_2532:
[----:B------:R-:W2:Y:S01]  /*f4e0*/  SYNCS.PHASECHK.TRANS64.TRYWAIT P0, [R0+URZ+0x22840], R26 ;  /* 0x0228401a000075a7 */ /* 0x000ea2000800017f */
[----:B------:R-:W-:Y:S04]  /*f4f0*/  BSSY B0, `(.L_x_2533) ;  /* 0x0000002000007945 */ /* 0x000fe80003800000 */
[----:B--2---:R-:W-:Y:S05]  /*f500*/  @!P0 BRA `(.L_x_2534) ;  /* 0x0000004800308947 */ /* 0x004fea0003800000 */
.L_x_2620:
[----:B------:R-:W-:Y:S05]  /*f510*/  BSYNC B0 ;  /* 0x0000000000007941 */ /* 0x000fea0003800000 */
.L_x_2533:
        /* <DEDUP_REMOVED lines=103> */
.L_x_2642:
        /* <DEDUP_REMOVED lines=9> */
.L_x_2536:
        /* <DEDUP_REMOVED lines=11> */
.L_x_2537:
        /* <DEDUP_REMOVED lines=23> */
.L_x_2539:
[----:B------:R-:W-:Y:S05]  /*fe40*/  BSYNC B6 ;  /* 0x0000000000067941 */ /* 0x000fea0003800000 */
.L_x_2538:
[----:B------:R0:W5:Y:S01]  /*fe50*/  LDL R8, [R1+0x1c] ;  /* 0x00001c0001087983 */ /* 0x0001620000100800 */
[----:B------:R-:W-:Y:S01]  /*fe60*/  UISETP.NE.AND UP0, UPT, UR48, URZ, UPT ;  /* 0x0000003f3000728c */ /* 0x000fe2000bf05270 */
[----:B------:R-:W-:Y:S01]  /*fe70*/  IMAD.U32 R4, RZ, RZ, UR43 ;  /* 0x0000002bff047e24 */ /* 0x000fe2000f8e00ff */
[----:B------:R-:W1:Y:S01]  /*fe80*/  S2R R2, SR_TID.X ;  /* 0x0000000000027919 */ /* 0x000e620000002100 */
[----:B------:R-:W-:Y:S01]  /*fe90*/  R2UR UR6, R36 ;  /* 0x00000000240672ca */ /* 0x000fe200000e0000 */
[----:B------:R-:W-:Y:S02]  /*fea0*/  ULDC.64 UR8, c[0x0][0x2d8] ;  /* 0x0000b60000087ab9 */ /* 0x000fe40000000a00 */
[----:B------:R-:W-:Y:S02]  /*feb0*/  PLOP3.LUT P0, PT, PT, PT, UP0, 0x80, 0x0 ;  /* 0x000000000000781c */ /* 0x000fe40003f0f008 */
[----:B------:R-:W-:-:S03]  /*fec0*/  LOP3.LUT P5, RZ, R16, 0x800, RZ, 0xc0, !PT ;  /* 0x0000080010ff7812 */ /* 0x000fc600078ac0ff */
[----:B------:R-:W-:Y:S01]  /*fed0*/  @UP0 ULDC UR4, c[0x0][0x44c] ;  /* 0x0001130000040ab9 */ /* 0x000fe20000000800 */
[C---:B-1----:R-:W-:Y:S01]  /*fee0*/  LOP3.LUT R19, R2.reuse, 0x7f, RZ, 0xc0, !PT ;  /* 0x0000007f02137812 */ /* 0x042fe200078ec0ff */
[----:B------:R-:W-:-:S03]  /*fef0*/  IMAD.SHL.U32 R2, R2, 0x10, RZ ;  /* 0x0000001002027824 */ /* 0x000fc600078e00ff */
[----:B------:R-:W-:-:S04]  /*ff00*/  SHF.R.U32.HI R19, RZ, 0x3, R19 ;  /* 0x00000003ff137819 */ /* 0x000fc80000011613 */
[----:B------:R-:W-:-:S05]  /*ff10*/  LOP3.LUT R2, R19, 0x70, R2, 0xf8, !PT ;  /* 0x0000007013027812 */ /* 0x000fca00078ef802 */
[----:B------:R-:W-:-:S04]  /*ff20*/  IMAD R4, R4, 0x80, R2 ;  /* 0x0000008004047824 */ /* 0x000fc800078e0202 */
        /* <DEDUP_REMOVED lines=41> */
[----:B------:R-:W-:-:S03]  /*101c0*/  IMAD.U32 R4, RZ, RZ, UR43 ;  /* 0x0000002bff047e24 */ /* 0x000fc6000f8e00ff */
[----:B------:R-:W1:Y:S01]  /*101d0*/  SHFL.IDX PT, R2, R5, RZ, 0x181f ;  /* 0x00181fff05027589 */ /* 0x000e6200000e0000 */
[----:B------:R-:W-:-:S03]  /*101e0*/  IMAD R4, R4, 0x80, R10 ;  /* 0x0000008004047824 */ /* 0x000fc600078e020a */
[----:B------:R-:W-:Y:S01]  /*101f0*/  SHFL.IDX PT, R6, R5, 0x1, 0x181f ;  /* 0x00381f0005067f89 */ /* 0x000fe200000e0000 */
[C---:B------:R-:W-:Y:S01]  /*10200*/  VIADD R7, R4.reuse, 0x10 ;  /* 0x0000001004077836 */ /* 0x040fe20000000000 */
[----:B------:R-:W-:-:S13]  /*10210*/  ISETP.GE.AND P1, PT, R4, UR38, PT ;  /* 0x0000002604007c0c */ /* 0x000fda000bf26270 */
        /* <DEDUP_REMOVED lines=46> */
.L_x_2659:
        /* <DEDUP_REMOVED lines=10> */
.L_x_2541:
        /* <DEDUP_REMOVED lines=18> */
.L_x_2660:
[----:B------:R-:W-:Y:S05]  /*106c0*/  BSYNC B0 ;  /* 0x0000000000007941 */ /* 0x000fea0003800000 */
.L_x_2542:
[----:B------:R-:W-:-:S06]  /*106d0*/  UISETP.GE.AND UP0, UPT, UR44, 0x2, UPT ;  /* 0x000000022c00788c */ /* 0x000fcc000bf06270 */
[----:B------:R-:W-:-:S13]  /*106e0*/  PLOP3.LUT P0, PT, PT, PT, UP0, 0x40, 0x0 ;  /* 0x000000000000781c */ /* 0x000fda0003f0e808 */
[----:B------:R-:W-:Y:S05]  /*106f0*/  @P0 BRA `(.L_x_2544) ;  /* 0x0000001800280947 */ /* 0x000fea0003800000 */
[----:B------:R-:W-:Y:S01]  /*10700*/  UIADD3 UR4, UR44, -0x2, URZ ;  /* 0xfffffffe2c047890 */ /* 0x000fe2000fffe03f */
[----:B------:R-:W-:Y:S02]  /*10710*/  IMAD.MOV.U32 R23, RZ, RZ, R35 ;  /* 0x000000ffff177224 */ /* 0x000fe400078e0023 */
[----:B------:R-:W-:-:S03]  /*10720*/  IMAD.MOV.U32 R22, RZ, RZ, R29 ;  /* 0x000000ffff167224 */ /* 0x000fc600078e001d */
[----:B------:R-:W-:-:S07]  /*10730*/  IMAD.U32 R31, RZ, RZ, UR4 ;  /* 0x00000004ff1f7e24 */ /* 0x000fce000f8e00ff */
.L_x_2564:
        /* <DEDUP_REMOVED lines=63> */
[----:B------:R-:W-:Y:S02]  /*10b30*/  ISETP.GT.AND P1, PT, R0, RZ, PT ;  /* 0x000000ff0000720c */ /* 0x000fe40003f24270 */
[----:B---3--:R-:W-:Y:S01]  /*10b40*/  SHF.R.S32.HI R27, RZ, 0x1f, R8 ;  /* 0x0000001fff1b7819 */ /* 0x008fe20000011408 */
[----:B------:R-:W-:Y:S10]  /*10b50*/  @!P2 BRA `(.L_x_2545) ;  /* 0x000000000004a947 */ /* 0x000ff40003800000 */
[----:B------:R-:W-:Y:S01]  /*10b60*/  BPT.TRAP 0x1 ;  /* 0x000000040000795c */ /* 0x000fe20000300000 */
.L_x_2545:
[----:B------:R-:W-:Y:S01]  /*10b70*/  IMAD R0, R29, 0x8, R17 ;  /* 0x000000081d007824 */ /* 0x000fe200078e0211 */
[----:B------:R-:W-:Y:S01]  /*10b80*/  SHF.L.U32 R28, R35, 0x1f, RZ ;  /* 0x0000001f231c7819 */ /* 0x000fe200000006ff */
[----:B------:R-:W-:Y:S01]  /*10b90*/  BSSY B0, `(.L_x_2546) ;  /* 0x0000004000007945 */ /* 0x000fe20003800000 */
[----:B------:R-:W-:Y:S02]  /*10ba0*/  SHF.R.S32.HI R25, RZ, 0x1f, R4 ;  /* 0x0000001fff197819 */ /* 0x000fe40000011404 */
[----:B------:R-:W0:Y:S02]  /*10bb0*/  SYNCS.PHASECHK.TRANS64.TRYWAIT P0, [R0+URZ+0x22880], R28 ;  /* 0x0228801c000075a7 */ /* 0x000e24000800017f */
[----:B0-----:R-:W-:Y:S05]  /*10bc0*/  @!P0 BRA `(.L_x_2547) ;  /* 0x0000004400b88947 */ /* 0x001fea0003800000 */
.L_x_2661:
[----:B------:R-:W-:Y:S05]  /*10bd0*/  BSYNC B0 ;  /* 0x0000000000007941 */ /* 0x000fea0003800000 */
.L_x_2546:
        /* <DEDUP_REMOVED lines=83> */
.L_x_2683:
        /* <DEDUP_REMOVED lines=8> */
.L_x_2549:
        /* <DEDUP_REMOVED lines=11> */
.L_x_2550:
[----:B------:R2:W-:Y:S01]  /*11240*/  SYNCS.ARRIVE.TRANS64.A1T0 RZ, [R0+URZ+0x22870], RZ ;  /* 0x022870ff00ff79a7 */ /* 0x0005e2000810003f */
[----:B------:R-:W-:Y:S05]  /*11250*/  @!P3 BRA `(.L_x_2551) ;  /* 0x000000000004b947 */ /* 0x000fea0003800000 */
[----:B------:R-:W-:Y:S01]  /*11260*/  BPT.TRAP 0x1 ;  /* 0x000000040000795c */ /* 0x000fe20000300000 */
.L_x_2551:
[----:B------:R-:W3:Y:S01]  /*11270*/  SYNCS.PHASECHK.TRANS64.TRYWAIT P0, [R0+URZ+0x22840], R28 ;  /* 0x0228401c000075a7 */ /* 0x000ee2000800017f */
[----:B------:R-:W-:Y:S04]  /*11280*/  BSSY B0, `(.L_x_2552) ;  /* 0x0000002000007945 */ /* 0x000fe80003800000 */
[----:B---3--:R-:W-:Y:S05]  /*11290*/  @!P0 BRA `(.L_x_2553) ;  /* 0x0000004800c48947 */ /* 0x008fea0003800000 */
.L_x_2684:
[----:B------:R-:W-:Y:S05]  /*112a0*/  BSYNC B0 ;  /* 0x0000000000007941 */ /* 0x000fea0003800000 */
.L_x_2552:
        /* <DEDUP_REMOVED lines=79> */
.L_x_2706:
        /* <DEDUP_REMOVED lines=8> */
.L_x_2555:
        /* <DEDUP_REMOVED lines=11> */
.L_x_2556:
[----:B------:R3:W-:Y:S02]  /*118d0*/  SYNCS.ARRIVE.TRANS64.A1T0 RZ, [R0+URZ+0x22830], RZ ;  /* 0x022830ff00ff79a7 */ /* 0x0007e4000810003f */
[----:B---3--:R-:W-:-:S05]  /*118e0*/  IMAD.U32 R0, RZ, RZ, UR46 ;  /* 0x0000002eff007e24 */ /* 0x008fca000f8e00ff */
[----:B------:R-:W-:-:S13]  /*118f0*/  ISETP.NE.AND P0, PT, R0, 0x3, PT ;  /* 0x000000030000780c */ /* 0x000fda0003f05270 */
[----:B------:R-:W-:Y:S05]  /*11900*/  @!P0 BRA `(.L_x_2557) ;  /* 0x0000000000048947 */ /* 0x000fea0003800000 */
[----:B------:R-:W-:Y:S01]  /*11910*/  BPT.TRAP 0x1 ;  /* 0x000000040000795c */ /* 0x000fe20000300000 */
.L_x_2557:
[----:B------:R-:W-:Y:S01]  /*11920*/  LOP3.LUT R0, R23, 0x1, RZ, 0x3c, !PT ;  /* 0x0000000117007812 */ /* 0x000fe200078e3cff */
[----:B------:R-:W-:Y:S01]  /*11930*/  IMAD R19, R22, 0x8, R17 ;  /* 0x0000000816137824 */ /* 0x000fe200078e0211 */
[----:B------:R-:W-:Y:S02]  /*11940*/  BSSY B0, `(.L_x_2558) ;  /* 0x0000004000007945 */ /* 0x000fe40003800000 */
[----:B------:R-:W-:-:S04]  /*11950*/  SHF.L.U32 R0, R0, 0x1f, RZ ;  /* 0x0000001f00007819 */ /* 0x000fc800000006ff */
[----:B------:R-:W0:Y:S02]  /*11960*/  SYNCS.PHASECHK.TRANS64.TRYWAIT P2, [R19+URZ+0x22870], R0 ;  /* 0x02287000130075a7 */ /* 0x000e24000804017f */
[----:B0-----:R-:W-:Y:S05]  /*11970*/  @!P2 BRA `(.L_x_2559) ;  /* 0x0000004c00c4a947 */ /* 0x001fea0003800000 */
.L_x_2707:
[----:B------:R-:W-:Y:S05]  /*11980*/  BSYNC B0 ;  /* 0x0000000000007941 */ /* 0x000fea0003800000 */
.L_x_2558:
[----:B------:R-:W-:-:S05]  /*11990*/  IMAD.U32 R2, RZ, RZ, UR45 ;  /* 0x0000002dff027e24 */ /* 0x000fca000f8e00ff */
[----:B------:R-:W-:-:S13]  /*119a0*/  ISETP.NE.AND P2, PT, R2, 0x3, PT ;  /* 0x000000030200780c */ /* 0x000fda0003f45270 */
[----:B------:R-:W-:Y:S05]  /*119b0*/  @!P2 BRA `(.L_x_2560) ;  /* 0x000000000004a947 */ /* 0x000fea0003800000 */
[----:B------:R-:W-:Y:S01]  /*119c0*/  BPT.TRAP 0x1 ;  /* 0x000000040000795c */ /* 0x000fe20000300000 */
.L_x_2560:
[----:B------:R-:W-:Y:S01]  /*119d0*/  SHF.L.U32 R2, R23, 0x1f, RZ ;  /* 0x0000001f17027819 */ /* 0x000fe200000006ff */
[----:B0-----:R-:W-:-:S03]  /*119e0*/  IMAD R0, R22, 0x5000, RZ ;  /* 0x0000500016007824 */ /* 0x001fc600078e02ff */
[----:B------:R-:W0:Y:S02]  /*119f0*/  SYNCS.PHASECHK.TRANS64.TRYWAIT P2, [R19+URZ+0x22860], R2 ;  /* 0x02286002130075a7 */ /* 0x000e24000804017f */
[----:B0-----:R-:W-:Y:S05]  /*11a00*/  @!P2 BRA `(.L_x_2561) ;  /* 0x0000004c00b4a947 */ /* 0x001fea0003800000 */
.L_x_2708:
        /* <DEDUP_REMOVED lines=78> */
.L_x_2562:
[----:B-1----:R1:W-:Y:S01]  /*11ef0*/  SYNCS.ARRIVE.TRANS64.A1T0 RZ, [R19+URZ+0x22850], RZ ;  /* 0x022850ff13ff79a7 */ /* 0x0023e2000810003f */
[----:B------:R-:W-:Y:S06]  /*11f00*/  BAR.SYNC.DEFER_BLOCKING 0x2, 0x80 ;  /* 0x0082000000007b1d */ /* 0x000fec0000010000 */
[----:B------:R-:W-:Y:S05]  /*11f10*/  @!P0 BRA `(.L_x_2563) ;  /* 0x0000000000048947 */ /* 0x000fea0003800000 */
[----:B------:R-:W-:Y:S01]  /*11f20*/  BPT.TRAP 0x1 ;  /* 0x000000040000795c */ /* 0x000fe20000300000 */
.L_x_2563:
[----:B0-----:R-:W2:Y:S01]  /*11f30*/  LDL R0, [R1+0x4] ;  /* 0x0000040001007983 */ /* 0x001ea20000100800 */
[----:B-1----:R-:W-:Y:S02]  /*11f40*/  VIADD R19, R19, 0x22880 ;  /* 0x0002288013137836 */ /* 0x002fe40000000000 */
[----:B------:R-:W-:Y:S02]  /*11f50*/  IMAD.MOV.U32 R23, RZ, RZ, R35 ;  /* 0x000000ffff177224 */ /* 0x000fe400078e0023 */
[----:B------:R-:W-:Y:S01]  /*11f60*/  IMAD.MOV.U32 R22, RZ, RZ, R29 ;  /* 0x000000ffff167224 */ /* 0x000fe200078e001d */
[----:B--2---:R-:W-:-:S04]  /*11f70*/  PRMT R19, R0, 0x654, R19 ;  /* 0x0000065400137816 */ /* 0x004fc80000000013 */
[----:B------:R1:W-:Y:S01]  /*11f80*/  SYNCS.ARRIVE.TRANS64.RED.A1T0 RZ, [R19+URZ], RZ ;  /* 0x000000ff13ff79a7 */ /* 0x0003e2000810043f */
[----:B------:R-:W-:Y:S05]  /*11f90*/  @P1 BRA `(.L_x_2564) ;  /* 0xffffffe400e81947 */ /* 0x000fea000383ffff */
.L_x_2544:
        /* <DEDUP_REMOVED lines=19> */
.L_x_2566:
[----:B------:R-:W-:Y:S05]  /*120d0*/  BSYNC B0 ;  /* 0x0000000000007941 */ /* 0x000fea0003800000 */
.L_x_2565:
[----:B------:R-:W-:-:S13]  /*120e0*/  ISETP.NE.AND P1, PT, R6, 0x3, PT ;  /* 0x000000030600780c */ /* 0x000fda0003f25270 */
[----:B------:R-:W-:Y:S05]  /*120f0*/  @!P1 BRA `(.L_x_2567) ;  /* 0x0000000000049947 */ /* 0x000fea0003800000 */
[----:B------:R-:W-:Y:S01]  /*12100*/  BPT.TRAP 0x1 ;  /* 0x000000040000795c */ /* 0x000fe20000300000 */
.L_x_2567:
[----:B------:R-:W-:Y:S01]  /*12110*/  LOP3.LUT R3, R35, 0x1, RZ, 0x3c, !PT ;  /* 0x0000000123037812 */ /* 0x000fe200078e3cff */
[----:B------:R-:W-:Y:S01]  /*12120*/  IMAD R18, R29, 0x8, R17 ;  /* 0x000000081d127824 */ /* 0x000fe200078e0211 */
[----:B------:R-:W-:Y:S02]  /*12130*/  BSSY B0, `(.L_x_2568) ;  /* 0x0000004000007945 */ /* 0x000fe40003800000 */
[----:B------:R-:W-:-:S04]  /*12140*/  SHF.L.U32 R3, R3, 0x1f, RZ ;  /* 0x0000001f03037819 */ /* 0x000fc800000006ff */
[----:B------:R-:W2:Y:S02]  /*12150*/  SYNCS.PHASECHK.TRANS64.TRYWAIT P2, [R18+URZ+0x22870], R3 ;  /* 0x02287003120075a7 */ /* 0x000ea4000804017f */
[----:B--2---:R-:W-:Y:S05]  /*12160*/  @!P2 BRA `(.L_x_2569) ;  /* 0x0000004400f0a947 */ /* 0x004fea0003800000 */
.L_x_2709:
[----:B------:R-:W-:Y:S05]  /*12170*/  BSYNC B0 ;  /* 0x0000000000007941 */ /* 0x000fea0003800000 */
.L_x_2568:
[----:B0-----:R-:W-:-:S05]  /*12180*/  IMAD.U32 R0, RZ, RZ, UR45 ;  /* 0x0000002dff007e24 */ /* 0x001fca000f8e00ff */
[----:B------:R-:W-:-:S13]  /*12190*/  ISETP.NE.AND P2, PT, R0, 0x3, PT ;  /* 0x000000030000780c */ /* 0x000fda0003f45270 */
[----:B------:R-:W-:Y:S05]  /*121a0*/  @!P2 BRA `(.L_x_2570) ;  /* 0x000000000004a947 */ /* 0x000fea0003800000 */
[----:B------:R-:W-:Y:S01]  /*121b0*/  BPT.TRAP 0x1 ;  /* 0x000000040000795c */ /* 0x000fe20000300000 */
.L_x_2570:
[----:B--2---:R-:W-:Y:S01]  /*121c0*/  SHF.L.U32 R3, R35, 0x1f, RZ ;  /* 0x0000001f23037819 */ /* 0x004fe200000006ff */
[----:B------:R-:W-:-:S03]  /*121d0*/  IMAD R0, R29, 0x5000, RZ ;  /* 0x000050001d007824 */ /* 0x000fc600078e02ff */
[----:B------:R-:W0:Y:S02]  /*121e0*/  SYNCS.PHASECHK.TRANS64.TRYWAIT P2, [R18+URZ+0x22860], R3 ;  /* 0x02286003120075a7 */ /* 0x000e24000804017f */
[----:B0-----:R-:W-:Y:S05]  /*121f0*/  @!P2 BRA `(.L_x_2571) ;  /* 0x0000004400e0a947 */ /* 0x001fea0003800000 */
.L_x_2710:
        /* <DEDUP_REMOVED lines=78> */
.L_x_2572:
[----:B-1----:R1:W-:Y:S01]  /*126e0*/  SYNCS.ARRIVE.TRANS64.A1T0 RZ, [R18+URZ+0x22850], RZ ;  /* 0x022850ff12ff79a7 */ /* 0x0023e2000810003f */
[----:B------:R-:W-:Y:S06]  /*126f0*/  BAR.SYNC.DEFER_BLOCKING 0x2, 0x80 ;  /* 0x0082000000007b1d */ /* 0x000fec0000010000 */
[----:B------:R-:W-:Y:S05]  /*12700*/  @!P1 BRA `(.L_x_2573) ;  /* 0x0000000000049947 */ /* 0x000fea0003800000 */
[----:B------:R-:W-:Y:S01]  /*12710*/  BPT.TRAP 0x1 ;  /* 0x000000040000795c */ /* 0x000fe20000300000 */
.L_x_2573:
        /* <DEDUP_REMOVED lines=9> */
.L_x_2516:
[----:B------:R-:W-:Y:S05]  /*127b0*/  BSYNC B7 ;  /* 0x0000000000077941 */ /* 0x000fea0003800000 */
.L_x_2514:
        /* <DEDUP_REMOVED lines=14> */
.L_x_2574:
        /* <DEDUP_REMOVED lines=10> */
.L_x_2575:
[----:B--2---:R-:W2:Y:S01]  /*12940*/  LDL R0, [R1+0x18] ;  /* 0x0000180001007983 */ /* 0x004ea20000100800 */
[----:B------:R-:W-:Y:S02]  /*12950*/  ULDC UR4, c[0x0][0xc38] ;  /* 0x00030e0000047ab9 */ /* 0x000fe40000000800 */
[----:B--2---:R-:W-:-:S13]  /*12960*/  ISETP.GE.AND P0, PT, R0, UR4, PT ;  /* 0x0000000400007c0c */ /* 0x004fda000bf06270 */
[----:B------:R-:W-:Y:S05]  /*12970*/  @!P0 BRA `(.L_x_2576) ;  /* 0xffffffb000548947 */ /* 0x000fea000383ffff */
.L_x_2511:
        /* <DEDUP_REMOVED lines=12> */
.L_x_2711:
[----:B------:R-:W-:Y:S05]  /*12a40*/  BSYNC B0 ;  /* 0x0000000000007941 */ /* 0x000fea0003800000 */
.L_x_2577:
[----:B------:R-:W-:-:S03]  /*12a50*/  UMOV UR4, 0xffffffff ;  /* 0xffffffff00047882 */ /* 0x000fc60000000000 */
[----:B------:R-:W-:Y:S05]  /*12a60*/  BRA.DIV UR4, `(.L_x_2579) ;  /* 0x0000003e04ec7947 */ /* 0x000fea000b800000 */
[----:B-1----:R-:W1:Y:S02]  /*12a70*/  S2R R0, SR_TID.X ;  /* 0x0000000000007919 */ /* 0x002e640000002100 */
[----:B-1----:R-:W-:-:S04]  /*12a80*/  SHF.R.U32.HI R0, RZ, 0x5, R0 ;  /* 0x00000005ff007819 */ /* 0x002fc80000011600 */
[----:B------:R-:W-:-:S05]  /*12a90*/  LOP3.LUT R0, R0, 0x3, RZ, 0xc0, !PT ;  /* 0x0000000300007812 */ /* 0x000fca00078ec0ff */
[----:B------:R1:W2:Y:S02]  /*12aa0*/  SHFL.IDX PT, R14, R0, RZ, 0x1f ;  /* 0x00001fff000e7589 */ /* 0x0002a400000e0000 */
.L_x_2714:
[----:B--2---:R-:W-:Y:S01]  /*12ab0*/  ISETP.NE.AND P0, PT, R14, RZ, PT ;  /* 0x000000ff0e00720c */ /* 0x004fe20003f05270 */
[----:B------:R-:W-:-:S12]  /*12ac0*/  BSSY B0, `(.L_x_2580) ;  /* 0x000002c000007945 */ /* 0x000fd80003800000 */
[----:B------:R-:W-:Y:S05]  /*12ad0*/  @P0 BRA `(.L_x_2581) ;  /* 0x0000000000a80947 */ /* 0x000fea0003800000 */
[----:B------:R-:W-:-:S03]  /*12ae0*/  UMOV UR4, 0xffffffff ;  /* 0xffffffff00047882 */ /* 0x000fc60000000000 */
[----:B------:R-:W-:Y:S05]  /*12af0*/  BRA.DIV UR4, `(.L_x_2582) ;  /* 0x0000003e04fc7947 */ /* 0x000fea000b800000 */
[----:B------:R-:W-:-:S13]  /*12b00*/  ELECT P6, URZ, PT ;  /* 0x00000000003f782f */ /* 0x000fda00038c0000 */
.L_x_2717:
[----:B------:R-:W-:Y:S05]  /*12b10*/  @!P6 BRA `(.L_x_2581) ;  /* 0x000000000098e947 */ /* 0x000fea0003800000 */
[----:B------:R-:W-:-:S06]  /*12b20*/  ULOP3.LUT UR4, UR36, 0x2, URZ, 0xfc, !UPT ;  /* 0x0000000224047892 */ /* 0x000fcc000f8efc3f */
[----:B-1----:R-:W-:-:S05]  /*12b30*/  IMAD.U32 R0, RZ, RZ, UR4 ;  /* 0x00000004ff007e24 */ /* 0x002fca000f8e00ff */
[----:B------:R-:W-:-:S13]  /*12b40*/  ISETP.NE.AND P0, PT, R0, 0x3, PT ;  /* 0x000000030000780c */ /* 0x000fda0003f05270 */
[----:B------:R-:W-:Y:S05]  /*12b50*/  @!P0 BRA `(.L_x_2583) ;  /* 0x0000000000048947 */ /* 0x000fea0003800000 */
[----:B------:R-:W-:Y:S01]  /*12b60*/  BPT.TRAP 0x1 ;  /* 0x000000040000795c */ /* 0x000fe20000300000 */
.L_x_2583:
[----:B------:R-:W-:Y:S01]  /*12b70*/  IMAD R3, R29, 0x8, R5 ;  /* 0x000000081d037824 */ /* 0x000fe200078e0205 */
[----:B------:R-:W-:Y:S01]  /*12b80*/  SHF.L.U32 R2, R35, 0x1f, RZ ;  /* 0x0000001f23027819 */ /* 0x000fe200000006ff */
[----:B------:R-:W-:-:S03]  /*12b90*/  VIADD R29, R29, 0x1 ;  /* 0x000000011d1d7836 */ /* 0x000fc60000000000 */
[----:B------:R-:W1:Y:S02]  /*12ba0*/  SYNCS.PHASECHK.TRANS64.TRYWAIT P1, [R3+URZ+0x22840], R2 ;  /* 0x02284002030075a7 */ /* 0x000e64000802017f */
[----:B------:R-:W-:-:S04]  /*12bb0*/  ISETP.NE.AND P2, PT, R29, 0x2, PT ;  /* 0x000000021d00780c */ /* 0x000fc80003f45270 */
[----:B------:R-:W-:Y:S01]  /*12bc0*/  SEL R0, RZ, 0x1, P2 ;  /* 0x00000001ff007807 */ /* 0x000fe20001000000 */
[----:B-1----:R-:W-:Y:S08]  /*12bd0*/  @!P1 BRA `(.L_x_2584) ;  /* 0x0000003c00e49947 */ /* 0x002ff00003800000 */
.L_x_2718:
[----:B------:R-:W-:Y:S02]  /*12be0*/  SEL R29, R29, RZ, P2 ;  /* 0x000000ff1d1d7207 */ /* 0x000fe40001000000 */
[----:B------:R-:W-:Y:S01]  /*12bf0*/  LOP3.LUT R0, R35, R0, RZ, 0x3c, !PT ;  /* 0x0000000023007212 */ /* 0x000fe200078e3cff */
[----:B------:R-:W-:Y:S06]  /*12c00*/  @!P0 BRA `(.L_x_2585) ;  /* 0x0000000000048947 */ /* 0x000fec0003800000 */
[----:B------:R-:W-:Y:S01]  /*12c10*/  BPT.TRAP 0x1 ;  /* 0x000000040000795c */ /* 0x000fe20000300000 */
.L_x_2585:
[----:B------:R-:W-:Y:S01]  /*12c20*/  IMAD R29, R29, 0x8, R5 ;  /* 0x000000081d1d7824 */ /* 0x000fe200078e0205 */
[----:B------:R-:W-:-:S04]  /*12c30*/  SHF.L.U32 R0, R0, 0x1f, RZ ;  /* 0x0000001f00007819 */ /* 0x000fc800000006ff */
[----:B------:R-:W2:Y:S02]  /*12c40*/  SYNCS.PHASECHK.TRANS64.TRYWAIT P1, [R29+URZ+0x22840], R0 ;  /* 0x022840001d0075a7 */ /* 0x000ea4000802017f */
[----:B--2---:R-:W-:Y:S05]  /*12c50*/  @!P1 BRA `(.L_x_2586) ;  /* 0x0000003c00d89947 */ /* 0x004fea0003800000 */
.L_x_2719:
[----:B------:R-:W-:Y:S05]  /*12c60*/  @!P0 BRA `(.L_x_2587) ;  /* 0x0000000000048947 */ /* 0x000fea0003800000 */
[----:B------:R-:W-:Y:S01]  /*12c70*/  BPT.TRAP 0x1 ;  /* 0x000000040000795c */ /* 0x000fe20000300000 */
.L_x_2587:
[----:B------:R-:W3:Y:S02]  /*12c80*/  SYNCS.PHASECHK.TRANS64.TRYWAIT P1, [R3+URZ+0x22860], R2 ;  /* 0x02286002030075a7 */ /* 0x000ee4000802017f */
[----:B---3--:R-:W-:Y:S05]  /*12c90*/  @!P1 BRA `(.L_x_2588) ;  /* 0x0000003c00dc9947 */ /* 0x008fea0003800000 */
.L_x_2720:
[----:B------:R-:W-:Y:S05]  /*12ca0*/  @!P0 BRA `(.L_x_2589) ;  /* 0x0000000000048947 */ /* 0x000fea0003800000 */
[----:B------:R-:W-:Y:S01]  /*12cb0*/  BPT.TRAP 0x1 ;  /* 0x000000040000795c */ /* 0x000fe20000300000 */
.L_x_2589:
[----:B------:R-:W4:Y:S02]  /*12cc0*/  SYNCS.PHASECHK.TRANS64.TRYWAIT P1, [R29+URZ+0x22860], R0 ;  /* 0x022860001d0075a7 */ /* 0x000f24000802017f */
[----:B----4-:R-:W-:Y:S05]  /*12cd0*/  @!P1 BRA `(.L_x_2590) ;  /* 0x0000003c00e09947 */ /* 0x010fea0003800000 */
.L_x_2721:
[----:B------:R-:W-:Y:S05]  /*12ce0*/  @!P0 BRA `(.L_x_2591) ;  /* 0x0000000000048947 */ /* 0x000fea0003800000 */
[----:B------:R-:W-:Y:S01]  /*12cf0*/  BPT.TRAP 0x1 ;  /* 0x000000040000795c */ /* 0x000fe20000300000 */
.L_x_2591:
[----:B------:R-:W5:Y:S02]  /*12d00*/  SYNCS.PHASECHK.TRANS64.TRYWAIT P1, [R3+URZ+0x22880], R2 ;  /* 0x02288002030075a7 */ /* 0x000f64000802017f */
[----:B-----5:R-:W-:Y:S05]  /*12d10*/  @!P1 BRA `(.L_x_2592) ;  /* 0x0000003c00e49947 */ /* 0x020fea0003800000 */
.L_x_2722:
[----:B------:R-:W-:Y:S05]  /*12d20*/  @!P0 BRA `(.L_x_2593) ;  /* 0x0000000000048947 */ /* 0x000fea0003800000 */
[----:B------:R-:W-:Y:S01]  /*12d30*/  BPT.TRAP 0x1 ;  /* 0x000000040000795c */ /* 0x000fe20000300000 */
.L_x_2593:
[----:B------:R0:W0:Y:S02]  /*12d40*/  SYNCS.PHASECHK.TRANS64.TRYWAIT P0, [R29+URZ+0x22880], R0 ;  /* 0x022880001d0075a7 */ /* 0x000024000800017f */
[----:B0-----:R-:W-:Y:S05]  /*12d50*/  @!P0 NANOSLEEP.SYNCS 0x989680 ;  /* 0x009896800000895d */ /* 0x001fea0003900000 */
[----:B------:R-:W0:Y:S02]  /*12d60*/  @!P0 SYNCS.PHASECHK.TRANS64 P0, [R29+URZ+0x22880], R0 ;  /* 0x022880001d0085a7 */ /* 0x000e24000800007f */
[----:B0-----:R-:W-:Y:S05]  /*12d70*/  @!P0 BRA `(.L_x_2593) ;  /* 0xfffffffc00f08947 */ /* 0x001fea000383ffff */
.L_x_2581:
[----:B------:R-:W-:Y:S05]  /*12d80*/  BSYNC B0 ;  /* 0x0000000000007941 */ /* 0x000fea0003800000 */
.L_x_2580:
[----:B------:R-:W-:Y:S05]  /*12d90*/  EXIT ;  /* 0x000000000000794d */ /* 0x000fea0003800000 */
.L_x_2458:
[----:B0-----:R-:W-:-:S04]  /*12da0*/  IMAD.U32 R3, RZ, RZ, UR43 ;  /* 0x0000002bff037e24 */ /* 0x001fc8000f8e00ff */
[----:B------:R0:W1:Y:S03]  /*12db0*/  SYNCS.PHASECHK.TRANS64.TRYWAIT P1, [R3+URZ+0x22800], R0 ;  /* 0x02280000030075a7 */ /* 0x000066000802017f */
[----:B-1----:R-:W-:Y:S05]  /*12dc0*/  @!P1 NANOSLEEP.SYNCS 0x989680 ;  /* 0x009896800000995d */ /* 0x002fea0003900000 */
[----:B------:R-:W1:Y:S02]  /*12dd0*/  @!P1 SYNCS.PHASECHK.TRANS64 P1, [R3+URZ+0x22800], R0 ;  /* 0x02280000030095a7 */ /* 0x000e64000802007f */
[----:B-1----:R-:W-:Y:S05]  /*12de0*/  @!P1 BRA `(.L_x_2458) ;  /* 0xfffffffc00ec9947 */ /* 0x002fea000383ffff */
[----:B------:R-:W-:Y:S05]  /*12df0*/  BRA `(.L_x_2594) ;  /* 0xfffffee800d87947 */ /* 0x000fea000383ffff */
.L_x_2462:
[----:B-1----:R1:W2:Y:S02]  /*12e00*/  SYNCS.PHASECHK.TRANS64.TRYWAIT P1, [R0+URZ+0x22830], R3 ;  /* 0x02283003000075a7 */ /* 0x0022a4000802017f */
[----:B--2---:R-:W-:Y:S05]  /*12e10*/  @!P1 NANOSLEEP.SYNCS 0x989680 ;  /* 0x009896800000995d */ /* 0x004fea0003900000 */
[----:B------:R-:W2:Y:S02]  /*12e20*/  @!P1 SYNCS.PHASECHK.TRANS64 P1, [R0+URZ+0x22830], R3 ;  /* 0x02283003000095a7 */ /* 0x000ea4000802007f */
[----:B--2---:R-:W-:Y:S05]  /*12e30*/  @!P1 BRA `(.L_x_2462) ;  /* 0xfffffffc00f09947 */ /* 0x004fea000383ffff */
[----:B------:R-:W-:Y:S05]  /*12e40*/  BRA `(.L_x_2461) ;  /* 0xfffffee800f47947 */ /* 0x000fea000383ffff */
.L_x_2468:
[----:B-1----:R-:W-:-:S04]  /*12e50*/  IMAD.U32 R5, RZ, RZ, UR6 ;  /* 0x00000006ff057e24 */ /* 0x002fc8000f8e00ff */
[----:B------:R1:W2:Y:S03]  /*12e60*/  SYNCS.PHASECHK.TRANS64.TRYWAIT P1, [R5+URZ+0x22830], R4 ;  /* 0x02283004050075a7 */ /* 0x0002a6000802017f */
[----:B--2---:R-:W-:Y:S05]  /*12e70*/  @!P1 NANOSLEEP.SYNCS 0x989680 ;  /* 0x009896800000995d */ /* 0x004fea0003900000 */
[----:B------:R-:W2:Y:S02]  /*12e80*/  @!P1 SYNCS.PHASECHK.TRANS64 P1, [R5+URZ+0x22830], R4 ;  /* 0x02283004050095a7 */ /* 0x000ea4000802007f */
[----:B--2---:R-:W-:Y:S05]  /*12e90*/  @!P1 BRA `(.L_x_2468) ;  /* 0xfffffffc00ec9947 */ /* 0x004fea000383ffff */
[----:B------:R-:W-:Y:S05]  /*12ea0*/  BRA `(.L_x_2465) ;  /* 0xffffff1800e47947 */ /* 0x000fea000383ffff */
.L_x_2472:
[----:B-1----:R-:W-:-:S04]  /*12eb0*/  IMAD.U32 R5, RZ, RZ, UR6 ;  /* 0x00000006ff057e24 */ /* 0x002fc8000f8e00ff */
[----:B------:R1:W2:Y:S03]  /*12ec0*/  SYNCS.PHASECHK.TRANS64.TRYWAIT P1, [R5+URZ+0x22850], R4 ;  /* 0x02285004050075a7 */ /* 0x0002a6000802017f */
[----:B--2---:R-:W-:Y:S05]  /*12ed0*/  @!P1 NANOSLEEP.SYNCS 0x989680 ;  /* 0x009896800000995d */ /* 0x004fea0003900000 */
[----:B------:R-:W2:Y:S02]  /*12ee0*/  @!P1 SYNCS.PHASECHK.TRANS64 P1, [R5+URZ+0x22850], R4 ;  /* 0x02285004050095a7 */ /* 0x000ea4000802007f */
[----:B--2---:R-:W-:Y:S05]  /*12ef0*/  @!P1 BRA `(.L_x_2472) ;  /* 0xfffffffc00ec9947 */ /* 0x004fea000383ffff */
[----:B------:R-:W-:Y:S05]  /*12f00*/  BRA `(.L_x_2469) ;  /* 0xffffff2400007947 */ /* 0x000fea000383ffff */
.L_x_2480:
[----:B-1----:R-:W-:-:S04]  /*12f10*/  IMAD.U32 R5, RZ, RZ, UR6 ;  /* 0x00000006ff057e24 */ /* 0x002fc8000f8e00ff */
[----:B------:R1:W2:Y:S03]  /*12f20*/  SYNCS.PHASECHK.TRANS64.TRYWAIT P1, [R5+URZ+0x22830], R4 ;  /* 0x02283004050075a7 */ /* 0x0002a6000802017f */
[----:B--2---:R-:W-:Y:S05]  /*12f30*/  @!P1 NANOSLEEP.SYNCS 0x989680 ;  /* 0x009896800000995d */ /* 0x004fea0003900000 */
[----:B------:R-:W2:Y:S02]  /*12f40*/  @!P1 SYNCS.PHASECHK.TRANS64 P1, [R5+URZ+0x22830], R4 ;  /* 0x02283004050095a7 */ /* 0x000ea4000802007f */
[----:B--2---:R-:W-:Y:S05]  /*12f50*/  @!P1 BRA `(.L_x_2480) ;  /* 0xfffffffc00ec9947 */ /* 0x004fea000383ffff */
[----:B------:R-:W-:Y:S05]  /*12f60*/  BRA `(.L_x_2477) ;  /* 0xffffff4c00ec7947 */ /* 0x000fea000383ffff */
.L_x_2484:
[----:B-1----:R-:W-:-:S04]  /*12f70*/  IMAD.U32 R5, RZ, RZ, UR6 ;  /* 0x00000006ff057e24 */ /* 0x002fc8000f8e00ff */
[----:B------:R1:W2:Y:S03]  /*12f80*/  SYNCS.PHASECHK.TRANS64.TRYWAIT P1, [R5+URZ+0x22850], R4 ;  /* 0x02285004050075a7 */ /* 0x0002a6000802017f */
[----:B--2---:R-:W-:Y:S05]  /*12f90*/  @!P1 NANOSLEEP.SYNCS 0x989680 ;  /* 0x009896800000995d */ /* 0x004fea0003900000 */
[----:B------:R-:W2:Y:S02]  /*12fa0*/  @!P1 SYNCS.PHASECHK.TRANS64 P1, [R5+URZ+0x22850], R4 ;  /* 0x02285004050095a7 */ /* 0x000ea4000802007f */
[----:B--2---:R-:W-:Y:S05]  /*12fb0*/  @!P1 BRA `(.L_x_2484) ;  /* 0xfffffffc00ec9947 */ /* 0x004fea000383ffff */
[----:B------:R-:W-:Y:S05]  /*12fc0*/  BRA `(.L_x_2481) ;  /* 0xffffff5800087947 */ /* 0x000fea000383ffff */
.L_x_2491:
[----:B-1----:R-:W-:-:S04]  /*12fd0*/  IMAD.U32 R6, RZ, RZ, UR9 ;  /* 0x00000009ff067e24 */ /* 0x002fc8000f8e00ff */
[----:B------:R1:W2:Y:S03]  /*12fe0*/  SYNCS.PHASECHK.TRANS64.TRYWAIT P1, [R6+URZ+0x22850], R3 ;  /* 0x02285003060075a7 */ /* 0x0002a6000802017f */
[----:B--2---:R-:W-:Y:S05]  /*12ff0*/  @!P1 NANOSLEEP.SYNCS 0x989680 ;  /* 0x009896800000995d */ /* 0x004fea0003900000 */
[----:B------:R-:W2:Y:S02]  /*13000*/  @!P1 SYNCS.PHASECHK.TRANS64 P1, [R6+URZ+0x22850], R3 ;  /* 0x02285003060095a7 */ /* 0x000ea4000802007f */
[----:B--2---:R-:W-:Y:S05]  /*13010*/  @!P1 BRA `(.L_x_2491) ;  /* 0xfffffffc00ec9947 */ /* 0x004fea000383ffff */
[----:B------:R-:W-:Y:S05]  /*13020*/  BRA `(.L_x_2490) ;  /* 0xffffff7400e07947 */ /* 0x000fea000383ffff */
.L_x_2525:
        /* <DEDUP_REMOVED lines=10> */
.L_x_2595:
[----:B------:R-:W-:Y:S05]  /*130d0*/  BRA `(.L_x_2596) ;  /* 0xffffffb400807947 */ /* 0x000fea000383ffff */
.L_x_2528:
[----:B0-----:R0:W1:Y:S02]  /*130e0*/  SYNCS.PHASECHK.TRANS64.TRYWAIT P0, [R0+URZ+0x22880], R26 ;  /* 0x0228801a000075a7 */ /* 0x001064000800017f */
[----:B-1----:R-:W-:Y:S05]  /*130f0*/  @!P0 NANOSLEEP.SYNCS 0x989680 ;  /* 0x009896800000895d */ /* 0x002fea0003900000 */
[----:B------:R-:W1:Y:S02]  /*13100*/  @!P0 SYNCS.PHASECHK.TRANS64 P0, [R0+URZ+0x22880], R26 ;  /* 0x0228801a000085a7 */ /* 0x000e64000800007f */
[----:B-1----:R-:W-:Y:S05]  /*13110*/  @!P0 BRA `(.L_x_2528) ;  /* 0xfffffffc00f08947 */ /* 0x002fea000383ffff */
[----:B------:R-:W-:Y:S05]  /*13120*/  BRA `(.L_x_2597) ;  /* 0xffffffb800a07947 */ /* 0x000fea000383ffff */
.L_x_2529:
        /* <DEDUP_REMOVED lines=8> */
.L_x_2599:
[----:B------:R-:W-:Y:S05]  /*131b0*/  BSYNC B0 ;  /* 0x0000000000007941 */ /* 0x000fea0003800000 */
.L_x_2598:
        /* <DEDUP_REMOVED lines=14> */
.L_x_2600:
[----:B------:R-:W-:Y:S02]  /*132a0*/  IMAD.MOV.U32 R13, RZ, RZ, R10 ;  /* 0x000000ffff0d7224 */ /* 0x000fe400078e000a */
[----:B------:R-:W-:Y:S02]  /*132b0*/  IMAD.MOV.U32 R12, RZ, RZ, 0x1 ;  /* 0x00000001ff0c7424 */ /* 0x000fe400078e00ff */
[----:B------:R-:W-:-:S07]  /*132c0*/  IMAD.MOV.U32 R2, RZ, RZ, R14 ;  /* 0x000000ffff027224 */ /* 0x000fce00078e000e */
[----:B------:R-:W-:Y:S05]  /*132d0*/  WARPSYNC.COLLECTIVE R15, `(.L_x_2601) ;  /* 0x000000000f087348 */ /* 0x000fea0003c00000 */
[----:B------:R0:W1:Y:S02]  /*132e0*/  SHFL.IDX P6, R14, R13, R12, R11 ;  /* 0x0000000c0d0e7389 */ /* 0x00006400000c000b */
[----:B01----:R-:W-:Y:S01]  /*132f0*/  ENDCOLLECTIVE ;  /* 0x000000000000791b */ /* 0x003fe20003800000 */
.L_x_2601:
        /* <DEDUP_REMOVED lines=12> */
.L_x_2602:
[----:B------:R-:W-:Y:S02]  /*133c0*/  IMAD.MOV.U32 R13, RZ, RZ, R10 ;  /* 0x000000ffff0d7224 */ /* 0x000fe400078e000a */
[----:B------:R-:W-:Y:S02]  /*133d0*/  IMAD.MOV.U32 R12, RZ, RZ, 0x2 ;  /* 0x00000002ff0c7424 */ /* 0x000fe400078e00ff */
[----:B------:R-:W-:-:S07]  /*133e0*/  IMAD.MOV.U32 R2, RZ, RZ, R14 ;  /* 0x000000ffff027224 */ /* 0x000fce00078e000e */
[----:B------:R-:W-:Y:S05]  /*133f0*/  WARPSYNC.COLLECTIVE R15, `(.L_x_2603) ;  /* 0x000000000f087348 */ /* 0x000fea0003c00000 */
[----:B------:R0:W1:Y:S02]  /*13400*/  SHFL.IDX P6, R14, R13, R12, R11 ;  /* 0x0000000c0d0e7389 */ /* 0x00006400000c000b */
[----:B01----:R-:W-:Y:S01]  /*13410*/  ENDCOLLECTIVE ;  /* 0x000000000000791b */ /* 0x003fe20003800000 */
.L_x_2603:
        /* <DEDUP_REMOVED lines=12> */
.L_x_2604:
[----:B------:R-:W-:Y:S02]  /*134e0*/  IMAD.MOV.U32 R13, RZ, RZ, R10 ;  /* 0x000000ffff0d7224 */ /* 0x000fe400078e000a */
[----:B------:R-:W-:Y:S02]  /*134f0*/  IMAD.MOV.U32 R12, RZ, RZ, 0x3 ;  /* 0x00000003ff0c7424 */ /* 0x000fe400078e00ff */
[----:B------:R-:W-:-:S07]  /*13500*/  IMAD.MOV.U32 R2, RZ, RZ, R14 ;  /* 0x000000ffff027224 */ /* 0x000fce00078e000e */
[----:B------:R-:W-:Y:S05]  /*13510*/  WARPSYNC.COLLECTIVE R15, `(.L_x_2605) ;  /* 0x000000000f087348 */ /* 0x000fea0003c00000 */
[----:B------:R0:W1:Y:S02]  /*13520*/  SHFL.IDX P6, R14, R13, R12, R11 ;  /* 0x0000000c0d0e7389 */ /* 0x00006400000c000b */
[----:B01----:R-:W-:Y:S01]  /*13530*/  ENDCOLLECTIVE ;  /* 0x000000000000791b */ /* 0x003fe20003800000 */
.L_x_2605:
        /* <DEDUP_REMOVED lines=12> */
.L_x_2606:
[----:B------:R-:W-:Y:S02]  /*13600*/  IMAD.MOV.U32 R13, RZ, RZ, R10 ;  /* 0x000000ffff0d7224 */ /* 0x000fe400078e000a */
[----:B------:R-:W-:Y:S02]  /*13610*/  IMAD.MOV.U32 R12, RZ, RZ, 0x4 ;  /* 0x00000004ff0c7424 */ /* 0x000fe400078e00ff */
[----:B------:R-:W-:-:S07]  /*13620*/  IMAD.MOV.U32 R2, RZ, RZ, R14 ;  /* 0x000000ffff027224 */ /* 0x000fce00078e000e */
[----:B------:R-:W-:Y:S05]  /*13630*/  WARPSYNC.COLLECTIVE R15, `(.L_x_2607) ;  /* 0x000000000f087348 */ /* 0x000fea0003c00000 */
[----:B------:R0:W1:Y:S02]  /*13640*/  SHFL.IDX P6, R14, R13, R12, R11 ;  /* 0x0000000c0d0e7389 */ /* 0x00006400000c000b */
[----:B01----:R-:W-:Y:S01]  /*13650*/  ENDCOLLECTIVE ;  /* 0x000000000000791b */ /* 0x003fe20003800000 */
.L_x_2607:
        /* <DEDUP_REMOVED lines=12> */
.L_x_2608:
[----:B------:R-:W-:Y:S02]  /*13720*/  IMAD.MOV.U32 R13, RZ, RZ, R10 ;  /* 0x000000ffff0d7224 */ /* 0x000fe400078e000a */
[----:B------:R-:W-:Y:S02]  /*13730*/  IMAD.MOV.U32 R12, RZ, RZ, 0x5 ;  /* 0x00000005ff0c7424 */ /* 0x000fe400078e00ff */
[----:B------:R-:W-:-:S07]  /*13740*/  IMAD.MOV.U32 R2, RZ, RZ, R14 ;  /* 0x000000ffff027224 */ /* 0x000fce00078e000e */
[----:B------:R-:W-:Y:S05]  /*13750*/  WARPSYNC.COLLECTIVE R15, `(.L_x_2609) ;  /* 0x000000000f087348 */ /* 0x000fea0003c00000 */
[----:B------:R0:W1:Y:S02]  /*13760*/  SHFL.IDX P6, R14, R13, R12, R11 ;  /* 0x0000000c0d0e7389 */ /* 0x00006400000c000b */
[----:B01----:R-:W-:Y:S01]  /*13770*/  ENDCOLLECTIVE ;  /* 0x000000000000791b */ /* 0x003fe20003800000 */
.L_x_2609:
        /* <DEDUP_REMOVED lines=12> */
.L_x_2610:
[----:B------:R-:W-:Y:S02]  /*13840*/  IMAD.MOV.U32 R13, RZ, RZ, R10 ;  /* 0x000000ffff0d7224 */ /* 0x000fe400078e000a */
[----:B------:R-:W-:Y:S02]  /*13850*/  IMAD.MOV.U32 R12, RZ, RZ, 0x6 ;  /* 0x00000006ff0c7424 */ /* 0x000fe400078e00ff */
[----:B------:R-:W-:-:S07]  /*13860*/  IMAD.MOV.U32 R2, RZ, RZ, R14 ;  /* 0x000000ffff027224 */ /* 0x000fce00078e000e */
[----:B------:R-:W-:Y:S05]  /*13870*/  WARPSYNC.COLLECTIVE R15, `(.L_x_2611) ;  /* 0x000000000f087348 */ /* 0x000fea0003c00000 */
[----:B------:R0:W1:Y:S02]  /*13880*/  SHFL.IDX P6, R14, R13, R12, R11 ;  /* 0x0000000c0d0e7389 */ /* 0x00006400000c000b */
[----:B01----:R-:W-:Y:S01]  /*13890*/  ENDCOLLECTIVE ;  /* 0x000000000000791b */ /* 0x003fe20003800000 */
.L_x_2611:
        /* <DEDUP_REMOVED lines=12> */
.L_x_2612:
[----:B------:R-:W-:Y:S02]  /*13960*/  IMAD.MOV.U32 R13, RZ, RZ, R10 ;  /* 0x000000ffff0d7224 */ /* 0x000fe400078e000a */
[----:B------:R-:W-:Y:S02]  /*13970*/  IMAD.MOV.U32 R12, RZ, RZ, 0x7 ;  /* 0x00000007ff0c7424 */ /* 0x000fe400078e00ff */
[----:B------:R-:W-:-:S07]  /*13980*/  IMAD.MOV.U32 R2, RZ, RZ, R14 ;  /* 0x000000ffff027224 */ /* 0x000fce00078e000e */
[----:B------:R-:W-:Y:S05]  /*13990*/  WARPSYNC.COLLECTIVE R15, `(.L_x_2613) ;  /* 0x000000000f087348 */ /* 0x000fea0003c00000 */
[----:B------:R0:W1:Y:S02]  /*139a0*/  SHFL.IDX P6, R14, R13, R12, R11 ;  /* 0x0000000c0d0e7389 */ /* 0x00006400000c000b */
[----:B01----:R-:W-:Y:S01]  /*139b0*/  ENDCOLLECTIVE ;  /* 0x000000000000791b */ /* 0x003fe20003800000 */
.L_x_2613:
        /* <DEDUP_REMOVED lines=12> */
.L_x_2614:
[----:B------:R-:W-:Y:S02]  /*13a80*/  IMAD.MOV.U32 R13, RZ, RZ, R21 ;  /* 0x000000ffff0d7224 */ /* 0x000fe400078e0015 */
[----:B------:R-:W-:Y:S02]  /*13a90*/  IMAD.MOV.U32 R12, RZ, RZ, RZ ;  /* 0x000000ffff0c7224 */ /* 0x000fe400078e00ff */
[----:B------:R-:W-:-:S07]  /*13aa0*/  IMAD.MOV.U32 R2, RZ, RZ, R14 ;  /* 0x000000ffff027224 */ /* 0x000fce00078e000e */
[----:B------:R-:W-:Y:S05]  /*13ab0*/  WARPSYNC.COLLECTIVE R15, `(.L_x_2615) ;  /* 0x000000000f087348 */ /* 0x000fea0003c00000 */
[----:B------:R0:W1:Y:S02]  /*13ac0*/  SHFL.IDX P6, R14, R13, R12, R11 ;  /* 0x0000000c0d0e7389 */ /* 0x00006400000c000b */
[----:B01----:R-:W-:Y:S01]  /*13ad0*/  ENDCOLLECTIVE ;  /* 0x000000000000791b */ /* 0x003fe20003800000 */
.L_x_2615:
        /* <DEDUP_REMOVED lines=12> */
.L_x_2616:
[----:B------:R-:W-:Y:S02]  /*13ba0*/  IMAD.MOV.U32 R13, RZ, RZ, R21 ;  /* 0x000000ffff0d7224 */ /* 0x000fe400078e0015 */
[----:B------:R-:W-:Y:S02]  /*13bb0*/  IMAD.MOV.U32 R12, RZ, RZ, 0x1 ;  /* 0x00000001ff0c7424 */ /* 0x000fe400078e00ff */
[----:B------:R-:W-:-:S07]  /*13bc0*/  IMAD.MOV.U32 R2, RZ, RZ, R14 ;  /* 0x000000ffff027224 */ /* 0x000fce00078e000e */
[----:B------:R-:W-:Y:S05]  /*13bd0*/  WARPSYNC.COLLECTIVE R15, `(.L_x_2617) ;  /* 0x000000000f087348 */ /* 0x000fea0003c00000 */
[----:B------:R0:W1:Y:S02]  /*13be0*/  SHFL.IDX P6, R14, R13, R12, R11 ;  /* 0x0000000c0d0e7389 */ /* 0x00006400000c000b */
[----:B01----:R-:W-:Y:S01]  /*13bf0*/  ENDCOLLECTIVE ;  /* 0x000000000000791b */ /* 0x003fe20003800000 */
.L_x_2617:
        /* <DEDUP_REMOVED lines=15> */
.L_x_2618:
        /* <DEDUP_REMOVED lines=14> */
.L_x_2534:
[----:B--2---:R2:W3:Y:S02]  /*13dd0*/  SYNCS.PHASECHK.TRANS64.TRYWAIT P0, [R0+URZ+0x22840], R26 ;  /* 0x0228401a000075a7 */ /* 0x0044e4000800017f */
[----:B---3--:R-:W-:Y:S05]  /*13de0*/  @!P0 NANOSLEEP.SYNCS 0x989680 ;  /* 0x009896800000895d */ /* 0x008fea0003900000 */
[----:B------:R-:W3:Y:S02]  /*13df0*/  @!P0 SYNCS.PHASECHK.TRANS64 P0, [R0+URZ+0x22840], R26 ;  /* 0x0228401a000085a7 */ /* 0x000ee4000800007f */
[----:B---3--:R-:W-:Y:S05]  /*13e00*/  @!P0 BRA `(.L_x_2534) ;  /* 0xfffffffc00f08947 */ /* 0x008fea000383ffff */
[----:B------:R-:W-:Y:S05]  /*13e10*/  BRA `(.L_x_2620) ;  /* 0xffffffb400bc7947 */ /* 0x000fea000383ffff */
.L_x_2535:
        /* <DEDUP_REMOVED lines=8> */
.L_x_2622:
[----:B------:R-:W-:Y:S05]  /*13ea0*/  BSYNC B0 ;  /* 0x0000000000007941 */ /* 0x000fea0003800000 */
.L_x_2621:
        /* <DEDUP_REMOVED lines=8> */
.L_x_2623:
        /* <DEDUP_REMOVED lines=13> */
.L_x_2624:
[----:B------:R-:W-:Y:S02]  /*14000*/  IMAD.MOV.U32 R13, RZ, RZ, R8 ;  /* 0x000000ffff0d7224 */ /* 0x000fe400078e0008 */
[----:B------:R-:W-:-:S07]  /*14010*/  IMAD.MOV.U32 R2, RZ, RZ, R14 ;  /* 0x000000ffff027224 */ /* 0x000fce00078e000e */
[----:B------:R-:W-:Y:S05]  /*14020*/  WARPSYNC.COLLECTIVE R15, `(.L_x_2625) ;  /* 0x000000000f087348 */ /* 0x000fea0003c00000 */
[----:B------:R0:W1:Y:S02]  /*14030*/  SHFL.IDX P6, R14, R13, R12, R11 ;  /* 0x0000000c0d0e7389 */ /* 0x00006400000c000b */
[----:B01----:R-:W-:Y:S01]  /*14040*/  ENDCOLLECTIVE ;  /* 0x000000000000791b */ /* 0x003fe20003800000 */
.L_x_2625:
        /* <DEDUP_REMOVED lines=13> */
.L_x_2626:
[----:B------:R-:W-:Y:S02]  /*14120*/  IMAD.MOV.U32 R13, RZ, RZ, R8 ;  /* 0x000000ffff0d7224 */ /* 0x000fe400078e0008 */
[----:B------:R-:W-:-:S07]  /*14130*/  IMAD.MOV.U32 R2, RZ, RZ, R14 ;  /* 0x000000ffff027224 */ /* 0x000fce00078e000e */
[----:B------:R-:W-:Y:S05]  /*14140*/  WARPSYNC.COLLECTIVE R15, `(.L_x_2627) ;  /* 0x000000000f087348 */ /* 0x000fea0003c00000 */
[----:B------:R0:W1:Y:S02]  /*14150*/  SHFL.IDX P6, R14, R13, R12, R11 ;  /* 0x0000000c0d0e7389 */ /* 0x00006400000c000b */
[----:B01----:R-:W-:Y:S01]  /*14160*/  ENDCOLLECTIVE ;  /* 0x000000000000791b */ /* 0x003fe20003800000 */
.L_x_2627:
        /* <DEDUP_REMOVED lines=14> */
.L_x_2628:
[----:B------:R-:W-:Y:S02]  /*14250*/  IMAD.MOV.U32 R13, RZ, RZ, R8 ;  /* 0x000000ffff0d7224 */ /* 0x000fe400078e0008 */
[----:B------:R-:W-:-:S07]  /*14260*/  IMAD.MOV.U32 R9, RZ, RZ, R14 ;  /* 0x000000ffff097224 */ /* 0x000fce00078e000e */
[----:B------:R-:W-:Y:S05]  /*14270*/  WARPSYNC.COLLECTIVE R15, `(.L_x_2629) ;  /* 0x000000000f087348 */ /* 0x000fea0003c00000 */
[----:B------:R0:W1:Y:S02]  /*14280*/  SHFL.IDX P6, R14, R13, R12, R11 ;  /* 0x0000000c0d0e7389 */ /* 0x00006400000c000b */
[----:B01----:R-:W-:Y:S01]  /*14290*/  ENDCOLLECTIVE ;  /* 0x000000000000791b */ /* 0x003fe20003800000 */
.L_x_2629:
[----:B------:R-:W-:Y:S02]  /*142a0*/  IMAD.MOV.U32 R13, RZ, RZ, R6 ;  /* 0x000000ffff0d7224 */ /* 0x000fe400078e0006 */
[----:B------:R-:W-:Y:S01]  /*142b0*/  IMAD.MOV.U32 R12, RZ, RZ, 0x4 ;  /* 0x00000004ff0c7424 */ /* 0x000fe200078e00ff */
[----:B------:R-:W-:-:S05]  /*142c0*/  @P5 IADD3 R14, P0, R33, R14, RZ ;  /* 0x0000000e210e5210 */ /* 0x000fca0007f1e0ff */
[----:B------:R-:W-:-:S08]  /*142d0*/  @P5 IMAD.MOV.U32 R2, RZ, RZ, R14 ;  /* 0x000000ffff025224 */ /* 0x000fd000078e000e */
[----:B------:R-:W-:Y:S05]  /*142e0*/  WARPSYNC.COLLECTIVE R15, `(.L_x_2630) ;  /* 0x000000000f087348 */ /* 0x000fea0003c00000 */
[----:B------:R0:W1:Y:S02]  /*142f0*/  SHFL.IDX P6, R14, R13, R12, R11 ;  /* 0x0000000c0d0e7389 */ /* 0x00006400000c000b */
[----:B01----:R-:W-:Y:S01]  /*14300*/  ENDCOLLECTIVE ;  /* 0x000000000000791b */ /* 0x003fe20003800000 */
.L_x_2630:
        /* <DEDUP_REMOVED lines=12> */
.L_x_2631:
[----:B------:R-:W-:Y:S02]  /*143d0*/  IMAD.MOV.U32 R13, RZ, RZ, R6 ;  /* 0x000000ffff0d7224 */ /* 0x000fe400078e0006 */
[----:B------:R-:W-:Y:S01]  /*143e0*/  IMAD.MOV.U32 R12, RZ, RZ, 0x5 ;  /* 0x00000005ff0c7424 */ /* 0x000fe200078e00ff */
[----:B------:R-:W-:-:S05]  /*143f0*/  @P4 IADD3 R14, P0, R33, R14, RZ ;  /* 0x0000000e210e4210 */ /* 0x000fca0007f1e0ff */
[----:B------:R-:W-:-:S08]  /*14400*/  @P4 IMAD.MOV.U32 R2, RZ, RZ, R14 ;  /* 0x000000ffff024224 */ /* 0x000fd000078e000e */
[----:B------:R-:W-:Y:S05]  /*14410*/  WARPSYNC.COLLECTIVE R15, `(.L_x_2632) ;  /* 0x000000000f087348 */ /* 0x000fea0003c00000 */
[----:B------:R0:W1:Y:S02]  /*14420*/  SHFL.IDX P6, R14, R13, R12, R11 ;  /* 0x0000000c0d0e7389 */ /* 0x00006400000c000b */
[----:B01----:R-:W-:Y:S01]  /*14430*/  ENDCOLLECTIVE ;  /* 0x000000000000791b */ /* 0x003fe20003800000 */
.L_x_2632:
        /* <DEDUP_REMOVED lines=12> */
.L_x_2633:
[----:B------:R-:W-:Y:S02]  /*14500*/  IMAD.MOV.U32 R13, RZ, RZ, R6 ;  /* 0x000000ffff0d7224 */ /* 0x000fe400078e0006 */
[----:B------:R-:W-:Y:S01]  /*14510*/  IMAD.MOV.U32 R12, RZ, RZ, 0x6 ;  /* 0x00000006ff0c7424 */ /* 0x000fe200078e00ff */
[----:B------:R-:W-:-:S05]  /*14520*/  @P4 IADD3 R14, P0, R33, R14, RZ ;  /* 0x0000000e210e4210 */ /* 0x000fca0007f1e0ff */
[----:B------:R-:W-:-:S08]  /*14530*/  @P4 IMAD.MOV.U32 R2, RZ, RZ, R14 ;  /* 0x000000ffff024224 */ /* 0x000fd000078e000e */
[----:B------:R-:W-:Y:S05]  /*14540*/  WARPSYNC.COLLECTIVE R15, `(.L_x_2634) ;  /* 0x000000000f087348 */ /* 0x000fea0003c00000 */
[----:B------:R0:W1:Y:S02]  /*14550*/  SHFL.IDX P6, R14, R13, R12, R11 ;  /* 0x0000000c0d0e7389 */ /* 0x00006400000c000b */
[----:B01----:R-:W-:Y:S01]  /*14560*/  ENDCOLLECTIVE ;  /* 0x000000000000791b */ /* 0x003fe20003800000 */
.L_x_2634:
        /* <DEDUP_REMOVED lines=11> */
.L_x_2635:
[----:B------:R-:W-:Y:S02]  /*14620*/  IMAD.MOV.U32 R13, RZ, RZ, R6 ;  /* 0x000000ffff0d7224 */ /* 0x000fe400078e0006 */
[----:B------:R-:W-:Y:S01]  /*14630*/  IMAD.MOV.U32 R12, RZ, RZ, 0x7 ;  /* 0x00000007ff0c7424 */ /* 0x000fe200078e00ff */
[----:B------:R-:W-:-:S05]  /*14640*/  @P5 IADD3 R14, P0, R33, R14, RZ ;  /* 0x0000000e210e5210 */ /* 0x000fca0007f1e0ff */
[----:B------:R-:W-:-:S08]  /*14650*/  @P5 IMAD.MOV.U32 R2, RZ, RZ, R14 ;  /* 0x000000ffff025224 */ /* 0x000fd000078e000e */
[----:B------:R-:W-:Y:S05]  /*14660*/  WARPSYNC.COLLECTIVE R15, `(.L_x_2636) ;  /* 0x000000000f087348 */ /* 0x000fea0003c00000 */
[----:B------:R0:W1:Y:S02]  /*14670*/  SHFL.IDX P6, R14, R13, R12, R11 ;  /* 0x0000000c0d0e7389 */ /* 0x00006400000c000b */
[----:B01----:R-:W-:Y:S01]  /*14680*/  ENDCOLLECTIVE ;  /* 0x000000000000791b */ /* 0x003fe20003800000 */
.L_x_2636:
        /* <DEDUP_REMOVED lines=11> */
.L_x_2637:
[----:B------:R-:W-:Y:S02]  /*14740*/  IMAD.MOV.U32 R13, RZ, RZ, R5 ;  /* 0x000000ffff0d7224 */ /* 0x000fe400078e0005 */
[----:B------:R-:W-:Y:S01]  /*14750*/  IMAD.MOV.U32 R12, RZ, RZ, RZ ;  /* 0x000000ffff0c7224 */ /* 0x000fe200078e00ff */
[----:B------:R-:W-:-:S05]  /*14760*/  @P3 IADD3 R14, P0, R33, R14, RZ ;  /* 0x0000000e210e3210 */ /* 0x000fca0007f1e0ff */
[----:B------:R-:W-:-:S08]  /*14770*/  @P3 IMAD.MOV.U32 R2, RZ, RZ, R14 ;  /* 0x000000ffff023224 */ /* 0x000fd000078e000e */
[----:B------:R-:W-:Y:S05]  /*14780*/  WARPSYNC.COLLECTIVE R15, `(.L_x_2638) ;  /* 0x000000000f087348 */ /* 0x000fea0003c00000 */
[----:B------:R0:W1:Y:S02]  /*14790*/  SHFL.IDX P6, R14, R13, R12, R11 ;  /* 0x0000000c0d0e7389 */ /* 0x00006400000c000b */
[----:B01----:R-:W-:Y:S01]  /*147a0*/  ENDCOLLECTIVE ;  /* 0x000000000000791b */ /* 0x003fe20003800000 */
.L_x_2638:
        /* <DEDUP_REMOVED lines=11> */
.L_x_2639:
[----:B------:R-:W-:Y:S02]  /*14860*/  IMAD.MOV.U32 R13, RZ, RZ, R5 ;  /* 0x000000ffff0d7224 */ /* 0x000fe400078e0005 */
[----:B------:R-:W-:Y:S01]  /*14870*/  IMAD.MOV.U32 R12, RZ, RZ, 0x1 ;  /* 0x00000001ff0c7424 */ /* 0x000fe200078e00ff */
[----:B------:R-:W-:-:S05]  /*14880*/  @P1 IADD3 R14, P0, R33, R14, RZ ;  /* 0x0000000e210e1210 */ /* 0x000fca0007f1e0ff */
[----:B------:R-:W-:-:S08]  /*14890*/  @P1 IMAD.MOV.U32 R2, RZ, RZ, R14 ;  /* 0x000000ffff021224 */ /* 0x000fd000078e000e */
[----:B------:R-:W-:Y:S05]  /*148a0*/  WARPSYNC.COLLECTIVE R15, `(.L_x_2640) ;  /* 0x000000000f087348 */ /* 0x000fea0003c00000 */
[----:B------:R0:W1:Y:S02]  /*148b0*/  SHFL.IDX P6, R14, R13, R12, R11 ;  /* 0x0000000c0d0e7389 */ /* 0x00006400000c000b */
[----:B01----:R-:W-:Y:S01]  /*148c0*/  ENDCOLLECTIVE ;  /* 0x000000000000791b */ /* 0x003fe20003800000 */
.L_x_2640:
        /* <DEDUP_REMOVED lines=11> */
.L_x_2641:
[----:B------:R-:W-:Y:S05]  /*14980*/  BRA `(.L_x_2642) ;  /* 0xffffffb000807947 */ /* 0x000fea000383ffff */
.L_x_2540:
[----:B------:R-:W-:Y:S02]  /*14990*/  IMAD.MOV.U32 R13, RZ, RZ, R5 ;  /* 0x000000ffff0d7224 */ /* 0x000fe400078e0005 */
[----:B------:R-:W-:Y:S02]  /*149a0*/  IMAD.MOV.U32 R12, RZ, RZ, RZ ;  /* 0x000000ffff0c7224 */ /* 0x000fe400078e00ff */
[----:B------:R-:W-:Y:S02]  /*149b0*/  IMAD.MOV.U32 R11, RZ, RZ, 0x181f ;  /* 0x0000181fff0b7424 */ /* 0x000fe400078e00ff */
[----:B------:R-:W-:Y:S02]  /*149c0*/  IMAD.MOV.U32 R15, RZ, RZ, -0x1 ;  /* 0xffffffffff0f7424 */ /* 0x000fe400078e00ff */
[----:B------:R-:W-:-:S07]  /*149d0*/  IMAD.U32 R4, RZ, RZ, UR43 ;  /* 0x0000002bff047e24 */ /* 0x000fce000f8e00ff */
[----:B-----5:R-:W-:Y:S05]  /*149e0*/  WARPSYNC.COLLECTIVE R15, `(.L_x_2643) ;  /* 0x000000000f087348 */ /* 0x020fea0003c00000 */
[----:B------:R0:W1:Y:S02]  /*149f0*/  SHFL.IDX P6, R14, R13, R12, R11 ;  /* 0x0000000c0d0e7389 */ /* 0x00006400000c000b */
[----:B01---5:R-:W-:Y:S01]  /*14a00*/  ENDCOLLECTIVE ;  /* 0x000000000000791b */ /* 0x023fe20003800000 */
.L_x_2643:
[----:B------:R-:W-:-:S04]  /*14a10*/  IMAD R4, R4, 0x80, R10 ;  /* 0x0000008004047824 */ /* 0x000fc800078e020a */
[C---:B------:R-:W-:Y:S01]  /*14a20*/  VIADD R6, R4.reuse, 0x10 ;  /* 0x0000001004067836 */ /* 0x040fe20000000000 */
[----:B------:R-:W-:Y:S01]  /*14a30*/  ISETP.GE.AND P1, PT, R4, UR38, PT ;  /* 0x0000002604007c0c */ /* 0x000fe2000bf26270 */
[----:B------:R-:W-:Y:S02]  /*14a40*/  IMAD.MOV.U32 R13, RZ, RZ, R0 ;  /* 0x000000ffff0d7224 */ /* 0x000fe400078e0000 */
[----:B------:R-:W-:-:S10]  /*14a50*/  IMAD.MOV.U32 R2, RZ, RZ, R14 ;  /* 0x000000ffff027224 */ /* 0x000fd400078e000e */
[----:B------:R-:W-:Y:S05]  /*14a60*/  WARPSYNC.COLLECTIVE R15, `(.L_x_2644) ;  /* 0x000000000f087348 */ /* 0x000fea0003c00000 */
[----:B------:R0:W1:Y:S02]  /*14a70*/  SHFL.IDX P6, R14, R13, R12, R11 ;  /* 0x0000000c0d0e7389 */ /* 0x00006400000c000b */
[----:B01----:R-:W-:Y:S01]  /*14a80*/  ENDCOLLECTIVE ;  /* 0x000000000000791b */ /* 0x003fe20003800000 */
.L_x_2644:
        /* <DEDUP_REMOVED lines=8> */
.L_x_2645:
        /* <DEDUP_REMOVED lines=10> */
.L_x_2646:
[----:B------:R-:W-:Y:S02]  /*14bb0*/  IMAD.MOV.U32 R13, RZ, RZ, R5 ;  /* 0x000000ffff0d7224 */ /* 0x000fe400078e0005 */
[----:B------:R-:W-:Y:S01]  /*14bc0*/  IMAD.MOV.U32 R12, RZ, RZ, 0x2 ;  /* 0x00000002ff0c7424 */ /* 0x000fe200078e00ff */
[----:B------:R-:W-:-:S13]  /*14bd0*/  @!P1 IADD3 R2, P0, R33, R14, RZ ;  /* 0x0000000e21029210 */ /* 0x000fda0007f1e0ff */
[----:B------:R-:W-:Y:S05]  /*14be0*/  WARPSYNC.COLLECTIVE R15, `(.L_x_2647) ;  /* 0x000000000f087348 */ /* 0x000fea0003c00000 */
[----:B------:R0:W1:Y:S02]  /*14bf0*/  SHFL.IDX P6, R14, R13, R12, R11 ;  /* 0x0000000c0d0e7389 */ /* 0x00006400000c000b */
[----:B01----:R-:W-:Y:S01]  /*14c00*/  ENDCOLLECTIVE ;  /* 0x000000000000791b */ /* 0x003fe20003800000 */
.L_x_2647:
        /* <DEDUP_REMOVED lines=12> */
.L_x_2648:
[----:B------:R-:W-:Y:S02]  /*14cd0*/  IMAD.MOV.U32 R13, RZ, RZ, R5 ;  /* 0x000000ffff0d7224 */ /* 0x000fe400078e0005 */
[----:B------:R-:W-:Y:S01]  /*14ce0*/  IMAD.MOV.U32 R12, RZ, RZ, 0x3 ;  /* 0x00000003ff0c7424 */ /* 0x000fe200078e00ff */
[----:B------:R-:W-:-:S13]  /*14cf0*/  @!P1 IADD3 R2, P0, R33, R14, RZ ;  /* 0x0000000e21029210 */ /* 0x000fda0007f1e0ff */
[----:B------:R-:W-:Y:S05]  /*14d00*/  WARPSYNC.COLLECTIVE R15, `(.L_x_2649) ;  /* 0x000000000f087348 */ /* 0x000fea0003c00000 */
[----:B------:R0:W1:Y:S02]  /*14d10*/  SHFL.IDX P6, R14, R13, R12, R11 ;  /* 0x0000000c0d0e7389 */ /* 0x00006400000c000b */
[----:B01----:R-:W-:Y:S01]  /*14d20*/  ENDCOLLECTIVE ;  /* 0x000000000000791b */ /* 0x003fe20003800000 */
.L_x_2649:
        /* <DEDUP_REMOVED lines=12> */
.L_x_2650:
[----:B------:R-:W-:Y:S02]  /*14df0*/  IMAD.MOV.U32 R13, RZ, RZ, R5 ;  /* 0x000000ffff0d7224 */ /* 0x000fe400078e0005 */
[----:B------:R-:W-:Y:S01]  /*14e00*/  IMAD.MOV.U32 R12, RZ, RZ, 0x4 ;  /* 0x00000004ff0c7424 */ /* 0x000fe200078e00ff */
[----:B------:R-:W-:-:S13]  /*14e10*/  @!P1 IADD3 R2, P0, R33, R14, RZ ;  /* 0x0000000e21029210 */ /* 0x000fda0007f1e0ff */
[----:B------:R-:W-:Y:S05]  /*14e20*/  WARPSYNC.COLLECTIVE R15, `(.L_x_2651) ;  /* 0x000000000f087348 */ /* 0x000fea0003c00000 */
[----:B------:R0:W1:Y:S02]  /*14e30*/  SHFL.IDX P6, R14, R13, R12, R11 ;  /* 0x0000000c0d0e7389 */ /* 0x00006400000c000b */
[----:B01----:R-:W-:Y:S01]  /*14e40*/  ENDCOLLECTIVE ;  /* 0x000000000000791b */ /* 0x003fe20003800000 */
.L_x_2651:
        /* <DEDUP_REMOVED lines=12> */
.L_x_2652:
[----:B------:R-:W-:Y:S02]  /*14f10*/  IMAD.MOV.U32 R13, RZ, RZ, R5 ;  /* 0x000000ffff0d7224 */ /* 0x000fe400078e0005 */
[----:B------:R-:W-:Y:S01]  /*14f20*/  IMAD.MOV.U32 R12, RZ, RZ, 0x5 ;  /* 0x00000005ff0c7424 */ /* 0x000fe200078e00ff */
[----:B------:R-:W-:-:S13]  /*14f30*/  @!P1 IADD3 R2, P0, R33, R14, RZ ;  /* 0x0000000e21029210 */ /* 0x000fda0007f1e0ff */
[----:B------:R-:W-:Y:S05]  /*14f40*/  WARPSYNC.COLLECTIVE R15, `(.L_x_2653) ;  /* 0x000000000f087348 */ /* 0x000fea0003c00000 */
[----:B------:R0:W1:Y:S02]  /*14f50*/  SHFL.IDX P6, R14, R13, R12, R11 ;  /* 0x0000000c0d0e7389 */ /* 0x00006400000c000b */
[----:B01----:R-:W-:Y:S01]  /*14f60*/  ENDCOLLECTIVE ;  /* 0x000000000000791b */ /* 0x003fe20003800000 */
.L_x_2653:
        /* <DEDUP_REMOVED lines=12> */
.L_x_2654:
[----:B------:R-:W-:Y:S02]  /*15030*/  IMAD.MOV.U32 R13, RZ, RZ, R5 ;  /* 0x000000ffff0d7224 */ /* 0x000fe400078e0005 */
[----:B------:R-:W-:Y:S01]  /*15040*/  IMAD.MOV.U32 R12, RZ, RZ, 0x6 ;  /* 0x00000006ff0c7424 */ /* 0x000fe200078e00ff */
[----:B------:R-:W-:-:S13]  /*15050*/  @!P1 IADD3 R2, P0, R33, R14, RZ ;  /* 0x0000000e21029210 */ /* 0x000fda0007f1e0ff */
[----:B------:R-:W-:Y:S05]  /*15060*/  WARPSYNC.COLLECTIVE R15, `(.L_x_2655) ;  /* 0x000000000f087348 */ /* 0x000fea0003c00000 */
[----:B------:R0:W1:Y:S02]  /*15070*/  SHFL.IDX P6, R14, R13, R12, R11 ;  /* 0x0000000c0d0e7389 */ /* 0x00006400000c000b */
[----:B01----:R-:W-:Y:S01]  /*15080*/  ENDCOLLECTIVE ;  /* 0x000000000000791b */ /* 0x003fe20003800000 */
.L_x_2655:
        /* <DEDUP_REMOVED lines=12> */
.L_x_2656:
[----:B------:R-:W-:Y:S02]  /*15150*/  IMAD.MOV.U32 R13, RZ, RZ, R5 ;  /* 0x000000ffff0d7224 */ /* 0x000fe400078e0005 */
[----:B------:R-:W-:Y:S01]  /*15160*/  IMAD.MOV.U32 R12, RZ, RZ, 0x7 ;  /* 0x00000007ff0c7424 */ /* 0x000fe200078e00ff */
[----:B------:R-:W-:-:S13]  /*15170*/  @!P1 IADD3 R2, P0, R33, R14, RZ ;  /* 0x0000000e21029210 */ /* 0x000fda0007f1e0ff */
[----:B------:R-:W-:Y:S05]  /*15180*/  WARPSYNC.COLLECTIVE R15, `(.L_x_2657) ;  /* 0x000000000f087348 */ /* 0x000fea0003c00000 */
[----:B------:R0:W1:Y:S02]  /*15190*/  SHFL.IDX P6, R14, R13, R12, R11 ;  /* 0x0000000c0d0e7389 */ /* 0x00006400000c000b */
[----:B01----:R-:W-:Y:S01]  /*151a0*/  ENDCOLLECTIVE ;  /* 0x000000000000791b */ /* 0x003fe20003800000 */
.L_x_2657:
        /* <DEDUP_REMOVED lines=10> */
.L_x_2658:
[----:B------:R-:W-:Y:S05]  /*15250*/  BRA `(.L_x_2659) ;  /* 0xffffffb000a87947 */ /* 0x000fea000383ffff */
.L_x_2543:
[----:B0-----:R0:W1:Y:S02]  /*15260*/  SYNCS.PHASECHK.TRANS64.TRYWAIT P0, [R17+URZ+0x22820], R0 ;  /* 0x02282000110075a7 */ /* 0x001064000800017f */
[----:B-1----:R-:W-:Y:S05]  /*15270*/  @!P0 NANOSLEEP.SYNCS 0x989680 ;  /* 0x009896800000895d */ /* 0x002fea0003900000 */
[----:B------:R-:W1:Y:S02]  /*15280*/  @!P0 SYNCS.PHASECHK.TRANS64 P0, [R17+URZ+0x22820], R0 ;  /* 0x02282000110085a7 */ /* 0x000e64000800007f */
[----:B-1----:R-:W-:Y:S05]  /*15290*/  @!P0 BRA `(.L_x_2543) ;  /* 0xfffffffc00f08947 */ /* 0x002fea000383ffff */
[----:B------:R-:W-:Y:S05]  /*152a0*/  BRA `(.L_x_2660) ;  /* 0xffffffb400047947 */ /* 0x000fea000383ffff */
.L_x_2547:
[----:B0-----:R0:W1:Y:S02]  /*152b0*/  SYNCS.PHASECHK.TRANS64.TRYWAIT P0, [R0+URZ+0x22880], R28 ;  /* 0x0228801c000075a7 */ /* 0x001064000800017f */
[----:B-1----:R-:W-:Y:S05]  /*152c0*/  @!P0 NANOSLEEP.SYNCS 0x989680 ;  /* 0x009896800000895d */ /* 0x002fea0003900000 */
[----:B------:R-:W1:Y:S02]  /*152d0*/  @!P0 SYNCS.PHASECHK.TRANS64 P0, [R0+URZ+0x22880], R28 ;  /* 0x0228801c000085a7 */ /* 0x000e64000800007f */
[----:B-1----:R-:W-:Y:S05]  /*152e0*/  @!P0 BRA `(.L_x_2547) ;  /* 0xfffffffc00f08947 */ /* 0x002fea000383ffff */
[----:B------:R-:W-:Y:S05]  /*152f0*/  BRA `(.L_x_2661) ;  /* 0xffffffb800347947 */ /* 0x000fea000383ffff */
.L_x_2548:
        /* <DEDUP_REMOVED lines=8> */
.L_x_2663:
[----:B------:R-:W-:Y:S05]  /*15380*/  BSYNC B0 ;  /* 0x0000000000007941 */ /* 0x000fea0003800000 */
.L_x_2662:
        /* <DEDUP_REMOVED lines=8> */
.L_x_2664:
        /* <DEDUP_REMOVED lines=8> */
.L_x_2665:
        /* <DEDUP_REMOVED lines=10> */
.L_x_2666:
[----:B------:R-:W-:Y:S02]  /*15530*/  IMAD.MOV.U32 R13, RZ, RZ, R20 ;  /* 0x000000ffff0d7224 */ /* 0x000fe400078e0014 */
[----:B------:R-:W-:Y:S02]  /*15540*/  IMAD.MOV.U32 R12, RZ, RZ, 0x2 ;  /* 0x00000002ff0c7424 */ /* 0x000fe400078e00ff */
[----:B------:R-:W-:-:S07]  /*15550*/  IMAD.MOV.U32 R2, RZ, RZ, R14 ;  /* 0x000000ffff027224 */ /* 0x000fce00078e000e */
[----:B------:R-:W-:Y:S05]  /*15560*/  WARPSYNC.COLLECTIVE R15, `(.L_x_2667) ;  /* 0x000000000f087348 */ /* 0x000fea0003c00000 */
[----:B------:R0:W1:Y:S02]  /*15570*/  SHFL.IDX P6, R14, R13, R12, R11 ;  /* 0x0000000c0d0e7389 */ /* 0x00006400000c000b */
[----:B01----:R-:W-:Y:S01]  /*15580*/  ENDCOLLECTIVE ;  /* 0x000000000000791b */ /* 0x003fe20003800000 */
.L_x_2667:
        /* <DEDUP_REMOVED lines=11> */
.L_x_2668:
[----:B------:R-:W-:Y:S02]  /*15640*/  IMAD.MOV.U32 R13, RZ, RZ, R20 ;  /* 0x000000ffff0d7224 */ /* 0x000fe400078e0014 */
[----:B------:R-:W-:Y:S02]  /*15650*/  IMAD.MOV.U32 R12, RZ, RZ, 0x3 ;  /* 0x00000003ff0c7424 */ /* 0x000fe400078e00ff */
[----:B------:R-:W-:-:S07]  /*15660*/  IMAD.MOV.U32 R2, RZ, RZ, R14 ;  /* 0x000000ffff027224 */ /* 0x000fce00078e000e */
[----:B------:R-:W-:Y:S05]  /*15670*/  WARPSYNC.COLLECTIVE R15, `(.L_x_2669) ;  /* 0x000000000f087348 */ /* 0x000fea0003c00000 */
[----:B------:R0:W1:Y:S02]  /*15680*/  SHFL.IDX P6, R14, R13, R12, R11 ;  /* 0x0000000c0d0e7389 */ /* 0x00006400000c000b */
[----:B01----:R-:W-:Y:S01]  /*15690*/  ENDCOLLECTIVE ;  /* 0x000000000000791b */ /* 0x003fe20003800000 */
.L_x_2669:
        /* <DEDUP_REMOVED lines=11> */
.L_x_2670:
[----:B------:R-:W-:Y:S02]  /*15750*/  IMAD.MOV.U32 R13, RZ, RZ, R20 ;  /* 0x000000ffff0d7224 */ /* 0x000fe400078e0014 */
[----:B------:R-:W-:Y:S01]  /*15760*/  IMAD.MOV.U32 R12, RZ, RZ, 0x4 ;  /* 0x00000004ff0c7424 */ /* 0x000fe200078e00ff */
[----:B------:R-:W-:-:S13]  /*15770*/  IADD3 R2, P0, R33, R14, RZ ;  /* 0x0000000e21027210 */ /* 0x000fda0007f1e0ff */
[----:B------:R-:W-:Y:S05]  /*15780*/  WARPSYNC.COLLECTIVE R15, `(.L_x_2671) ;  /* 0x000000000f087348 */ /* 0x000fea0003c00000 */
[----:B------:R0:W1:Y:S02]  /*15790*/  SHFL.IDX P6, R14, R13, R12, R11 ;  /* 0x0000000c0d0e7389 */ /* 0x00006400000c000b */
[----:B01----:R-:W-:Y:S01]  /*157a0*/  ENDCOLLECTIVE ;  /* 0x000000000000791b */ /* 0x003fe20003800000 */
.L_x_2671:
        /* <DEDUP_REMOVED lines=10> */
.L_x_2672:
[----:B------:R-:W-:Y:S02]  /*15850*/  IMAD.MOV.U32 R13, RZ, RZ, R20 ;  /* 0x000000ffff0d7224 */ /* 0x000fe400078e0014 */
[----:B------:R-:W-:Y:S02]  /*15860*/  IMAD.MOV.U32 R12, RZ, RZ, 0x5 ;  /* 0x00000005ff0c7424 */ /* 0x000fe400078e00ff */
[----:B------:R-:W-:-:S07]  /*15870*/  IMAD.MOV.U32 R2, RZ, RZ, R14 ;  /* 0x000000ffff027224 */ /* 0x000fce00078e000e */
[----:B------:R-:W-:Y:S05]  /*15880*/  WARPSYNC.COLLECTIVE R15, `(.L_x_2673) ;  /* 0x000000000f087348 */ /* 0x000fea0003c00000 */
[----:B------:R0:W1:Y:S02]  /*15890*/  SHFL.IDX P6, R14, R13, R12, R11 ;  /* 0x0000000c0d0e7389 */ /* 0x00006400000c000b */
[----:B01----:R-:W-:Y:S01]  /*158a0*/  ENDCOLLECTIVE ;  /* 0x000000000000791b */ /* 0x003fe20003800000 */
.L_x_2673:
        /* <DEDUP_REMOVED lines=11> */
.L_x_2674:
[----:B------:R-:W-:Y:S02]  /*15960*/  IMAD.MOV.U32 R13, RZ, RZ, R20 ;  /* 0x000000ffff0d7224 */ /* 0x000fe400078e0014 */
[----:B------:R-:W-:Y:S01]  /*15970*/  IMAD.MOV.U32 R12, RZ, RZ, 0x6 ;  /* 0x00000006ff0c7424 */ /* 0x000fe200078e00ff */
[----:B------:R-:W-:-:S13]  /*15980*/  IADD3 R2, P0, R33, R14, RZ ;  /* 0x0000000e21027210 */ /* 0x000fda0007f1e0ff */
[----:B------:R-:W-:Y:S05]  /*15990*/  WARPSYNC.COLLECTIVE R15, `(.L_x_2675) ;  /* 0x000000000f087348 */ /* 0x000fea0003c00000 */
[----:B------:R0:W1:Y:S02]  /*159a0*/  SHFL.IDX P6, R14, R13, R12, R11 ;  /* 0x0000000c0d0e7389 */ /* 0x00006400000c000b */
[----:B01----:R-:W-:Y:S01]  /*159b0*/  ENDCOLLECTIVE ;  /* 0x000000000000791b */ /* 0x003fe20003800000 */
.L_x_2675:
        /* <DEDUP_REMOVED lines=10> */
.L_x_2676:
[----:B------:R-:W-:Y:S02]  /*15a60*/  IMAD.MOV.U32 R13, RZ, RZ, R20 ;  /* 0x000000ffff0d7224 */ /* 0x000fe400078e0014 */
[----:B------:R-:W-:Y:S02]  /*15a70*/  IMAD.MOV.U32 R12, RZ, RZ, 0x7 ;  /* 0x00000007ff0c7424 */ /* 0x000fe400078e00ff */
[----:B------:R-:W-:-:S07]  /*15a80*/  IMAD.MOV.U32 R2, RZ, RZ, R14 ;  /* 0x000000ffff027224 */ /* 0x000fce00078e000e */
[----:B------:R-:W-:Y:S05]  /*15a90*/  WARPSYNC.COLLECTIVE R15, `(.L_x_2677) ;  /* 0x000000000f087348 */ /* 0x000fea0003c00000 */
[----:B------:R0:W1:Y:S02]  /*15aa0*/  SHFL.IDX P6, R14, R13, R12, R11 ;  /* 0x0000000c0d0e7389 */ /* 0x00006400000c000b */
[----:B01----:R-:W-:Y:S01]  /*15ab0*/  ENDCOLLECTIVE ;  /* 0x000000000000791b */ /* 0x003fe20003800000 */
.L_x_2677:
        /* <DEDUP_REMOVED lines=11> */
.L_x_2678:
[----:B------:R-:W-:Y:S02]  /*15b70*/  IMAD.MOV.U32 R13, RZ, RZ, R21 ;  /* 0x000000ffff0d7224 */ /* 0x000fe400078e0015 */
[----:B------:R-:W-:Y:S02]  /*15b80*/  IMAD.MOV.U32 R12, RZ, RZ, RZ ;  /* 0x000000ffff0c7224 */ /* 0x000fe400078e00ff */
[----:B------:R-:W-:-:S07]  /*15b90*/  IMAD.MOV.U32 R5, RZ, RZ, R14 ;  /* 0x000000ffff057224 */ /* 0x000fce00078e000e */
[----:B------:R-:W-:Y:S05]  /*15ba0*/  WARPSYNC.COLLECTIVE R15, `(.L_x_2679) ;  /* 0x000000000f087348 */ /* 0x000fea0003c00000 */
[----:B------:R0:W1:Y:S02]  /*15bb0*/  SHFL.IDX P6, R14, R13, R12, R11 ;  /* 0x0000000c0d0e7389 */ /* 0x00006400000c000b */
[----:B01----:R-:W-:Y:S01]  /*15bc0*/  ENDCOLLECTIVE ;  /* 0x000000000000791b */ /* 0x003fe20003800000 */
.L_x_2679:
        /* <DEDUP_REMOVED lines=11> */
.L_x_2680:
[----:B------:R-:W-:Y:S02]  /*15c80*/  IMAD.MOV.U32 R13, RZ, RZ, R21 ;  /* 0x000000ffff0d7224 */ /* 0x000fe400078e0015 */
[----:B------:R-:W-:Y:S02]  /*15c90*/  IMAD.MOV.U32 R12, RZ, RZ, 0x1 ;  /* 0x00000001ff0c7424 */ /* 0x000fe400078e00ff */
[----:B------:R-:W-:-:S07]  /*15ca0*/  IMAD.MOV.U32 R2, RZ, RZ, R14 ;  /* 0x000000ffff027224 */ /* 0x000fce00078e000e */
[----:B------:R-:W-:Y:S05]  /*15cb0*/  WARPSYNC.COLLECTIVE R15, `(.L_x_2681) ;  /* 0x000000000f087348 */ /* 0x000fea0003c00000 */
[----:B------:R0:W1:Y:S02]  /*15cc0*/  SHFL.IDX P6, R14, R13, R12, R11 ;  /* 0x0000000c0d0e7389 */ /* 0x00006400000c000b */
[----:B01----:R-:W-:Y:S01]  /*15cd0*/  ENDCOLLECTIVE ;  /* 0x000000000000791b */ /* 0x003fe20003800000 */
.L_x_2681:
        /* <DEDUP_REMOVED lines=11> */
.L_x_2682:
[----:B------:R-:W-:Y:S01]  /*15d90*/  IMAD.MOV.U32 R2, RZ, RZ, R14 ;  /* 0x000000ffff027224 */ /* 0x000fe200078e000e */
[----:B------:R-:W-:Y:S06]  /*15da0*/  BRA `(.L_x_2683) ;  /* 0xffffffb000d87947 */ /* 0x000fec000383ffff */
.L_x_2553:
[----:B---3--:R3:W4:Y:S02]  /*15db0*/  SYNCS.PHASECHK.TRANS64.TRYWAIT P0, [R0+URZ+0x22840], R28 ;  /* 0x0228401c000075a7 */ /* 0x008724000800017f */
[----:B----4-:R-:W-:Y:S05]  /*15dc0*/  @!P0 NANOSLEEP.SYNCS 0x989680 ;  /* 0x009896800000895d */ /* 0x010fea0003900000 */
[----:B------:R-:W4:Y:S02]  /*15dd0*/  @!P0 SYNCS.PHASECHK.TRANS64 P0, [R0+URZ+0x22840], R28 ;  /* 0x0228401c000085a7 */ /* 0x000f24000800007f */
[----:B----4-:R-:W-:Y:S05]  /*15de0*/  @!P0 BRA `(.L_x_2553) ;  /* 0xfffffffc00f08947 */ /* 0x010fea000383ffff */
[----:B------:R-:W-:Y:S05]  /*15df0*/  BRA `(.L_x_2684) ;  /* 0xffffffb400287947 */ /* 0x000fea000383ffff */
.L_x_2554:
        /* <DEDUP_REMOVED lines=8> */
.L_x_2686:
[----:B------:R-:W-:Y:S05]  /*15e80*/  BSYNC B0 ;  /* 0x0000000000007941 */ /* 0x000fea0003800000 */
.L_x_2685:
        /* <DEDUP_REMOVED lines=8> */
.L_x_2687:
        /* <DEDUP_REMOVED lines=8> */
.L_x_2688:
        /* <DEDUP_REMOVED lines=9> */
.L_x_2689:
[----:B------:R-:W-:Y:S02]  /*16020*/  IMAD.MOV.U32 R13, RZ, RZ, R10 ;  /* 0x000000ffff0d7224 */ /* 0x000fe400078e000a */
[----:B------:R-:W-:Y:S01]  /*16030*/  IMAD.MOV.U32 R12, RZ, RZ, 0x2 ;  /* 0x00000002ff0c7424 */ /* 0x000fe200078e00ff */
[----:B------:R-:W-:-:S13]  /*16040*/  IADD3 R2, P0, R33, R14, RZ ;  /* 0x0000000e21027210 */ /* 0x000fda0007f1e0ff */
[----:B------:R-:W-:Y:S05]  /*16050*/  WARPSYNC.COLLECTIVE R15, `(.L_x_2690) ;  /* 0x000000000f087348 */ /* 0x000fea0003c00000 */
[----:B------:R0:W1:Y:S02]  /*16060*/  SHFL.IDX P6, R14, R13, R12, R11 ;  /* 0x0000000c0d0e7389 */ /* 0x00006400000c000b */
[----:B01----:R-:W-:Y:S01]  /*16070*/  ENDCOLLECTIVE ;  /* 0x000000000000791b */ /* 0x003fe20003800000 */
.L_x_2690:
        /* <DEDUP_REMOVED lines=10> */
.L_x_2691:
[----:B------:R-:W-:Y:S02]  /*16120*/  IMAD.MOV.U32 R13, RZ, RZ, R10 ;  /* 0x000000ffff0d7224 */ /* 0x000fe400078e000a */
[----:B------:R-:W-:Y:S02]  /*16130*/  IMAD.MOV.U32 R12, RZ, RZ, 0x3 ;  /* 0x00000003ff0c7424 */ /* 0x000fe400078e00ff */
[----:B------:R-:W-:-:S07]  /*16140*/  IMAD.MOV.U32 R2, RZ, RZ, R14 ;  /* 0x000000ffff027224 */ /* 0x000fce00078e000e */
[----:B------:R-:W-:Y:S05]  /*16150*/  WARPSYNC.COLLECTIVE R15, `(.L_x_2692) ;  /* 0x000000000f087348 */ /* 0x000fea0003c00000 */
[----:B------:R0:W1:Y:S02]  /*16160*/  SHFL.IDX P6, R14, R13, R12, R11 ;  /* 0x0000000c0d0e7389 */ /* 0x00006400000c000b */
[----:B01----:R-:W-:Y:S01]  /*16170*/  ENDCOLLECTIVE ;  /* 0x000000000000791b */ /* 0x003fe20003800000 */
.L_x_2692:
        /* <DEDUP_REMOVED lines=11> */
.L_x_2693:
[----:B------:R-:W-:Y:S02]  /*16230*/  IMAD.MOV.U32 R13, RZ, RZ, R10 ;  /* 0x000000ffff0d7224 */ /* 0x000fe400078e000a */
[----:B------:R-:W-:Y:S01]  /*16240*/  IMAD.MOV.U32 R12, RZ, RZ, 0x4 ;  /* 0x00000004ff0c7424 */ /* 0x000fe200078e00ff */
[----:B------:R-:W-:-:S13]  /*16250*/  IADD3 R2, P0, R33, R14, RZ ;  /* 0x0000000e21027210 */ /* 0x000fda0007f1e0ff */
[----:B------:R-:W-:Y:S05]  /*16260*/  WARPSYNC.COLLECTIVE R15, `(.L_x_2694) ;  /* 0x000000000f087348 */ /* 0x000fea0003c00000 */
[----:B------:R0:W1:Y:S02]  /*16270*/  SHFL.IDX P6, R14, R13, R12, R11 ;  /* 0x0000000c0d0e7389 */ /* 0x00006400000c000b */
[----:B01----:R-:W-:Y:S01]  /*16280*/  ENDCOLLECTIVE ;  /* 0x000000000000791b */ /* 0x003fe20003800000 */
.L_x_2694:
        /* <DEDUP_REMOVED lines=10> */
.L_x_2695:
[----:B------:R-:W-:Y:S02]  /*16330*/  IMAD.MOV.U32 R13, RZ, RZ, R10 ;  /* 0x000000ffff0d7224 */ /* 0x000fe400078e000a */
[----:B------:R-:W-:Y:S02]  /*16340*/  IMAD.MOV.U32 R12, RZ, RZ, 0x5 ;  /* 0x00000005ff0c7424 */ /* 0x000fe400078e00ff */
[----:B------:R-:W-:-:S07]  /*16350*/  IMAD.MOV.U32 R2, RZ, RZ, R14 ;  /* 0x000000ffff027224 */ /* 0x000fce00078e000e */
[----:B------:R-:W-:Y:S05]  /*16360*/  WARPSYNC.COLLECTIVE R15, `(.L_x_2696) ;  /* 0x000000000f087348 */ /* 0x000fea0003c00000 */
[----:B------:R0:W1:Y:S02]  /*16370*/  SHFL.IDX P6, R14, R13, R12, R11 ;  /* 0x0000000c0d0e7389 */ /* 0x00006400000c000b */
[----:B01----:R-:W-:Y:S01]  /*16380*/  ENDCOLLECTIVE ;  /* 0x000000000000791b */ /* 0x003fe20003800000 */
.L_x_2696:
        /* <DEDUP_REMOVED lines=11> */
.L_x_2697:
[----:B------:R-:W-:Y:S02]  /*16440*/  IMAD.MOV.U32 R13, RZ, RZ, R10 ;  /* 0x000000ffff0d7224 */ /* 0x000fe400078e000a */
[----:B------:R-:W-:Y:S01]  /*16450*/  IMAD.MOV.U32 R12, RZ, RZ, 0x6 ;  /* 0x00000006ff0c7424 */ /* 0x000fe200078e00ff */
[----:B------:R-:W-:-:S13]  /*16460*/  IADD3 R2, P0, R33, R14, RZ ;  /* 0x0000000e21027210 */ /* 0x000fda0007f1e0ff */
[----:B------:R-:W-:Y:S05]  /*16470*/  WARPSYNC.COLLECTIVE R15, `(.L_x_2698) ;  /* 0x000000000f087348 */ /* 0x000fea0003c00000 */
[----:B------:R0:W1:Y:S02]  /*16480*/  SHFL.IDX P6, R14, R13, R12, R11 ;  /* 0x0000000c0d0e7389 */ /* 0x00006400000c000b */
[----:B01----:R-:W-:Y:S01]  /*16490*/  ENDCOLLECTIVE ;  /* 0x000000000000791b */ /* 0x003fe20003800000 */
.L_x_2698:
        /* <DEDUP_REMOVED lines=10> */
.L_x_2699:
[----:B------:R-:W-:Y:S02]  /*16540*/  IMAD.MOV.U32 R13, RZ, RZ, R10 ;  /* 0x000000ffff0d7224 */ /* 0x000fe400078e000a */
[----:B------:R-:W-:Y:S02]  /*16550*/  IMAD.MOV.U32 R12, RZ, RZ, 0x7 ;  /* 0x00000007ff0c7424 */ /* 0x000fe400078e00ff */
[----:B------:R-:W-:-:S07]  /*16560*/  IMAD.MOV.U32 R2, RZ, RZ, R14 ;  /* 0x000000ffff027224 */ /* 0x000fce00078e000e */
[----:B------:R-:W-:Y:S05]  /*16570*/  WARPSYNC.COLLECTIVE R15, `(.L_x_2700) ;  /* 0x000000000f087348 */ /* 0x000fea0003c00000 */
[----:B------:R0:W1:Y:S02]  /*16580*/  SHFL.IDX P6, R14, R13, R12, R11 ;  /* 0x0000000c0d0e7389 */ /* 0x00006400000c000b */
[----:B01----:R-:W-:Y:S01]  /*16590*/  ENDCOLLECTIVE ;  /* 0x000000000000791b */ /* 0x003fe20003800000 */
.L_x_2700:
        /* <DEDUP_REMOVED lines=11> */
.L_x_2701:
[----:B------:R-:W-:Y:S02]  /*16650*/  IMAD.MOV.U32 R13, RZ, RZ, R9 ;  /* 0x000000ffff0d7224 */ /* 0x000fe400078e0009 */
[----:B------:R-:W-:Y:S02]  /*16660*/  IMAD.MOV.U32 R12, RZ, RZ, RZ ;  /* 0x000000ffff0c7224 */ /* 0x000fe400078e00ff */
[----:B------:R-:W-:-:S07]  /*16670*/  IMAD.MOV.U32 R4, RZ, RZ, R14 ;  /* 0x000000ffff047224 */ /* 0x000fce00078e000e */
[----:B------:R-:W-:Y:S05]  /*16680*/  WARPSYNC.COLLECTIVE R15, `(.L_x_2702) ;  /* 0x000000000f087348 */ /* 0x000fea0003c00000 */
[----:B------:R0:W1:Y:S02]  /*16690*/  SHFL.IDX P6, R14, R13, R12, R11 ;  /* 0x0000000c0d0e7389 */ /* 0x00006400000c000b */
[----:B01----:R-:W-:Y:S01]  /*166a0*/  ENDCOLLECTIVE ;  /* 0x000000000000791b */ /* 0x003fe20003800000 */
.L_x_2702:
        /* <DEDUP_REMOVED lines=11> */
.L_x_2703:
[----:B------:R-:W-:Y:S02]  /*16760*/  IMAD.MOV.U32 R13, RZ, RZ, R9 ;  /* 0x000000ffff0d7224 */ /* 0x000fe400078e0009 */
[----:B------:R-:W-:Y:S02]  /*16770*/  IMAD.MOV.U32 R12, RZ, RZ, 0x1 ;  /* 0x00000001ff0c7424 */ /* 0x000fe400078e00ff */
[----:B------:R-:W-:-:S07]  /*16780*/  IMAD.MOV.U32 R2, RZ, RZ, R14 ;  /* 0x000000ffff027224 */ /* 0x000fce00078e000e */
[----:B------:R-:W-:Y:S05]  /*16790*/  WARPSYNC.COLLECTIVE R15, `(.L_x_2704) ;  /* 0x000000000f087348 */ /* 0x000fea0003c00000 */
[----:B------:R0:W1:Y:S02]  /*167a0*/  SHFL.IDX P6, R14, R13, R12, R11 ;  /* 0x0000000c0d0e7389 */ /* 0x00006400000c000b */
[----:B01----:R-:W-:Y:S01]  /*167b0*/  ENDCOLLECTIVE ;  /* 0x000000000000791b */ /* 0x003fe20003800000 */
.L_x_2704:
        /* <DEDUP_REMOVED lines=11> */
.L_x_2705:
[----:B------:R-:W-:Y:S01]  /*16870*/  IMAD.MOV.U32 R8, RZ, RZ, R14 ;  /* 0x000000ffff087224 */ /* 0x000fe200078e000e */
[----:B------:R-:W-:Y:S06]  /*16880*/  BRA `(.L_x_2706) ;  /* 0xffffffac00c47947 */ /* 0x000fec000383ffff */
.L_x_2559:
[----:B0-----:R0:W1:Y:S02]  /*16890*/  SYNCS.PHASECHK.TRANS64.TRYWAIT P2, [R19+URZ+0x22870], R0 ;  /* 0x02287000130075a7 */ /* 0x001064000804017f */
[----:B-1----:R-:W-:Y:S05]  /*168a0*/  @!P2 NANOSLEEP.SYNCS 0x989680 ;  /* 0x009896800000a95d */ /* 0x002fea0003900000 */
[----:B------:R-:W1:Y:S02]  /*168b0*/  @!P2 SYNCS.PHASECHK.TRANS64 P2, [R19+URZ+0x22870], R0 ;  /* 0x022870001300a5a7 */ /* 0x000e64000804007f */
[----:B-1----:R-:W-:Y:S05]  /*168c0*/  @!P2 BRA `(.L_x_2559) ;  /* 0xfffffffc00f0a947 */ /* 0x002fea000383ffff */
[----:B------:R-:W-:Y:S05]  /*168d0*/  BRA `(.L_x_2707) ;  /* 0xffffffb000287947 */ /* 0x000fea000383ffff */
.L_x_2561:
[----:B0-----:R0:W1:Y:S02]  /*168e0*/  SYNCS.PHASECHK.TRANS64.TRYWAIT P2, [R19+URZ+0x22860], R2 ;  /* 0x02286002130075a7 */ /* 0x001064000804017f */
[----:B-1----:R-:W-:Y:S05]  /*168f0*/  @!P2 NANOSLEEP.SYNCS 0x989680 ;  /* 0x009896800000a95d */ /* 0x002fea0003900000 */
[----:B------:R-:W1:Y:S02]  /*16900*/  @!P2 SYNCS.PHASECHK.TRANS64 P2, [R19+URZ+0x22860], R2 ;  /* 0x022860021300a5a7 */ /* 0x000e64000804007f */
[----:B-1----:R-:W-:Y:S05]  /*16910*/  @!P2 BRA `(.L_x_2561) ;  /* 0xfffffffc00f0a947 */ /* 0x002fea000383ffff */
[----:B------:R-:W-:Y:S05]  /*16920*/  BRA `(.L_x_2708) ;  /* 0xffffffb000387947 */ /* 0x000fea000383ffff */
.L_x_2569:
[----:B--2---:R2:W3:Y:S02]  /*16930*/  SYNCS.PHASECHK.TRANS64.TRYWAIT P2, [R18+URZ+0x22870], R3 ;  /* 0x02287003120075a7 */ /* 0x0044e4000804017f */
[----:B---3--:R-:W-:Y:S05]  /*16940*/  @!P2 NANOSLEEP.SYNCS 0x989680 ;  /* 0x009896800000a95d */ /* 0x008fea0003900000 */
[----:B------:R-:W3:Y:S02]  /*16950*/  @!P2 SYNCS.PHASECHK.TRANS64 P2, [R18+URZ+0x22870], R3 ;  /* 0x022870031200a5a7 */ /* 0x000ee4000804007f */
[----:B---3--:R-:W-:Y:S05]  /*16960*/  @!P2 BRA `(.L_x_2569) ;  /* 0xfffffffc00f0a947 */ /* 0x008fea000383ffff */
[----:B------:R-:W-:Y:S05]  /*16970*/  BRA `(.L_x_2709) ;  /* 0xffffffb400fc7947 */ /* 0x000fea000383ffff */
.L_x_2571:
[----:B0-----:R0:W2:Y:S02]  /*16980*/  SYNCS.PHASECHK.TRANS64.TRYWAIT P2, [R18+URZ+0x22860], R3 ;  /* 0x02286003120075a7 */ /* 0x0010a4000804017f */
[----:B--2---:R-:W-:Y:S05]  /*16990*/  @!P2 NANOSLEEP.SYNCS 0x989680 ;  /* 0x009896800000a95d */ /* 0x004fea0003900000 */
[----:B------:R-:W2:Y:S02]  /*169a0*/  @!P2 SYNCS.PHASECHK.TRANS64 P2, [R18+URZ+0x22860], R3 ;  /* 0x022860031200a5a7 */ /* 0x000ea4000804007f */
[----:B--2---:R-:W-:Y:S05]  /*169b0*/  @!P2 BRA `(.L_x_2571) ;  /* 0xfffffffc00f0a947 */ /* 0x004fea000383ffff */
[----:B------:R-:W-:Y:S05]  /*169c0*/  BRA `(.L_x_2710) ;  /* 0xffffffb8000c7947 */ /* 0x000fea000383ffff */
.L_x_2578:
[----:B-1----:R1:W2:Y:S02]  /*169d0*/  SYNCS.PHASECHK.TRANS64.TRYWAIT P0, [R5+URZ+0x22820], R0 ;  /* 0x02282000050075a7 */ /* 0x0022a4000800017f */
[----:B--2---:R-:W-:Y:S05]  /*169e0*/  @!P0 NANOSLEEP.SYNCS 0x989680 ;  /* 0x009896800000895d */ /* 0x004fea0003900000 */
[----:B------:R-:W2:Y:S02]  /*169f0*/  @!P0 SYNCS.PHASECHK.TRANS64 P0, [R5+URZ+0x22820], R0 ;  /* 0x02282000050085a7 */ /* 0x000ea4000800007f */
[----:B--2---:R-:W-:Y:S05]  /*16a00*/  @!P0 BRA `(.L_x_2578) ;  /* 0xfffffffc00f08947 */ /* 0x004fea000383ffff */
[----:B------:R-:W-:Y:S05]  /*16a10*/  BRA `(.L_x_2711) ;  /* 0xffffffc000087947 */ /* 0x000fea000383ffff */
.L_x_2579:
        /* <DEDUP_REMOVED lines=11> */
.L_x_2713:
[----:B------:R-:W-:Y:S05]  /*16ad0*/  BSYNC B0 ;  /* 0x0000000000007941 */ /* 0x000fea0003800000 */
.L_x_2712:
[----:B------:R-:W-:Y:S05]  /*16ae0*/  BRA `(.L_x_2714) ;  /* 0xffffffbc00f07947 */ /* 0x000fea000383ffff */
.L_x_2582:
[----:B------:R-:W-:Y:S01]  /*16af0*/  BSSY B1, `(.L_x_2715) ;  /* 0x0000006000017945 */ /* 0x000fe20003800000 */
[----:B------:R-:W-:-:S07]  /*16b00*/  IMAD.MOV.U32 R15, RZ, RZ, -0x1 ;  /* 0xffffffffff0f7424 */ /* 0x000fce00078e00ff */
[----:B01----:R-:W-:Y:S05]  /*16b10*/  WARPSYNC.COLLECTIVE R15, `(.L_x_2716) ;  /* 0x000000000f0c7348 */ /* 0x003fea0003c00000 */
[----:B------:R-:W-:Y:S02]  /*16b20*/  ELECT P6, UR62, PT ;  /* 0x00000000003e782f */ /* 0x000fe400038c0000 */
[----:B------:R-:W-:Y:S01]  /*16b30*/  MOV R14, UR62 ;  /* 0x0000003e000e7c02 */ /* 0x000fe20008000f00 */
[----:B01----:R-:W-:Y:S10]  /*16b40*/  ENDCOLLECTIVE ;  /* 0x000000000000791b */ /* 0x003ff40003800000 */
.L_x_2716:
[----:B------:R-:W-:Y:S05]  /*16b50*/  BSYNC B1 ;  /* 0x0000000000017941 */ /* 0x000fea0003800000 */
.L_x_2715:
[----:B------:R-:W-:Y:S05]  /*16b60*/  BRA `(.L_x_2717) ;  /* 0xffffffbc00e87947 */ /* 0x000fea000383ffff */
.L_x_2584:
[----:B-1----:R1:W2:Y:S02]  /*16b70*/  SYNCS.PHASECHK.TRANS64.TRYWAIT P1, [R3+URZ+0x22840], R2 ;  /* 0x02284002030075a7 */ /* 0x0022a4000802017f */
[----:B--2---:R-:W-:Y:S05]  /*16b80*/  @!P1 NANOSLEEP.SYNCS 0x989680 ;  /* 0x009896800000995d */ /* 0x004fea0003900000 */
[----:B------:R-:W2:Y:S02]  /*16b90*/  @!P1 SYNCS.PHASECHK.TRANS64 P1, [R3+URZ+0x22840], R2 ;  /* 0x02284002030095a7 */ /* 0x000ea4000802007f */
[----:B--2---:R-:W-:Y:S05]  /*16ba0*/  @!P1 BRA `(.L_x_2584) ;  /* 0xfffffffc00f09947 */ /* 0x004fea000383ffff */
[----:B------:R-:W-:Y:S05]  /*16bb0*/  BRA `(.L_x_2718) ;  /* 0xffffffc000087947 */ /* 0x000fea000383ffff */
.L_x_2586:
[----:B--2---:R2:W3:Y:S02]  /*16bc0*/  SYNCS.PHASECHK.TRANS64.TRYWAIT P1, [R29+URZ+0x22840], R0 ;  /* 0x022840001d0075a7 */ /* 0x0044e4000802017f */
[----:B---3--:R-:W-:Y:S05]  /*16bd0*/  @!P1 NANOSLEEP.SYNCS 0x989680 ;  /* 0x009896800000995d */ /* 0x008fea0003900000 */
[----:B------:R-:W3:Y:S02]  /*16be0*/  @!P1 SYNCS.PHASECHK.TRANS64 P1, [R29+URZ+0x22840], R0 ;  /* 0x022840001d0095a7 */ /* 0x000ee4000802007f */
[----:B---3--:R-:W-:Y:S05]  /*16bf0*/  @!P1 BRA `(.L_x_2586) ;  /* 0xfffffffc00f09947 */ /* 0x008fea000383ffff */
[----:B------:R-:W-:Y:S05]  /*16c00*/  BRA `(.L_x_2719) ;  /* 0xffffffc000147947 */ /* 0x000fea000383ffff */
.L_x_2588:
[----:B---3--:R3:W4:Y:S02]  /*16c10*/  SYNCS.PHASECHK.TRANS64.TRYWAIT P1, [R3+URZ+0x22860], R2 ;  /* 0x02286002030075a7 */ /* 0x008724000802017f */
[----:B----4-:R-:W-:Y:S05]  /*16c20*/  @!P1 NANOSLEEP.SYNCS 0x989680 ;  /* 0x009896800000995d */ /* 0x010fea0003900000 */
[----:B------:R-:W4:Y:S02]  /*16c30*/  @!P1 SYNCS.PHASECHK.TRANS64 P1, [R3+URZ+0x22860], R2 ;  /* 0x02286002030095a7 */ /* 0x000f24000802007f */
[----:B----4-:R-:W-:Y:S05]  /*16c40*/  @!P1 BRA `(.L_x_2588) ;  /* 0xfffffffc00f09947 */ /* 0x010fea000383ffff */
[----:B------:R-:W-:Y:S05]  /*16c50*/  BRA `(.L_x_2720) ;  /* 0xffffffc000107947 */ /* 0x000fea000383ffff */
.L_x_2590:
[----:B----4-:R4:W0:Y:S02]  /*16c60*/  SYNCS.PHASECHK.TRANS64.TRYWAIT P1, [R29+URZ+0x22860], R0 ;  /* 0x022860001d0075a7 */ /* 0x010824000802017f */
[----:B0-----:R-:W-:Y:S05]  /*16c70*/  @!P1 NANOSLEEP.SYNCS 0x989680 ;  /* 0x009896800000995d */ /* 0x001fea0003900000 */
[----:B------:R-:W0:Y:S02]  /*16c80*/  @!P1 SYNCS.PHASECHK.TRANS64 P1, [R29+URZ+0x22860], R0 ;  /* 0x022860001d0095a7 */ /* 0x000e24000802007f */
[----:B0-----:R-:W-:Y:S05]  /*16c90*/  @!P1 BRA `(.L_x_2590) ;  /* 0xfffffffc00f09947 */ /* 0x001fea000383ffff */
[----:B------:R-:W-:Y:S05]  /*16ca0*/  BRA `(.L_x_2721) ;  /* 0xffffffc0000c7947 */ /* 0x000fea000383ffff */
.L_x_2592:
[----:B------:R0:W0:Y:S02]  /*16cb0*/  SYNCS.PHASECHK.TRANS64.TRYWAIT P1, [R3+URZ+0x22880], R2 ;  /* 0x02288002030075a7 */ /* 0x000024000802017f */
[----:B0-----:R-:W-:Y:S05]  /*16cc0*/  @!P1 NANOSLEEP.SYNCS 0x989680 ;  /* 0x009896800000995d */ /* 0x001fea0003900000 */
[----:B------:R-:W0:Y:S02]  /*16cd0*/  @!P1 SYNCS.PHASECHK.TRANS64 P1, [R3+URZ+0x22880], R2 ;  /* 0x02288002030095a7 */ /* 0x000e24000802007f */
[----:B0-----:R-:W-:Y:S05]  /*16ce0*/  @!P1 BRA `(.L_x_2592) ;  /* 0xfffffffc00f09947 */ /* 0x001fea000383ffff */
[----:B------:R-:W-:Y:S05]  /*16cf0*/  BRA `(.L_x_2722) ;  /* 0xffffffc000087947 */ /* 0x000fea000383ffff */
.L_x_2723:
        /* <DEDUP_REMOVED lines=16> */
.L_x_3628:


//--------------------- .text._ZN7cutlass13device_kernelIN5flash11enable_sm90INS1_16FlashAttnFwdSm90INS1_25CollectiveMainloopFwdSm90ILi2EN4cute5tupleIJNS5_1CILi1EEES8_S8_EEENS6_IJNS7_ILi128EEENS7_ILi160EEESA_EEELi128ENS_12float_e4m3_tEfNS_4arch4Sm90ELb1ELb0ELb0ELb1ELb1ELb0ELb0ELb1ELb1ELb1ELb0ELb0EEENS1_21CollectiveEpilogueFwdINS6_IJSA_SA_SB_EEES9_NS_10bfloat16_tESF_Li256ELb1ELb1ELb0ELb1EEENS1_36VarlenDynamicPersistentTileSchedulerILi128ELi160ELi256ELi128ELb0ELb1ELb1ELb1ELb1ELb1EEEEEEEEEvNT_6ParamsE --------------------------
	.section	.text._ZN7cutlass13device_kernelIN5flash11enable_sm90INS1_16FlashAttnFwdSm90INS1_25CollectiveMainloopFwdSm90ILi2EN4cute5tupleIJNS5_1CILi1EEES8_S8_EEENS6_IJNS7_ILi128EEENS7_ILi160EEESA_EEELi128ENS_12float_e4m3_tEfNS_4arch4Sm90ELb1ELb0ELb0ELb1ELb1ELb0ELb0ELb1ELb1ELb1ELb0ELb0EEENS1_21CollectiveEpilogueFwdINS6_IJSA_SA_SB_EEES9_NS_10bfloat16_tESF_Li256ELb1ELb1ELb0ELb1EEENS1_36VarlenDynamicPersistentTileSchedulerILi128ELi160ELi256ELi128ELb0ELb1ELb1ELb1ELb1ELb1EEEEEEEEEvNT_6ParamsE,"ax",@progbits
	.align	128
.text._ZN7cutlass13device_kernelIN5flash11enable_sm90INS1_16FlashAttnFwdSm90INS1_25CollectiveMainloopFwdSm90ILi2EN4cute5tupleIJNS5_1CILi1EEES8_S8_EEENS6_IJNS7_ILi128EEENS7_ILi160EEESA_EEELi128ENS_12float_e4m3_tEfNS_4arch4Sm90ELb1ELb0ELb0ELb1ELb1ELb0ELb0ELb1ELb1ELb1ELb0ELb0EEENS1_21CollectiveEpilogueFwdINS6_IJSA_SA_SB_EEES9_NS_10bfloat16_tESF_Li256ELb1ELb1ELb0ELb1EEENS1_36VarlenDynamicPersistentTileSchedulerILi128ELi160ELi256ELi128ELb0ELb1ELb1ELb1ELb1ELb1EEEEEEEEEvNT_6ParamsE:
        .type           _ZN7cutlass13device_kernelIN5flash11enable_sm90INS1_16FlashAttnFwdSm90INS1_25CollectiveMainloopFwdSm90ILi2EN4cute5tupleIJNS5_1CILi1EEES8_S8_EEENS6_IJNS7_ILi128EEENS7_ILi160EEESA_EEELi128ENS_12float_e4m3_tEfNS_4arch4Sm90ELb1ELb0ELb0ELb1ELb1ELb0ELb0ELb1ELb1ELb1ELb0ELb0EEENS1_21CollectiveEpilogueFwdINS6_IJSA_SA_SB_EEES9_NS_10bfloat16_tESF_Li256ELb1ELb1ELb0ELb1EEENS1_36VarlenDynamicPersistentTileSchedulerILi128ELi160ELi256ELi128ELb0ELb1ELb1ELb1ELb1ELb1EEEEEEEEEvNT_6ParamsE,@function
        .size           _ZN7cutlass13device_kernelIN5flash11enable_sm90INS1_16FlashAttnFwdSm90INS1_25CollectiveMainloopFwdSm90ILi2EN4cute5tupleIJNS5_1CILi1EEES8_S8_EEENS6_IJNS7_ILi128EEENS7_ILi160EEESA_EEELi128ENS_12float_e4m3_tEfNS_4arch4Sm90ELb1ELb0ELb0ELb1ELb1ELb0ELb0ELb1ELb1ELb1ELb0ELb0EEENS1_21CollectiveEpilogueFwdINS6_IJSA_SA_SB_EEES9_NS_10bfloat16_tESF_Li256ELb1ELb1ELb0ELb1EEENS1_36VarlenDynamicPersistentTileSchedulerILi128ELi160ELi256ELi128ELb0ELb1ELb1ELb1ELb1ELb1EEEEEEEEEvNT_6ParamsE,(.L_x_3629 - _ZN7cutlass13device_kernelIN5flash11enable_sm90INS1_16FlashAttnFwdSm90INS1_25CollectiveMainloopFwdSm90ILi2EN4cute5tupleIJNS5_1CILi1EEES8_S8_EEENS6_IJNS7_ILi128EEENS7_ILi160EEESA_EEELi128ENS_12float_e4m3_tEfNS_4arch4Sm90ELb1ELb0ELb0ELb1ELb1ELb0ELb0ELb1ELb1ELb1ELb0ELb0EEENS1_21CollectiveEpilogueFwdINS6_IJSA_SA_SB_EEES9_NS_10bfloat16_tESF_Li256ELb1ELb1ELb0ELb1EEENS1_36VarlenDynamicPersistentTileSchedulerILi128ELi160ELi256ELi128ELb0ELb1ELb1ELb1ELb1ELb1EEEEEEEEEvNT_6ParamsE)
        .other          _ZN7cutlass13device_kernelIN5flash11enable_sm90INS1_16FlashAttnFwdSm90INS1_25CollectiveMainloopFwdSm90ILi2EN4cute5tupleIJNS5_1CILi1EEES8_S8_EEENS6_IJNS7_ILi128EEENS7_ILi160EEESA_EEELi128ENS_12float_e4m3_tEfNS_4arch4Sm90ELb1ELb0ELb0ELb1ELb1ELb0ELb0ELb1ELb1ELb1ELb0ELb0EEENS1_21CollectiveEpilogueFwdINS6_IJSA_SA_SB_EEES9_NS_10bfloat16_tESF_Li256ELb1ELb1ELb0ELb1EEENS1_36VarlenDynamicPersistentTileSchedulerILi128ELi160ELi256ELi128ELb0ELb1ELb1ELb1ELb1ELb1EEEEEEEEEvNT_6ParamsE,@"STO_CUDA_ENTRY STV_DEFAULT"
_ZN7cutlass13device_kernelIN5flash11enable_sm90INS1_16FlashAttnFwdSm90INS1_25CollectiveMainloopFwdSm90ILi2EN4cute5tupleIJNS5_1CILi1EEES8_S8_EEENS6_IJNS7_ILi128EEENS7_ILi160EEESA_EEELi128ENS_12float_e4m3_tEfNS_4arch4Sm90ELb1ELb0ELb0ELb1ELb1ELb0ELb0ELb1ELb1ELb1ELb0ELb0EEENS1_21CollectiveEpilogueFwdINS6_IJSA_SA_SB_EEES9_NS_10bfloat16_tESF_Li256ELb1ELb1ELb0ELb1EEENS1_36VarlenDynamicPersistentTileSchedulerILi128ELi160ELi256ELi128ELb0ELb1ELb1ELb1ELb1ELb1EEEEEEEEEvNT_6ParamsE:
        /* <DEDUP_REMOVED lines=45> */
.L_x_2724:
        /* <DEDUP_REMOVED lines=22> */
.L_x_2725:
        /* <DEDUP_REMOVED lines=18> */
.L_x_2726:
        /* <DEDUP_REMOVED lines=22> */
.L_x_2727:
        /* <DEDUP_REMOVED lines=24> */
.L_x_2728:
        /* <DEDUP_REMOVED lines=8> */
.L_x_2730:
        /* <DEDUP_REMOVED lines=25> */
[----:B------:R-:W-:Y:S02]  /*0a40*/  UMOV UR45, URZ ;  /* 0x0000003f002d7c82 */ /* 0x000fe40008000000 */
[CC--:B------:R-:W-:Y:S02]  /*0a50*/  LEA.HI R0, R3.reuse, R194.reuse, RZ, 0x7 ;  /* 0x000000c203007211 */ /* 0x0c0fe400078f38ff */
[----:B------:R-:W-:-:S02]  /*0a60*/  LEA.HI R4, R3, R194, RZ, 0x5 ;  /* 0x000000c203047211 */ /* 0x000fc400078f28ff */
[----:B------:R-:W-:Y:S02]  /*0a70*/  LOP3.LUT R5, R0, 0xffffff80, RZ, 0xc0, !PT ;  /* 0xffffff8000057812 */ /* 0x000fe400078ec0ff */
[CC--:B------:R-:W-:Y:S01]  /*0a80*/  LEA.HI R2, R3.reuse, R194.reuse, RZ, 0x4 ;  /* 0x000000c203027211 */ /* 0x0c0fe200078f20ff */
[----:B------:R-:W-:Y:S01]  /*0a90*/  IMAD.SHL.U32 R4, R4, 0x20, RZ ;  /* 0x0000002004047824 */ /* 0x000fe200078e00ff */
[----:B------:R-:W-:Y:S01]  /*0aa0*/  LEA.HI R10, R3, R194, RZ, 0x2 ;  /* 0x000000c2030a7211 */ /* 0x000fe200078f10ff */
[----:B------:R-:W-:Y:S01]  /*0ab0*/  IMAD.IADD R188, R194, 0x1, -R5 ;  /* 0x00000001c2bc7824 */ /* 0x000fe200078e0a05 */
[----:B------:R-:W-:Y:S02]  /*0ac0*/  LOP3.LUT R5, R2, 0x3fffff0, RZ, 0xc0, !PT ;  /* 0x03fffff002057812 */ /* 0x000fe400078ec0ff */
[----:B------:R-:W-:Y:S02]  /*0ad0*/  LOP3.LUT R4, R4, 0xfffffc00, RZ, 0xc0, !PT ;  /* 0xfffffc0004047812 */ /* 0x000fe400078ec0ff */
[----:B------:R-:W-:Y:S01]  /*0ae0*/  SHF.R.S32.HI R9, RZ, 0x1f, R188 ;  /* 0x0000001fff097819 */ /* 0x000fe200000114bc */
[----:B------:R-:W-:Y:S01]  /*0af0*/  IMAD.IADD R5, R194, 0x1, -R5 ;  /* 0x00000001c2057824 */ /* 0x000fe200078e0a05 */
[----:B------:R-:W-:-:S02]  /*0b00*/  SHF.R.S32.HI R7, RZ, 0x4, R2 ;  /* 0x00000004ff077819 */ /* 0x000fc40000011402 */
[----:B------:R-:W-:Y:S01]  /*0b10*/  LEA.HI R6, R9, R188, RZ, 0x2 ;  /* 0x000000bc09067211 */ /* 0x000fe200078f10ff */
[----:B------:R-:W-:Y:S01]  /*0b20*/  IMAD R191, R5, 0x40, R4 ;  /* 0x0000004005bf7824 */ /* 0x000fe200078e0204 */
[----:B------:R-:W-:Y:S02]  /*0b30*/  LOP3.LUT R5, R10, 0xfffffffc, RZ, 0xc0, !PT ;  /* 0xfffffffc0a057812 */ /* 0x000fe400078ec0ff */
[--C-:B------:R-:W-:Y:S02]  /*0b40*/  SHF.R.S32.HI R8, RZ, 0x2, R6.reuse ;  /* 0x00000002ff087819 */ /* 0x100fe40000011406 */
[----:B------:R-:W-:Y:S01]  /*0b50*/  SHF.R.S32.HI R11, RZ, 0x1f, R6 ;  /* 0x0000001fff0b7819 */ /* 0x000fe20000011406 */
[----:B------:R-:W-:Y:S01]  /*0b60*/  IMAD.IADD R4, R194, 0x1, -R5 ;  /* 0x00000001c2047824 */ /* 0x000fe200078e0a05 */
[----:B------:R-:W-:Y:S02]  /*0b70*/  LEA.HI R2, R2, R7, RZ, 0x1 ;  /* 0x0000000702027211 */ /* 0x000fe400078f08ff */
[----:B------:R-:W-:-:S02]  /*0b80*/  LEA.HI R3, R3, R194, RZ, 0x3 ;  /* 0x000000c203037211 */ /* 0x000fc400078f18ff */
[----:B------:R-:W-:Y:S02]  /*0b90*/  LEA.HI R11, R11, R8, RZ, 0x3 ;  /* 0x000000080b0b7211 */ /* 0x000fe400078f18ff */
[----:B------:R-:W-:Y:S02]  /*0ba0*/  SHF.R.S32.HI R189, RZ, 0x7, R0 ;  /* 0x00000007ffbd7819 */ /* 0x000fe40000011400 */
[----:B------:R-:W-:Y:S02]  /*0bb0*/  LOP3.LUT R2, R2, 0x1ffffffe, RZ, 0xc0, !PT ;  /* 0x1ffffffe02027812 */ /* 0x000fe400078ec0ff */
[----:B------:R-:W-:Y:S02]  /*0bc0*/  LOP3.LUT R5, R3, 0xfffffff8, RZ, 0xc0, !PT ;  /* 0xfffffff803057812 */ /* 0x000fe400078ec0ff */
[----:B------:R-:W-:Y:S01]  /*0bd0*/  LOP3.LUT R11, R11, 0xfffffff8, RZ, 0xc0, !PT ;  /* 0xfffffff80b0b7812 */ /* 0x000fe200078ec0ff */
[----:B------:R-:W-:Y:S01]  /*0be0*/  IMAD.IADD R2, R7, 0x1, -R2 ;  /* 0x0000000107027824 */ /* 0x000fe200078e0a02 */
[----:B------:R-:W-:Y:S01]  /*0bf0*/  LEA.HI R9, R9, R188, RZ, 0x5 ;  /* 0x000000bc09097211 */ /* 0x000fe200078f28ff */
[----:B------:R-:W-:Y:S01]  /*0c00*/  IMAD.IADD R22, R194, 0x1, -R5 ;  /* 0x00000001c2167824 */ /* 0x000fe200078e0a05 */
[----:B------:R-:W-:Y:S01]  /*0c10*/  LEA.HI R0, R0, R189, RZ, 0x1 ;  /* 0x000000bd00007211 */ /* 0x000fe200078f08ff */
[----:B------:R-:W-:Y:S01]  /*0c20*/  IMAD.IADD R8, R8, 0x1, -R11 ;  /* 0x0000000108087824 */ /* 0x000fe200078e0a0b */
[----:B------:R-:W-:Y:S01]  /*0c30*/  SHF.R.S32.HI R9, RZ, 0x5, R9 ;  /* 0x00000005ff097819 */ /* 0x000fe20000011409 */
[----:B------:R-:W-:Y:S01]  /*0c40*/  IMAD.SHL.U32 R16, R22, 0x8, RZ ;  /* 0x0000000816107824 */ /* 0x000fe200078e00ff */
[----:B------:R-:W-:Y:S01]  /*0c50*/  LEA.HI R7, R4, R4, RZ, 0x1 ;  /* 0x0000000404077211 */ /* 0x000fe200078f08ff */
[----:B------:R-:W-:Y:S01]  /*0c60*/  IMAD R191, R2, 0x8, R191 ;  /* 0x0000000802bf7824 */ /* 0x000fe200078e02bf */
[----:B------:R-:W-:Y:S01]  /*0c70*/  LOP3.LUT R0, R0, 0x3fffffe, RZ, 0xc0, !PT ;  /* 0x03fffffe00007812 */ /* 0x000fe200078ec0ff */
[----:B------:R-:W-:Y:S01]  /*0c80*/  IMAD R9, R9, 0x10, R8 ;  /* 0x0000001009097824 */ /* 0x000fe200078e0208 */
[----:B------:R-:W-:Y:S01]  /*0c90*/  LOP3.LUT R7, R7, 0x1ffffffe, RZ, 0xc0, !PT ;  /* 0x1ffffffe07077812 */ /* 0x000fe200078ec0ff */
[----:B------:R-:W-:Y:S01]  /*0ca0*/  VIADD R19, R16, 0x40 ;  /* 0x0000004010137836 */ /* 0x000fe20000000000 */
        /* <DEDUP_REMOVED lines=9> */
.L_x_2790:
[----:B012---:R-:W0:Y:S01]  /*0d40*/  LDC.64 R2, c[0x0][0xc88] ;  /* 0x00032200ff027b82 */ /* 0x007e220000000a00 */
[----:B------:R-:W-:Y:S01]  /*0d50*/  ULDC.64 UR6, c[0x0][0xa28] ;  /* 0x00028a0000067ab9 */ /* 0x000fe20000000a00 */
[----:B------:R-:W-:Y:S01]  /*0d60*/  ULDC.64 UR8, c[0x0][0xa18] ;  /* 0x0002860000087ab9 */ /* 0x000fe20000000a00 */
[----:B------:R-:W-:Y:S01]  /*0d70*/  ULDC UR4, c[0x0][0x424] ;  /* 0x0001090000047ab9 */ /* 0x000fe20000000800 */
[----:B0-----:R-:W-:-:S06]  /*0d80*/  IMAD.WIDE R2, R47, 0x4, R2 ;  /* 0x000000042f027825 */ /* 0x001fcc00078e0202 */
[----:B------:R-:W2:Y:S01]  /*0d90*/  LDG.E R2, desc[UR54][R2.64] ;  /* 0x0000003602027981 */ /* 0x000ea2000c1e1900 */
[----:B------:R-:W-:Y:S02]  /*0da0*/  UISETP.NE.U32.AND UP0, UPT, UR6, URZ, UPT ;  /* 0x0000003f0600728c */ /* 0x000fe4000bf05070 */
[----:B------:R-:W-:Y:S02]  /*0db0*/  UISETP.NE.U32.AND UP1, UPT, UR8, URZ, UPT ;  /* 0x0000003f0800728c */ /* 0x000fe4000bf25070 */
[----:B------:R-:W-:Y:S02]  /*0dc0*/  UISETP.NE.AND.EX UP0, UPT, UR7, URZ, UPT, UP0 ;  /* 0x0000003f0700728c */ /* 0x000fe4000bf05300 */
[----:B------:R-:W-:-:S04]  /*0dd0*/  UISETP.NE.AND.EX UP1, UPT, UR9, URZ, UPT, UP1 ;  /* 0x0000003f0900728c */ /* 0x000fc8000bf25310 */
[----:B------:R-:W-:Y:S02]  /*0de0*/  PLOP3.LUT P0, PT, PT, PT, UP0, 0x80, 0x0 ;  /* 0x000000000000781c */ /* 0x000fe40003f0f008 */
[----:B------:R-:W-:Y:S02]  /*0df0*/  PLOP3.LUT P2, PT, PT, PT, UP1, 0x80, 0x0 ;  /* 0x000000000000781c */ /* 0x000fe40003f4f018 */
[----:B--2---:R-:W-:-:S13]  /*0e00*/  R2UR UR37, R2 ;  /* 0x00000000022572ca */ /* 0x004fda00000e0000 */
[----:B------:R-:W-:Y:S02]  /*0e10*/  USHF.R.S32.HI UR38, URZ, 0x1f, UR37 ;  /* 0x0000001f3f267899 */ /* 0x000fe40008011425 */
[----:B------:R-:W-:-:S04]  /*0e20*/  @UP0 ULEA UR6, UP2, UR37, UR6, 0x2 ;  /* 0x0000000625060291 */ /* 0x000fc8000f84103f */
[----:B------:R-:W-:Y:S02]  /*0e30*/  @UP0 ULEA.HI.X UR7, UR37, UR7, UR38, 0x2, UP2 ;  /* 0x0000000725070291 */ /* 0x000fe400090f1426 */
[----:B------:R-:W-:Y:S01]  /*0e40*/  @UP1 ULEA UR8, UP0, UR37, UR8, 0x2 ;  /* 0x0000000825081291 */ /* 0x000fe2000f80103f */
[----:B------:R-:W-:-:S03]  /*0e50*/  IMAD.U32 R2, RZ, RZ, UR6 ;  /* 0x00000006ff027e24 */ /* 0x000fc6000f8e00ff */
[----:B------:R-:W-:Y:S01]  /*0e60*/  @UP1 ULEA.HI.X UR9, UR37, UR9, UR38, 0x2, UP0 ;  /* 0x0000000925091291 */ /* 0x000fe200080f1426 */
[----:B------:R-:W-:Y:S01]  /*0e70*/  IMAD.U32 R3, RZ, RZ, UR7 ;  /* 0x00000007ff037e24 */ /* 0x000fe2000f8e00ff */
[----:B------:R-:W-:Y:S01]  /*0e80*/  ULDC.64 UR6, c[0x0][0x418] ;  /* 0x0001060000067ab9 */ /* 0x000fe20000000a00 */
[----:B------:R-:W-:-:S03]  /*0e90*/  IMAD.U32 R4, RZ, RZ, UR8 ;  /* 0x00000008ff047e24 */ /* 0x000fc6000f8e00ff */
[----:B------:R-:W-:Y:S01]  /*0ea0*/  IMAD.U32 R5, RZ, RZ, UR9 ;  /* 0x00000009ff057e24 */ /* 0x000fe2000f8e00ff */
[----:B------:R-:W2:Y:S01]  /*0eb0*/  @P0 LDG.E R2, desc[UR54][R2.64] ;  /* 0x0000003602020981 */ /* 0x000ea2000c1e1900 */
[----:B------:R-:W-:Y:S01]  /*0ec0*/  UISETP.NE.U32.AND UP0, UPT, UR6, URZ, UPT ;  /* 0x0000003f0600728c */ /* 0x000fe2000bf05070 */
[----:B------:R-:W-:Y:S02]  /*0ed0*/  ULDC.64 UR8, c[0x0][0xa20] ;  /* 0x0002880000087ab9 */ /* 0x000fe40000000a00 */
[----:B---3--:R-:W3:Y:S01]  /*0ee0*/  @P2 LDG.E R4, desc[UR54][R4.64] ;  /* 0x0000003604042981 */ /* 0x008ee2000c1e1900 */
[----:B------:R-:W-:Y:S01]  /*0ef0*/  UISETP.NE.AND.EX UP0, UPT, UR7, URZ, UPT, UP0 ;  /* 0x0000003f0700728c */ /* 0x000fe2000bf05300 */
[----:B------:R-:W-:Y:S01]  /*0f00*/  ISETP.NE.U32.AND P1, PT, RZ, UR8, PT ;  /* 0x00000008ff007c0c */ /* 0x000fe2000bf25070 */
[----:B------:R-:W-:Y:S01]  /*0f10*/  ULDC UR6, c[0x0][0x2f0] ;  /* 0x0000bc0000067ab9 */ /* 0x000fe20000000800 */
[----:B------:R-:W-:Y:S01]  /*0f20*/  UMOV UR50, URZ ;  /* 0x0000003f00327c82 */ /* 0x000fe20008000000 */
[----:B------:R-:W-:Y:S01]  /*0f30*/  USEL UR4, UR4, 0x1, UP0 ;  /* 0x0000000104047887 */ /* 0x000fe20008000000 */
[----:B------:R-:W-:-:S03]  /*0f40*/  ISETP.NE.AND.EX P1, PT, RZ, UR9, PT, P1 ;  /* 0x00000009ff007c0c */ /* 0x000fc6000bf25310 */
[----:B------:R-:W-:Y:S01]  /*0f50*/  UIMAD UR4, UR4, UR6, URZ ;  /* 0x00000006040472a4 */ /* 0x000fe2000f8e023f */
[----:B--2---:R-:W-:Y:S02]  /*0f60*/  @P0 R2UR UR50, R2 ;  /* 0x00000000023202ca */ /* 0x004fe400000e0000 */
[----:B---3--:R-:W-:Y:S01]  /*0f70*/  @P2 R2UR UR51, R4 ;  /* 0x00000000043322ca */ /* 0x008fe200000e0000 */
[----:B----4-:R-:W-:-:S14]  /*0f80*/  @P2 BRA `(.L_x_2731) ;  /* 0x0000000000382947 */ /* 0x010fdc0003800000 */
[----:B------:R-:W-:Y:S01]  /*0f90*/  ULDC.64 UR6, c[0x0][0xa00] ;  /* 0x0002800000067ab9 */ /* 0x000fe20000000a00 */
[----:B------:R-:W-:Y:S01]  /*0fa0*/  ULDC UR51, c[0x0][0x288] ;  /* 0x0000a20000337ab9 */ /* 0x000fe20000000800 */
        /* <DEDUP_REMOVED lines=12> */
.L_x_2731:
[----:B------:R-:W-:Y:S01]  /*1070*/  UMOV UR39, UR49 ;  /* 0x0000003100277c82 */ /* 0x000fe20008000000 */
[----:B------:R-:W-:Y:S05]  /*1080*/  @!P1 BRA `(.L_x_2732) ;  /* 0x00000000001c9947 */ /* 0x000fea0003800000 */
[----:B------:R-:W-:-:S04]  /*1090*/  ULEA UR4, UP0, UR37, UR8, 0x2 ;  /* 0x0000000825047291 */ /* 0x000fc8000f80103f */
[----:B------:R-:W-:Y:S02]  /*10a0*/  ULEA.HI.X UR6, UR37, UR9, UR38, 0x2, UP0 ;  /* 0x0000000925067291 */ /* 0x000fe400080f1426 */
[----:B------:R-:W-:-:S04]  /*10b0*/  IMAD.U32 R2, RZ, RZ, UR4 ;  /* 0x00000004ff027e24 */ /* 0x000fc8000f8e00ff */
[----:B------:R-:W-:-:S05]  /*10c0*/  IMAD.U32 R3, RZ, RZ, UR6 ;  /* 0x00000006ff037e24 */ /* 0x000fca000f8e00ff */
[----:B------:R-:W2:Y:S02]  /*10d0*/  LDG.E R2, desc[UR54][R2.64] ;  /* 0x0000003602027981 */ /* 0x000ea4000c1e1900 */
[----:B--2---:R-:W-:Y:S01]  /*10e0*/  R2UR UR4, R2 ;  /* 0x00000000020472ca */ /* 0x004fe200000e0000 */
[----:B------:R-:W-:-:S14]  /*10f0*/  BRA `(.L_x_2733) ;  /* 0x0000000000347947 */ /* 0x000fdc0003800000 */
.L_x_2732:
        /* <DEDUP_REMOVED lines=13> */
.L_x_2733:
[----:B------:R-:W-:Y:S01]  /*11d0*/  ULDC.64 UR8, c[0x0][0x990] ;  /* 0x0002640000087ab9 */ /* 0x000fe20000000a00 */
[----:B------:R-:W-:Y:S01]  /*11e0*/  ULDC.64 UR6, c[0x0][0x998] ;  /* 0x0002660000067ab9 */ /* 0x000fe20000000a00 */
[----:B------:R-:W-:Y:S01]  /*11f0*/  UISETP.NE.U32.AND UP0, UPT, UR8, URZ, UPT ;  /* 0x0000003f0800728c */ /* 0x000fe2000bf05070 */
[----:B------:R-:W-:Y:S01]  /*1200*/  IMAD.MOV.U32 R7, RZ, RZ, 0x3f800000 ;  /* 0x3f800000ff077424 */ /* 0x000fe200078e00ff */
        /* <DEDUP_REMOVED lines=9> */
[----:B------:R-:W-:Y:S02]  /*12a0*/  @UP0 UIMAD UR10, UR38, UR16, URZ ;  /* 0x00000010260a02a4 */ /* 0x000fe4000f8e023f */
[----:B------:R-:W-:Y:S02]  /*12b0*/  @UP1 UIMAD UR12, UR38, UR18, URZ ;  /* 0x00000012260c12a4 */ /* 0x000fe4000f8e023f */
[----:B------:R-:W-:Y:S02]  /*12c0*/  @UP0 UIMAD UR17, UR37, UR17, UR10 ;  /* 0x00000011251102a4 */ /* 0x000fe4000f8e020a */
[----:B------:R-:W-:Y:S02]  /*12d0*/  @UP1 UIMAD.WIDE.U32 UR10, UR37, UR18, URZ ;  /* 0x00000012250a12a5 */ /* 0x000fe4000f8e003f */
[----:B------:R-:W-:-:S02]  /*12e0*/  @UP0 UIMAD.WIDE.U32 UR14, UR37, UR16, URZ ;  /* 0x00000010250e02a5 */ /* 0x000fc4000f8e003f */
[----:B------:R-:W-:Y:S02]  /*12f0*/  @UP1 UIMAD UR18, UR37, UR19, UR12 ;  /* 0x00000013251212a4 */ /* 0x000fe4000f8e020c */
[----:B------:R-:W-:Y:S02]  /*1300*/  @UP1 USHF.R.S32.HI UR19, URZ, 0x1f, UR49 ;  /* 0x0000001f3f131899 */ /* 0x000fe40008011431 */
[----:B------:R-:W-:Y:S01]  /*1310*/  @UP0 USHF.R.S32.HI UR16, URZ, 0x1f, UR49 ;  /* 0x0000001f3f100899 */ /* 0x000fe20008011431 */
[----:B------:R-:W-:Y:S01]  /*1320*/  @UP1 ULDC.64 UR12, c[0x0][0x9c0] ;  /* 0x00027000000c1ab9 */ /* 0x000fe20000000a00 */
[----:B------:R-:W-:Y:S02]  /*1330*/  @UP0 UIADD3 UR15, UR15, UR17, URZ ;  /* 0x000000110f0f0290 */ /* 0x000fe4000fffe03f */
[----:B------:R-:W-:Y:S02]  /*1340*/  @UP1 UIMAD UR17, UR19, UR12, URZ ;  /* 0x0000000c131112a4 */ /* 0x000fe4000f8e023f */
[----:B------:R-:W-:-:S02]  /*1350*/  @UP0 UIMAD UR16, UR16, UR20, URZ ;  /* 0x00000014101002a4 */ /* 0x000fc4000f8e023f */
[----:B------:R-:W-:Y:S02]  /*1360*/  @UP1 UIADD3 UR11, UR11, UR18, URZ ;  /* 0x000000120b0b1290 */ /* 0x000fe4000fffe03f */
[----:B------:R-:W-:Y:S02]  /*1370*/  @UP1 UIMAD UR17, UR49, UR13, UR17 ;  /* 0x0000000d311112a4 */ /* 0x000fe4000f8e0211 */
[----:B------:R-:W-:Y:S02]  /*1380*/  @UP0 UIMAD UR16, UR49, UR21, UR16 ;  /* 0x00000015311002a4 */ /* 0x000fe4000f8e0210 */
[----:B------:R-:W-:Y:S02]  /*1390*/  @UP0 UIMAD.WIDE.U32 UR14, UR49, UR20, UR14 ;  /* 0x00000014310e02a5 */ /* 0x000fe4000f8e000e */
[----:B------:R-:W-:Y:S02]  /*13a0*/  @UP1 UIMAD.WIDE.U32 UR12, UR49, UR12, UR10 ;  /* 0x0000000c310c12a5 */ /* 0x000fe4000f8e000a */
[----:B------:R-:W-:-:S02]  /*13b0*/  @UP0 UIADD3 UR11, UR15, UR16, URZ ;  /* 0x000000100f0b0290 */ /* 0x000fc4000fffe03f */
[----:B------:R-:W-:Y:S02]  /*13c0*/  @UP0 ULEA UR8, UP2, UR14, UR8, 0x2 ;  /* 0x000000080e080291 */ /* 0x000fe4000f84103f */
[----:B------:R-:W-:Y:S02]  /*13d0*/  @UP1 UIADD3 UR10, UR13, UR17, URZ ;  /* 0x000000110d0a1290 */ /* 0x000fe4000fffe03f */
[----:B------:R-:W-:Y:S02]  /*13e0*/  @UP1 ULEA UR6, UP3, UR12, UR6, 0x2 ;  /* 0x000000060c061291 */ /* 0x000fe4000f86103f */
[----:B------:R-:W-:Y:S01]  /*13f0*/  @UP0 ULEA.HI.X UR9, UR14, UR9, UR11, 0x2, UP2 ;  /* 0x000000090e090291 */ /* 0x000fe200090f140b */
[----:B------:R-:W-:Y:S01]  /*1400*/  IMAD.U32 R2, RZ, RZ, UR8 ;  /* 0x00000008ff027e24 */ /* 0x000fe2000f8e00ff */
[----:B------:R-:W-:Y:S02]  /*1410*/  @UP1 ULEA.HI.X UR7, UR12, UR7, UR10, 0x2, UP3 ;  /* 0x000000070c071291 */ /* 0x000fe400098f140a */
[----:B------:R-:W-:Y:S01]  /*1420*/  IMAD.U32 R4, RZ, RZ, UR6 ;  /* 0x00000006ff047e24 */ /* 0x000fe2000f8e00ff */
[----:B------:R-:W-:Y:S01]  /*1430*/  USHF.L.U32 UR40, UR5, 0x7, URZ ;  /* 0x0000000705287899 */ /* 0x000fe2000800063f */
[----:B------:R-:W-:Y:S01]  /*1440*/  IMAD.U32 R3, RZ, RZ, UR9 ;  /* 0x00000009ff037e24 */ /* 0x000fe2000f8e00ff */
[----:B------:R-:W-:Y:S01]  /*1450*/  ULDC UR6, c[0x0][0x988] ;  /* 0x0002620000067ab9 */ /* 0x000fe20000000800 */
[----:B------:R-:W-:Y:S01]  /*1460*/  IMAD.U32 R5, RZ, RZ, UR7 ;  /* 0x00000007ff057e24 */ /* 0x000fe2000f8e00ff */
[----:B------:R-:W-:-:S02]  /*1470*/  ULDC UR5, c[0x0][0x448] ;  /* 0x0001120000057ab9 */ /* 0x000fc40000000800 */
[----:B------:R0:W2:Y:S04]  /*1480*/  @P0 LDG.E R7, desc[UR54][R2.64] ;  /* 0x0000003602070981 */ /* 0x0000a8000c1e1900 */
[----:B------:R-:W2:Y:S01]  /*1490*/  @P1 LDG.E R0, desc[UR54][R4.64] ;  /* 0x0000003604001981 */ /* 0x000ea2000c1e1900 */
[----:B------:R-:W-:Y:S01]  /*14a0*/  UISETP.NE.AND UP4, UPT, UR5, 0x1, UPT ;  /* 0x000000010500788c */ /* 0x000fe2000bf85270 */
[----:B------:R-:W-:Y:S01]  /*14b0*/  PLOP3.LUT P0, PT, PT, PT, PT, 0x80, 0x0 ;  /* 0x000000000000781c */ /* 0x000fe20003f0f070 */
[----:B------:R-:W-:Y:S01]  /*14c0*/  UIADD3 UR50, -UR50, UR4, URZ ;  /* 0x0000000432327290 */ /* 0x000fe2000fffe13f */
[----:B------:R-:W-:Y:S01]  /*14d0*/  CS2R R86, SRZ ;  /* 0x0000000000567805 */ /* 0x000fe2000001ff00 */
[----:B------:R-:W-:Y:S01]  /*14e0*/  UP2UR UR52, UPR, URZ, 0x10 ;  /* 0x000000103f347883 */ /* 0x000fe20008000000 */
[----:B0-----:R-:W-:Y:S01]  /*14f0*/  IMAD.MOV.U32 R2, RZ, RZ, RZ ;  /* 0x000000ffff027224 */ /* 0x001fe200078e00ff */
[----:B------:R-:W-:Y:S01]  /*1500*/  UIADD3 UR7, UR50, 0xa0, -UR51 ;  /* 0x000000a032077890 */ /* 0x000fe2000fffe833 */
[----:B------:R-:W-:-:S02]  /*1510*/  CS2R R84, SRZ ;  /* 0x0000000000547805 */ /* 0x000fc4000001ff00 */
[----:B------:R-:W-:Y:S02]  /*1520*/  CS2R R8, SRZ ;  /* 0x0000000000087805 */ /* 0x000fe4000001ff00 */
[----:B------:R-:W-:Y:S02]  /*1530*/  CS2R R78, SRZ ;  /* 0x00000000004e7805 */ /* 0x000fe4000001ff00 */
[----:B------:R-:W-:Y:S01]  /*1540*/  CS2R R10, SRZ ;  /* 0x00000000000a7805 */ /* 0x000fe2000001ff00 */
[----:B------:R-:W-:Y:S01]  /*1550*/  @UP4 ULDC UR4, c[0x0][0x44c] ;  /* 0x0001130000044ab9 */ /* 0x000fe20000000800 */
[----:B------:R-:W-:Y:S01]  /*1560*/  @UP4 ULDC UR8, c[0x0][0x450] ;  /* 0x0001140000084ab9 */ /* 0x000fe20000000800 */
        /* <DEDUP_REMOVED lines=24> */
[----:B------:R-:W-:Y:S01]  /*16f0*/  CS2R R92, SRZ ;  /* 0x00000000005c7805 */ /* 0x000fe2000001ff00 */
[----:B------:R-:W-:Y:S01]  /*1700*/  IMAD.MOV.U32 R65, RZ, RZ, RZ ;  /* 0x000000ffff417224 */ /* 0x000fe200078e00ff */
[----:B------:R-:W-:Y:S01]  /*1710*/  CS2R R94, SRZ ;  /* 0x00000000005e7805 */ /* 0x000fe2000001ff00 */
[----:B--2---:R-:W-:Y:S01]  /*1720*/  FMUL.FTZ R0, R7, R0 ;  /* 0x0000000007007220 */ /* 0x004fe20000410000 */
[----:B------:R-:W-:-:S03]  /*1730*/  CS2R R6, SRZ ;  /* 0x0000000000067805 */ /* 0x000fc6000001ff00 */
[----:B------:R-:W-:Y:S01]  /*1740*/  FMUL.FTZ R0, R0, UR6 ;  /* 0x0000000600007c20 */ /* 0x000fe20008410000 */
[----:B------:R-:W-:-:S04]  /*1750*/  UIADD3 UR6, UR40, 0x7f, URZ ;  /* 0x0000007f28067890 */ /* 0x000fc8000fffe03f */
[----:B------:R-:W-:Y:S01]  /*1760*/  UIMAD.WIDE.U32 UR4, UR6, UR4, URZ ;  /* 0x00000004060472a5 */ /* 0x000fe2000f8e003f */
[----:B------:R-:W-:Y:S01]  /*1770*/  R2UR UR41, R0 ;  /* 0x00000000002972ca */ /* 0x000fe200000e0000 */
[----:B------:R-:W-:Y:S01]  /*1780*/  UIADD3 UR4, UR50, 0x9f, URZ ;  /* 0x0000009f32047890 */ /* 0x000fe2000fffe03f */
[----:B------:R-:W-:Y:S01]  /*1790*/  IMAD.MOV.U32 R0, RZ, RZ, RZ ;  /* 0x000000ffff007224 */ /* 0x000fe200078e00ff */
        /* <DEDUP_REMOVED lines=44> */
.L_x_2735:
        /* <DEDUP_REMOVED lines=9> */
.L_x_2890:
[----:B------:R-:W-:Y:S05]  /*1af0*/  @!P0 BRA `(.L_x_2737) ;  /* 0x0000000000048947 */ /* 0x000fea0003800000 */
[----:B------:R-:W-:Y:S01]  /*1b00*/  BPT.TRAP 0x1 ;  /* 0x000000040000795c */ /* 0x000fe20000300000 */
.L_x_2737:
[----:B0-----:R-:W-:Y:S02]  /*1b10*/  IMAD.U32 R0, RZ, RZ, UR45 ;  /* 0x0000002dff007e24 */ /* 0x001fe4000f8e00ff */
[----:B------:R-:W-:-:S03]  /*1b20*/  IMAD.U32 R3, RZ, RZ, UR46 ;  /* 0x0000002eff037e24 */ /* 0x000fc6000f8e00ff */
[----:B------:R-:W-:Y:S02]  /*1b30*/  LEA R0, R0, UR43, 0x3 ;  /* 0x0000002b00007c11 */ /* 0x000fe4000f8e18ff */
[----:B------:R-:W-:-:S04]  /*1b40*/  SHF.L.U32 R3, R3, 0x1f, RZ ;  /* 0x0000001f03037819 */ /* 0x000fc800000006ff */
[----:B------:R0:W1:Y:S01]  /*1b50*/  SYNCS.PHASECHK.TRANS64.TRYWAIT P1, [R0+URZ+0x22830], R3 ;  /* 0x02283003000075a7 */ /* 0x000062000802017f */
[----:B------:R-:W-:Y:S05]  /*1b60*/  @!P0 BRA `(.L_x_2738) ;  /* 0x0000000000048947 */ /* 0x000fea0003800000 */
[----:B------:R-:W-:Y:S01]  /*1b70*/  BPT.TRAP 0x1 ;  /* 0x000000040000795c */ /* 0x000fe20000300000 */
.L_x_2738:
[----:B-1----:R-:W-:Y:S05]  /*1b80*/  @P1 BRA `(.L_x_2739) ;  /* 0x0000000000081947 */ /* 0x002fea0003800000 */
[----:B------:R-:W1:Y:S02]  /*1b90*/  SYNCS.PHASECHK.TRANS64.TRYWAIT P1, [R0+URZ+0x22830], R3 ;  /* 0x02283003000075a7 */ /* 0x000e64000802017f */
[----:B-1----:R-:W-:Y:S05]  /*1ba0*/  @!P1 BRA `(.L_x_2740) ;  /* 0x0000012c00749947 */ /* 0x002fea0003800000 */
.L_x_2739:
        /* <DEDUP_REMOVED lines=135> */
.L_x_2741:
[----:B------:R-:W-:Y:S01]  /*2420*/  UISETP.NE.AND UP0, UPT, UR52, URZ, UPT ;  /* 0x0000003f3400728c */ /* 0x000fe2000bf05270 */
[----:B------:R-:W-:Y:S01]  /*2430*/  VIADD R4, R18, UR40 ;  /* 0x0000002812047c36 */ /* 0x000fe20008000000 */
[----:B------:R-:W-:Y:S01]  /*2440*/  UMOV UR7, 0xffffff60 ;  /* 0xffffff6000077882 */ /* 0x000fe20000000000 */
[----:B------:R-:W-:Y:S01]  /*2450*/  IMAD.U32 R11, RZ, RZ, UR51 ;  /* 0x00000033ff0b7e24 */ /* 0x000fe2000f8e00ff */
[----:B------:R-:W-:Y:S01]  /*2460*/  UIMAD UR7, UR53, UR7, 0xa1 ;  /* 0x000000a1350774a4 */ /* 0x000fe2000f8e0207 */
        /* <DEDUP_REMOVED lines=10> */
[----:B------:R-:W-:Y:S01]  /*2510*/  UIMAD UR6, UR53, -0xa0, UR50 ;  /* 0xffffff60350678a4 */ /* 0x000fe2000f8e0232 */
[----:B------:R-:W-:-:S03]  /*2520*/  IMAD.U32 R2, RZ, RZ, UR7 ;  /* 0x00000007ff027e24 */ /* 0x000fc6000f8e00ff */
[----:B------:R-:W0:Y:S01]  /*2530*/  SHFL.IDX PT, R5, R4, 0x1, 0x1c1f ;  /* 0x003c1f0004057f89 */ /* 0x000e2200000e0000 */
[----:B------:R-:W-:Y:S01]  /*2540*/  UIADD3 UR6, UR6, 0xa0, URZ ;  /* 0x000000a006067890 */ /* 0x000fe2000fffe03f */
[----:B------:R-:W-:Y:S02]  /*2550*/  IMAD R2, R17, -0x2, R2 ;  /* 0xfffffffe11027824 */ /* 0x000fe400078e0202 */
[----:B------:R-:W1:Y:S03]  /*2560*/  SHFL.IDX PT, R4, R4, RZ, 0x1c1f ;  /* 0x001c1fff04047589 */ /* 0x000e6600000e0000 */
[----:B------:R-:W-:Y:S01]  /*2570*/  IMAD.U32 R10, RZ, RZ, UR6 ;  /* 0x00000006ff0a7e24 */ /* 0x000fe2000f8e00ff */
[----:B------:R-:W-:Y:S01]  /*2580*/  IADD3 R11, -R11, UR50, R2 ;  /* 0x000000320b0b7c10 */ /* 0x000fe2000fffe102 */
[----:B------:R-:W-:Y:S02]  /*2590*/  @UP0 ULDC UR6, c[0x0][0x44c] ;  /* 0x0001130000060ab9 */ /* 0x000fe40000000800 */
[----:B------:R-:W-:Y:S01]  /*25a0*/  IMAD R10, R17, -0x2, R10 ;  /* 0xfffffffe110a7824 */ /* 0x000fe200078e020a */
[----:B------:R-:W-:-:S04]  /*25b0*/  UIMAD.WIDE.U32 UR6, UR40, UR6, URZ ;  /* 0x00000006280672a5 */ /* 0x000fc8000f8e003f */
[----:B------:R-:W-:-:S04]  /*25c0*/  @UP0 USHF.R.U32.HI UR10, URZ, UR14, UR7 ;  /* 0x0000000e3f0a0299 */ /* 0x000fc80008011607 */
[----:B------:R-:W-:Y:S01]  /*25d0*/  UIADD3 UR6, UR10, UR50, -UR51 ;  /* 0x000000320a067290 */ /* 0x000fe2000fffe833 */
[----:B0-----:R-:W-:-:S03]  /*25e0*/  VIADDMNMX R5, R5, R11, R10, PT ;  /* 0x0000000b05057246 */ /* 0x001fc6000380010a */
        /* <DEDUP_REMOVED lines=126> */
[----:B------:R-:W-:Y:S02]  /*2dd0*/  FMNMX.FTZ R2, R38, R5, !PT ;  /* 0x0000000526027209 */ /* 0x000fe40007810000 */
[----:B-1----:R-:W-:Y:S02]  /*2de0*/  VIADDMNMX R86, R4, R11, R10, PT ;  /* 0x0000000b04567246 */ /* 0x002fe4000380010a */
[----:B------:R-:W-:Y:S01]  /*2df0*/  FMNMX.FTZ R8, R39, R2, !PT ;  /* 0x0000000227087209 */ /* 0x000fe20007810000 */
[----:B------:R-:W-:Y:S01]  /*2e00*/  IMAD.U32 R2, RZ, RZ, UR41 ;  /* 0x00000029ff027e24 */ /* 0x000fe2000f8e00ff */
[C---:B------:R-:W-:Y:S02]  /*2e10*/  ISETP.GT.AND P2, PT, R86.reuse, 0x1, PT ;  /* 0x000000015600780c */ /* 0x040fe40003f44270 */
[----:B------:R-:W-:Y:S01]  /*2e20*/  ISETP.GT.AND P3, PT, R86, 0x8, PT ;  /* 0x000000085600780c */ /* 0x000fe20003f64270 */
[----:B------:R-:W0:Y:S01]  /*2e30*/  SHFL.BFLY PT, R5, R8, 0x2, 0x1f ;  /* 0x0c401f0008057f89 */ /* 0x000e2200000e0000 */
[----:B------:R-:W-:-:S02]  /*2e40*/  FSEL R89, R89, -INF , P2 ;  /* 0xff80000059597808 */ /* 0x000fc40001000000 */
[----:B------:R-:W-:Y:S02]  /*2e50*/  FSEL R92, R92, -INF , P3 ;  /* 0xff8000005c5c7808 */ /* 0x000fe40001800000 */
[----:B------:R-:W-:-:S04]  /*2e60*/  ISETP.GT.AND P2, PT, R86, 0x10, PT ;  /* 0x000000105600780c */ /* 0x000fc80003f44270 */
[----:B------:R-:W-:Y:S02]  /*2e70*/  FSEL R96, R96, -INF , P2 ;  /* 0xff80000060607808 */ /* 0x000fe40001000000 */
[----:B------:R-:W-:-:S04]  /*2e80*/  ISETP.GT.AND P2, PT, R86, 0x18, PT ;  /* 0x000000185600780c */ /* 0x000fc80003f44270 */
[----:B------:R-:W-:Y:S02]  /*2e90*/  FSEL R100, R100, -INF , P2 ;  /* 0xff80000064647808 */ /* 0x000fe40001000000 */
[----:B------:R-:W-:-:S04]  /*2ea0*/  ISETP.GT.AND P2, PT, R86, 0x21, PT ;  /* 0x000000215600780c */ /* 0x000fc80003f44270 */
[----:B------:R-:W-:Y:S02]  /*2eb0*/  FSEL R73, R73, -INF , P2 ;  /* 0xff80000049497808 */ /* 0x000fe40001000000 */
[----:B------:R-:W-:Y:S02]  /*2ec0*/  ISETP.GT.AND P2, PT, R86, 0x29, PT ;  /* 0x000000295600780c */ /* 0x000fe40003f44270 */
[----:B0-----:R-:W-:Y:S02]  /*2ed0*/  FMNMX.FTZ R12, R8, R5, !PT ;  /* 0x00000005080c7209 */ /* 0x001fe40007810000 */
[----:B------:R-:W-:Y:S02]  /*2ee0*/  FSEL R77, R77, -INF , P2 ;  /* 0xff8000004d4d7808 */ /* 0x000fe40001000000 */
[----:B------:R-:W-:Y:S01]  /*2ef0*/  ISETP.GT.AND P2, PT, R86, 0x31, PT ;  /* 0x000000315600780c */ /* 0x000fe20003f44270 */
[----:B------:R-:W0:Y:S03]  /*2f00*/  SHFL.BFLY PT, R5, R12, 0x1, 0x1f ;  /* 0x0c201f000c057f89 */ /* 0x000e2600000e0000 */
[----:B------:R-:W-:-:S02]  /*2f10*/  FSEL R81, R81, -INF , P2 ;  /* 0xff80000051517808 */ /* 0x000fc40001000000 */
        /* <DEDUP_REMOVED lines=9> */
[C---:B------:R-:W-:Y:S01]  /*2fb0*/  FSETP.NEU.FTZ.AND P1, PT, R5.reuse, -INF , PT ;  /* 0xff8000000500780b */ /* 0x040fe20003f3d000 */
[----:B------:R-:W-:-:S01]  /*2fc0*/  FFMA.FTZ R2, R5, R2, -8 ;  /* 0xc100000005027423 */ /* 0x000fc20000010002 */
[----:B------:R-:W-:-:S04]  /*2fd0*/  ISETP.GT.AND P2, PT, R86, 0x59, PT ;  /* 0x000000595600780c */ /* 0x000fc80003f44270 */
[----:B------:R-:W-:Y:S02]  /*2fe0*/  FSEL R2, R2, RZ, P1 ;  /* 0x000000ff02027208 */ /* 0x000fe40000800000 */
[----:B------:R-:W-:Y:S02]  /*2ff0*/  ISETP.GT.AND P1, PT, R86, RZ, PT ;  /* 0x000000ff5600720c */ /* 0x000fe40003f24270 */
[----:B------:R-:W-:Y:S01]  /*3000*/  FSEL R69, R69, -INF , P2 ;  /* 0xff80000045457808 */ /* 0x000fe20001000000 */
[----:B------:R-:W-:-:S01]  /*3010*/  FFMA.FTZ R10, R13, UR41, -R2 ;  /* 0x000000290d0a7c23 */ /* 0x000fc20008010802 */
[----:B------:R-:W-:Y:S01]  /*3020*/  FSEL R88, R88, -INF , P1 ;  /* 0xff80000058587808 */ /* 0x000fe20000800000 */
        /* <DEDUP_REMOVED lines=14> */
[----:B------:R-:W-:Y:S01]  /*3110*/  MUFU.EX2 R6, R6 ;  /* 0x0000000600067308 */ /* 0x000fe20000000800 */
[----:B------:R-:W-:Y:S01]  /*3120*/  FMNMX.FTZ R4, R96, R13, !PT ;  /* 0x0000000d60047209 */ /* 0x000fe20007810000 */
[--C-:B------:R-:W-:Y:S01]  /*3130*/  FFMA.FTZ R9, R95, UR41, -R2.reuse ;  /* 0x000000295f097c23 */ /* 0x100fe20008010802 */
[C---:B------:R-:W-:Y:S01]  /*3140*/  ISETP.GT.AND P1, PT, R86.reuse, 0x19, PT ;  /* 0x000000195600780c */ /* 0x040fe20003f24270 */
[--C-:B------:R-:W-:Y:S01]  /*3150*/  FFMA.FTZ R11, R99, UR41, -R2.reuse ;  /* 0x00000029630b7c23 */ /* 0x100fe20008010802 */
[----:B------:R-:W-:Y:S01]  /*3160*/  FMNMX.FTZ R15, R97, R4, !PT ;  /* 0x00000004610f7209 */ /* 0x000fe20007810000 */
[--C-:B------:R-:W-:Y:S01]  /*3170*/  FFMA.FTZ R103, R103, UR41, -R2.reuse ;  /* 0x0000002967677c23 */ /* 0x100fe20008010802 */
[----:B------:R-:W-:Y:S01]  /*3180*/  FSEL R101, R101, -INF , P1 ;  /* 0xff80000065657808 */ /* 0x000fe20000800000 */
[----:B------:R-:W0:Y:S01]  /*3190*/  MUFU.EX2 R7, R7 ;  /* 0x0000000700077308 */ /* 0x000e220000000800 */
[----:B------:R-:W-:Y:S01]  /*31a0*/  ISETP.GT.AND P1, PT, R86, 0x20, PT ;  /* 0x000000205600780c */ /* 0x000fe20003f24270 */
[--C-:B------:R-:W-:Y:S01]  /*31b0*/  FFMA.FTZ R105, R105, UR41, -R2.reuse ;  /* 0x0000002969697c23 */ /* 0x100fe20008010802 */
[----:B------:R-:W-:Y:S01]  /*31c0*/  FMNMX.FTZ R4, R100, R15, !PT ;  /* 0x0000000f64047209 */ /* 0x000fe20007810000 */
[--C-:B------:R-:W-:Y:S01]  /*31d0*/  FFMA.FTZ R20, R107, UR41, -R2.reuse ;  /* 0x000000296b147c23 */ /* 0x100fe20008010802 */
[----:B------:R-:W-:Y:S01]  /*31e0*/  FSEL R72, R72, -INF , P1 ;  /* 0xff80000048487808 */ /* 0x000fe20000800000 */
[--C-:B------:R-:W-:Y:S01]  /*31f0*/  FFMA.FTZ R109, R109, UR41, -R2.reuse ;  /* 0x000000296d6d7c23 */ /* 0x100fe20008010802 */
[----:B------:R-:W-:Y:S01]  /*3200*/  FMNMX.FTZ R15, R101, R4, !PT ;  /* 0x00000004650f7209 */ /* 0x000fe20007810000 */
[----:B------:R-:W1:Y:S01]  /*3210*/  MUFU.EX2 R8, R8 ;  /* 0x0000000800087308 */ /* 0x000e620000000800 */
[----:B------:R-:W-:Y:S01]  /*3220*/  ISETP.GT.AND P1, PT, R86, 0x28, PT ;  /* 0x000000285600780c */ /* 0x000fe20003f24270 */
[--C-:B------:R-:W-:Y:S01]  /*3230*/  FFMA.FTZ R111, R111, UR41, -R2.reuse ;  /* 0x000000296f6f7c23 */ /* 0x100fe20008010802 */
[----:B------:R-:W-:Y:S01]  /*3240*/  FMNMX.FTZ R4, R72, R15, !PT ;  /* 0x0000000f48047209 */ /* 0x000fe20007810000 */
[--C-:B------:R-:W-:Y:S01]  /*3250*/  FFMA.FTZ R57, R113, UR41, -R2.reuse ;  /* 0x0000002971397c23 */ /* 0x100fe20008010802 */
[----:B------:R-:W-:Y:S01]  /*3260*/  FSEL R76, R76, -INF , P1 ;  /* 0xff8000004c4c7808 */ /* 0x000fe20000800000 */
[--C-:B------:R-:W-:Y:S01]  /*3270*/  FFMA.FTZ R58, R115, UR41, -R2.reuse ;  /* 0x00000029733a7c23 */ /* 0x100fe20008010802 */
[----:B------:R-:W-:Y:S01]  /*3280*/  FMNMX.FTZ R21, R73, R4, !PT ;  /* 0x0000000449157209 */ /* 0x000fe20007810000 */
[----:B------:R-:W2:Y:S01]  /*3290*/  MUFU.EX2 R9, R9 ;  /* 0x0000000900097308 */ /* 0x000ea20000000800 */
[----:B------:R-:W-:Y:S01]  /*32a0*/  ISETP.GT.AND P1, PT, R86, 0x30, PT ;  /* 0x000000305600780c */ /* 0x000fe20003f24270 */
[----:B0-----:R-:W-:Y:S01]  /*32b0*/  FADD.FTZ R95, R6, R7 ;  /* 0x00000007065f7221 */ /* 0x001fe20000010000 */
[----:B------:R-:W-:Y:S01]  /*32c0*/  FMNMX.FTZ R4, R76, R21, !PT ;  /* 0x000000154c047209 */ /* 0x000fe20007810000 */
[--C-:B------:R-:W-:Y:S01]  /*32d0*/  FFMA.FTZ R47, R47, UR41, -R2.reuse ;  /* 0x000000292f2f7c23 */ /* 0x100fe20008010802 */
[----:B------:R-:W-:Y:S01]  /*32e0*/  FSEL R80, R80, -INF , P1 ;  /* 0xff80000050507808 */ /* 0x000fe20000800000 */
[--C-:B------:R-:W-:Y:S01]  /*32f0*/  FFMA.FTZ R26, R26, UR41, -R2.reuse ;  /* 0x000000291a1a7c23 */ /* 0x100fe20008010802 */
[----:B------:R-:W-:Y:S01]  /*3300*/  FMNMX.FTZ R21, R77, R4, !PT ;  /* 0x000000044d157209 */ /* 0x000fe20007810000 */
[----:B------:R-:W-:Y:S01]  /*3310*/  MUFU.EX2 R10, R10 ;  /* 0x0000000a000a7308 */ /* 0x000fe20000000800 */
[----:B------:R-:W-:Y:S01]  /*3320*/  ISETP.GT.AND P1, PT, R86, 0x38, PT ;  /* 0x000000385600780c */ /* 0x000fe20003f24270 */
[--C-:B------:R-:W-:Y:S01]  /*3330*/  FFMA.FTZ R27, R27, UR41, -R2.reuse ;  /* 0x000000291b1b7c23 */ /* 0x100fe20008010802 */
        /* <DEDUP_REMOVED lines=15> */
[----:B------:R-:W-:Y:S01]  /*3430*/  FFMA.FTZ R39, R39, UR41, -R2 ;  /* 0x0000002927277c23 */ /* 0x000fe20008010802 */
[----:B------:R-:W-:-:S02]  /*3440*/  FMNMX.FTZ R59, R62, R59, !PT ;  /* 0x0000003b3e3b7209 */ /* 0x000fc40007810000 */
[----:B------:R-:W-:Y:S02]  /*3450*/  FSEL R60, R60, -INF , P1 ;  /* 0xff8000003c3c7808 */ /* 0x000fe40000800000 */
[----:B------:R-:W-:Y:S01]  /*3460*/  FMNMX.FTZ R59, R74, R59, !PT ;  /* 0x0000003b4a3b7209 */ /* 0x000fe20007810000 */
[----:B------:R-:W-:Y:S01]  /*3470*/  MUFU.EX2 R13, R103 ;  /* 0x00000067000d7308 */ /* 0x000fe20000000800 */
[----:B------:R-:W-:Y:S02]  /*3480*/  ISETP.GT.AND P1, PT, R86, 0x50, PT ;  /* 0x000000505600780c */ /* 0x000fe40003f24270 */
        /* <DEDUP_REMOVED lines=8> */
[----:B------:R0:W-:Y:S01]  /*3510*/  MUFU.EX2 R59, R82 ;  /* 0x00000052003b7308 */ /* 0x0001e20000000800 */
        /* <DEDUP_REMOVED lines=8> */
[----:B0-----:R-:W-:Y:S01]  /*35a0*/  FSEL R82, R41, -INF , P2 ;  /* 0xff80000029527808 */ /* 0x001fe20001000000 */
        /* <DEDUP_REMOVED lines=29> */
[----:B------:R-:W-:Y:S01]  /*3780*/  MUFU.EX2 R58, R58 ;  /* 0x0000003a003a7308 */ /* 0x000fe20000000800 */
[----:B------:R-:W-:Y:S02]  /*3790*/  FMNMX.FTZ R4, R53, R4, !PT ;  /* 0x0000000435047209 */ /* 0x000fe40007810000 */
[C---:B------:R-:W-:Y:S02]  /*37a0*/  ISETP.GT.AND P1, PT, R86.reuse, 0x88, PT ;  /* 0x000000885600780c */ /* 0x040fe40003f24270 */
[----:B------:R-:W-:Y:S01]  /*37b0*/  FSEL R66, R25, -INF , P2 ;  /* 0xff80000019427808 */ /* 0x000fe20001000000 */
[----:B------:R-:W-:Y:S01]  /*37c0*/  FFMA.FTZ R25, R67, UR41, -R2 ;  /* 0x0000002943197c23 */ /* 0x000fe20008010802 */
[----:B0-----:R-:W-:Y:S01]  /*37d0*/  FMNMX.FTZ R75, R63, R4, !PT ;  /* 0x000000043f4b7209 */ /* 0x001fe20007810000 */
[----:B------:R0:W-:Y:S01]  /*37e0*/  MUFU.EX2 R24, R87 ;  /* 0x0000005700187308 */ /* 0x0001e20000000800 */
[----:B------:R-:W-:-:S02]  /*37f0*/  ISETP.GT.AND P2, PT, R86, 0x89, PT ;  /* 0x000000895600780c */ /* 0x000fc40003f44270 */
[----:B------:R-:W-:Y:S01]  /*3800*/  FSEL R67, R28, -INF , P1 ;  /* 0xff8000001c437808 */ /* 0x000fe20000800000 */
[----:B------:R-:W-:-:S01]  /*3810*/  FFMA.FTZ R28, R70, UR41, -R2 ;  /* 0x00000029461c7c23 */ /* 0x000fc20008010802 */
[----:B------:R-:W-:Y:S02]  /*3820*/  FMNMX.FTZ R4, R66, R75, !PT ;  /* 0x0000004b42047209 */ /* 0x000fe40007810000 */
        /* <DEDUP_REMOVED lines=18> */
[----:B------:R-:W-:Y:S01]  /*3950*/  FSEL R37, R37, -INF , P2 ;  /* 0xff80000025257808 */ /* 0x000fe20001000000 */
[----:B------:R-:W-:-:S01]  /*3960*/  FFMA.FTZ R42, R46, UR41, -R2 ;  /* 0x000000292e2a7c23 */ /* 0x000fc20008010802 */
[----:B------:R-:W-:Y:S01]  /*3970*/  FMNMX.FTZ R4, R71, R4, !PT ;  /* 0x0000000447047209 */ /* 0x000fe20007810000 */
[----:B------:R-:W-:-:S01]  /*3980*/  FFMA.FTZ R46, R51, UR41, -R2 ;  /* 0x00000029332e7c23 */ /* 0x000fc20008010802 */
[--C-:B------:R-:W-:Y:S01]  /*3990*/  FFMA.FTZ R51, R55, UR41, -R2.reuse ;  /* 0x0000002937337c23 */ /* 0x100fe20008010802 */
[----:B------:R-:W-:Y:S01]  /*39a0*/  IMAD.U32 R55, RZ, RZ, UR41 ;  /* 0x00000029ff377e24 */ /* 0x000fe2000f8e00ff */
[----:B------:R-:W-:Y:S01]  /*39b0*/  FMNMX.FTZ R4, R37, R4, !PT ;  /* 0x0000000425047209 */ /* 0x000fe20007810000 */
[----:B------:R-:W-:-:S01]  /*39c0*/  FFMA.FTZ R43, R50, UR41, -R2 ;  /* 0x00000029322b7c23 */ /* 0x000fc20008010802 */
[----:B------:R-:W-:Y:S01]  /*39d0*/  FFMA.FTZ R50, R54, UR41, -R2 ;  /* 0x0000002936327c23 */ /* 0x000fe20008010802 */
[----:B------:R-:W-:Y:S02]  /*39e0*/  MUFU.EX2 R25, R25 ;  /* 0x0000001900197308 */ /* 0x000fe40000000800 */
[----:B0-----:R-:W0:Y:S06]  /*39f0*/  SHFL.BFLY PT, R87, R4, 0x2, 0x1f ;  /* 0x0c401f0004577f89 */ /* 0x001e2c00000e0000 */
        /* <DEDUP_REMOVED lines=11> */
[----:B------:R-:W-:-:S06]  /*3ab0*/  FFMA.FTZ R54, R4, R55, -8 ;  /* 0xc100000004367423 */ /* 0x000fcc0000010037 */
[----:B------:R-:W-:Y:S01]  /*3ac0*/  MUFU.EX2 R46, R46 ;  /* 0x0000002e002e7308 */ /* 0x000fe20000000800 */
        /* <DEDUP_REMOVED lines=12> */
[----:B-1----:R-:W-:Y:S01]  /*3b90*/  FADD.FTZ R88, R8, R95 ;  /* 0x0000005f08587221 */ /* 0x002fe20000010000 */
[----:B------:R-:W-:-:S01]  /*3ba0*/  FFMA.FTZ R72, R72, UR41, -R87 ;  /* 0x0000002948487c23 */ /* 0x000fc20008010857 */
[--C-:B------:R-:W-:Y:S01]  /*3bb0*/  FFMA.FTZ R73, R73, UR41, -R87.reuse ;  /* 0x0000002949497c23 */ /* 0x100fe20008010857 */
[----:B------:R-:W-:-:S01]  /*3bc0*/  FFMA.FTZ R76, R76, UR41, -R87 ;  /* 0x000000294c4c7c23 */ /* 0x000fc20008010857 */
[----:B------:R-:W0:Y:S01]  /*3bd0*/  MUFU.EX2 R55, R55 ;  /* 0x0000003700377308 */ /* 0x000e220000000800 */
[----:B--2---:R-:W-:-:S01]  /*3be0*/  FADD.FTZ R99, R9, R88 ;  /* 0x0000005809637221 */ /* 0x004fc20000010000 */
        /* <DEDUP_REMOVED lines=32> */
[----:B------:R-:W-:-:S06]  /*3df0*/  FFMA.FTZ R37, R37, UR41, -R87 ;  /* 0x0000002925257c23 */ /* 0x000fcc0008010857 */
[----:B------:R-:W4:Y:S08]  /*3e00*/  MUFU.EX2 R100, R100 ;  /* 0x0000006400647308 */ /* 0x000f300000000800 */
[----:B------:R1:W-:Y:S08]  /*3e10*/  MUFU.EX2 R89, R74 ;  /* 0x0000004a00597308 */ /* 0x0003f00000000800 */
[----:B------:R-:W5:Y:S01]  /*3e20*/  MUFU.EX2 R101, R101 ;  /* 0x0000006500657308 */ /* 0x000f620000000800 */
        /* <DEDUP_REMOVED lines=10> */
[----:B------:R-:W-:-:S01]  /*3ed0*/  FADD.FTZ R2, R12, R99 ;  /* 0x000000630c027221 */ /* 0x000fc20000010000 */
[----:B------:R-:W-:Y:S01]  /*3ee0*/  F2FP.SATFINITE.E4M3.F32.PACK_AB_MERGE_C R12, R13, R12, RZ ;  /* 0x0000000c0d0c723e */ /* 0x000fe200048070ff */
[----:B------:R-:W0:Y:S01]  /*3ef0*/  MUFU.EX2 R73, R73 ;  /* 0x0000004900497308 */ /* 0x000e220000000800 */
[----:B----4-:R-:W-:-:S01]  /*3f00*/  FADD.FTZ R0, R100, R95 ;  /* 0x0000005f64007221 */ /* 0x010fc20000010000 */
[----:B------:R-:W-:Y:S01]  /*3f10*/  FADD.FTZ R99, R13, R2 ;  /* 0x000000020d637221 */ /* 0x000fe20000010000 */
[----:B------:R-:W-:-:S02]  /*3f20*/  F2FP.SATFINITE.E4M3.F32.PACK_AB_MERGE_C R187, R11, R10, R12 ;  /* 0x0000000a0bbb723e */ /* 0x000fc4000480700c */
[----:B-----5:R-:W-:Y:S01]  /*3f30*/  FADD.FTZ R95, R101, R0 ;  /* 0x00000000655f7221 */ /* 0x020fe20000010000 */
[----:B------:R-:W-:-:S01]  /*3f40*/  FADD.FTZ R74, R14, R99 ;  /* 0x000000630e4a7221 */ /* 0x000fc20000010000 */
[----:B------:R-:W-:Y:S01]  /*3f50*/  F2FP.SATFINITE.E4M3.F32.PACK_AB_MERGE_C R100, R101, R100, RZ ;  /* 0x000000646564723e */ /* 0x000fe200048070ff */
[----:B------:R-:W2:Y:S01]  /*3f60*/  MUFU.EX2 R76, R76 ;  /* 0x0000004c004c7308 */ /* 0x000ea20000000800 */
[----:B-1----:R-:W-:-:S01]  /*3f70*/  FADD.FTZ R2, R72, R95 ;  /* 0x0000005f48027221 */ /* 0x002fc20000010000 */
[----:B------:R-:W-:Y:S01]  /*3f80*/  FADD.FTZ R99, R15, R74 ;  /* 0x0000004a0f637221 */ /* 0x000fe20000010000 */
[----:B------:R-:W-:Y:S02]  /*3f90*/  F2FP.SATFINITE.E4M3.F32.PACK_AB_MERGE_C R186, R97, R86, R100 ;  /* 0x0000005661ba723e */ /* 0x000fe40004807064 */
[----:B------:R-:W-:Y:S01]  /*3fa0*/  CS2R R86, SRZ ;  /* 0x0000000000567805 */ /* 0x000fe2000001ff00 */
[----:B------:R-:W-:-:S01]  /*3fb0*/  FADD.FTZ R74, R20, R99 ;  /* 0x00000063144a7221 */ /* 0x000fc20000010000 */
        /* <DEDUP_REMOVED lines=17> */
[----:B------:R-:W-:-:S03]  /*40d0*/  CS2R R56, SRZ ;  /* 0x0000000000387805 */ /* 0x000fc6000001ff00 */
        /* <DEDUP_REMOVED lines=10> */
[----:B---3--:R-:W-:Y:S01]  /*4180*/  F2FP.SATFINITE.E4M3.F32.PACK_AB_MERGE_C R84, R85, R84, RZ ;  /* 0x000000545554723e */ /* 0x008fe200048070ff */
[----:B------:R1:W-:Y:S01]  /*4190*/  MUFU.EX2 R91, R82 ;  /* 0x00000052005b7308 */ /* 0x0003e20000000800 */
[----:B------:R-:W-:Y:S02]  /*41a0*/  CS2R R58, SRZ ;  /* 0x00000000003a7805 */ /* 0x000fe4000001ff00 */
[----:B------:R-:W-:Y:S02]  /*41b0*/  F2FP.SATFINITE.E4M3.F32.PACK_AB_MERGE_C R182, R81, R80, R84 ;  /* 0x0000005051b6723e */ /* 0x000fe40004807054 */
[----:B------:R-:W-:-:S03]  /*41c0*/  CS2R R80, SRZ ;  /* 0x0000000000507805 */ /* 0x000fc6000001ff00 */
[----:B------:R-:W2:Y:S01]  /*41d0*/  MUFU.EX2 R61, R61 ;  /* 0x0000003d003d7308 */ /* 0x000ea20000000800 */
[----:B-1----:R-:W-:Y:S01]  /*41e0*/  F2FP.SATFINITE.E4M3.F32.PACK_AB_MERGE_C R82, R9, R8, RZ ;  /* 0x000000080952723e */ /* 0x002fe200048070ff */
[----:B------:R-:W-:Y:S01]  /*41f0*/  FADD.FTZ R9, R85, R2 ;  /* 0x0000000255097221 */ /* 0x000fe20000010000 */
[----:B------:R-:W-:-:S01]  /*4200*/  FADD.FTZ R8, R40, R83 ;  /* 0x0000005328087221 */ /* 0x000fc20000010000 */
[----:B------:R-:W-:Y:S02]  /*4210*/  CS2R R84, SRZ ;  /* 0x0000000000547805 */ /* 0x000fe4000001ff00 */
[----:B------:R-:W-:Y:S01]  /*4220*/  F2FP.SATFINITE.E4M3.F32.PACK_AB_MERGE_C R185, R7, R6, R82 ;  /* 0x0000000607b9723e */ /* 0x000fe20004807052 */
[----:B-----5:R-:W-:Y:S01]  /*4230*/  FADD.FTZ R2, R62, R9 ;  /* 0x000000093e027221 */ /* 0x020fe20000010000 */
[----:B------:R-:W-:-:S01]  /*4240*/  FADD.FTZ R13, R41, R8 ;  /* 0x00000008290d7221 */ /* 0x000fc20000010000 */
[----:B------:R-:W1:Y:S01]  /*4250*/  MUFU.EX2 R64, R64 ;  /* 0x0000004000407308 */ /* 0x000e620000000800 */
[----:B------:R-:W-:Y:S01]  /*4260*/  CS2R R82, SRZ ;  /* 0x0000000000527805 */ /* 0x000fe2000001ff00 */
[----:B------:R-:W-:Y:S01]  /*4270*/  FADD.FTZ R9, R89, R2 ;  /* 0x0000000259097221 */ /* 0x000fe20000010000 */
[----:B------:R-:W-:-:S01]  /*4280*/  FADD.FTZ R8, R44, R13 ;  /* 0x0000000d2c087221 */ /* 0x000fc20000010000 */
[----:B------:R-:W-:-:S02]  /*4290*/  F2FP.SATFINITE.E4M3.F32.PACK_AB_MERGE_C R44, R45, R44, RZ ;  /* 0x0000002c2d2c723e */ /* 0x000fc400048070ff */
[----:B0-----:R-:W-:-:S01]  /*42a0*/  FADD.FTZ R2, R60, R9 ;  /* 0x000000093c027221 */ /* 0x001fc20000010000 */
[----:B------:R-:W-:Y:S01]  /*42b0*/  FADD.FTZ R13, R45, R8 ;  /* 0x000000082d0d7221 */ /* 0x000fe20000010000 */
[----:B------:R-:W0:Y:S01]  /*42c0*/  MUFU.EX2 R65, R65 ;  /* 0x0000004100417308 */ /* 0x000e220000000800 */
[C---:B--2---:R-:W-:Y:S01]  /*42d0*/  F2FP.SATFINITE.E4M3.F32.PACK_AB_MERGE_C R60, R61.reuse, R60, RZ ;  /* 0x0000003c3d3c723e */ /* 0x044fe200048070ff */
[----:B------:R-:W-:Y:S01]  /*42e0*/  FADD.FTZ R9, R61, R2 ;  /* 0x000000023d097221 */ /* 0x000fe20000010000 */
[----:B------:R-:W-:-:S01]  /*42f0*/  FADD.FTZ R8, R24, R13 ;  /* 0x0000000d18087221 */ /* 0x000fc20000010000 */
[----:B------:R-:W-:Y:S02]  /*4300*/  F2FP.SATFINITE.E4M3.F32.PACK_AB_MERGE_C R177, R41, R40, R44 ;  /* 0x0000002829b1723e */ /* 0x000fe4000480702c */
[----:B------:R-:W-:Y:S02]  /*4310*/  CS2R R44, SRZ ;  /* 0x00000000002c7805 */ /* 0x000fe4000001ff00 */
[----:B------:R-:W-:-:S02]  /*4320*/  F2FP.SATFINITE.E4M3.F32.PACK_AB_MERGE_C R176, R89, R62, R60 ;  /* 0x0000003e59b0723e */ /* 0x000fc4000480703c */
[----:B------:R-:W-:Y:S01]  /*4330*/  CS2R R60, SRZ ;  /* 0x00000000003c7805 */ /* 0x000fe2000001ff00 */
[----:B------:R-:W2:Y:S01]  /*4340*/  MUFU.EX2 R68, R68 ;  /* 0x0000004400447308 */ /* 0x000ea20000000800 */
[----:B-1----:R-:W-:-:S01]  /*4350*/  FADD.FTZ R2, R64, R9 ;  /* 0x0000000940027221 */ /* 0x002fc20000010000 */
[----:B------:R-:W-:Y:S01]  /*4360*/  FADD.FTZ R9, R25, R8 ;  /* 0x0000000819097221 */ /* 0x000fe20000010000 */
[----:B------:R-:W-:-:S03]  /*4370*/  CS2R R40, SRZ ;  /* 0x0000000000287805 */ /* 0x000fc6000001ff00 */
[----:B------:R-:W-:Y:S01]  /*4380*/  FADD.FTZ R6, R28, R9 ;  /* 0x000000091c067221 */ /* 0x000fe20000010000 */
[----:B------:R-:W-:Y:S01]  /*4390*/  F2FP.SATFINITE.E4M3.F32.PACK_AB_MERGE_C R28, R33, R28, RZ ;  /* 0x0000001c211c723e */ /* 0x000fe200048070ff */
[----:B------:R-:W1:Y:S01]  /*43a0*/  MUFU.EX2 R69, R69 ;  /* 0x0000004500457308 */ /* 0x000e620000000800 */
[----:B0-----:R-:W-:-:S01]  /*43b0*/  FADD.FTZ R7, R65, R2 ;  /* 0x0000000241077221 */ /* 0x001fc20000010000 */
[----:B------:R-:W-:Y:S01]  /*43c0*/  FADD.FTZ R6, R33, R6 ;  /* 0x0000000621067221 */ /* 0x000fe20000010000 */
[----:B------:R-:W-:Y:S02]  /*43d0*/  F2FP.SATFINITE.E4M3.F32.PACK_AB_MERGE_C R179, R25, R24, R28 ;  /* 0x0000001819b3723e */ /* 0x000fe4000480701c */
[----:B------:R-:W-:-:S03]  /*43e0*/  CS2R R24, SRZ ;  /* 0x0000000000187805 */ /* 0x000fc6000001ff00 */
[----:B------:R-:W0:Y:S01]  /*43f0*/  MUFU.EX2 R78, R78 ;  /* 0x0000004e004e7308 */ /* 0x000e220000000800 */
[----:B--2---:R-:W-:-:S01]  /*4400*/  FADD.FTZ R2, R68, R7 ;  /* 0x0000000744027221 */ /* 0x004fc20000010000 */
[----:B------:R-:W-:-:S04]  /*4410*/  FADD.FTZ R7, R29, R6 ;  /* 0x000000061d077221 */ /* 0x000fc80000010000 */
[----:B------:R-:W-:Y:S02]  /*4420*/  FADD.FTZ R7, R36, R7 ;  /* 0x0000000724077221 */ /* 0x000fe40000010000 */
[----:B------:R-:W2:Y:S01]  /*4430*/  MUFU.EX2 R79, R79 ;  /* 0x0000004f004f7308 */ /* 0x000ea20000000800 */
[C---:B-1----:R-:W-:Y:S01]  /*4440*/  F2FP.SATFINITE.E4M3.F32.PACK_AB_MERGE_C R68, R69.reuse, R68, RZ ;  /* 0x000000444544723e */ /* 0x042fe200048070ff */
[----:B------:R-:W-:Y:S01]  /*4450*/  FADD.FTZ R69, R69, R2 ;  /* 0x0000000245457221 */ /* 0x000fe20000010000 */
[----:B------:R-:W-:-:S01]  /*4460*/  FADD.FTZ R8, R42, R7 ;  /* 0x000000072a087221 */ /* 0x000fc20000010000 */
[----:B------:R-:W-:Y:S02]  /*4470*/  F2FP.SATFINITE.E4M3.F32.PACK_AB_MERGE_C R42, R47, R42, RZ ;  /* 0x0000002a2f2a723e */ /* 0x000fe400048070ff */
[----:B------:R-:W-:Y:S01]  /*4480*/  F2FP.SATFINITE.E4M3.F32.PACK_AB_MERGE_C R178, R65, R64, R68 ;  /* 0x0000004041b2723e */ /* 0x000fe20004807044 */
[----:B------:R-:W-:Y:S01]  /*4490*/  FADD.FTZ R8, R47, R8 ;  /* 0x000000082f087221 */ /* 0x000fe20000010000 */
[----:B------:R-:W1:Y:S01]  /*44a0*/  MUFU.EX2 R48, R48 ;  /* 0x0000003000307308 */ /* 0x000e620000000800 */
[----:B0-----:R-:W-:-:S01]  /*44b0*/  FADD.FTZ R6, R78, R69 ;  /* 0x000000454e067221 */ /* 0x001fc20000010000 */
[----:B------:R-:W-:Y:S01]  /*44c0*/  F2FP.SATFINITE.E4M3.F32.PACK_AB_MERGE_C R173, R36, R29, R42 ;  /* 0x0000001d24ad723e */ /* 0x000fe2000480702a */
[----:B------:R-:W-:-:S01]  /*44d0*/  FADD.FTZ R11, R43, R8 ;  /* 0x000000082b0b7221 */ /* 0x000fc20000010000 */
[----:B------:R-:W-:Y:S01]  /*44e0*/  CS2R R68, SRZ ;  /* 0x0000000000447805 */ /* 0x000fe2000001ff00 */
[----:B------:R-:W-:-:S01]  /*44f0*/  FADD.FTZ R6, R91, R6 ;  /* 0x000000065b067221 */ /* 0x000fc20000010000 */
[----:B------:R-:W-:Y:S01]  /*4500*/  CS2R R64, SRZ ;  /* 0x0000000000407805 */ /* 0x000fe2000001ff00 */
[----:B------:R-:W-:-:S01]  /*4510*/  FADD.FTZ R11, R46, R11 ;  /* 0x0000000b2e0b7221 */ /* 0x000fc20000010000 */
[----:B------:R-:W0:Y:S01]  /*4520*/  MUFU.EX2 R49, R49 ;  /* 0x0000003100317308 */ /* 0x000e220000000800 */
[----:B--2---:R-:W-:-:S01]  /*4530*/  FADD.FTZ R7, R79, R6 ;  /* 0x000000064f077221 */ /* 0x004fc20000010000 */
[----:B------:R-:W-:-:S02]  /*4540*/  F2FP.SATFINITE.E4M3.F32.PACK_AB_MERGE_C R79, R0, R79, RZ ;  /* 0x0000004f004f723e */ /* 0x000fc400048070ff */
[----:B------:R-:W-:Y:S01]  /*4550*/  CS2R R28, SRZ ;  /* 0x00000000001c7805 */ /* 0x000fe2000001ff00 */
[----:B------:R-:W-:Y:S01]  /*4560*/  FADD.FTZ R9, R0, R7 ;  /* 0x0000000700097221 */ /* 0x000fe20000010000 */
[----:B------:R-:W-:Y:S02]  /*4570*/  F2FP.SATFINITE.E4M3.F32.PACK_AB_MERGE_C R172, R91, R78, R79 ;  /* 0x0000004e5bac723e */ /* 0x000fe4000480704f */
[----:B------:R-:W-:Y:S01]  /*4580*/  CS2R R78, SRZ ;  /* 0x00000000004e7805 */ /* 0x000fe2000001ff00 */
        /* <DEDUP_REMOVED lines=9> */
[C---:B0-----:R-:W-:Y:S01]  /*4620*/  F2FP.SATFINITE.E4M3.F32.PACK_AB_MERGE_C R50, R51.reuse, R50, RZ ;  /* 0x000000323332723e */ /* 0x041fe200048070ff */
[----:B------:R-:W-:-:S03]  /*4630*/  FADD.FTZ R51, R51, R6 ;  /* 0x0000000633337221 */ /* 0x000fc60000010000 */
[----:B------:R-:W-:Y:S02]  /*4640*/  F2FP.SATFINITE.E4M3.F32.PACK_AB_MERGE_C R175, R46, R43, R50 ;  /* 0x0000002b2eaf723e */ /* 0x000fe40004807032 */
[----:B------:R-:W-:Y:S02]  /*4650*/  CS2R R46, SRZ ;  /* 0x00000000002e7805 */ /* 0x000fe4000001ff00 */
[----:B------:R-:W-:Y:S01]  /*4660*/  CS2R R42, SRZ ;  /* 0x00000000002a7805 */ /* 0x000fe2000001ff00 */
[----:B------:R-:W0:Y:S01]  /*4670*/  MUFU.EX2 R63, R63 ;  /* 0x0000003f003f7308 */ /* 0x000e220000000800 */
[----:B--2---:R-:W-:-:S01]  /*4680*/  FADD.FTZ R0, R53, R0 ;  /* 0x0000000035007221 */ /* 0x004fc20000010000 */
[----:B------:R-:W-:-:S04]  /*4690*/  F2FP.SATFINITE.E4M3.F32.PACK_AB_MERGE_C R52, R53, R52, RZ ;  /* 0x000000343534723e */ /* 0x000fc800048070ff */
[----:B------:R-:W-:Y:S02]  /*46a0*/  F2FP.SATFINITE.E4M3.F32.PACK_AB_MERGE_C R174, R49, R48, R52 ;  /* 0x0000003031ae723e */ /* 0x000fe40004807034 */
[----:B------:R-:W-:Y:S01]  /*46b0*/  CS2R R52, SRZ ;  /* 0x0000000000347805 */ /* 0x000fe2000001ff00 */
[----:B------:R-:W2:Y:S01]  /*46c0*/  MUFU.EX2 R27, R27 ;  /* 0x0000001b001b7308 */ /* 0x000ea20000000800 */
[----:B-1----:R-:W-:-:S01]  /*46d0*/  FADD.FTZ R8, R26, R51 ;  /* 0x000000331a087221 */ /* 0x002fc20000010000 */
[----:B------:R-:W-:Y:S02]  /*46e0*/  CS2R R50, SRZ ;  /* 0x0000000000327805 */ /* 0x000fe4000001ff00 */
[----:B------:R-:W-:-:S04]  /*46f0*/  CS2R R48, SRZ ;  /* 0x0000000000307805 */ /* 0x000fc8000001ff00 */
        /* <DEDUP_REMOVED lines=8> */
[----:B------:R0:W3:Y:S01]  /*4780*/  MUFU.EX2 R2, R75 ;  /* 0x0000004b00027308 */ /* 0x0000e20000000800 */
[----:B--2---:R-:W-:-:S07]  /*4790*/  FADD.FTZ R9, R67, R0 ;  /* 0x0000000043097221 */ /* 0x004fce0000010000 */
[----:B------:R-:W2:Y:S01]  /*47a0*/  MUFU.EX2 R34, R34 ;  /* 0x0000002200227308 */ /* 0x000ea20000000800 */
[C---:B-1----:R-:W-:Y:S01]  /*47b0*/  F2FP.SATFINITE.E4M3.F32.PACK_AB_MERGE_C R30, R31.reuse, R30, RZ ;  /* 0x0000001e1f1e723e */ /* 0x042fe200048070ff */
[----:B------:R-:W-:Y:S01]  /*47c0*/  FADD.FTZ R31, R31, R8 ;  /* 0x000000081f1f7221 */ /* 0x000fe20000010000 */
[----:B0-----:R-:W-:Y:S02]  /*47d0*/  CS2R R74, SRZ ;  /* 0x00000000004a7805 */ /* 0x001fe4000001ff00 */
[----:B------:R-:W-:Y:S02]  /*47e0*/  F2FP.SATFINITE.E4M3.F32.PACK_AB_MERGE_C R169, R27, R26, R30 ;  /* 0x0000001a1ba9723e */ /* 0x000fe4000480701e */
[----:B------:R-:W-:Y:S01]  /*47f0*/  CS2R R26, SRZ ;  /* 0x00000000001a7805 */ /* 0x000fe2000001ff00 */
[----:B------:R-:W0:Y:S01]  /*4800*/  MUFU.EX2 R32, R32 ;  /* 0x0000002000207308 */ /* 0x000e220000000800 */
[----:B---3--:R-:W-:-:S01]  /*4810*/  FADD.FTZ R9, R2, R9 ;  /* 0x0000000902097221 */ /* 0x008fc20000010000 */
[----:B------:R-:W-:-:S04]  /*4820*/  F2FP.SATFINITE.E4M3.F32.PACK_AB_MERGE_C R67, R2, R67, RZ ;  /* 0x000000430243723e */ /* 0x000fc800048070ff */
[----:B------:R-:W-:Y:S02]  /*4830*/  F2FP.SATFINITE.E4M3.F32.PACK_AB_MERGE_C R168, R66, R63, R67 ;  /* 0x0000003f42a8723e */ /* 0x000fe40004807043 */
[----:B------:R-:W-:Y:S01]  /*4840*/  CS2R R66, SRZ ;  /* 0x0000000000427805 */ /* 0x000fe2000001ff00 */
[----:B------:R-:W1:Y:S01]  /*4850*/  MUFU.EX2 R35, R35 ;  /* 0x0000002300237308 */ /* 0x000e620000000800 */
[----:B--2---:R-:W-:-:S01]  /*4860*/  FADD.FTZ R2, R34, R31 ;  /* 0x0000001f22027221 */ /* 0x004fc20000010000 */
[----:B------:R-:W-:Y:S02]  /*4870*/  CS2R R62, SRZ ;  /* 0x00000000003e7805 */ /* 0x000fe4000001ff00 */
[----:B------:R-:W-:-:S04]  /*4880*/  CS2R R30, SRZ ;  /* 0x00000000001e7805 */ /* 0x000fc8000001ff00 */
[----:B------:R-:W2:Y:S01]  /*4890*/  MUFU.EX2 R7, R70 ;  /* 0x0000004600077308 */ /* 0x000ea20000000800 */
[----:B0-----:R-:W-:-:S07]  /*48a0*/  FADD.FTZ R0, R32, R9 ;  /* 0x0000000920007221 */ /* 0x001fce0000010000 */
[----:B------:R-:W-:Y:S01]  /*48b0*/  MUFU.EX2 R38, R38 ;  /* 0x0000002600267308 */ /* 0x000fe20000000800 */
[----:B-1----:R-:W-:-:S07]  /*48c0*/  FADD.FTZ R9, R35, R2 ;  /* 0x0000000223097221 */ /* 0x002fce0000010000 */
[----:B------:R-:W-:Y:S01]  /*48d0*/  MUFU.EX2 R71, R71 ;  /* 0x0000004700477308 */ /* 0x000fe20000000800 */
[----:B--2---:R-:W-:-:S07]  /*48e0*/  FADD.FTZ R0, R7, R0 ;  /* 0x0000000007007221 */ /* 0x004fce0000010000 */
        /* <DEDUP_REMOVED lines=20> */
[----:B------:R-:W-:-:S07]  /*4a30*/  IMAD.MOV.U32 R87, RZ, RZ, RZ ;  /* 0x000000ffff577224 */ /* 0x000fce00078e00ff */
.L_x_2753:
[----:B------:R-:W-:Y:S01]  /*4a40*/  ISETP.NE.AND P2, PT, RZ, UR44, PT ;  /* 0x0000002cff007c0c */ /* 0x000fe2000bf45270 */
[----:B------:R-:W-:-:S04]  /*4a50*/  UISETP.NE.AND UP0, UPT, UR29, 0x1, UPT ;  /* 0x000000011d00788c */ /* 0x000fc8000bf05270 */
[----:B------:R-:W-:-:S04]  /*4a60*/  USEL UR46, URZ, 0x1, UP0 ;  /* 0x000000013f2e7887 */ /* 0x000fc80008000000 */
[----:B------:R-:W-:-:S04]  /*4a70*/  ULOP3.LUT UR46, UR31, UR46, URZ, 0x3c, !UPT ;  /* 0x0000002e1f2e7292 */ /* 0x000fc8000f8e3c3f */
[----:B------:R-:W-:Y:S08]  /*4a80*/  @P2 BRA `(.L_x_2743) ;  /* 0x0000000000382947 */ /* 0x000ff00003800000 */
[----:B------:R-:W-:Y:S05]  /*4a90*/  @!P0 BRA `(.L_x_2744) ;  /* 0x0000000000048947 */ /* 0x000fea0003800000 */
[----:B------:R-:W-:Y:S01]  /*4aa0*/  BPT.TRAP 0x1 ;  /* 0x000000040000795c */ /* 0x000fe20000300000 */
.L_x_2744:
        /* <DEDUP_REMOVED lines=9> */
.L_x_2745:
[----:B-1----:R-:W-:Y:S05]  /*4b40*/  @P1 BRA `(.L_x_2743) ;  /* 0x0000000000081947 */ /* 0x002fea0003800000 */
[----:B------:R-:W1:Y:S02]  /*4b50*/  SYNCS.PHASECHK.TRANS64.TRYWAIT P1, [UR6+0x22830], R4 ;  /* 0x02283004ff0075a7 */ /* 0x000e640008020146 */
[----:B-1----:R-:W-:Y:S05]  /*4b60*/  @!P1 BRA `(.L_x_2746) ;  /* 0x000000fc00989947 */ /* 0x002fea0003800000 */
.L_x_2743:
        /* <DEDUP_REMOVED lines=132> */
.L_x_2748:
[----:B------:R-:W-:Y:S01]  /*53b0*/  ULEA UR6, UR29, UR43, 0x3 ;  /* 0x0000002b1d067291 */ /* 0x000fe2000f8e183f */
[----:B------:R-:W-:-:S05]  /*53c0*/  IMAD.U32 R4, RZ, RZ, UR31 ;  /* 0x0000001fff047e24 */ /* 0x000fca000f8e00ff */
[----:B------:R-:W-:-:S04]  /*53d0*/  SHF.L.U32 R4, R4, 0x1f, RZ ;  /* 0x0000001f04047819 */ /* 0x000fc800000006ff */
[----:B------:R0:W1:Y:S01]  /*53e0*/  SYNCS.PHASECHK.TRANS64.TRYWAIT P1, [UR6+0x22850], R4 ;  /* 0x02285004ff0075a7 */ /* 0x0000620008020146 */
[----:B------:R-:W-:Y:S05]  /*53f0*/  @!P0 BRA `(.L_x_2749) ;  /* 0x0000000000048947 */ /* 0x000fea0003800000 */
[----:B------:R-:W-:Y:S01]  /*5400*/  BPT.TRAP 0x1 ;  /* 0x000000040000795c */ /* 0x000fe20000300000 */
.L_x_2749:
[----:B-1----:R-:W-:Y:S05]  /*5410*/  @P1 BRA `(.L_x_2747) ;  /* 0x0000000000081947 */ /* 0x002fea0003800000 */
[----:B------:R-:W1:Y:S02]  /*5420*/  SYNCS.PHASECHK.TRANS64.TRYWAIT P1, [UR6+0x22850], R4 ;  /* 0x02285004ff0075a7 */ /* 0x000e640008020146 */
[----:B-1----:R-:W-:Y:S05]  /*5430*/  @!P1 BRA `(.L_x_2750) ;  /* 0x000000f4007c9947 */ /* 0x002fea0003800000 */
.L_x_2747:
        /* <DEDUP_REMOVED lines=36> */
.L_x_2751:
[----:B------:R-:W-:Y:S01]  /*5680*/  UISETP.NE.AND UP0, UPT, UR52, URZ, UPT ;  /* 0x0000003f3400728c */ /* 0x000fe2000bf05270 */
[----:B------:R-:W-:Y:S02]  /*5690*/  VIADD R15, R18, UR40 ;  /* 0x00000028120f7c36 */ /* 0x000fe40008000000 */
[----:B------:R-:W-:Y:S02]  /*56a0*/  IMAD.MOV.U32 R14, RZ, RZ, -0x2 ;  /* 0xfffffffeff0e7424 */ /* 0x000fe400078e00ff */
[----:B------:R-:W-:Y:S01]  /*56b0*/  IMAD.U32 R9, RZ, RZ, UR51 ;  /* 0x00000033ff097e24 */ /* 0x000fe2000f8e00ff */
[----:B------:R-:W-:Y:S01]  /*56c0*/  PLOP3.LUT P1, PT, PT, PT, UP0, 0x80, 0x0 ;  /* 0x000000000000781c */ /* 0x000fe20003f2f008 */
[----:B------:R-:W-:Y:S01]  /*56d0*/  IMAD.U32 R177, RZ, RZ, UR41 ;  /* 0x00000029ffb17e24 */ /* 0x000fe2000f8e00ff */
        /* <DEDUP_REMOVED lines=8> */
[----:B------:R-:W-:Y:S01]  /*5760*/  IMAD R14, R17, R14, UR6 ;  /* 0x00000006110e7e24 */ /* 0x000fe2000f8e020e */
[----:B------:R-:W1:Y:S01]  /*5770*/  SHFL.IDX PT, R15, R15, 0x1, 0x1c1f ;  /* 0x003c1f000f0f7f89 */ /* 0x000e6200000e0000 */
[----:B------:R-:W-:-:S03]  /*5780*/  ULEA UR6, UR45, UR43, 0x3 ;  /* 0x0000002b2d067291 */ /* 0x000fc6000f8e183f */
[----:B------:R-:W-:Y:S01]  /*5790*/  IADD3 R14, -R9, UR50, R14 ;  /* 0x00000032090e7c10 */ /* 0x000fe2000fffe10e */
[----:B------:R-:W-:-:S04]  /*57a0*/  UIADD3 UR6, UR6, 0x22840, URZ ;  /* 0x0002284006067890 */ /* 0x000fc8000fffe03f */
[----:B------:R-:W-:-:S09]  /*57b0*/  UPRMT UR6, UR42, 0x654, UR6 ;  /* 0x000006542a067896 */ /* 0x000fd20008000006 */
[----:B------:R-:W-:Y:S01]  /*57c0*/  SYNCS.ARRIVE.TRANS64.RED.A1T0 RZ, [UR6], RZ ;  /* 0x000000ffffff79a7 */ /* 0x000fe20008100406 */
[----:B0-----:R-:W-:-:S05]  /*57d0*/  IMAD.IADD R4, R14, 0x1, R5 ;  /* 0x000000010e047824 */ /* 0x001fca00078e0205 */
        /* <DEDUP_REMOVED lines=43> */
[----:B------:R-:W-:Y:S01]  /*5a90*/  FSEL R5, R148, -INF , P1 ;  /* 0xff80000094057808 */ /* 0x000fe20000800000 */
[----:B-1----:R-:W-:Y:S01]  /*5aa0*/  IMAD.IADD R148, R14, 0x1, R15 ;  /* 0x000000010e947824 */ /* 0x002fe200078e020f */
        /* <DEDUP_REMOVED lines=75> */
[----:B------:R-:W-:-:S02]  /*5f60*/  ISETP.GT.AND P2, PT, R148, RZ, PT ;  /* 0x000000ff9400720c */ /* 0x000fc40003f44270 */
[----:B------:R-:W-:Y:S02]  /*5f70*/  FMNMX.FTZ R10, R101, R4, !PT ;  /* 0x00000004650a7209 */ /* 0x000fe40007810000 */
[----:B------:R-:W-:Y:S02]  /*5f80*/  ISETP.GT.AND P3, PT, R148, 0x1, PT ;  /* 0x000000019400780c */ /* 0x000fe40003f64270 */
[----:B------:R-:W-:Y:S01]  /*5f90*/  FSEL R154, R154, -INF , P2 ;  /* 0xff8000009a9a7808 */ /* 0x000fe20001000000 */
[----:B------:R-:W0:Y:S01]  /*5fa0*/  SHFL.BFLY PT, R175, R10, 0x2, 0x1f ;  /* 0x0c401f000aaf7f89 */ /* 0x000e2200000e0000 */
[----:B------:R-:W-:Y:S02]  /*5fb0*/  ISETP.GT.AND P2, PT, R148, 0x8, PT ;  /* 0x000000089400780c */ /* 0x000fe40003f44270 */
[----:B------:R-:W-:Y:S02]  /*5fc0*/  FSEL R155, R155, -INF , P3 ;  /* 0xff8000009b9b7808 */ /* 0x000fe40001800000 */
[----:B------:R-:W-:-:S02]  /*5fd0*/  FMNMX.FTZ R20, R154, R7, !PT ;  /* 0x000000079a147209 */ /* 0x000fc40007810000 */
[----:B------:R-:W-:Y:S02]  /*5fe0*/  ISETP.GT.AND P3, PT, R148, 0x9, PT ;  /* 0x000000099400780c */ /* 0x000fe40003f64270 */
[----:B------:R-:W-:Y:S02]  /*5ff0*/  FSEL R158, R158, -INF , P2 ;  /* 0xff8000009e9e7808 */ /* 0x000fe40001000000 */
[C---:B------:R-:W-:Y:S02]  /*6000*/  ISETP.GT.AND P2, PT, R148.reuse, 0x10, PT ;  /* 0x000000109400780c */ /* 0x040fe40003f44270 */
[----:B------:R-:W-:Y:S02]  /*6010*/  FSEL R159, R159, -INF , P3 ;  /* 0xff8000009f9f7808 */ /* 0x000fe40001800000 */
[----:B------:R-:W-:Y:S02]  /*6020*/  ISETP.GT.AND P3, PT, R148, 0x11, PT ;  /* 0x000000119400780c */ /* 0x000fe40003f64270 */
[----:B------:R-:W-:-:S02]  /*6030*/  FSEL R162, R162, -INF , P2 ;  /* 0xff800000a2a27808 */ /* 0x000fc40001000000 */
[C---:B------:R-:W-:Y:S02]  /*6040*/  ISETP.GT.AND P2, PT, R148.reuse, 0x18, PT ;  /* 0x000000189400780c */ /* 0x040fe40003f44270 */
[----:B------:R-:W-:Y:S02]  /*6050*/  FSEL R163, R163, -INF , P3 ;  /* 0xff800000a3a37808 */ /* 0x000fe40001800000 */
[----:B------:R-:W-:Y:S02]  /*6060*/  ISETP.GT.AND P3, PT, R148, 0x19, PT ;  /* 0x000000199400780c */ /* 0x000fe40003f64270 */
[----:B0-----:R-:W-:Y:S02]  /*6070*/  FMNMX.FTZ R175, R10, R175, !PT ;  /* 0x000000af0aaf7209 */ /* 0x001fe40007810000 */
[----:B------:R-:W-:Y:S02]  /*6080*/  FSEL R166, R166, -INF , P2 ;  /* 0xff800000a6a67808 */ /* 0x000fe40001000000 */
[----:B------:R-:W-:Y:S01]  /*6090*/  FSEL R167, R167, -INF , P3 ;  /* 0xff800000a7a77808 */ /* 0x000fe20001800000 */
[----:B------:R-:W0:Y:S01]  /*60a0*/  SHFL.BFLY PT, R4, R175, 0x1, 0x1f ;  /* 0x0c201f00af047f89 */ /* 0x000e2200000e0000 */
[----:B------:R-:W-:-:S02]  /*60b0*/  ISETP.GT.AND P2, PT, R148, 0x20, PT ;  /* 0x000000209400780c */ /* 0x000fc40003f44270 */
        /* <DEDUP_REMOVED lines=9> */
[----:B------:R-:W-:Y:S02]  /*6150*/  FSEL R146, R146, -INF , P2 ;  /* 0xff80000092927808 */ /* 0x000fe40001000000 */
[----:B------:R-:W-:Y:S02]  /*6160*/  ISETP.GT.AND P2, PT, R148, 0x38, PT ;  /* 0x000000389400780c */ /* 0x000fe40003f44270 */
[----:B0-----:R-:W-:-:S02]  /*6170*/  FMNMX.FTZ R4, R175, R4, !PT ;  /* 0x00000004af047209 */ /* 0x001fc40007810000 */
[----:B------:R-:W-:Y:S02]  /*6180*/  FSEL R147, R147, -INF , P3 ;  /* 0xff80000093937808 */ /* 0x000fe40001800000 */
[C---:B------:R-:W-:Y:S01]  /*6190*/  FSETP.NEU.FTZ.AND P1, PT, R4.reuse, -INF , PT ;  /* 0xff8000000400780b */ /* 0x040fe20003f3d000 */
[----:B------:R-:W-:-:S01]  /*61a0*/  FFMA.FTZ R8, R4, R177, -8 ;  /* 0xc100000004087423 */ /* 0x000fc200000100b1 */
[----:B------:R-:W-:Y:S02]  /*61b0*/  ISETP.GT.AND P3, PT, R148, 0x39, PT ;  /* 0x000000399400780c */ /* 0x000fe40003f64270 */
[----:B------:R-:W-:Y:S02]  /*61c0*/  FSEL R150, R150, -INF , P2 ;  /* 0xff80000096967808 */ /* 0x000fe40001000000 */
[----:B------:R-:W-:Y:S02]  /*61d0*/  FSEL R8, R8, RZ, P1 ;  /* 0x000000ff08087208 */ /* 0x000fe40000800000 */
[----:B------:R-:W-:-:S02]  /*61e0*/  FSEL R151, R151, -INF , P3 ;  /* 0xff80000097977808 */ /* 0x000fc40001800000 */
        /* <DEDUP_REMOVED lines=93> */
[----:B------:R-:W-:Y:S02]  /*67c0*/  FSEL R114, R114, -INF , P2 ;  /* 0xff80000072727808 */ /* 0x000fe40001000000 */
[----:B------:R-:W-:Y:S01]  /*67d0*/  FMNMX.FTZ R5, R111, R152, !PT ;  /* 0x000000986f057209 */ /* 0x000fe20007810000 */
[----:B------:R-:W-:Y:S01]  /*67e0*/  MUFU.EX2 R12, R12 ;  /* 0x0000000c000c7308 */ /* 0x000fe20000000800 */
[----:B------:R-:W-:Y:S01]  /*67f0*/  ISETP.GT.AND P2, PT, R148, 0x78, PT ;  /* 0x000000789400780c */ /* 0x000fe20003f44270 */
[----:B0-----:R-:W-:Y:S01]  /*6800*/  FFMA.FTZ R153, R128, UR41, -R8 ;  /* 0x0000002980997c23 */ /* 0x001fe20008010808 */
[----:B------:R-:W-:-:S02]  /*6810*/  FSEL R115, R115, -INF , P3 ;  /* 0xff80000073737808 */ /* 0x000fc40001800000 */
[----:B------:R-:W-:Y:S02]  /*6820*/  FMNMX.FTZ R152, R114, R5, !PT ;  /* 0x0000000572987209 */ /* 0x000fe40007810000 */
[----:B------:R-:W-:Y:S01]  /*6830*/  ISETP.GT.AND P3, PT, R148, 0x79, PT ;  /* 0x000000799400780c */ /* 0x000fe20003f64270 */
[----:B------:R-:W-:Y:S01]  /*6840*/  MUFU.EX2 R13, R13 ;  /* 0x0000000d000d7308 */ /* 0x000fe20000000800 */
[----:B------:R-:W-:Y:S02]  /*6850*/  FSEL R128, R118, -INF , P2 ;  /* 0xff80000076807808 */ /* 0x000fe40001000000 */
[----:B------:R-:W-:Y:S02]  /*6860*/  FMNMX.FTZ R5, R115, R152, !PT ;  /* 0x0000009873057209 */ /* 0x000fe40007810000 */
[----:B------:R-:W-:Y:S01]  /*6870*/  FSEL R152, R119, -INF , P3 ;  /* 0xff80000077987808 */ /* 0x000fe20001800000 */
[----:B------:R-:W-:Y:S01]  /*6880*/  FFMA.FTZ R119, R129, UR41, -R8 ;  /* 0x0000002981777c23 */ /* 0x000fe20008010808 */
[----:B------:R-:W-:Y:S01]  /*6890*/  ISETP.GT.AND P2, PT, R148, 0x80, PT ;  /* 0x000000809400780c */ /* 0x000fe20003f44270 */
[----:B------:R0:W-:Y:S01]  /*68a0*/  MUFU.EX2 R118, R153 ;  /* 0x0000009900767308 */ /* 0x0001e20000000800 */
[----:B------:R-:W-:-:S02]  /*68b0*/  FMNMX.FTZ R5, R128, R5, !PT ;  /* 0x0000000580057209 */ /* 0x000fc40007810000 */
[----:B------:R-:W-:Y:S02]  /*68c0*/  ISETP.GT.AND P3, PT, R148, 0x81, PT ;  /* 0x000000819400780c */ /* 0x000fe40003f64270 */
[----:B------:R-:W-:Y:S02]  /*68d0*/  FSEL R90, R90, -INF , P2 ;  /* 0xff8000005a5a7808 */ /* 0x000fe40001000000 */
[----:B------:R-:W-:Y:S01]  /*68e0*/  FMNMX.FTZ R5, R152, R5, !PT ;  /* 0x0000000598057209 */ /* 0x000fe20007810000 */
[----:B------:R-:W-:Y:S01]  /*68f0*/  MUFU.EX2 R122, R156 ;  /* 0x0000009c007a7308 */ /* 0x000fe20000000800 */
[----:B0-----:R-:W-:-:S01]  /*6900*/  FFMA.FTZ R153, R132, UR41, -R8 ;  /* 0x0000002984997c23 */ /* 0x001fc20008010808 */
[----:B------:R-:W-:Y:S02]  /*6910*/  ISETP.GT.AND P2, PT, R148, 0x88, PT ;  /* 0x000000889400780c */ /* 0x000fe40003f44270 */
[----:B------:R-:W-:Y:S02]  /*6920*/  FSEL R91, R91, -INF , P3 ;  /* 0xff8000005b5b7808 */ /* 0x000fe40001800000 */
[----:B------:R-:W-:-:S02]  /*6930*/  FMNMX.FTZ R132, R90, R5, !PT ;  /* 0x000000055a847209 */ /* 0x000fc40007810000 */
[----:B------:R-:W-:Y:S01]  /*6940*/  ISETP.GT.AND P3, PT, R148, 0x89, PT ;  /* 0x000000899400780c */ /* 0x000fe20003f64270 */
[----:B------:R-:W-:Y:S01]  /*6950*/  MUFU.EX2 R14, R14 ;  /* 0x0000000e000e7308 */ /* 0x000fe20000000800 */
[----:B------:R-:W-:Y:S02]  /*6960*/  FSEL R129, R94, -INF , P2 ;  /* 0xff8000005e817808 */ /* 0x000fe40001000000 */
[----:B------:R-:W-:Y:S02]  /*6970*/  FMNMX.FTZ R132, R91, R132, !PT ;  /* 0x000000845b847209 */ /* 0x000fe40007810000 */
[----:B------:R-:W-:Y:S02]  /*6980*/  ISETP.GT.AND P2, PT, R148, 0x90, PT ;  /* 0x000000909400780c */ /* 0x000fe40003f44270 */
[----:B------:R-:W-:Y:S01]  /*6990*/  FSEL R95, R95, -INF , P3 ;  /* 0xff8000005f5f7808 */ /* 0x000fe20001800000 */
[----:B------:R0:W-:Y:S01]  /*69a0*/  MUFU.EX2 R94, R153 ;  /* 0x00000099005e7308 */ /* 0x0001e20000000800 */
[----:B------:R-:W-:-:S02]  /*69b0*/  FMNMX.FTZ R132, R129, R132, !PT ;  /* 0x0000008481847209 */ /* 0x000fc40007810000 */
[----:B------:R-:W-:Y:S02]  /*69c0*/  ISETP.GT.AND P3, PT, R148, 0x91, PT ;  /* 0x000000919400780c */ /* 0x000fe40003f64270 */
[----:B------:R-:W-:Y:S02]  /*69d0*/  FSEL R98, R98, -INF , P2 ;  /* 0xff80000062627808 */ /* 0x000fe40001000000 */
[----:B------:R-:W-:Y:S01]  /*69e0*/  FMNMX.FTZ R5, R95, R132, !PT ;  /* 0x000000845f057209 */ /* 0x000fe20007810000 */
[----:B------:R-:W-:Y:S01]  /*69f0*/  MUFU.EX2 R15, R15 ;  /* 0x0000000f000f7308 */ /* 0x000fe20000000800 */
[----:B------:R-:W-:Y:S01]  /*6a00*/  ISETP.GT.AND P2, PT, R148, 0x98, PT ;  /* 0x000000989400780c */ /* 0x000fe20003f44270 */
[----:B0-----:R-:W-:Y:S01]  /*6a10*/  FFMA.FTZ R153, R104, UR41, -R8 ;  /* 0x0000002968997c23 */ /* 0x001fe20008010808 */
[----:B------:R-:W-:Y:S02]  /*6a20*/  FSEL R99, R99, -INF , P3 ;  /* 0xff80000063637808 */ /* 0x000fe40001800000 */
[----:B------:R-:W-:-:S02]  /*6a30*/  FMNMX.FTZ R132, R98, R5, !PT ;  /* 0x0000000562847209 */ /* 0x000fc40007810000 */
[----:B------:R-:W-:Y:S01]  /*6a40*/  ISETP.GT.AND P3, PT, R148, 0x99, PT ;  /* 0x000000999400780c */ /* 0x000fe20003f64270 */
[----:B------:R-:W-:Y:S01]  /*6a50*/  MUFU.EX2 R20, R20 ;  /* 0x0000001400147308 */ /* 0x000fe20000000800 */
[----:B------:R-:W-:Y:S02]  /*6a60*/  FSEL R104, R102, -INF , P2 ;  /* 0xff80000066687808 */ /* 0x000fe40001000000 */
[----:B------:R-:W-:Y:S02]  /*6a70*/  FMNMX.FTZ R5, R99, R132, !PT ;  /* 0x0000008463057209 */ /* 0x000fe40007810000 */
[----:B------:R-:W-:Y:S02]  /*6a80*/  FSEL R103, R103, -INF , P3 ;  /* 0xff80000067677808 */ /* 0x000fe40001800000 */
[----:B------:R-:W-:Y:S01]  /*6a90*/  FMNMX.FTZ R132, R104, R5, !PT ;  /* 0x0000000568847209 */ /* 0x000fe20007810000 */
[----:B------:R0:W-:Y:S01]  /*6aa0*/  MUFU.EX2 R102, R153 ;  /* 0x0000009900667308 */ /* 0x0001e20000000800 */
[----:B------:R-:W-:-:S02]  /*6ab0*/  FSEL R161, R4, RZ, P1 ;  /* 0x000000ff04a17208 */ /* 0x000fc40000800000 */
[----:B------:R-:W-:-:S03]  /*6ac0*/  FMNMX.FTZ R132, R103, R132, !PT ;  /* 0x0000008467847209 */ /* 0x000fc60007810000 */
[----:B------:R-:W-:Y:S02]  /*6ad0*/  FADD.FTZ R161, -R161, R6 ;  /* 0x00000006a1a17221 */ /* 0x000fe40000010100 */
[----:B------:R-:W1:Y:S01]  /*6ae0*/  SHFL.BFLY PT, R5, R132, 0x2, 0x1f ;  /* 0x0c401f0084057f89 */ /* 0x000e6200000e0000 */
[----:B------:R-:W-:Y:S08]  /*6af0*/  MUFU.EX2 R21, R21 ;  /* 0x0000001500157308 */ /* 0x000ff00000000800 */
[----:B------:R-:W-:Y:S08]  /*6b00*/  MUFU.EX2 R136, R136 ;  /* 0x0000008800887308 */ /* 0x000ff00000000800 */
[----:B------:R-:W-:Y:S01]  /*6b10*/  MUFU.EX2 R137, R137 ;  /* 0x0000008900897308 */ /* 0x000fe20000000800 */
[----:B-1----:R-:W-:Y:S01]  /*6b20*/  FMNMX.FTZ R148, R132, R5, !PT ;  /* 0x0000000584947209 */ /* 0x002fe20007810000 */
[----:B------:R-:W-:-:S06]  /*6b30*/  IMAD.U32 R132, RZ, RZ, UR41 ;  /* 0x00000029ff847e24 */ /* 0x000fcc000f8e00ff */
[----:B------:R-:W-:Y:S01]  /*6b40*/  MUFU.EX2 R140, R140 ;  /* 0x0000008c008c7308 */ /* 0x000fe20000000800 */
[----:B------:R-:W1:Y:S07]  /*6b50*/  SHFL.BFLY PT, R5, R148, 0x1, 0x1f ;  /* 0x0c201f0094057f89 */ /* 0x000e6e00000e0000 */
[----:B------:R-:W-:Y:S08]  /*6b60*/  MUFU.EX2 R141, R141 ;  /* 0x0000008d008d7308 */ /* 0x000ff00000000800 */
[----:B------:R-:W-:Y:S08]  /*6b70*/  MUFU.EX2 R149, R149 ;  /* 0x0000009500957308 */ /* 0x000ff00000000800 */
[----:B------:R-:W-:Y:S01]  /*6b80*/  MUFU.EX2 R120, R120 ;  /* 0x0000007800787308 */ /* 0x000fe20000000800 */
[----:B-1----:R-:W-:-:S04]  /*6b90*/  FMNMX.FTZ R5, R148, R5, !PT ;  /* 0x0000000594057209 */ /* 0x002fc80007810000 */
[C---:B------:R-:W-:Y:S01]  /*6ba0*/  FSETP.NEU.FTZ.AND P2, PT, R5.reuse, -INF , PT ;  /* 0xff8000000500780b */ /* 0x040fe20003f5d000 */
[----:B------:R-:W-:-:S02]  /*6bb0*/  FFMA.FTZ R132, R5, R132, -8 ;  /* 0xc100000005847423 */ /* 0x000fc40000010084 */
[----:B------:R-:W-:Y:S01]  /*6bc0*/  MUFU.EX2 R121, R121 ;  /* 0x0000007900797308 */ /* 0x000fe20000000800 */
[----:B------:R-:W-:Y:S02]  /*6bd0*/  FSEL R160, R5, RZ, P2 ;  /* 0x000000ff05a07208 */ /* 0x000fe40001000000 */
[----:B------:R-:W-:-:S03]  /*6be0*/  FSEL R8, R132, RZ, P2 ;  /* 0x000000ff84087208 */ /* 0x000fc60001000000 */
[----:B------:R-:W-:Y:S02]  /*6bf0*/  FADD.FTZ R160, -R160, R7 ;  /* 0x00000007a0a07221 */ /* 0x000fe40000010100 */
[----:B------:R-:W-:Y:S01]  /*6c00*/  MUFU.EX2 R125, R125 ;  /* 0x0000007d007d7308 */ /* 0x000fe20000000800 */
[----:B------:R-:W-:-:S01]  /*6c10*/  FFMA.FTZ R148, R158, UR41, -R8 ;  /* 0x000000299e947c23 */ /* 0x000fc20008010808 */
[----:B------:R-:W-:Y:S01]  /*6c20*/  FMUL.FTZ R158, R161, UR41 ;  /* 0x00000029a19e7c20 */ /* 0x000fe20008410000 */
[----:B0-----:R-:W-:-:S01]  /*6c30*/  FFMA.FTZ R153, R154, UR41, -R8 ;  /* 0x000000299a997c23 */ /* 0x001fc20008010808 */
[----:B------:R-:W-:Y:S01]  /*6c40*/  FMUL.FTZ R160, R160, UR41 ;  /* 0x00000029a0a07c20 */ /* 0x000fe20008410000 */
        /* <DEDUP_REMOVED lines=37> */
[----:B------:R-:W-:Y:S01]  /*6ea0*/  FADD.FTZ R0, R10, R145 ;  /* 0x000000910a007221 */ /* 0x000fe20000010000 */
[----:B------:R-:W-:-:S01]  /*6eb0*/  FFMA.FTZ R91, R91, UR41, -R8 ;  /* 0x000000295b5b7c23 */ /* 0x000fc20008010808 */
[--C-:B------:R-:W-:Y:S01]  /*6ec0*/  FFMA.FTZ R129, R129, UR41, -R8.reuse ;  /* 0x0000002981817c23 */ /* 0x100fe20008010808 */
[----:B------:R-:W-:-:S01]  /*6ed0*/  FFMA.FTZ R99, R99, UR41, -R8 ;  /* 0x0000002963637c23 */ /* 0x000fc20008010808 */
[----:B------:R-:W-:Y:S01]  /*6ee0*/  FADD.FTZ R135, R11, R0 ;  /* 0x000000000b877221 */ /* 0x000fe20000010000 */
[----:B------:R-:W-:-:S01]  /*6ef0*/  FFMA.FTZ R104, R104, UR41, -R8 ;  /* 0x0000002968687c23 */ /* 0x000fc20008010808 */
        /* <DEDUP_REMOVED lines=37> */
[----:B------:R-:W-:-:S06]  /*7150*/  FADD.FTZ R0, R126, R145 ;  /* 0x000000917e007221 */ /* 0x000fcc0000010000 */
[----:B------:R-:W0:Y:S01]  /*7160*/  MUFU.EX2 R144, R144 ;  /* 0x0000009000907308 */ /* 0x000e220000000800 */
[----:B--2---:R-:W-:-:S01]  /*7170*/  FADD.FTZ R2, R150, R135 ;  /* 0x0000008796027221 */ /* 0x004fc20000010000 */
[----:B------:R-:W-:-:S04]  /*7180*/  FADD.FTZ R135, R149, R0 ;  /* 0x0000000095877221 */ /* 0x000fc80000010000 */
[----:B------:R-:W-:Y:S01]  /*7190*/  FADD.FTZ R0, R120, R135 ;  /* 0x0000008778007221 */ /* 0x000fe20000010000 */
[----:B------:R-:W-:-:S01]  /*71a0*/  FFMA.FTZ R135, R152, UR41, -R8 ;  /* 0x0000002998877c23 */ /* 0x000fc20008010808 */
        /* <DEDUP_REMOVED lines=11> */
[----:B-1----:R-:W-:-:S07]  /*7260*/  FADD.FTZ R2, R6, R161 ;  /* 0x000000a106027221 */ /* 0x002fce0000010000 */
[----:B------:R-:W1:Y:S01]  /*7270*/  MUFU.EX2 R119, R119 ;  /* 0x0000007700777308 */ /* 0x000e620000000800 */
[----:B0-----:R-:W-:-:S07]  /*7280*/  FADD.FTZ R2, R7, R2 ;  /* 0x0000000207027221 */ /* 0x001fce0000010000 */
[----:B------:R-:W0:Y:S01]  /*7290*/  MUFU.EX2 R130, R130 ;  /* 0x0000008200827308 */ /* 0x000e220000000800 */
[----:B--2---:R-:W-:-:S07]  /*72a0*/  FADD.FTZ R145, R127, R2 ;  /* 0x000000027f917221 */ /* 0x004fce0000010000 */
[----:B------:R-:W2:Y:S01]  /*72b0*/  MUFU.EX2 R131, R131 ;  /* 0x0000008300837308 */ /* 0x000ea20000000800 */
[----:B-1----:R-:W-:-:S04]  /*72c0*/  FADD.FTZ R161, R119, R0 ;  /* 0x0000000077a17221 */ /* 0x002fc80000010000 */
[----:B------:R-:W-:-:S03]  /*72d0*/  FADD.FTZ R2, R94, R161 ;  /* 0x000000a15e027221 */ /* 0x000fc60000010000 */
        /* <DEDUP_REMOVED lines=12> */
[----:B-1----:R-:W-:-:S01]  /*73a0*/  FADD.FTZ R145, R105, R0 ;  /* 0x0000000069917221 */ /* 0x002fc20000010000 */
[--C-:B------:R-:W-:Y:S01]  /*73b0*/  FFMA.FTZ R0, R95, UR41, -R8.reuse ;  /* 0x000000295f007c23 */ /* 0x100fe20008010808 */
[----:B------:R-:W-:-:S01]  /*73c0*/  FFMA.FTZ R95, R98, UR41, -R8 ;  /* 0x00000029625f7c23 */ /* 0x000fc20008010808 */
[----:B------:R-:W-:-:S04]  /*73d0*/  FFMA.FTZ R8, R103, UR41, -R8 ;  /* 0x0000002967087c23 */ /* 0x000fc80008010808 */
        /* <DEDUP_REMOVED lines=17> */
[----:B------:R-:W-:Y:S08]  /*74f0*/  MUFU.EX2 R117, R117 ;  /* 0x0000007500757308 */ /* 0x000ff00000000800 */
[----:B------:R-:W1:Y:S08]  /*7500*/  MUFU.EX2 R135, R135 ;  /* 0x0000008700877308 */ /* 0x000e700000000800 */
[----:B------:R-:W-:Y:S08]  /*7510*/  MUFU.EX2 R88, R88 ;  /* 0x0000005800587308 */ /* 0x000ff00000000800 */
[----:B------:R-:W2:Y:S08]  /*7520*/  MUFU.EX2 R90, R90 ;  /* 0x0000005a005a7308 */ /* 0x000eb00000000800 */
[----:B------:R-:W-:Y:S08]  /*7530*/  MUFU.EX2 R89, R89 ;  /* 0x0000005900597308 */ /* 0x000ff00000000800 */
[----:B------:R3:W-:Y:S08]  /*7540*/  MUFU.EX2 R163, R129 ;  /* 0x0000008100a37308 */ /* 0x0007f00000000800 */
[----:B------:R-:W4:Y:S01]  /*7550*/  MUFU.EX2 R91, R91 ;  /* 0x0000005b005b7308 */ /* 0x000f220000000800 */
[----:B---3--:R-:W-:-:S01]  /*7560*/  FADD.FTZ R129, R113, R2 ;  /* 0x0000000271817221 */ /* 0x008fc20000010000 */
[----:B0-----:R-:W-:-:S04]  /*7570*/  FADD.FTZ R2, R128, R145 ;  /* 0x0000009180027221 */ /* 0x001fc80000010000 */
[----:B-1----:R-:W-:Y:S02]  /*7580*/  FADD.FTZ R145, R135, R2 ;  /* 0x0000000287917221 */ /* 0x002fe40000010000 */
        /* <DEDUP_REMOVED lines=31> */
.L_x_2752:
        /* <DEDUP_REMOVED lines=116> */
.L_x_2742:
[----:B------:R-:W-:-:S13]  /*7ec0*/  ISETP.LE.AND P1, PT, RZ, UR30, PT ;  /* 0x0000001eff007c0c */ /* 0x000fda000bf23270 */
[----:B------:R-:W-:Y:S05]  /*7ed0*/  @!P1 BRA `(.L_x_2754) ;  /* 0x0000002800409947 */ /* 0x000fea0003800000 */
[----:B------:R-:W-:Y:S01]  /*7ee0*/  IMAD.MOV.U32 R6, RZ, RZ, R5 ;  /* 0x000000ffff067224 */ /* 0x000fe200078e0005 */
[----:B------:R-:W-:Y:S01]  /*7ef0*/  UMOV UR29, UR46 ;  /* 0x0000002e001d7c82 */ /* 0x000fe20008000000 */
[----:B------:R-:W-:Y:S01]  /*7f00*/  IMAD.MOV.U32 R7, RZ, RZ, R4 ;  /* 0x000000ffff077224 */ /* 0x000fe200078e0004 */
[----:B------:R-:W-:-:S06]  /*7f10*/  UMOV UR28, UR45 ;  /* 0x0000002d001c7c82 */ /* 0x000fcc0008000000 */
.L_x_2765:
        /* <DEDUP_REMOVED lines=9> */
.L_x_2756:
[----:B------:R-:W-:Y:S01]  /*7fb0*/  ULEA UR6, UR45, UR43, 0x3 ;  /* 0x0000002b2d067291 */ /* 0x000fe2000f8e183f */
[----:B------:R-:W-:-:S05]  /*7fc0*/  IMAD.U32 R4, RZ, RZ, UR46 ;  /* 0x0000002eff047e24 */ /* 0x000fca000f8e00ff */
[----:B------:R-:W-:-:S04]  /*7fd0*/  SHF.L.U32 R4, R4, 0x1f, RZ ;  /* 0x0000001f04047819 */ /* 0x000fc800000006ff */
[----:B------:R0:W1:Y:S01]  /*7fe0*/  SYNCS.PHASECHK.TRANS64.TRYWAIT P1, [UR6+0x22830], R4 ;  /* 0x02283004ff0075a7 */ /* 0x0000620008020146 */
[----:B------:R-:W-:Y:S05]  /*7ff0*/  @!P0 BRA `(.L_x_2757) ;  /* 0x0000000000048947 */ /* 0x000fea0003800000 */
[----:B------:R-:W-:Y:S01]  /*8000*/  BPT.TRAP 0x1 ;  /* 0x000000040000795c */ /* 0x000fe20000300000 */
.L_x_2757:
[----:B-1----:R-:W-:Y:S05]  /*8010*/  @P1 BRA `(.L_x_2755) ;  /* 0x0000000000081947 */ /* 0x002fea0003800000 */
[----:B------:R-:W1:Y:S02]  /*8020*/  SYNCS.PHASECHK.TRANS64.TRYWAIT P1, [UR6+0x22830], R4 ;  /* 0x02283004ff0075a7 */ /* 0x000e640008020146 */
[----:B-1----:R-:W-:Y:S05]  /*8030*/  @!P1 BRA `(.L_x_2758) ;  /* 0x000000c800949947 */ /* 0x002fea0003800000 */
.L_x_2755:
[----:B-1----:R-:W1:Y:S01]  /*8040*/  S2R R5, SR_TID.X ;  /* 0x0000000000057919 */ /* 0x002e620000002100 */
        /* <DEDUP_REMOVED lines=128> */
.L_x_2760:
[----:B------:R-:W-:Y:S01]  /*8850*/  ULEA UR6, UR28, UR43, 0x3 ;  /* 0x0000002b1c067291 */ /* 0x000fe2000f8e183f */
[----:B------:R-:W-:-:S05]  /*8860*/  IMAD.U32 R4, RZ, RZ, UR29 ;  /* 0x0000001dff047e24 */ /* 0x000fca000f8e00ff */
[----:B------:R-:W-:-:S04]  /*8870*/  SHF.L.U32 R4, R4, 0x1f, RZ ;  /* 0x0000001f04047819 */ /* 0x000fc800000006ff */
[----:B------:R0:W1:Y:S01]  /*8880*/  SYNCS.PHASECHK.TRANS64.TRYWAIT P1, [UR6+0x22850], R4 ;  /* 0x02285004ff0075a7 */ /* 0x0000620008020146 */
[----:B------:R-:W-:Y:S05]  /*8890*/  @!P0 BRA `(.L_x_2761) ;  /* 0x0000000000048947 */ /* 0x000fea0003800000 */
[----:B------:R-:W-:Y:S01]  /*88a0*/  BPT.TRAP 0x1 ;  /* 0x000000040000795c */ /* 0x000fe20000300000 */
.L_x_2761:
[----:B-1----:R-:W-:Y:S05]  /*88b0*/  @P1 BRA `(.L_x_2759) ;  /* 0x0000000000081947 */ /* 0x002fea0003800000 */
[----:B------:R-:W1:Y:S02]  /*88c0*/  SYNCS.PHASECHK.TRANS64.TRYWAIT P1, [UR6+0x22850], R4 ;  /* 0x02285004ff0075a7 */ /* 0x000e640008020146 */
[----:B-1----:R-:W-:Y:S05]  /*88d0*/  @!P1 BRA `(.L_x_2762) ;  /* 0x000000c000849947 */ /* 0x002fea0003800000 */
.L_x_2759:
        /* <DEDUP_REMOVED lines=36> */
.L_x_2763:
        /* <DEDUP_REMOVED lines=344> */
.L_x_2764:
        /* <DEDUP_REMOVED lines=116> */
.L_x_2754:
[----:B------:R-:W-:Y:S06]  /*a7e0*/  BAR.ARV 0x8, 0x180 ;  /* 0x0206000000007b1d */ /* 0x000fec0000002000 */
[----:B------:R-:W-:Y:S05]  /*a7f0*/  @!P0 BRA `(.L_x_2766) ;  /* 0x0000000000048947 */ /* 0x000fea0003800000 */
[----:B------:R-:W-:Y:S01]  /*a800*/  BPT.TRAP 0x1 ;  /* 0x000000040000795c */ /* 0x000fe20000300000 */
.L_x_2766:
[----:B------:R-:W-:Y:S01]  /*a810*/  ULEA UR9, UR45, UR43, 0x3 ;  /* 0x0000002b2d097291 */ /* 0x000fe2000f8e183f */
[----:B------:R-:W-:-:S05]  /*a820*/  IMAD.U32 R3, RZ, RZ, UR46 ;  /* 0x0000002eff037e24 */ /* 0x000fca000f8e00ff */
[----:B------:R-:W-:-:S04]  /*a830*/  SHF.L.U32 R3, R3, 0x1f, RZ ;  /* 0x0000001f03037819 */ /* 0x000fc800000006ff */
[----:B------:R0:W1:Y:S01]  /*a840*/  SYNCS.PHASECHK.TRANS64.TRYWAIT P1, [UR9+0x22850], R3 ;  /* 0x02285003ff0075a7 */ /* 0x0000620008020149 */
[----:B------:R-:W-:Y:S05]  /*a850*/  @!P0 BRA `(.L_x_2767) ;  /* 0x0000000000048947 */ /* 0x000fea0003800000 */
[----:B------:R-:W-:Y:S01]  /*a860*/  BPT.TRAP 0x1 ;  /* 0x000000040000795c */ /* 0x000fe20000300000 */
.L_x_2767:
[----:B-1----:R-:W-:Y:S05]  /*a870*/  @P1 BRA `(.L_x_2768) ;  /* 0x0000000000081947 */ /* 0x002fea0003800000 */
[----:B------:R-:W1:Y:S02]  /*a880*/  SYNCS.PHASECHK.TRANS64.TRYWAIT P1, [UR9+0x22850], R3 ;  /* 0x02285003ff0075a7 */ /* 0x000e640008020149 */
[----:B-1----:R-:W-:Y:S05]  /*a890*/  @!P1 BRA `(.L_x_2769) ;  /* 0x000000a000ac9947 */ /* 0x002fea0003800000 */
.L_x_2768:
        /* <DEDUP_REMOVED lines=88> */
.L_x_2770:
        /* <DEDUP_REMOVED lines=74> */
.L_x_2734:
        /* <DEDUP_REMOVED lines=24> */
[----:B------:R-:W-:Y:S01]  /*b440*/  UISETP.NE.AND.EX UP0, UPT, UR7, URZ, UPT, UP0 ;  /* 0x0000003f0700728c */ /* 0x000fe2000bf05300 */
[----:B------:R-:W-:Y:S02]  /*b450*/  F2FP.BF16.F32.PACK_AB R11, R78, R11 ;  /* 0x0000000b4e0b723e */ /* 0x000fe400000010ff */
[----:B------:R-:W-:Y:S01]  /*b460*/  F2FP.BF16.F32.PACK_AB R10, R79, R10 ;  /* 0x0000000a4f0a723e */ /* 0x000fe200000010ff */
[----:B------:R-:W-:Y:S01]  /*b470*/  ULDC.64 UR6, c[0x0][0xc00] ;  /* 0x0003000000067ab9 */ /* 0x000fe20000000a00 */
[----:B0-----:R-:W-:Y:S01]  /*b480*/  LOP3.LUT P0, R4, R50, 0x3, RZ, 0xc0, !PT ;  /* 0x0000000332047812 */ /* 0x001fe2000780c0ff */
[----:B------:R-:W-:Y:S01]  /*b490*/  UIMAD.WIDE UR6, UR37, 0x4, UR6 ;  /* 0x00000004250678a5 */ /* 0x000fe2000f8e0206 */
[----:B------:R-:W-:-:S02]  /*b4a0*/  F2FP.BF16.F32.PACK_AB R26, R55, R26 ;  /* 0x0000001a371a723e */ /* 0x000fc400000010ff */
[----:B------:R-:W-:Y:S02]  /*b4b0*/  ISETP.EQ.OR P0, PT, R4, 0x3, !P0 ;  /* 0x000000030400780c */ /* 0x000fe40004702670 */
[----:B------:R-:W-:Y:S02]  /*b4c0*/  F2FP.BF16.F32.PACK_AB R9, R84, R9 ;  /* 0x000000095409723e */ /* 0x000fe400000010ff */
[----:B------:R-:W-:Y:S02]  /*b4d0*/  SEL R58, R11, R10, P0 ;  /* 0x0000000a0b3a7207 */ /* 0x000fe40000000000 */
[----:B------:R-:W-:Y:S02]  /*b4e0*/  SEL R55, R10, R11, P0 ;  /* 0x0000000b0a377207 */ /* 0x000fe40000000000 */
[----:B------:R-:W-:Y:S02]  /*b4f0*/  F2FP.BF16.F32.PACK_AB R8, R85, R8 ;  /* 0x000000085508723e */ /* 0x000fe400000010ff */
[----:B------:R-:W-:-:S02]  /*b500*/  F2FP.BF16.F32.PACK_AB R38, R38, R49 ;  /* 0x000000312626723e */ /* 0x000fc400000010ff */
[----:B------:R-:W-:Y:S02]  /*b510*/  F2FP.BF16.F32.PACK_AB R39, R39, R34 ;  /* 0x000000222727723e */ /* 0x000fe400000010ff */
        /* <DEDUP_REMOVED lines=9> */
[----:B------:R-:W-:Y:S02]  /*b5b0*/  F2FP.BF16.F32.PACK_AB R36, R36, R41 ;  /* 0x000000292424723e */ /* 0x000fe400000010ff */
[----:B------:R-:W-:Y:S02]  /*b5c0*/  F2FP.BF16.F32.PACK_AB R30, R30, R43 ;  /* 0x0000002b1e1e723e */ /* 0x000fe400000010ff */
[----:B------:R-:W-:-:S02]  /*b5d0*/  IADD3 R61, P1, R6, 0x40, RZ ;  /* 0x00000040063d7810 */ /* 0x000fc40007f3e0ff */
[----:B------:R-:W-:Y:S02]  /*b5e0*/  IADD3 R63, P2, R6, 0x60, RZ ;  /* 0x00000060063f7810 */ /* 0x000fe40007f5e0ff */
[----:B------:R-:W-:Y:S02]  /*b5f0*/  LOP3.LUT R10, R61, 0x380, RZ, 0xc0, !PT ;  /* 0x000003803d0a7812 */ /* 0x000fe400078ec0ff */
[----:B------:R-:W-:Y:S02]  /*b600*/  SEL R46, R9, R8, P0 ;  /* 0x00000008092e7207 */ /* 0x000fe40000000000 */
[----:B------:R-:W-:Y:S02]  /*b610*/  SHF.R.U64 R10, R10, 0x3, RZ ;  /* 0x000000030a0a7819 */ /* 0x000fe400000012ff */
[----:B------:R-:W-:Y:S02]  /*b620*/  SEL R45, R8, R9, P0 ;  /* 0x00000009082d7207 */ /* 0x000fe40000000000 */
[----:B------:R-:W-:-:S02]  /*b630*/  IADD3 R67, P4, R6, 0x4020, RZ ;  /* 0x0000402006437810 */ /* 0x000fc40007f9e0ff */
[----:B------:R-:W-:Y:S02]  /*b640*/  F2FP.BF16.F32.PACK_AB R27, R54, R27 ;  /* 0x0000001b361b723e */ /* 0x000fe400000010ff */
[----:B------:R-:W-:Y:S02]  /*b650*/  LOP3.LUT R9, R6, 0x380, RZ, 0xc0, !PT ;  /* 0x0000038006097812 */ /* 0x000fe400078ec0ff */
[----:B------:R-:W-:Y:S02]  /*b660*/  F2FP.BF16.F32.PACK_AB R32, R53, R32 ;  /* 0x000000203520723e */ /* 0x000fe400000010ff */
[----:B------:R-:W-:Y:S02]  /*b670*/  SEL R44, R13, R12, P0 ;  /* 0x0000000c0d2c7207 */ /* 0x000fe40000000000 */
[----:B------:R-:W-:Y:S01]  /*b680*/  SEL R43, R12, R13, P0 ;  /* 0x0000000d0c2b7207 */ /* 0x000fe20000000000 */
[----:B------:R-:W-:Y:S01]  /*b690*/  IMAD.X R13, RZ, RZ, R7, P4 ;  /* 0x000000ffff0d7224 */ /* 0x000fe200020e0607 */
[----:B------:R-:W-:-:S02]  /*b6a0*/  SEL R50, R38, R39, P0 ;  /* 0x0000002726327207 */ /* 0x000fc40000000000 */
[----:B------:R-:W-:Y:S02]  /*b6b0*/  SEL R54, R25, R24, P0 ;  /* 0x0000001819367207 */ /* 0x000fe40000000000 */
[----:B------:R-:W-:Y:S01]  /*b6c0*/  SEL R51, R24, R25, P0 ;  /* 0x0000001918337207 */ /* 0x000fe20000000000 */
[----:B------:R-:W-:Y:S01]  /*b6d0*/  IMAD.X R25, RZ, RZ, R7, P1 ;  /* 0x000000ffff197224 */ /* 0x000fe200008e0607 */
[----:B------:R-:W-:Y:S02]  /*b6e0*/  IADD3 R59, P6, R6, 0x20, RZ ;  /* 0x00000020063b7810 */ /* 0x000fe40007fde0ff */
[----:B------:R-:W-:Y:S02]  /*b6f0*/  SEL R39, R39, R38, P0 ;  /* 0x0000002627277207 */ /* 0x000fe40000000000 */
[----:B------:R-:W-:Y:S02]  /*b700*/  LOP3.LUT R12, R63, 0x380, RZ, 0xc0, !PT ;  /* 0x000003803f0c7812 */ /* 0x000fe400078ec0ff */
[----:B------:R-:W-:-:S02]  /*b710*/  LOP3.LUT R24, R10, R61, RZ, 0x3c, !PT ;  /* 0x0000003d0a187212 */ /* 0x000fc400078e3cff */
[----:B------:R-:W-:Y:S02]  /*b720*/  F2FP.BF16.F32.PACK_AB R29, R60, R29 ;  /* 0x0000001d3c1d723e */ /* 0x000fe400000010ff */
[----:B------:R-:W-:Y:S02]  /*b730*/  SEL R42, R37, R36, P0 ;  /* 0x00000024252a7207 */ /* 0x000fe40000000000 */
[----:B------:R-:W-:Y:S02]  /*b740*/  SEL R38, R31, R30, P0 ;  /* 0x0000001e1f267207 */ /* 0x000fe40000000000 */
[----:B------:R-:W-:Y:S02]  /*b750*/  LOP3.LUT R10, R67, 0x380, RZ, 0xc0, !PT ;  /* 0x00000380430a7812 */ /* 0x000fe400078ec0ff */
[----:B------:R-:W-:Y:S02]  /*b760*/  SEL R37, R36, R37, P0 ;  /* 0x0000002524257207 */ /* 0x000fe40000000000 */
[----:B------:R-:W-:-:S02]  /*b770*/  SEL R31, R30, R31, P0 ;  /* 0x0000001f1e1f7207 */ /* 0x000fc40000000000 */
[----:B------:R-:W-:Y:S02]  /*b780*/  SHF.R.U64 R9, R9, 0x3, RZ ;  /* 0x0000000309097819 */ /* 0x000fe400000012ff */
[----:B------:R-:W-:Y:S02]  /*b790*/  F2FP.BF16.F32.PACK_AB R21, R68, R21 ;  /* 0x000000154415723e */ /* 0x000fe400000010ff */
[----:B------:R-:W-:Y:S02]  /*b7a0*/  F2FP.BF16.F32.PACK_AB R20, R69, R20 ;  /* 0x000000144514723e */ /* 0x000fe400000010ff */
[----:B------:R-:W-:Y:S02]  /*b7b0*/  SEL R36, R33, R32, P0 ;  /* 0x0000002021247207 */ /* 0x000fe40000000000 */
[----:B------:R-:W-:Y:S02]  /*b7c0*/  SEL R30, R27, R26, P0 ;  /* 0x0000001a1b1e7207 */ /* 0x000fe40000000000 */
[----:B------:R-:W-:Y:S01]  /*b7d0*/  SEL R49, R26, R27, P0 ;  /* 0x0000001b1a317207 */ /* 0x000fe20000000000 */
[----:B------:R-:W-:Y:S01]  /*b7e0*/  IMAD.X R27, RZ, RZ, R7, P6 ;  /* 0x000000ffff1b7224 */ /* 0x000fe200030e0607 */
[----:B------:R-:W-:-:S02]  /*b7f0*/  F2FP.BF16.F32.PACK_AB R56, R56, R65 ;  /* 0x000000413838723e */ /* 0x000fc400000010ff */
[----:B------:R-:W-:Y:S02]  /*b800*/  SEL R33, R32, R33, P0 ;  /* 0x0000002120217207 */ /* 0x000fe40000000000 */
[----:B------:R-:W-:Y:S02]  /*b810*/  SHF.R.U64 R12, R12, 0x3, RZ ;  /* 0x000000030c0c7819 */ /* 0x000fe400000012ff */
[----:B------:R-:W-:Y:S02]  /*b820*/  F2FP.BF16.F32.PACK_AB R94, R94, R95 ;  /* 0x0000005f5e5e723e */ /* 0x000fe400000010ff */
[----:B------:R-:W-:Y:S02]  /*b830*/  F2FP.BF16.F32.PACK_AB R93, R92, R93 ;  /* 0x0000005d5c5d723e */ /* 0x000fe400000010ff */
[----:B------:R-:W-:Y:S02]  /*b840*/  F2FP.BF16.F32.PACK_AB R57, R48, R57 ;  /* 0x000000393039723e */ /* 0x000fe400000010ff */
[----:B------:R-:W-:-:S02]  /*b850*/  SEL R32, R29, R28, P0 ;  /* 0x0000001c1d207207 */ /* 0x000fc40000000000 */
[C---:B------:R-:W-:Y:S02]  /*b860*/  IADD3 R65, P3, R6.reuse, 0x4000, RZ ;  /* 0x0000400006417810 */ /* 0x040fe40007f7e0ff */
[C---:B------:R-:W-:Y:S02]  /*b870*/  IADD3 R69, P5, R6.reuse, 0x4040, RZ ;  /* 0x0000404006457810 */ /* 0x040fe40007fbe0ff */
[----:B------:R-:W-:Y:S02]  /*b880*/  IADD3 R62, P6, R6, 0x4060, RZ ;  /* 0x00004060063e7810 */ /* 0x000fe40007fde0ff */
[----:B------:R-:W-:Y:S01]  /*b890*/  SHF.R.U64 R10, R10, 0x3, RZ ;  /* 0x000000030a0a7819 */ /* 0x000fe200000012ff */
[----:B------:R-:W-:Y:S01]  /*b8a0*/  IMAD.X R11, RZ, RZ, R7, P5 ;  /* 0x000000ffff0b7224 */ /* 0x000fe200028e0607 */
[----:B------:R-:W-:Y:S02]  /*b8b0*/  F2FP.BF16.F32.PACK_AB R90, R90, R91 ;  /* 0x0000005b5a5a723e */ /* 0x000fe400000010ff */
[----:B------:R-:W-:-:S02]  /*b8c0*/  F2FP.BF16.F32.PACK_AB R89, R88, R89 ;  /* 0x000000595859723e */ /* 0x000fc400000010ff */
[----:B------:R-:W-:Y:S02]  /*b8d0*/  SEL R29, R28, R29, P0 ;  /* 0x0000001d1c1d7207 */ /* 0x000fe40000000000 */
[----:B------:R-:W-:Y:S01]  /*b8e0*/  LOP3.LUT R6, R9, R6, RZ, 0x3c, !PT ;  /* 0x0000000609067212 */ /* 0x000fe200078e3cff */
[--C-:B------:R-:W-:Y:S01]  /*b8f0*/  IMAD.X R9, RZ, RZ, R7.reuse, P6 ;  /* 0x000000ffff097224 */ /* 0x100fe200030e0607 */
[----:B------:R-:W-:Y:S02]  /*b900*/  SEL R28, R21, R20, P0 ;  /* 0x00000014151c7207 */ /* 0x000fe40000000000 */
[----:B------:R-:W-:Y:S01]  /*b910*/  SEL R41, R20, R21, P0 ;  /* 0x0000001514297207 */ /* 0x000fe20000000000 */
[----:B------:R-:W-:Y:S01]  /*b920*/  IMAD.X R21, RZ, RZ, R7, P2 ;  /* 0x000000ffff157224 */ /* 0x000fe200010e0607 */
[----:B------:R-:W-:Y:S02]  /*b930*/  LOP3.LUT R20, R12, R63, RZ, 0x3c, !PT ;  /* 0x0000003f0c147212 */ /* 0x000fe400078e3cff */
[----:B------:R-:W-:-:S02]  /*b940*/  SEL R34, R94, R93, P0 ;  /* 0x0000005d5e227207 */ /* 0x000fc40000000000 */
[----:B------:R-:W-:Y:S02]  /*b950*/  SEL R48, R56, R57, P0 ;  /* 0x0000003938307207 */ /* 0x000fe40000000000 */
[----:B------:R-:W-:Y:S02]  /*b960*/  LOP3.LUT R52, R69, 0x380, RZ, 0xc0, !PT ;  /* 0x0000038045347812 */ /* 0x000fe400078ec0ff */
[----:B------:R-:W-:Y:S02]  /*b970*/  LOP3.LUT R12, R10, R67, RZ, 0x3c, !PT ;  /* 0x000000430a0c7212 */ /* 0x000fe400078e3cff */
[----:B------:R-:W-:Y:S02]  /*b980*/  SEL R93, R93, R94, P0 ;  /* 0x0000005e5d5d7207 */ /* 0x000fe40000000000 */
[----:B------:R-:W-:Y:S02]  /*b990*/  SEL R40, R90, R89, P0 ;  /* 0x000000595a287207 */ /* 0x000fe40000000000 */
[----:B------:R-:W-:-:S02]  /*b9a0*/  SEL R57, R57, R56, P0 ;  /* 0x0000003839397207 */ /* 0x000fc40000000000 */
[----:B------:R-:W-:Y:S02]  /*b9b0*/  MOV R67, R6 ;  /* 0x0000000600437202 */ /* 0x000fe40000000f00 */
[----:B------:R-:W-:Y:S02]  /*b9c0*/  F2FP.BF16.F32.PACK_AB R15, R70, R15 ;  /* 0x0000000f460f723e */ /* 0x000fe400000010ff */
[----:B------:R-:W-:Y:S02]  /*b9d0*/  F2FP.BF16.F32.PACK_AB R14, R71, R14 ;  /* 0x0000000e470e723e */ /* 0x000fe400000010ff */
[----:B------:R-:W-:Y:S02]  /*b9e0*/  SEL R89, R89, R90, P0 ;  /* 0x0000005a59597207 */ /* 0x000fe40000000000 */
[----:B------:R-:W-:Y:S02]  /*b9f0*/  SHF.R.U64 R52, R52, 0x3, RZ ;  /* 0x0000000334347819 */ /* 0x000fe400000012ff */
[----:B------:R-:W-:-:S02]  /*ba00*/  SEL R56, R15, R14, P0 ;  /* 0x0000000e0f387207 */ /* 0x000fc40000000000 */
[----:B------:R-:W-:Y:S01]  /*ba10*/  SEL R53, R14, R15, P0 ;  /* 0x0000000f0e357207 */ /* 0x000fe20000000000 */
[----:B------:R-:W-:Y:S01]  /*ba20*/  IMAD.X R15, RZ, RZ, R7, P3 ;  /* 0x000000ffff0f7224 */ /* 0x000fe200018e0607 */
[----:B------:R-:W-:Y:S02]  /*ba30*/  SEL R60, R86, R87, P0 ;  /* 0x00000057563c7207 */ /* 0x000fe40000000000 */
[----:B------:R-:W-:Y:S02]  /*ba40*/  SEL R87, R87, R86, P0 ;  /* 0x0000005657577207 */ /* 0x000fe40000000000 */
[----:B------:R-:W-:Y:S02]  /*ba50*/  LOP3.LUT R8, R59, 0x380, RZ, 0xc0, !PT ;  /* 0x000003803b087812 */ /* 0x000fe400078ec0ff */
[----:B------:R-:W-:Y:S02]  /*ba60*/  LOP3.LUT R10, R52, R69, RZ, 0x3c, !PT ;  /* 0x00000045340a7212 */ /* 0x000fe400078e3cff */
[----:B------:R-:W-:-:S02]  /*ba70*/  MOV R64, R20 ;  /* 0x0000001400407202 */ /* 0x000fc40000000f00 */
[----:B------:R-:W-:Y:S02]  /*ba80*/  SHF.R.U64 R8, R8, 0x3, RZ ;  /* 0x0000000308087819 */ /* 0x000fe400000012ff */
[----:B------:R-:W-:Y:S02]  /*ba90*/  MOV R61, R10 ;  /* 0x0000000a003d7202 */ /* 0x000fe40000000f00 */
[----:B------:R-:W-:Y:S02]  /*baa0*/  LOP3.LUT R26, R8, R59, RZ, 0x3c, !PT ;  /* 0x0000003b081a7212 */ /* 0x000fe400078e3cff */
[----:B------:R-:W-:Y:S02]  /*bab0*/  LOP3.LUT R8, R65, 0x380, RZ, 0xc0, !PT ;  /* 0x0000038041087812 */ /* 0x000fe400078ec0ff */
[----:B------:R-:W-:Y:S02]  /*bac0*/  LOP3.LUT R59, R62, 0x380, RZ, 0xc0, !PT ;  /* 0x000003803e3b7812 */ /* 0x000fe400078ec0ff */
[----:B------:R-:W-:-:S02]  /*bad0*/  SHF.R.U64 R8, R8, 0x3, RZ ;  /* 0x0000000308087819 */ /* 0x000fc400000012ff */
[----:B------:R-:W-:Y:S02]  /*bae0*/  SHF.R.U64 R59, R59, 0x3, RZ ;  /* 0x000000033b3b7819 */ /* 0x000fe400000012ff */
[----:B------:R-:W-:Y:S02]  /*baf0*/  LOP3.LUT R14, R8, R65, RZ, 0x3c, !PT ;  /* 0x00000041080e7212 */ /* 0x000fe400078e3cff */
[----:B------:R-:W-:Y:S02]  /*bb00*/  LOP3.LUT R8, R59, R62, RZ, 0x3c, !PT ;  /* 0x0000003e3b087212 */ /* 0x000fe400078e3cff */
[----:B------:R-:W-:Y:S02]  /*bb10*/  MOV R63, R14 ;  /* 0x0000000e003f7202 */ /* 0x000fe40000000f00 */
[----:B------:R-:W-:Y:S02]  /*bb20*/  MOV R59, R8 ;  /* 0x00000008003b7202 */ /* 0x000fe40000000f00 */
[----:B------:R-:W-:-:S02]  /*bb30*/  MOV R62, R12 ;  /* 0x0000000c003e7202 */ /* 0x000fc40000000f00 */
[----:B------:R-:W-:Y:S02]  /*bb40*/  MOV R66, R26 ;  /* 0x0000001a00427202 */ /* 0x000fe40000000f00 */
[----:B------:R-:W-:Y:S02]  /*bb50*/  MOV R65, R24 ;  /* 0x0000001800417202 */ /* 0x000fe40000000f00 */
[----:B------:R-:W-:Y:S01]  /*bb60*/  PLOP3.LUT P2, PT, PT, PT, UP0, 0x80, 0x0 ;  /* 0x000000000000781c */ /* 0x000fe20003f4f008 */
[----:B------:R-:W-:Y:S01]  /*bb70*/  ULDC UR8, c[0x0][0xa88] ;  /* 0x0002a20000087ab9 */ /* 0x000fe20000000800 */
        /* <DEDUP_REMOVED lines=12> */
[----:B------:R-:W0:Y:S01]  /*bc40*/  SHFL.IDX PT, R37, R37, R6, 0x1c1f ;  /* 0x001c1f0625257589 */ /* 0x000e2200000e0000 */
[----:B-1----:R-:W-:Y:S02]  /*bc50*/  SEL R9, R48, R57, P0 ;  /* 0x0000003930097207 */ /* 0x002fe40000000000 */
[----:B------:R-:W-:Y:S01]  /*bc60*/  SEL R11, R57, R48, P0 ;  /* 0x00000030390b7207 */ /* 0x000fe20000000000 */
[----:B------:R-:W-:Y:S04]  /*bc70*/  SHFL.IDX PT, R38, R38, R35, 0x1c1f ;  /* 0x001c1f2326267589 */ /* 0x000fe800000e0000 */
[----:B------:R-:W1:Y:S01]  /*bc80*/  SHFL.IDX PT, R31, R31, R6, 0x1c1f ;  /* 0x001c1f061f1f7589 */ /* 0x000e6200000e0000 */
[----:B--2---:R-:W-:-:S02]  /*bc90*/  SEL R12, R40, R89, P0 ;  /* 0x00000059280c7207 */ /* 0x004fc40000000000 */
[----:B------:R-:W-:Y:S01]  /*bca0*/  SEL R14, R89, R40, P0 ;  /* 0x00000028590e7207 */ /* 0x000fe20000000000 */
[----:B------:R-:W-:Y:S04]  /*bcb0*/  SHFL.IDX PT, R36, R36, R35, 0x1c1f ;  /* 0x001c1f2324247589 */ /* 0x000fe800000e0000 */
[----:B------:R-:W2:Y:S01]  /*bcc0*/  SHFL.IDX PT, R33, R33, R6, 0x1c1f ;  /* 0x001c1f0621217589 */ /* 0x000ea200000e0000 */
[----:B---3--:R-:W-:Y:S02]  /*bcd0*/  SEL R13, R50, R39, P0 ;  /* 0x00000027320d7207 */ /* 0x008fe40000000000 */
[----:B------:R-:W-:Y:S01]  /*bce0*/  SEL R15, R39, R50, P0 ;  /* 0x00000032270f7207 */ /* 0x000fe20000000000 */
[----:B------:R2:W-:Y:S04]  /*bcf0*/  SHFL.IDX PT, R21, R30, R35, 0x1c1f ;  /* 0x001c1f231e157589 */ /* 0x0005e800000e0000 */
[----:B------:R-:W3:Y:S01]  /*bd00*/  SHFL.IDX PT, R52, R49, R6, 0x1c1f ;  /* 0x001c1f0631347589 */ /* 0x000ee200000e0000 */
[----:B0-----:R-:W-:-:S02]  /*bd10*/  SEL R24, R42, R37, P0 ;  /* 0x000000252a187207 */ /* 0x001fc40000000000 */
[----:B------:R-:W-:Y:S01]  /*bd20*/  SEL R26, R37, R42, P0 ;  /* 0x0000002a251a7207 */ /* 0x000fe20000000000 */
[----:B------:R-:W-:Y:S04]  /*bd30*/  SHFL.IDX PT, R32, R32, R35, 0x1c1f ;  /* 0x001c1f2320207589 */ /* 0x000fe800000e0000 */
[----:B------:R-:W-:Y:S01]  /*bd40*/  SHFL.IDX PT, R54, R54, R35, 0x1c1f ;  /* 0x001c1f2336367589 */ /* 0x000fe200000e0000 */
[----:B-1----:R-:W-:Y:S02]  /*bd50*/  SEL R25, R38, R31, P0 ;  /* 0x0000001f26197207 */ /* 0x002fe40000000000 */
[----:B------:R-:W-:Y:S01]  /*bd60*/  SEL R27, R31, R38, P0 ;  /* 0x000000261f1b7207 */ /* 0x000fe20000000000 */
[----:B------:R3:W0:Y:S04]  /*bd70*/  SHFL.IDX PT, R7, R29, R6, 0x1c1f ;  /* 0x001c1f061d077589 */ /* 0x00062800000e0000 */
[----:B------:R-:W1:Y:S01]  /*bd80*/  SHFL.IDX PT, R51, R51, R6, 0x1c1f ;  /* 0x001c1f0633337589 */ /* 0x000e6200000e0000 */
[----:B--2---:R-:W-:-:S03]  /*bd90*/  SEL R30, R33, R36, P0 ;  /* 0x00000024211e7207 */ /* 0x004fc60000000000 */
[----:B------:R2:W-:Y:S04]  /*bda0*/  SHFL.IDX PT, R20, R28, R35, 0x1c1f ;  /* 0x001c1f231c147589 */ /* 0x0005e800000e0000 */
[----:B------:R-:W-:Y:S01]  /*bdb0*/  SHFL.IDX PT, R44, R44, R35, 0x1c1f ;  /* 0x001c1f232c2c7589 */ /* 0x000fe200000e0000 */
[----:B---3--:R-:W-:Y:S02]  /*bdc0*/  SEL R29, R21, R52, P0 ;  /* 0x00000034151d7207 */ /* 0x008fe40000000000 */
[----:B------:R-:W-:Y:S01]  /*bdd0*/  SEL R31, R52, R21, P0 ;  /* 0x00000015341f7207 */ /* 0x000fe20000000000 */
[----:B------:R-:W-:Y:S01]  /*bde0*/  SHFL.IDX PT, R56, R56, R35, 0x1c1f ;  /* 0x001c1f2338387589 */ /* 0x000fe200000e0000 */
[----:B--2---:R-:W-:-:S03]  /*bdf0*/  SEL R28, R36, R33, P0 ;  /* 0x00000021241c7207 */ /* 0x004fc60000000000 */
[----:B------:R-:W2:Y:S04]  /*be00*/  SHFL.IDX PT, R41, R41, R6, 0x1c1f ;  /* 0x001c1f0629297589 */ /* 0x000ea800000e0000 */
[----:B------:R-:W3:Y:S01]  /*be10*/  SHFL.IDX PT, R43, R43, R6, 0x1c1f ;  /* 0x001c1f062b2b7589 */ /* 0x000ee200000e0000 */
[----:B0-----:R-:W-:Y:S02]  /*be20*/  SEL R36, R32, R7, P0 ;  /* 0x0000000720247207 */ /* 0x001fe40000000000 */
[----:B------:R-:W-:Y:S01]  /*be30*/  SEL R38, R7, R32, P0 ;  /* 0x0000002007267207 */ /* 0x000fe20000000000 */
[----:B------:R-:W0:Y:S01]  /*be40*/  SHFL.IDX PT, R53, R53, R6, 0x1c1f ;  /* 0x001c1f0635357589 */ /* 0x000e2200000e0000 */
[----:B-1----:R-:W-:Y:S01]  /*be50*/  SEL R37, R54, R51, P0 ;  /* 0x0000003336257207 */ /* 0x002fe20000000000 */
[----:B------:R-:W-:Y:S01]  /*be60*/  IMAD.U32 R7, RZ, RZ, UR7 ;  /* 0x00000007ff077e24 */ /* 0x000fe2000f8e00ff */
[----:B------:R-:W-:Y:S01]  /*be70*/  SEL R39, R51, R54, P0 ;  /* 0x0000003633277207 */ /* 0x000fe20000000000 */
[----:B------:R-:W-:Y:S06]  /*be80*/  BAR.SYNC.DEFER_BLOCKING 0x1, 0x100 ;  /* 0x0044000000007b1d */ /* 0x000fec0000010000 */
[----:B------:R-:W-:Y:S04]  /*be90*/  SHFL.IDX PT, R58, R58, R35, 0x1c1f ;  /* 0x001c1f233a3a7589 */ /* 0x000fe800000e0000 */
[----:B------:R-:W1:Y:S01]  /*bea0*/  SHFL.IDX PT, R55, R55, R6, 0x1c1f ;  /* 0x001c1f0637377589 */ /* 0x000e6200000e0000 */
[----:B--2---:R-:W-:-:S02]  /*beb0*/  SEL R32, R20, R41, P0 ;  /* 0x0000002914207207 */ /* 0x004fc40000000000 */
[----:B------:R-:W-:Y:S01]  /*bec0*/  SEL R34, R41, R20, P0 ;  /* 0x0000001429227207 */ /* 0x000fe20000000000 */
[----:B------:R-:W-:Y:S01]  /*bed0*/  SHFL.IDX PT, R46, R46, R35, 0x1c1f ;  /* 0x001c1f232e2e7589 */ /* 0x000fe200000e0000 */
[----:B---3--:R-:W-:Y:S02]  /*bee0*/  SEL R40, R44, R43, P0 ;  /* 0x0000002b2c287207 */ /* 0x008fe40000000000 */
[----:B------:R-:W-:Y:S01]  /*bef0*/  SEL R42, R43, R44, P0 ;  /* 0x0000002c2b2a7207 */ /* 0x000fe20000000000 */
[----:B------:R2:W-:Y:S01]  /*bf00*/  SHFL.IDX PT, R60, R60, R35, 0x1c1f ;  /* 0x001c1f233c3c7589 */ /* 0x0005e200000e0000 */
[----:B0-----:R-:W-:-:S03]  /*bf10*/  SEL R33, R56, R53, P0 ;  /* 0x0000003538217207 */ /* 0x001fc60000000000 */
[----:B------:R-:W0:Y:S04]  /*bf20*/  SHFL.IDX PT, R45, R45, R6, 0x1c1f ;  /* 0x001c1f062d2d7589 */ /* 0x000e2800000e0000 */
[----:B------:R3:W4:Y:S01]  /*bf30*/  SHFL.IDX PT, R87, R87, R6, 0x1c1f ;  /* 0x001c1f0657577589 */ /* 0x00072200000e0000 */
[----:B--2---:R-:W-:-:S03]  /*bf40*/  SEL R35, R53, R56, P0 ;  /* 0x0000003835237207 */ /* 0x004fc60000000000 */
[----:B------:R0:W-:Y:S04]  /*bf50*/  STSM.16.M88.4 [R67], R8 ;  /* 0x0000000843007844 */ /* 0x0001e80000000200 */
[----:B------:R-:W-:Y:S01]  /*bf60*/  STSM.16.M88.4 [R66], R12 ;  /* 0x0000000c42007844 */ /* 0x000fe20000000200 */
[----:B-1----:R-:W-:Y:S01]  /*bf70*/  SEL R41, R58, R55, P0 ;  /* 0x000000373a297207 */ /* 0x002fe20000000000 */
[----:B---3--:R-:W-:Y:S01]  /*bf80*/  IMAD.U32 R6, RZ, RZ, UR6 ;  /* 0x00000006ff067e24 */ /* 0x008fe2000f8e00ff */
[----:B------:R-:W-:Y:S01]  /*bf90*/  SEL R43, R55, R58, P0 ;  /* 0x0000003a372b7207 */ /* 0x000fe20000000000 */
[----:B------:R-:W-:Y:S01]  /*bfa0*/  STSM.16.M88.4 [R65], R24 ;  /* 0x0000001841007844 */ /* 0x000fe20000000200 */
[----:B------:R-:W-:-:S03]  /*bfb0*/  ULDC.64 UR6, c[0x0][0xc08] ;  /* 0x0003020000067ab9 */ /* 0x000fc60000000a00 */
[----:B------:R-:W-:Y:S01]  /*bfc0*/  STSM.16.M88.4 [R64], R28 ;  /* 0x0000001c40007844 */ /* 0x000fe20000000200 */
[----:B0-----:R-:W-:-:S03]  /*bfd0*/  SEL R8, R46, R45, P0 ;  /* 0x0000002d2e087207 */ /* 0x001fc60000000000 */
[----:B------:R-:W-:Y:S01]  /*bfe0*/  STSM.16.M88.4 [R63], R36 ;  /* 0x000000243f007844 */ /* 0x000fe20000000200 */
[----:B------:R-:W-:Y:S02]  /*bff0*/  SEL R10, R45, R46, P0 ;  /* 0x0000002e2d0a7207 */ /* 0x000fe40000000000 */
[----:B----4-:R-:W-:Y:S01]  /*c000*/  SEL R9, R60, R87, P0 ;  /* 0x000000573c097207 */ /* 0x010fe20000000000 */
[----:B------:R-:W-:Y:S01]  /*c010*/  STSM.16.M88.4 [R62], R32 ;  /* 0x000000203e007844 */ /* 0x000fe20000000200 */
[----:B------:R-:W-:Y:S01]  /*c020*/  SEL R11, R87, R60, P0 ;  /* 0x0000003c570b7207 */ /* 0x000fe20000000000 */
[----:B------:R-:W-:Y:S01]  /*c030*/  UISETP.NE.U32.AND UP1, UPT, UR6, URZ, UPT ;  /* 0x0000003f0600728c */ /* 0x000fe2000bf25070 */
[----:B------:R-:W0:Y:S01]  /*c040*/  LDC R46, c[0x0][0xbe8] ;  /* 0x0002fa00ff2e7b82 */ /* 0x000e220000000800 */
[----:B------:R-:W-:Y:S04]  /*c050*/  STSM.16.M88.4 [R61], R40 ;  /* 0x000000283d007844 */ /* 0x000fe80000000200 */
[----:B------:R1:W-:Y:S03]  /*c060*/  STSM.16.M88.4 [R59], R8 ;  /* 0x000000083b007844 */ /* 0x0003e60000000200 */
[----:B------:R-:W-:Y:S01]  /*c070*/  BAR.SYNC.DEFER_BLOCKING 0x1, 0x100 ;  /* 0x0044000000007b1d */ /* 0x000fe20000010000 */
[----:B------:R-:W-:-:S06]  /*c080*/  UISETP.NE.AND.EX UP1, UPT, UR7, URZ, UPT, UP1 ;  /* 0x0000003f0700728c */ /* 0x000fcc000bf25310 */
[----:B------:R-:W-:-:S05]  /*c090*/  PLOP3.LUT P0, PT, PT, PT, UP1, 0x80, 0x0 ;  /* 0x000000000000781c */ /* 0x000fca0003f0f018 */
[----:B------:R-:W-:-:S04]  /*c0a0*/  @UP1 ULEA UR6, UP2, UR37, UR6, 0x2 ;  /* 0x0000000625061291 */ /* 0x000fc8000f84103f */
[----:B------:R-:W-:Y:S01]  /*c0b0*/  @UP1 ULEA.HI.X UR7, UR37, UR7, UR38, 0x2, UP2 ;  /* 0x0000000725071291 */ /* 0x000fe200090f1426 */
[----:B-1----:R-:W-:Y:S02]  /*c0c0*/  IMAD.U32 R9, RZ, RZ, UR8 ;  /* 0x00000008ff097e24 */ /* 0x002fe4000f8e00ff */
[----:B------:R-:W-:-:S03]  /*c0d0*/  IMAD.U32 R10, RZ, RZ, UR6 ;  /* 0x00000006ff0a7e24 */ /* 0x000fc6000f8e00ff */
[----:B------:R-:W-:Y:S01]  /*c0e0*/  IMAD.U32 R11, RZ, RZ, UR7 ;  /* 0x00000007ff0b7e24 */ /* 0x000fe2000f8e00ff */
[----:B------:R-:W2:Y:S01]  /*c0f0*/  @P2 LDG.E R12, desc[UR54][R6.64] ;  /* 0x00000036060c2981 */ /* 0x000ea2000c1e1900 */
[----:B0-----:R-:W-:Y:S01]  /*c100*/  ISETP.NE.AND P1, PT, R46, 0x1, PT ;  /* 0x000000012e00780c */ /* 0x001fe20003f25270 */
[----:B------:R-:W-:Y:S02]  /*c110*/  UMOV UR4, URZ ;  /* 0x0000003f00047c82 */ /* 0x000fe40008000000 */
[----:B------:R0:W5:Y:S10]  /*c120*/  @P0 LDG.E R9, desc[UR54][R10.64] ;  /* 0x000000360a090981 */ /* 0x000174000c1e1900 */
[----:B------:R-:W1:Y:S08]  /*c130*/  @P1 LDC R13, c[0x0][0xbec] ;  /* 0x0002fb00ff0d1b82 */ /* 0x000e700000000800 */
[----:B------:R-:W3:Y:S01]  /*c140*/  @P1 LDC R14, c[0x0][0xbf0] ;  /* 0x0002fc00ff0e1b82 */ /* 0x000ee20000000800 */
[----:B--2---:R-:W-:Y:S01]  /*c150*/  @P2 R2UR UR4, R12 ;  /* 0x000000000c0422ca */ /* 0x004fe200000e0000 */
[----:B01-3--:R-:W-:-:S14]  /*c160*/  @P0 BRA `(.L_x_2773) ;  /* 0x0000000000100947 */ /* 0x00bfdc0003800000 */
[----:B------:R-:W-:Y:S05]  /*c170*/  @!P2 BRA `(.L_x_2773) ;  /* 0x00000000000ca947 */ /* 0x000fea0003800000 */
[----:B------:R-:W2:Y:S04]  /*c180*/  LDG.E R8, desc[UR54][R6.64] ;  /* 0x0000003606087981 */ /* 0x000ea8000c1e1900 */
[----:B-----5:R-:W2:Y:S02]  /*c190*/  LDG.E R9, desc[UR54][R6.64+0x4] ;  /* 0x0000043606097981 */ /* 0x020ea4000c1e1900 */
[----:B--2---:R-:W-:-:S07]  /*c1a0*/  IMAD.IADD R9, R9, 0x1, -R8 ;  /* 0x0000000109097824 */ /* 0x004fce00078e0a08 */
.L_x_2773:
[----:B------:R-:W-:Y:S01]  /*c1b0*/  USHF.R.S32.HI UR14, URZ, 0x1f, UR39 ;  /* 0x0000001f3f0e7899 */ /* 0x000fe20008011427 */
[----:B------:R-:W-:Y:S01]  /*c1c0*/  VIADD R8, R18, UR40 ;  /* 0x0000002812087c36 */ /* 0x000fe20008000000 */
[----:B------:R-:W-:Y:S01]  /*c1d0*/  ULDC.64 UR12, c[0x0][0xb90] ;  /* 0x0002e400000c7ab9 */ /* 0x000fe20000000a00 */
[----:B------:R-:W-:Y:S01]  /*c1e0*/  USHF.R.S32.HI UR9, URZ, 0x1f, UR4 ;  /* 0x0000001f3f097899 */ /* 0x000fe20008011404 */
[----:B------:R-:W-:Y:S01]  /*c1f0*/  VIADD R24, R190, UR40 ;  /* 0x00000028be187c36 */ /* 0x000fe20008000000 */
[----:B------:R-:W-:Y:S01]  /*c200*/  UIMAD UR10, UR14, UR12, URZ ;  /* 0x0000000c0e0a72a4 */ /* 0x000fe2000f8e023f */
[----:B------:R-:W-:Y:S01]  /*c210*/  @P1 IMAD.HI.U32 R7, R8, R13, RZ ;  /* 0x0000000d08071227 */ /* 0x000fe200078e00ff */
[----:B------:R-:W-:Y:S01]  /*c220*/  UMOV UR8, UR4 ;  /* 0x0000000400087c82 */ /* 0x000fe20008000000 */
[----:B------:R-:W-:Y:S01]  /*c230*/  USEL UR38, UR38, URZ, !UP0 ;  /* 0x0000003f26267287 */ /* 0x000fe2000c000000 */
[----:B------:R-:W0:Y:S01]  /*c240*/  @P1 LDC R49, c[0x0][0xbf0] ;  /* 0x0002fc00ff311b82 */ /* 0x000e220000000800 */
        /* <DEDUP_REMOVED lines=16> */
[----:B-----5:R-:W-:Y:S01]  /*c350*/  IMAD R53, R9, R46, RZ ;  /* 0x0000002e09357224 */ /* 0x020fe200078e02ff */
[----:B------:R-:W-:Y:S01]  /*c360*/  IADD3 R6, P2, R6, UR6, RZ ;  /* 0x0000000606067c10 */ /* 0x000fe2000ff5e0ff */
[----:B------:R-:W-:Y:S01]  /*c370*/  ULDC.64 UR10, c[0x0][0xaa0] ;  /* 0x0002a800000a7ab9 */ /* 0x000fe20000000a00 */
[----:B------:R-:W-:Y:S01]  /*c380*/  IMAD.U32 R10, RZ, RZ, UR8 ;  /* 0x00000008ff0a7e24 */ /* 0x000fe2000f8e00ff */
[----:B------:R-:W-:Y:S01]  /*c390*/  SHF.R.S32.HI R8, RZ, 0x1f, R11 ;  /* 0x0000001fff087819 */ /* 0x000fe2000001140b */
[----:B------:R-:W-:Y:S01]  /*c3a0*/  IMAD.X R9, RZ, RZ, R5, P3 ;  /* 0x000000ffff097224 */ /* 0x000fe200018e0605 */
[----:B------:R-:W-:-:S02]  /*c3b0*/  IADD3 R15, P0, R4, 0x1000, RZ ;  /* 0x00001000040f7810 */ /* 0x000fc40007f1e0ff */
[----:B------:R-:W-:Y:S01]  /*c3c0*/  IADD3.X R7, R7, UR7, R10, P2, !PT ;  /* 0x0000000707077c10 */ /* 0x000fe200097fe40a */
[----:B------:R-:W-:Y:S01]  /*c3d0*/  ULDC.64 UR6, c[0x0][0xb88] ;  /* 0x0002e20000067ab9 */ /* 0x000fe20000000a00 */
[----:B------:R-:W-:Y:S01]  /*c3e0*/  LOP3.LUT R10, R13, 0x380, RZ, 0xc0, !PT ;  /* 0x000003800d0a7812 */ /* 0x000fe200078ec0ff */
[----:B------:R-:W-:Y:S01]  /*c3f0*/  IMAD R14, R8, UR6, RZ ;  /* 0x00000006080e7c24 */ /* 0x000fe2000f8e02ff */
[----:B------:R-:W-:Y:S01]  /*c400*/  LOP3.LUT R12, R15, 0x380, RZ, 0xc0, !PT ;  /* 0x000003800f0c7812 */ /* 0x000fe200078ec0ff */
[C---:B------:R-:W-:Y:S01]  /*c410*/  IMAD.WIDE.U32 R6, R11.reuse, UR6, R6 ;  /* 0x000000060b067c25 */ /* 0x040fe2000f8e0006 */
[----:B------:R-:W-:Y:S02]  /*c420*/  SHF.R.U64 R8, R10, 0x3, RZ ;  /* 0x000000030a087819 */ /* 0x000fe400000012ff */
[----:B------:R-:W-:Y:S01]  /*c430*/  SHF.R.U64 R12, R12, 0x3, RZ ;  /* 0x000000030c0c7819 */ /* 0x000fe200000012ff */
[----:B------:R-:W-:Y:S01]  /*c440*/  IMAD R21, R11, UR7, R14 ;  /* 0x000000070b157c24 */ /* 0x000fe2000f8e020e */
[----:B------:R-:W-:Y:S01]  /*c450*/  LOP3.LUT R8, R8, R13, RZ, 0x3c, !PT ;  /* 0x0000000d08087212 */ /* 0x000fe200078e3cff */
[----:B------:R-:W-:Y:S01]  /*c460*/  ULDC.64 UR6, c[0x0][0xb50] ;  /* 0x0002d40000067ab9 */ /* 0x000fe20000000a00 */
[----:B------:R-:W-:Y:S01]  /*c470*/  LOP3.LUT R12, R12, R15, RZ, 0x3c, !PT ;  /* 0x0000000f0c0c7212 */ /* 0x000fe200078e3cff */
[----:B------:R-:W-:Y:S01]  /*c480*/  IMAD.IADD R13, R7, 0x1, R21 ;  /* 0x00000001070d7824 */ /* 0x000fe200078e0215 */
[----:B------:R-:W-:Y:S01]  /*c490*/  LEA R14, P4, R6, UR6, 0x2 ;  /* 0x00000006060e7c11 */ /* 0x000fe2000f8810ff */
[----:B------:R-:W-:Y:S01]  /*c4a0*/  VIADD R10, R24, 0x8 ;  /* 0x00000008180a7836 */ /* 0x000fe20000000000 */
[----:B------:R-:W-:-:S02]  /*c4b0*/  IADD3 R11, P2, R4, 0x3000, RZ ;  /* 0x00003000040b7810 */ /* 0x000fc40007f5e0ff */
[----:B------:R-:W-:Y:S01]  /*c4c0*/  LEA.HI.X R15, R6, UR7, R13, 0x2, P4 ;  /* 0x00000007060f7c11 */ /* 0x000fe2000a0f140d */
[----:B------:R-:W-:Y:S01]  /*c4d0*/  SHFL.IDX PT, R20, R14, RZ, 0x1c1f ;  /* 0x001c1fff0e147589 */ /* 0x000fe200000e0000 */
[----:B------:R-:W-:Y:S01]  /*c4e0*/  LOP3.LUT R7, R11, 0x380, RZ, 0xc0, !PT ;  /* 0x000003800b077812 */ /* 0x000fe200078ec0ff */
[--C-:B------:R-:W-:Y:S01]  /*c4f0*/  IMAD.X R13, RZ, RZ, R5.reuse, P0 ;  /* 0x000000ffff0d7224 */ /* 0x100fe200000e0605 */
[----:B------:R-:W-:Y:S01]  /*c500*/  LOP3.LUT P0, RZ, R188, 0x3, RZ, 0xc0, !PT ;  /* 0x00000003bcff7812 */ /* 0x000fe2000780c0ff */
[----:B------:R-:W1:Y:S01]  /*c510*/  SHFL.IDX PT, R21, R15, RZ, 0x1c1f ;  /* 0x001c1fff0f157589 */ /* 0x000e6200000e0000 */
[----:B------:R-:W-:Y:S01]  /*c520*/  SHF.R.U64 R6, R7, 0x3, RZ ;  /* 0x0000000307067819 */ /* 0x000fe200000012ff */
[----:B------:R-:W-:Y:S01]  /*c530*/  IMAD.X R7, RZ, RZ, R5, P2 ;  /* 0x000000ffff077224 */ /* 0x000fe200010e0605 */
[-C--:B------:R-:W-:Y:S01]  /*c540*/  ISETP.GE.OR P2, PT, R24, R53.reuse, P0 ;  /* 0x000000351800720c */ /* 0x080fe20000746670 */
[----:B------:R-:W-:Y:S01]  /*c550*/  SHFL.IDX PT, R44, R14, 0x1, 0x1c1f ;  /* 0x003c1f000e2c7f89 */ /* 0x000fe200000e0000 */
[----:B------:R-:W-:Y:S01]  /*c560*/  ISETP.GE.OR P0, PT, R10, R53, P0 ;  /* 0x000000350a00720c */ /* 0x000fe20000706670 */
[----:B------:R-:W-:Y:S01]  /*c570*/  UIMAD UR8, UR9, UR10, URZ ;  /* 0x0000000a090872a4 */ /* 0x000fe2000f8e023f */
[C---:B------:R-:W-:Y:S01]  /*c580*/  IADD3 R41, P6, R4.reuse, 0x4000, RZ ;  /* 0x0000400004297810 */ /* 0x040fe20007fde0ff */
[----:B------:R-:W2:Y:S01]  /*c590*/  SHFL.IDX PT, R45, R15, 0x1, 0x1c1f ;  /* 0x003c1f000f2d7f89 */ /* 0x000ea200000e0000 */
[----:B------:R-:W-:Y:S01]  /*c5a0*/  UIMAD.WIDE.U32 UR6, UR4, UR10, URZ ;  /* 0x0000000a040672a5 */ /* 0x000fe2000f8e003f */
[----:B------:R-:W-:-:S02]  /*c5b0*/  IADD3 R37, P5, R4, 0x5000, RZ ;  /* 0x0000500004257810 */ /* 0x000fc40007fbe0ff */
[----:B------:R-:W-:Y:S02]  /*c5c0*/  IADD3 R33, P4, R4, 0x6000, RZ ;  /* 0x0000600004217810 */ /* 0x000fe40007f9e0ff */
[----:B------:R-:W-:Y:S02]  /*c5d0*/  LOP3.LUT R6, R6, R11, RZ, 0x3c, !PT ;  /* 0x0000000b06067212 */ /* 0x000fe400078e3cff */
[C---:B------:R-:W-:Y:S01]  /*c5e0*/  LOP3.LUT R25, R4.reuse, 0x380, RZ, 0xc0, !PT ;  /* 0x0000038004197812 */ /* 0x040fe200078ec0ff */
[----:B-1----:R1:W-:Y:S01]  /*c5f0*/  @!P2 ST.E desc[UR54][R20.64], R2 ;  /* 0x000000021400a985 */ /* 0x0023e2000c101936 */
[----:B------:R-:W-:Y:S01]  /*c600*/  UIMAD UR8, UR4, UR11, UR8 ;  /* 0x0000000b040872a4 */ /* 0x000fe2000f8e0208 */
[----:B------:R-:W-:Y:S02]  /*c610*/  IADD3 R11, P3, R4, 0x7000, RZ ;  /* 0x00007000040b7810 */ /* 0x000fe40007f7e0ff */
[----:B------:R-:W-:Y:S01]  /*c620*/  ULDC.64 UR10, c[0x0][0xae8] ;  /* 0x0002ba00000a7ab9 */ /* 0x000fe20000000a00 */
[----:B------:R-:W-:-:S02]  /*c630*/  LOP3.LUT R40, R41, 0x380, RZ, 0xc0, !PT ;  /* 0x0000038029287812 */ /* 0x000fc400078ec0ff */
[----:B------:R-:W-:Y:S01]  /*c640*/  LOP3.LUT R36, R37, 0x380, RZ, 0xc0, !PT ;  /* 0x0000038025247812 */ /* 0x000fe200078ec0ff */
[----:B--2---:R2:W-:Y:S01]  /*c650*/  @!P0 ST.E desc[UR54][R44.64], R0 ;  /* 0x000000002c008985 */ /* 0x0045e2000c101936 */
[----:B------:R-:W-:Y:S02]  /*c660*/  LOP3.LUT R32, R33, 0x380, RZ, 0xc0, !PT ;  /* 0x0000038021207812 */ /* 0x000fe400078ec0ff */
[----:B------:R-:W-:Y:S01]  /*c670*/  SHF.R.U64 R25, R25, 0x3, RZ ;  /* 0x0000000319197819 */ /* 0x000fe200000012ff */
[----:B-1----:R-:W1:Y:S01]  /*c680*/  @P1 LDC R21, c[0x0][0xbec] ;  /* 0x0002fb00ff151b82 */ /* 0x002e620000000800 */
[----:B------:R-:W-:Y:S01]  /*c690*/  UIADD3 UR7, UR7, UR8, URZ ;  /* 0x0000000807077290 */ /* 0x000fe2000fffe03f */
[----:B------:R-:W-:Y:S01]  /*c6a0*/  LOP3.LUT R10, R11, 0x380, RZ, 0xc0, !PT ;  /* 0x000003800b0a7812 */ /* 0x000fe200078ec0ff */
[----:B------:R-:W-:Y:S01]  /*c6b0*/  UIMAD UR4, UR14, UR10, URZ ;  /* 0x0000000a0e0472a4 */ /* 0x000fe2000f8e023f */
[----:B------:R-:W-:Y:S01]  /*c6c0*/  SHF.R.U64 R40, R40, 0x3, RZ ;  /* 0x0000000328287819 */ /* 0x000fe200000012ff */
[----:B------:R-:W-:Y:S01]  /*c6d0*/  IMAD.X R29, RZ, RZ, R5, P3 ;  /* 0x000000ffff1d7224 */ /* 0x000fe200018e0605 */
[----:B------:R-:W-:Y:S01]  /*c6e0*/  SHF.R.U64 R36, R36, 0x3, RZ ;  /* 0x0000000324247819 */ /* 0x000fe200000012ff */
[----:B--2---:R-:W-:Y:S01]  /*c6f0*/  IMAD R0, R22, 0x20, R23 ;  /* 0x0000002016007824 */ /* 0x004fe200078e0217 */
        /* <DEDUP_REMOVED lines=9> */
[----:B------:R-:W-:Y:S01]  /*c790*/  SHF.R.U64 R4, R10, 0x3, RZ ;  /* 0x000000030a047819 */ /* 0x000fe200000012ff */
[----:B------:R-:W5:Y:S01]  /*c7a0*/  LD.E.128 R12, desc[UR54][R12.64] ;  /* 0x000000360c0c7980 */ /* 0x000f62000c101d00 */
[----:B------:R-:W-:-:S02]  /*c7b0*/  LOP3.LUT R40, R40, R41, RZ, 0x3c, !PT ;  /* 0x0000002928287212 */ /* 0x000fc400078e3cff */
[----:B------:R-:W-:Y:S01]  /*c7c0*/  LOP3.LUT R36, R36, R37, RZ, 0x3c, !PT ;  /* 0x0000002524247212 */ /* 0x000fe200078e3cff */
[----:B-1----:R-:W-:Y:S01]  /*c7d0*/  @P1 IMAD.HI.U32 R0, R2, R21, RZ ;  /* 0x0000001502001227 */ /* 0x002fe200078e00ff */
[----:B------:R-:W-:Y:S01]  /*c7e0*/  UIMAD UR4, UR37, UR9, UR4 ;  /* 0x00000009250472a4 */ /* 0x000fe2000f8e0204 */
[----:B------:R-:W-:Y:S01]  /*c7f0*/  LOP3.LUT R32, R32, R33, RZ, 0x3c, !PT ;  /* 0x0000002120207212 */ /* 0x000fe200078e3cff */
[----:B------:R-:W-:Y:S01]  /*c800*/  UIMAD.WIDE.U32 UR6, UR37, UR8, UR6 ;  /* 0x00000008250672a5 */ /* 0x000fe2000f8e0006 */
[--C-:B------:R-:W-:Y:S01]  /*c810*/  IMAD.X R41, RZ, RZ, R5.reuse, P6 ;  /* 0x000000ffff297224 */ /* 0x100fe200030e0605 */
[----:B0-----:R-:W-:Y:S01]  /*c820*/  @P1 SHF.R.U32.HI R45, RZ, R49, R0 ;  /* 0x00000031ff2d1219 */ /* 0x001fe20000011600 */
[--C-:B------:R-:W-:Y:S01]  /*c830*/  IMAD.X R37, RZ, RZ, R5.reuse, P5 ;  /* 0x000000ffff257224 */ /* 0x100fe200028e0605 */
[----:B------:R-:W-:Y:S01]  /*c840*/  UIADD3 UR4, UR7, UR4, URZ ;  /* 0x0000000407047290 */ /* 0x000fe2000fffe03f */
[----:B------:R-:W-:Y:S01]  /*c850*/  IMAD.X R33, RZ, RZ, R5, P4 ;  /* 0x000000ffff217224 */ /* 0x000fe200020e0605 */
[--C-:B------:R-:W-:Y:S01]  /*c860*/  SHF.R.S32.HI R0, RZ, 0x1f, R45.reuse ;  /* 0x0000001fff007819 */ /* 0x100fe2000001142d */
[----:B------:R-:W-:Y:S01]  /*c870*/  IMAD.MOV R49, RZ, RZ, -R45 ;  /* 0x000000ffff317224 */ /* 0x000fe200078e0a2d */
[----:B------:R-:W-:Y:S01]  /*c880*/  LOP3.LUT R28, R4, R11, RZ, 0x3c, !PT ;  /* 0x0000000b041c7212 */ /* 0x000fe200078e3cff */
[----:B------:R-:W-:Y:S01]  /*c890*/  IMAD.MOV.U32 R25, RZ, RZ, R5 ;  /* 0x000000ffff197224 */ /* 0x000fe200078e0005 */
[----:B------:R-:W-:Y:S01]  /*c8a0*/  ULDC.64 UR8, c[0x0][0xae0] ;  /* 0x0002b80000087ab9 */ /* 0x000fe20000000a00 */
[----:B------:R-:W-:Y:S01]  /*c8b0*/  IMAD R49, R46, R49, R2 ;  /* 0x000000312e317224 */ /* 0x000fe200078e0202 */
[----:B------:R-:W5:Y:S01]  /*c8c0*/  LD.E.128 R8, desc[UR54][R8.64] ;  /* 0x0000003608087980 */ /* 0x000f62000c101d00 */
[----:B------:R-:W-:-:S02]  /*c8d0*/  IMAD R0, R0, UR8, RZ ;  /* 0x0000000800007c24 */ /* 0x000fc4000f8e02ff */
[----:B------:R-:W-:Y:S01]  /*c8e0*/  IMAD.U32 R21, RZ, RZ, UR7 ;  /* 0x00000007ff157e24 */ /* 0x000fe2000f8e00ff */
[----:B------:R-:W5:Y:S01]  /*c8f0*/  LD.E.128 R24, desc[UR54][R24.64] ;  /* 0x0000003618187980 */ /* 0x000f62000c101d00 */
[----:B------:R-:W-:Y:S01]  /*c900*/  IMAD.U32 R20, RZ, RZ, UR6 ;  /* 0x00000006ff147e24 */ /* 0x000fe2000f8e00ff */
[----:B------:R-:W-:Y:S01]  /*c910*/  ULDC.64 UR6, c[0x0][0xad8] ;  /* 0x0002b60000067ab9 */ /* 0x000fe20000000a00 */
[----:B------:R-:W-:Y:S01]  /*c920*/  IMAD.U32 R21, RZ, RZ, UR4 ;  /* 0x00000004ff157e24 */ /* 0x000fe2000f8e00ff */
[----:B------:R-:W5:Y:S01]  /*c930*/  LD.E.128 R4, desc[UR54][R6.64] ;  /* 0x0000003606047980 */ /* 0x000f62000c101d00 */
[C---:B------:R-:W-:Y:S01]  /*c940*/  IMAD R51, R45.reuse, UR9, R0 ;  /* 0x000000092d337c24 */ /* 0x040fe2000f8e0200 */
[----:B------:R-:W-:Y:S02]  /*c950*/  SHF.R.S32.HI R0, RZ, 0x1f, R49 ;  /* 0x0000001fff007819 */ /* 0x000fe40000011431 */
[----:B------:R-:W5:Y:S01]  /*c960*/  LD.E.128 R40, desc[UR54][R40.64] ;  /* 0x0000003628287980 */ /* 0x000f62000c101d00 */
[----:B------:R-:W-:-:S03]  /*c970*/  IMAD.WIDE.U32 R20, R45, UR8, R20 ;  /* 0x000000082d147c25 */ /* 0x000fc6000f8e0014 */
[----:B------:R-:W5:Y:S04]  /*c980*/  LD.E.128 R36, desc[UR54][R36.64] ;  /* 0x0000003624247980 */ /* 0x000f68000c101d00 */
[----:B------:R-:W5:Y:S04]  /*c990*/  LD.E.128 R32, desc[UR54][R32.64] ;  /* 0x0000003620207980 */ /* 0x000f68000c101d00 */
[----:B------:R-:W5:Y:S01]  /*c9a0*/  LD.E.128 R28, desc[UR54][R28.64] ;  /* 0x000000361c1c7980 */ /* 0x000f62000c101d00 */
        /* <DEDUP_REMOVED lines=36> */
.L_x_2775:
[----:B------:R-:W-:Y:S05]  /*cbf0*/  BSYNC B1 ;  /* 0x0000000000017941 */ /* 0x000fea0003800000 */
.L_x_2774:
        /* <DEDUP_REMOVED lines=13> */
.L_x_2777:
[----:B------:R-:W-:Y:S05]  /*ccd0*/  BSYNC B1 ;  /* 0x0000000000017941 */ /* 0x000fea0003800000 */
.L_x_2776:
[----:B----4-:R4:W0:Y:S01]  /*cce0*/  SHFL.IDX PT, R0, R45, 0x2, 0x181f ;  /* 0x00581f002d007f89 */ /* 0x01082200000e0000 */
        /* <DEDUP_REMOVED lines=12> */
.L_x_2779:
[----:B------:R-:W-:Y:S05]  /*cdb0*/  BSYNC B1 ;  /* 0x0000000000017941 */ /* 0x000fea0003800000 */
.L_x_2778:
[----:B0-----:R-:W-:Y:S01]  /*cdc0*/  VIADD R0, R46, 0x60 ;  /* 0x000000602e007836 */ /* 0x001fe20000000000 */
[----:B--2-4-:R-:W4:Y:S04]  /*cdd0*/  SHFL.IDX PT, R45, R45, 0x3, 0x181f ;  /* 0x00781f002d2d7f89 */ /* 0x014f2800000e0000 */
[----:B------:R-:W-:Y:S01]  /*cde0*/  ISETP.GE.AND P0, PT, R0, R53, PT ;  /* 0x000000350000720c */ /* 0x000fe20003f06270 */
[----:B------:R-:W0:-:S12]  /*cdf0*/  SHFL.IDX PT, R44, R44, 0x3, 0x181f ;  /* 0x00781f002c2c7f89 */ /* 0x000e1800000e0000 */
[----:B------:R-:W-:Y:S05]  /*ce00*/  @P0 BRA `(.L_x_2780) ;  /* 0x0000000c00080947 */ /* 0x000fea0003800000 */
[----:B------:R-:W-:Y:S02]  /*ce10*/  ULDC UR4, c[0x0][0xac8] ;  /* 0x0002b20000047ab9 */ /* 0x000fe40000000800 */
[----:B------:R-:W-:-:S13]  /*ce20*/  ISETP.GE.AND P1, PT, R16, UR4, PT ;  /* 0x0000000410007c0c */ /* 0x000fda000bf26270 */
[----:B0-----:R-:W-:-:S04]  /*ce30*/  @!P1 LEA R2, P0, R16, R44, 0x1 ;  /* 0x0000002c10029211 */ /* 0x001fc800078008ff */
[----:B----4-:R-:W-:Y:S02]  /*ce40*/  @!P1 LEA.HI.X R3, R16, R45, R193, 0x1, P0 ;  /* 0x0000002d10039211 */ /* 0x010fe400000f0cc1 */
[----:B------:R-:W-:-:S03]  /*ce50*/  ISETP.GE.AND P0, PT, R19, UR4, PT ;  /* 0x0000000413007c0c */ /* 0x000fc6000bf06270 */
[----:B------:R0:W-:Y:S10]  /*ce60*/  @!P1 ST.E.128 desc[UR54][R2.64], R4 ;  /* 0x0000000402009985 */ /* 0x0001f4000c101d36 */
[----:B------:R-:W-:Y:S05]  /*ce70*/  @P0 BRA `(.L_x_2780) ;  /* 0x0000000800ec0947 */ /* 0x000fea0003800000 */
[----:B0-----:R-:W-:-:S04]  /*ce80*/  LEA R2, P0, R19, R44, 0x1 ;  /* 0x0000002c13027211 */ /* 0x001fc800078008ff */
[----:B------:R-:W-:-:S05]  /*ce90*/  LEA.HI.X R3, R19, R45, R192, 0x1, P0 ;  /* 0x0000002d13037211 */ /* 0x000fca00000f0cc0 */
[----:B------:R0:W-:Y:S01]  /*cea0*/  ST.E.128 desc[UR54][R2.64], R28 ;  /* 0x0000001c02007985 */ /* 0x0001e2000c101d36 */
[----:B------:R-:W-:Y:S05]  /*ceb0*/  BRA `(.L_x_2780) ;  /* 0x0000000800dc7947 */ /* 0x000fea0003800000 */
.L_x_2772:
        /* <DEDUP_REMOVED lines=33> */
.L_x_2781:
[----:B------:R-:W-:Y:S01]  /*d0d0*/  USEL UR37, UR37, URZ, !UP0 ;  /* 0x0000003f25257287 */ /* 0x000fe2000c000000 */
[----:B------:R-:W-:Y:S01]  /*d0e0*/  BSSY B1, `(.L_x_2782) ;  /* 0x000002c000017945 */ /* 0x000fe20003800000 */
[----:B------:R-:W-:-:S03]  /*d0f0*/  USEL UR38, UR38, URZ, !UP0 ;  /* 0x0000003f26267287 */ /* 0x000fc6000c000000 */
[----:B------:R-:W-:Y:S09]  /*d100*/  @P1 BRA `(.L_x_2783) ;  /* 0x0000000000a41947 */ /* 0x000ff20003800000 */
        /* <DEDUP_REMOVED lines=25> */
[----:B------:R-:W-:-:S03]  /*d2a0*/  IMAD.U32 R6, RZ, RZ, UR8 ;  /* 0x00000008ff067e24 */ /* 0x000fc6000f8e00ff */
[--C-:B------:R-:W-:Y:S01]  /*d2b0*/  SHF.R.S32.HI R3, RZ, 0x1f, R2.reuse ;  /* 0x0000001fff037819 */ /* 0x100fe20000011402 */
[----:B------:R-:W-:Y:S01]  /*d2c0*/  IMAD.MOV R5, RZ, RZ, -R2 ;  /* 0x000000ffff057224 */ /* 0x000fe200078e0a02 */
[----:B------:R-:W-:-:S03]  /*d2d0*/  IADD3 R2, P1, R2, UR6, RZ ;  /* 0x0000000602027c10 */ /* 0x000fc6000ff3e0ff */
[----:B------:R-:W-:Y:S01]  /*d2e0*/  IMAD R5, R7, R5, R4 ;  /* 0x0000000507057224 */ /* 0x000fe200078e0204 */
[----:B------:R-:W-:Y:S01]  /*d2f0*/  IADD3.X R3, R3, UR7, R6, P1, !PT ;  /* 0x0000000703037c10 */ /* 0x000fe20008ffe406 */
[----:B------:R-:W-:-:S03]  /*d300*/  ULDC.64 UR6, c[0x0][0xb50] ;  /* 0x0002d40000067ab9 */ /* 0x000fc60000000a00 */
[----:B------:R-:W-:Y:S01]  /*d310*/  SHF.R.S32.HI R4, RZ, 0x1f, R5 ;  /* 0x0000001fff047819 */ /* 0x000fe20000011405 */
[----:B------:R-:W-:-:S04]  /*d320*/  IMAD.WIDE.U32 R2, R5, UR12, R2 ;  /* 0x0000000c05027c25 */ /* 0x000fc8000f8e0002 */
[----:B------:R-:W-:-:S04]  /*d330*/  IMAD R4, R4, UR12, RZ ;  /* 0x0000000c04047c24 */ /* 0x000fc8000f8e02ff */
[----:B------:R-:W-:Y:S01]  /*d340*/  IMAD R7, R5, UR13, R4 ;  /* 0x0000000d05077c24 */ /* 0x000fe2000f8e0204 */
[----:B------:R-:W-:-:S03]  /*d350*/  LEA R4, P1, R2, UR6, 0x2 ;  /* 0x0000000602047c11 */ /* 0x000fc6000f8210ff */
[----:B------:R-:W-:-:S05]  /*d360*/  IMAD.IADD R3, R3, 0x1, R7 ;  /* 0x0000000103037824 */ /* 0x000fca00078e0207 */
[----:B------:R-:W-:Y:S01]  /*d370*/  LEA.HI.X R5, R2, UR7, R3, 0x2, P1 ;  /* 0x0000000702057c11 */ /* 0x000fe200088f1403 */
[----:B------:R-:W-:-:S05]  /*d380*/  IMAD.MOV.U32 R3, RZ, RZ, -0x800000 ;  /* 0xff800000ff037424 */ /* 0x000fca00078e00ff */
[----:B------:R0:W-:Y:S02]  /*d390*/  STG.E desc[UR54][R4.64], R3 ;  /* 0x0000000304007986 */ /* 0x0001e4000c101936 */
.L_x_2783:
[----:B------:R-:W-:Y:S05]  /*d3a0*/  BSYNC B1 ;  /* 0x0000000000017941 */ /* 0x000fea0003800000 */
.L_x_2782:
[----:B0-----:R-:W0:Y:S01]  /*d3b0*/  @P0 LDC R3, c[0x0][0xbf0] ;  /* 0x0002fc00ff030b82 */ /* 0x001e220000000800 */
[----:B------:R-:W-:Y:S01]  /*d3c0*/  ULDC.64 UR12, c[0x0][0xaa0] ;  /* 0x0002a800000c7ab9 */ /* 0x000fe20000000a00 */
[----:B------:R-:W-:Y:S01]  /*d3d0*/  IMAD R2, R22, 0x20, R23 ;  /* 0x0000002016027824 */ /* 0x000fe200078e0217 */
        /* <DEDUP_REMOVED lines=15> */
[----:B0-----:R-:W-:Y:S01]  /*d4d0*/  @P0 SHF.R.U32.HI R5, RZ, R3, R2 ;  /* 0x00000003ff050219 */ /* 0x001fe20000011602 */
        /* <DEDUP_REMOVED lines=42> */
.L_x_2785:
[----:B------:R-:W-:Y:S05]  /*d780*/  BSYNC B1 ;  /* 0x0000000000017941 */ /* 0x000fea0003800000 */
.L_x_2784:
        /* <DEDUP_REMOVED lines=13> */
.L_x_2787:
[----:B------:R-:W-:Y:S05]  /*d860*/  BSYNC B1 ;  /* 0x0000000000017941 */ /* 0x000fea0003800000 */
.L_x_2786:
        /* <DEDUP_REMOVED lines=13> */
.L_x_2789:
[----:B------:R-:W-:Y:S05]  /*d940*/  BSYNC B1 ;  /* 0x0000000000017941 */ /* 0x000fea0003800000 */
.L_x_2788:
        /* <DEDUP_REMOVED lines=14> */
.L_x_2780:
[----:B------:R-:W-:Y:S05]  /*da30*/  BSYNC B0 ;  /* 0x0000000000007941 */ /* 0x000fea0003800000 */
.L_x_2771:
[----:B------:R-:W-:Y:S02]  /*da40*/  ULDC UR4, c[0x0][0xc3c] ;  /* 0x00030f0000047ab9 */ /* 0x000fe40000000800 */
[----:B------:R-:W-:-:S13]  /*da50*/  ISETP.GE.AND P0, PT, R47, UR4, PT ;  /* 0x000000042f007c0c */ /* 0x000fda000bf06270 */
[----:B------:R-:W-:Y:S05]  /*da60*/  @!P0 BRA `(.L_x_2790) ;  /* 0xffffff3000b48947 */ /* 0x000fea000383ffff */
[----:B------:R-:W-:Y:S05]  /*da70*/  EXIT ;  /* 0x000000000000794d */ /* 0x000fea0003800000 */
.L_x_2729:
        /* <DEDUP_REMOVED lines=55> */
.L_x_2796:
        /* <DEDUP_REMOVED lines=12> */
.L_x_2795:
[----:B------:R-:W-:Y:S05]  /*deb0*/  BSYNC B0 ;  /* 0x0000000000007941 */ /* 0x000fea0003800000 */
.L_x_2794:
        /* <DEDUP_REMOVED lines=21> */
.L_x_2792:
[----:B------:R-:W-:-:S04]  /*e010*/  IMAD.IADD R13, R4, 0x1, -R3 ;  /* 0x00000001040d7824 */ /* 0x000fc800078e0a03 */
[----:B------:R-:W-:-:S05]  /*e020*/  IMAD R2, R8, R9, R13 ;  /* 0x0000000908027224 */ /* 0x000fca00078e020d */
[----:B------:R-:W-:-:S13]  /*e030*/  ISETP.GT.AND P0, PT, R2, R7, PT ;  /* 0x000000070200720c */ /* 0x000fda0003f04270 */
[----:B------:R-:W-:Y:S02]  /*e040*/  VOTEU.ANY UR7, UPT, !P0 ;  /* 0x0000000000077886 */ /* 0x000fe400040e0100 */
[----:B------:R-:W-:-:S04]  /*e050*/  UPOPC UR6, UR7 ;  /* 0x00000007000672bf */ /* 0x000fc80008000000 */
[----:B------:R-:W-:-:S03]  /*e060*/  UIADD3 UR40, UR6, UR4, URZ ;  /* 0x0000000406287290 */ /* 0x000fc6000fffe03f */
[----:B------:R-:W-:Y:S02]  /*e070*/  ULDC.64 UR4, c[0x0][0xc90] ;  /* 0x0003240000047ab9 */ /* 0x000fe40000000a00 */
[----:B------:R-:W-:-:S06]  /*e080*/  UIMAD.WIDE UR4, UR40, 0x4, UR4 ;  /* 0x00000004280478a5 */ /* 0x000fcc000f8e0204 */
[----:B------:R-:W-:Y:S02]  /*e090*/  IMAD.U32 R2, RZ, RZ, UR4 ;  /* 0x00000004ff027e24 */ /* 0x000fe4000f8e00ff */
[----:B------:R-:W-:-:S05]  /*e0a0*/  IMAD.U32 R3, RZ, RZ, UR5 ;  /* 0x00000005ff037e24 */ /* 0x000fca000f8e00ff */
[----:B------:R-:W2:Y:S01]  /*e0b0*/  LDG.E R6, desc[UR54][R2.64] ;  /* 0x0000003602067981 */ /* 0x000ea2000c1e1900 */
[----:B------:R-:W-:Y:S01]  /*e0c0*/  IMAD.U32 R15, RZ, RZ, UR6 ;  /* 0x00000006ff0f7e24 */ /* 0x000fe2000f8e00ff */
[----:B------:R-:W-:-:S04]  /*e0d0*/  ISETP.NE.AND P0, PT, RZ, UR7, PT ;  /* 0x00000007ff007c0c */ /* 0x000fc8000bf05270 */
        /* <DEDUP_REMOVED lines=8> */
[----:B------:R-:W-:-:S06]  /*e160*/  UIADD3 UR4, UR6, -0x1, URZ ;  /* 0xffffffff06047890 */ /* 0x000fcc000fffe03f */
[----:B0-----:R-:W-:-:S05]  /*e170*/  IMAD.U32 R11, RZ, RZ, UR4 ;  /* 0x00000004ff0b7e24 */ /* 0x001fca000f8e00ff */
[----:B------:R2:W3:Y:S02]  /*e180*/  SHFL.IDX PT, R16, R8, R11, 0x1f ;  /* 0x00001f0b08107589 */ /* 0x0004e400000e0000 */
.L_x_2797:
[----:B-1----:R-:W-:Y:S02]  /*e190*/  IMAD.MOV R2, RZ, RZ, -R3 ;  /* 0x000000ffff027224 */ /* 0x002fe400078e0a03 */
[----:B---3--:R-:W-:Y:S02]  /*e1a0*/  IMAD R16, R16, R9, R13 ;  /* 0x0000000910107224 */ /* 0x008fe400078e020d */
[----:B------:R-:W-:Y:S01]  /*e1b0*/  IMAD.MOV.U32 R13, RZ, RZ, R2 ;  /* 0x000000ffff0d7224 */ /* 0x000fe200078e0002 */
[----:B------:R-:W-:Y:S01]  /*e1c0*/  IABS R2, R4 ;  /* 0x0000000400027213 */ /* 0x000fe20000000000 */
[----:B0-2---:R-:W-:Y:S02]  /*e1d0*/  IMAD.IADD R11, R7, 0x1, -R16 ;  /* 0x00000001070b7824 */ /* 0x005fe400078e0a10 */
        /* <DEDUP_REMOVED lines=23> */
[----:B------:R-:W-:Y:S02]  /*e350*/  VIADDMNMX R15, R3, R9, R6, PT ;  /* 0x00000009030f7246 */ /* 0x000fe40003800106 */
[----:B------:R-:W-:Y:S02]  /*e360*/  IABS R9, R4 ;  /* 0x0000000400097213 */ /* 0x000fe40000000000 */
[-C--:B------:R-:W-:Y:S01]  /*e370*/  IABS R8, R15.reuse ;  /* 0x0000000f00087213 */ /* 0x080fe20000000000 */
[----:B------:R-:W-:Y:S01]  /*e380*/  IMAD.MOV R18, RZ, RZ, -R15 ;  /* 0x000000ffff127224 */ /* 0x000fe200078e0a0f */
[----:B------:R-:W-:Y:S02]  /*e390*/  IABS R10, R15 ;  /* 0x0000000f000a7213 */ /* 0x000fe40000000000 */
[----:B------:R-:W0:Y:S08]  /*e3a0*/  I2F.RP R6, R8 ;  /* 0x0000000800067306 */ /* 0x000e300000209400 */
[----:B0-----:R-:W0:Y:S02]  /*e3b0*/  MUFU.RCP R6, R6 ;  /* 0x0000000600067308 */ /* 0x001e240000001000 */
[----:B0-----:R-:W-:-:S06]  /*e3c0*/  VIADD R3, R6, 0xffffffe ;  /* 0x0ffffffe06037836 */ /* 0x001fcc0000000000 */
[----:B------:R-:W0:Y:S02]  /*e3d0*/  F2I.FTZ.U32.TRUNC.NTZ R3, R3 ;  /* 0x0000000300037305 */ /* 0x000e24000021f000 */
[----:B0-----:R-:W-:-:S04]  /*e3e0*/  IMAD.MOV R2, RZ, RZ, -R3 ;  /* 0x000000ffff027224 */ /* 0x001fc800078e0a03 */
[----:B------:R-:W-:Y:S02]  /*e3f0*/  IMAD.MOV.U32 R7, RZ, RZ, R2 ;  /* 0x000000ffff077224 */ /* 0x000fe400078e0002 */
[----:B------:R-:W-:Y:S02]  /*e400*/  IMAD.MOV.U32 R2, RZ, RZ, RZ ;  /* 0x000000ffff027224 */ /* 0x000fe400078e00ff */
        /* <DEDUP_REMOVED lines=15> */
[----:B------:R-:W-:-:S04]  /*e500*/  @!P1 LOP3.LUT R2, RZ, R15, RZ, 0x33, !PT ;  /* 0x0000000fff029212 */ /* 0x000fc800078e33ff */
[----:B------:R-:W-:Y:S01]  /*e510*/  LOP3.LUT R17, RZ, R2, RZ, 0x33, !PT ;  /* 0x00000002ff117212 */ /* 0x000fe200078e33ff */
[----:B------:R-:W-:-:S04]  /*e520*/  IMAD R18, R2, R18, R3 ;  /* 0x0000001202127224 */ /* 0x000fc800078e0203 */
[----:B------:R-:W-:Y:S01]  /*e530*/  IMAD.IADD R17, R0, 0x1, R17 ;  /* 0x0000000100117824 */ /* 0x000fe200078e0211 */
[----:B------:R-:W-:Y:S06]  /*e540*/  BRA `(.L_x_2798) ;  /* 0x0000000000107947 */ /* 0x000fec0003800000 */
.L_x_2793:
[----:B------:R-:W-:Y:S01]  /*e550*/  IMAD.MOV.U32 R16, RZ, RZ, R7 ;  /* 0x000000ffff107224 */ /* 0x000fe200078e0007 */
[----:B------:R-:W-:Y:S01]  /*e560*/  ULDC UR40, c[0x0][0xc3c] ;  /* 0x00030f0000287ab9 */ /* 0x000fe20000000800 */
[----:B------:R-:W-:Y:S02]  /*e570*/  IMAD.MOV.U32 R17, RZ, RZ, RZ ;  /* 0x000000ffff117224 */ /* 0x000fe400078e00ff */
[----:B------:R-:W-:-:S07]  /*e580*/  IMAD.MOV.U32 R18, RZ, RZ, RZ ;  /* 0x000000ffff127224 */ /* 0x000fce00078e00ff */
.L_x_2798:
[----:B------:R-:W-:Y:S01]  /*e590*/  ISETP.NE.AND P0, PT, R5, RZ, PT ;  /* 0x000000ff0500720c */ /* 0x000fe20003f05270 */
[----:B------:R-:W-:-:S12]  /*e5a0*/  IMAD.U32 R19, RZ, RZ, UR40 ;  /* 0x00000028ff137e24 */ /* 0x000fd8000f8e00ff */
[----:B------:R-:W0:Y:S01]  /*e5b0*/  @!P0 S2R R3, SR_CgaCtaId ;  /* 0x0000000000038919 */ /* 0x000e220000008800 */
[----:B------:R-:W-:-:S04]  /*e5c0*/  @!P0 MOV R0, 0x400 ;  /* 0x0000040000008802 */ /* 0x000fc80000000f00 */
[----:B0-----:R-:W-:-:S05]  /*e5d0*/  @!P0 LEA R0, R3, R0, 0x18 ;  /* 0x0000000003008211 */ /* 0x001fca00078ec0ff */
[----:B------:R0:W-:Y:S01]  /*e5e0*/  @!P0 STS.128 [R0+0x228d0], R16 ;  /* 0x0228d01000008388 */ /* 0x0001e20000000c00 */
[----:B------:R-:W-:Y:S06]  /*e5f0*/  BAR.ARV 0x5, 0x180 ;  /* 0x0146000000007b1d */ /* 0x000fec0000002000 */
.L_x_2791:
        /* <DEDUP_REMOVED lines=24> */
[----:B------:R-:W-:Y:S01]  /*e780*/  LOP3.LUT R6, R4, 0x10, R10, 0xf8, !PT ;  /* 0x0000001004067812 */ /* 0x000fe200078ef80a */
        /* <DEDUP_REMOVED lines=12> */
[----:B--2---:R-:W-:Y:S01]  /*e850*/  IMAD.U32 R3, RZ, RZ, UR4 ;  /* 0x00000004ff037e24 */ /* 0x004fe2000f8e00ff */
        /* <DEDUP_REMOVED lines=15> */
.L_x_2872:
        /* <DEDUP_REMOVED lines=25> */
[----:B------:R-:W-:Y:S01]  /*eae0*/  IMAD.U32 R2, RZ, RZ, UR4 ;  /* 0x00000004ff027e24 */ /* 0x000fe2000f8e00ff */
        /* <DEDUP_REMOVED lines=23> */
.L_x_2800:
        /* <DEDUP_REMOVED lines=21> */
.L_x_2801:
        /* <DEDUP_REMOVED lines=11> */
.L_x_2802:
[----:B------:R-:W-:Y:S01]  /*ee60*/  R2UR UR6, R17 ;  /* 0x00000000110672ca */ /* 0x000fe200000e0000 */
[----:B------:R-:W-:Y:S01]  /*ee70*/  ULDC UR4, c[0x0][0x448] ;  /* 0x0001120000047ab9 */ /* 0x000fe20000000800 */
[----:B------:R-:W-:Y:S01]  /*ee80*/  UIADD3 UR38, -UR37, UR38, URZ ;  /* 0x0000002625267290 */ /* 0x000fe2000fffe13f */
[----:B------:R-:W-:Y:S01]  /*ee90*/  BSSY B7, `(.L_x_2803) ;  /* 0x00004a7000077945 */ /* 0x000fe20003800000 */
[----:B------:R-:W-:Y:S02]  /*eea0*/  UISETP.NE.AND UP0, UPT, UR4, 0x1, UPT ;  /* 0x000000010400788c */ /* 0x000fe4000bf05270 */
[----:B------:R-:W-:Y:S02]  /*eeb0*/  UIADD3 UR7, UR38, 0xa0, -UR41 ;  /* 0x000000a026077890 */ /* 0x000fe4000fffe829 */
[----:B------:R-:W-:-:S05]  /*eec0*/  UP2UR UR49, UPR, URZ, 0x1 ;  /* 0x000000013f317883 */ /* 0x000fca0008000000 */
[----:B------:R-:W-:Y:S02]  /*eed0*/  USHF.L.U32 UR6, UR6, 0x7, URZ ;  /* 0x0000000706067899 */ /* 0x000fe4000800063f */
[----:B------:R-:W-:Y:S01]  /*eee0*/  @UP0 ULDC UR4, c[0x0][0x44c] ;  /* 0x0001130000040ab9 */ /* 0x000fe20000000800 */
[----:B------:R-:W-:Y:S01]  /*eef0*/  @UP0 ULDC UR8, c[0x0][0x450] ;  /* 0x0001140000080ab9 */ /* 0x000fe20000000800 */
[----:B------:R-:W-:-:S04]  /*ef00*/  UIADD3 UR6, UR6, 0x7f, URZ ;  /* 0x0000007f06067890 */ /* 0x000fc8000fffe03f */
[----:B------:R-:W-:Y:S02]  /*ef10*/  UIMAD.WIDE.U32 UR4, UR6, UR4, URZ ;  /* 0x00000004060472a5 */ /* 0x000fe4000f8e003f */
[----:B------:R-:W-:Y:S02]  /*ef20*/  UIADD3 UR4, UR38, 0x9f, URZ ;  /* 0x0000009f26047890 */ /* 0x000fe4000fffe03f */
        /* <DEDUP_REMOVED lines=9> */
[----:B------:R-:W-:-:S06]  /*efc0*/  USEL UR42, UR4, UR6, UP0 ;  /* 0x00000006042a7287 */ /* 0x000fcc0008000000 */
[----:B------:R-:W-:-:S13]  /*efd0*/  ISETP.LT.AND P0, PT, RZ, UR42, PT ;  /* 0x0000002aff007c0c */ /* 0x000fda000bf01270 */
        /* <DEDUP_REMOVED lines=18> */
.L_x_2804:
        /* <DEDUP_REMOVED lines=20> */
.L_x_2807:
[----:B------:R-:W-:Y:S05]  /*f240*/  BSYNC B6 ;  /* 0x0000000000067941 */ /* 0x000fea0003800000 */
.L_x_2806:
        /* <DEDUP_REMOVED lines=22> */
.L_x_2809:
[----:B------:R-:W-:Y:S05]  /*f3b0*/  BSYNC B6 ;  /* 0x0000000000067941 */ /* 0x000fea0003800000 */
.L_x_2808:
        /* <DEDUP_REMOVED lines=20> */
.L_x_2811:
[----:B------:R-:W-:Y:S05]  /*f500*/  BSYNC B6 ;  /* 0x0000000000067941 */ /* 0x000fea0003800000 */
.L_x_2810:
        /* <DEDUP_REMOVED lines=19> */
.L_x_2813:
[----:B------:R-:W-:Y:S05]  /*f640*/  BSYNC B6 ;  /* 0x0000000000067941 */ /* 0x000fea0003800000 */
.L_x_2812:
        /* <DEDUP_REMOVED lines=15> */
.L_x_2892:
        /* <DEDUP_REMOVED lines=20> */
[----:B-1----:R-:W-:-:S04]  /*f880*/  @P2 IMAD.HI.U32 R2, R8, R3, RZ ;  /* 0x0000000308022227 */ /* 0x002fc800078e00ff */
[----:B------:R-:W-:Y:S01]  /*f890*/  IMAD.MOV.U32 R0, RZ, RZ, R8 ;  /* 0x000000ffff007224 */ /* 0x000fe200078e0008 */
        /* <DEDUP_REMOVED lines=50> */
.L_x_2815:
[----:B------:R-:W-:Y:S01]  /*fbc0*/  IMAD R0, R32, 0x8, R22 ;  /* 0x0000000820007824 */ /* 0x000fe200078e0216 */
[----:B------:R-:W-:Y:S01]  /*fbd0*/  SHF.L.U32 R28, R35, 0x1f, RZ ;  /* 0x0000001f231c7819 */ /* 0x000fe200000006ff */
[----:B------:R-:W-:Y:S01]  /*fbe0*/  BSSY B0, `(.L_x_2816) ;  /* 0x0000004000007945 */ /* 0x000fe20003800000 */
[----:B------:R-:W-:Y:S02]  /*fbf0*/  SHF.R.S32.HI R23, RZ, 0x1f, R8 ;  /* 0x0000001fff177819 */ /* 0x000fe40000011408 */
[----:B------:R-:W0:Y:S02]  /*fc00*/  SYNCS.PHASECHK.TRANS64.TRYWAIT P0, [R0+URZ+0x22880], R28 ;  /* 0x0228801c000075a7 */ /* 0x000e24000800017f */
[----:B0-----:R-:W-:Y:S05]  /*fc10*/  @!P0 BRA `(.L_x_2817) ;  /* 0x0000005000108947 */ /* 0x001fea0003800000 */
.L_x_2893:
[----:B------:R-:W-:Y:S05]  /*fc20*/  BSYNC B0 ;  /* 0x0000000000007941 */ /* 0x000fea0003800000 */
.L_x_2816:
        /* <DEDUP_REMOVED lines=15> */
[----:B-1----:R-:W-:-:S03]  /*fd20*/  ISETP.GE.AND P1, PT, R31, R9, PT ;  /* 0x000000091f00720c */ /* 0x002fc60003f26270 */
[----:B------:R-:W-:Y:S01]  /*fd30*/  IMAD.IADD R3, R3, 0x1, R4 ;  /* 0x0000000103037824 */ /* 0x000fe200078e0204 */
[----:B------:R-:W1:Y:S01]  /*fd40*/  S2R R13, SR_TID.X ;  /* 0x00000000000d7919 */ /* 0x000e620000002100 */
[----:B------:R-:W-:Y:S01]  /*fd50*/  IMAD R21, R36, UR8, RZ ;  /* 0x0000000824157c24 */ /* 0x000fe2000f8e02ff */
[----:B------:R-:W-:Y:S01]  /*fd60*/  SHF.R.S32.HI R27, RZ, 0x1f, R7 ;  /* 0x0000001fff1b7819 */ /* 0x000fe20000011407 */
[----:B------:R-:W-:Y:S01]  /*fd70*/  IMAD.WIDE.U32 R2, R18, UR8, R2 ;  /* 0x0000000812027c25 */ /* 0x000fe2000f8e0002 */
[----:B------:R-:W-:-:S03]  /*fd80*/  ISETP.GE.AND P0, PT, R31, R9, PT ;  /* 0x000000091f00720c */ /* 0x000fc60003f06270 */
[----:B------:R-:W-:Y:S02]  /*fd90*/  IMAD R21, R18, UR9, R21 ;  /* 0x0000000912157c24 */ /* 0x000fe4000f8e0215 */
[----:B------:R-:W-:Y:S01]  /*fda0*/  IMAD R4, R27, UR4, RZ ;  /* 0x000000041b047c24 */ /* 0x000fe2000f8e02ff */
[----:B------:R-:W-:Y:S02]  /*fdb0*/  @P1 LOP3.LUT R30, R30, 0x1, RZ, 0xfc, !PT ;  /* 0x000000011e1e1812 */ /* 0x000fe400078efcff */
[----:B------:R-:W-:Y:S01]  /*fdc0*/  IADD3 R9, P1, R2, UR10, RZ ;  /* 0x0000000a02097c10 */ /* 0x000fe2000ff3e0ff */
[----:B------:R-:W-:Y:S01]  /*fdd0*/  IMAD R4, R7, UR5, R4 ;  /* 0x0000000507047c24 */ /* 0x000fe2000f8e0204 */
[----:B------:R-:W-:Y:S02]  /*fde0*/  SHF.R.S32.HI R26, RZ, 0x1f, R5 ;  /* 0x0000001fff1a7819 */ /* 0x000fe40000011405 */
        /* <DEDUP_REMOVED lines=98> */
.L_x_2915:
        /* <DEDUP_REMOVED lines=9> */
.L_x_2819:
        /* <DEDUP_REMOVED lines=11> */
.L_x_2820:
[----:B------:R1:W-:Y:S01]  /*10550*/  SYNCS.ARRIVE.TRANS64.A1T0 RZ, [R0+URZ+0x22870], RZ ;  /* 0x022870ff00ff79a7 */ /* 0x0003e2000810003f */
[----:B------:R-:W-:Y:S05]  /*10560*/  @!P6 BRA `(.L_x_2821) ;  /* 0x000000000004e947 */ /* 0x000fea0003800000 */
[----:B------:R-:W-:Y:S01]  /*10570*/  BPT.TRAP 0x1 ;  /* 0x000000040000795c */ /* 0x000fe20000300000 */
.L_x_2821:
[----:B------:R-:W2:Y:S01]  /*10580*/  SYNCS.PHASECHK.TRANS64.TRYWAIT P0, [R0+URZ+0x22840], R28 ;  /* 0x0228401c000075a7 */ /* 0x000ea2000800017f */
[----:B------:R-:W-:Y:S04]  /*10590*/  BSSY B0, `(.L_x_2822) ;  /* 0x0000002000007945 */ /* 0x000fe80003800000 */
[----:B--2---:R-:W-:Y:S05]  /*105a0*/  @!P0 BRA `(.L_x_2823) ;  /* 0x0000005000e48947 */ /* 0x004fea0003800000 */
.L_x_2916:
[----:B------:R-:W-:Y:S05]  /*105b0*/  BSYNC B0 ;  /* 0x0000000000007941 */ /* 0x000fea0003800000 */
.L_x_2822:
        /* <DEDUP_REMOVED lines=18> */
[----:B---3--:R-:W-:Y:S01]  /*106e0*/  ISETP.GE.AND P2, PT, R31, R11, PT ;  /* 0x0000000b1f00720c */ /* 0x008fe20003f46270 */
        /* <DEDUP_REMOVED lines=83> */
.L_x_2938:
        /* <DEDUP_REMOVED lines=9> */
.L_x_2825:
        /* <DEDUP_REMOVED lines=11> */
.L_x_2826:
        /* <DEDUP_REMOVED lines=34> */
.L_x_2828:
[----:B------:R-:W-:Y:S05]  /*10f80*/  BSYNC B6 ;  /* 0x0000000000067941 */ /* 0x000fea0003800000 */
.L_x_2827:
[----:B------:R0:W5:Y:S01]  /*10f90*/  LDL R8, [R1+0x14] ;  /* 0x0000140001087983 */ /* 0x0001620000100800 */
[----:B------:R-:W-:Y:S01]  /*10fa0*/  R2UR UR6, R36 ;  /* 0x00000000240672ca */ /* 0x000fe200000e0000 */
[----:B------:R-:W-:Y:S01]  /*10fb0*/  UISETP.NE.AND UP0, UPT, UR49, URZ, UPT ;  /* 0x0000003f3100728c */ /* 0x000fe2000bf05270 */
[C---:B------:R-:W-:Y:S01]  /*10fc0*/  R2UR UR10, R18.reuse ;  /* 0x00000000120a72ca */ /* 0x040fe200000e0000 */
[----:B------:R-:W1:Y:S01]  /*10fd0*/  S2R R2, SR_TID.X ;  /* 0x0000000000027919 */ /* 0x000e620000002100 */
[----:B------:R-:W-:Y:S01]  /*10fe0*/  R2UR UR7, R18 ;  /* 0x00000000120772ca */ /* 0x000fe200000e0000 */
[----:B------:R-:W-:Y:S01]  /*10ff0*/  ULDC.64 UR8, c[0x0][0x2d8] ;  /* 0x0000b60000087ab9 */ /* 0x000fe20000000a00 */
[----:B------:R-:W2:Y:S01]  /*11000*/  LDC R4, c[0x0][0x448] ;  /* 0x00011200ff047b82 */ /* 0x000ea20000000800 */
[----:B------:R-:W-:Y:S01]  /*11010*/  PLOP3.LUT P0, PT, PT, PT, UP0, 0x80, 0x0 ;  /* 0x000000000000781c */ /* 0x000fe20003f0f008 */
[----:B------:R-:W-:Y:S01]  /*11020*/  UMOV UR4, UR38 ;  /* 0x0000002600047c82 */ /* 0x000fe20008000000 */
[----:B------:R-:W-:Y:S01]  /*11030*/  PLOP3.LUT P1, PT, PT, PT, UP0, 0x80, 0x0 ;  /* 0x000000000000781c */ /* 0x000fe20003f2f008 */
[----:B------:R-:W-:-:S03]  /*11040*/  UMOV UR5, UR45 ;  /* 0x0000002d00057c82 */ /* 0x000fc60008000000 */
[----:B------:R-:W-:-:S04]  /*11050*/  UIMAD UR6, UR6, UR8, URZ ;  /* 0x00000008060672a4 */ /* 0x000fc8000f8e023f */
[----:B------:R-:W-:Y:S02]  /*11060*/  UIMAD UR6, UR10, UR9, UR6 ;  /* 0x000000090a0672a4 */ /* 0x000fe4000f8e0206 */
[----:B------:R-:W-:Y:S01]  /*11070*/  UIMAD.WIDE.U32 UR4, UR7, UR8, UR4 ;  /* 0x00000008070472a5 */ /* 0x000fe2000f8e0004 */
[----:B------:R-:W-:Y:S02]  /*11080*/  @UP0 ULDC UR10, c[0x0][0x44c] ;  /* 0x00011300000a0ab9 */ /* 0x000fe40000000800 */
[----:B------:R-:W-:Y:S01]  /*11090*/  ULDC.64 UR8, c[0x0][0x2e0] ;  /* 0x0000b80000087ab9 */ /* 0x000fe20000000a00 */
[C---:B-1----:R-:W-:Y:S01]  /*110a0*/  LOP3.LUT R19, R2.reuse, 0x7f, RZ, 0xc0, !PT ;  /* 0x0000007f02137812 */ /* 0x042fe200078ec0ff */
[----:B------:R-:W-:Y:S01]  /*110b0*/  IMAD.SHL.U32 R2, R2, 0x10, RZ ;  /* 0x0000001002027824 */ /* 0x000fe200078e00ff */
[----:B------:R-:W-:Y:S02]  /*110c0*/  UIADD3 UR5, UR5, UR6, URZ ;  /* 0x0000000605057290 */ /* 0x000fe4000fffe03f */
[----:B------:R-:W-:Y:S01]  /*110d0*/  SHF.R.U32.HI R19, RZ, 0x3, R19 ;  /* 0x00000003ff137819 */ /* 0x000fe20000011613 */
[----:B------:R-:W-:Y:S01]  /*110e0*/  @UP0 ULDC UR6, c[0x0][0x450] ;  /* 0x0001140000060ab9 */ /* 0x000fe20000000800 */
[----:B------:R-:W-:-:S02]  /*110f0*/  UIMAD UR7, UR44, UR8, URZ ;  /* 0x000000082c0772a4 */ /* 0x000fc4000f8e023f */
[----:B------:R-:W-:-:S05]  /*11100*/  LOP3.LUT R2, R19, 0x70, R2, 0xf8, !PT ;  /* 0x0000007013027812 */ /* 0x000fca00078ef802 */
[----:B------:R-:W-:-:S04]  /*11110*/  IMAD R5, R17, 0x80, R2 ;  /* 0x0000008011057824 */ /* 0x000fc800078e0202 */
[----:B------:R-:W-:Y:S01]  /*11120*/  @P0 IMAD.HI.U32 R2, R5, UR10, RZ ;  /* 0x0000000a05020c27 */ /* 0x000fe2000f8e00ff */
[----:B------:R-:W1:Y:S03]  /*11130*/  S2R R19, SR_TID.X ;  /* 0x0000000000137919 */ /* 0x000e660000002100 */
[----:B------:R-:W-:Y:S01]  /*11140*/  IMAD.MOV.U32 R0, RZ, RZ, R5 ;  /* 0x000000ffff007224 */ /* 0x000fe200078e0005 */
[----:B------:R-:W-:Y:S01]  /*11150*/  @P1 SHF.R.U32.HI R0, RZ, UR6, R2 ;  /* 0x00000006ff001c19 */ /* 0x000fe20008011602 */
[----:B------:R-:W-:Y:S02]  /*11160*/  UIMAD UR7, UR43, UR9, UR7 ;  /* 0x000000092b0772a4 */ /* 0x000fe4000f8e0207 */
[----:B------:R-:W-:Y:S01]  /*11170*/  UIMAD.WIDE.U32 UR4, UR43, UR8, UR4 ;  /* 0x000000082b0472a5 */ /* 0x000fe2000f8e0004 */
[--C-:B------:R-:W-:Y:S01]  /*11180*/  SHF.R.S32.HI R2, RZ, 0x1f, R0.reuse ;  /* 0x0000001fff027819 */ /* 0x100fe20000011400 */
[----:B------:R-:W-:Y:S01]  /*11190*/  IMAD.MOV R6, RZ, RZ, -R0 ;  /* 0x000000ffff067224 */ /* 0x000fe200078e0a00 */
[----:B------:R-:W-:Y:S01]  /*111a0*/  ULDC.64 UR8, c[0x0][0x2d0] ;  /* 0x0000b40000087ab9 */ /* 0x000fe20000000a00 */
[----:B------:R-:W-:Y:S01]  /*111b0*/  UIADD3 UR5, UR5, UR7, URZ ;  /* 0x0000000705057290 */ /* 0x000fe2000fffe03f */
[----:B------:R-:W-:-:S02]  /*111c0*/  IMAD.U32 R9, RZ, RZ, UR8 ;  /* 0x00000008ff097e24 */ /* 0x000fc4000f8e00ff */
[----:B------:R-:W-:Y:S02]  /*111d0*/  IMAD R3, R2, UR8, RZ ;  /* 0x0000000802037c24 */ /* 0x000fe4000f8e02ff */
[----:B--2---:R-:W-:Y:S02]  /*111e0*/  IMAD R5, R4, R6, R5 ;  /* 0x0000000604057224 */ /* 0x004fe400078e0205 */
[C---:B------:R-:W-:Y:S02]  /*111f0*/  IMAD R7, R0.reuse, UR9, R3 ;  /* 0x0000000900077c24 */ /* 0x040fe4000f8e0203 */
[----:B------:R-:W-:Y:S01]  /*11200*/  IMAD.WIDE.U32 R2, R0, R9, UR4 ;  /* 0x0000000400027e25 */ /* 0x000fe2000f8e0009 */
[----:B------:R-:W-:Y:S01]  /*11210*/  SHF.R.S32.HI R0, RZ, 0x1f, R5 ;  /* 0x0000001fff007819 */ /* 0x000fe20000011405 */
[----:B------:R-:W-:Y:S02]  /*11220*/  ULDC.64 UR4, c[0x0][0x2c8] ;  /* 0x0000b20000047ab9 */ /* 0x000fe40000000a00 */
[----:B------:R-:W-:-:S02]  /*11230*/  IMAD.IADD R3, R3, 0x1, R7 ;  /* 0x0000000103037824 */ /* 0x000fc400078e0207 */
        /* <DEDUP_REMOVED lines=14> */
[----:B------:R-:W-:Y:S01]  /*11320*/  IMAD R17, R17, 0x80, R10 ;  /* 0x0000008011117824 */ /* 0x000fe200078e020a */
        /* <DEDUP_REMOVED lines=50> */
.L_x_2955:
        /* <DEDUP_REMOVED lines=10> */
.L_x_2830:
        /* <DEDUP_REMOVED lines=18> */
.L_x_2956:
[----:B------:R-:W-:Y:S05]  /*11810*/  BSYNC B0 ;  /* 0x0000000000007941 */ /* 0x000fea0003800000 */
.L_x_2831:
[----:B------:R-:W-:-:S06]  /*11820*/  UISETP.GE.AND UP0, UPT, UR42, 0x2, UPT ;  /* 0x000000022a00788c */ /* 0x000fcc000bf06270 */
[----:B------:R-:W-:-:S13]  /*11830*/  PLOP3.LUT P0, PT, PT, PT, UP0, 0x80, 0x0 ;  /* 0x000000000000781c */ /* 0x000fda0003f0f008 */
[----:B------:R-:W-:Y:S05]  /*11840*/  @!P0 BRA `(.L_x_2833) ;  /* 0x00000018002c8947 */ /* 0x000fea0003800000 */
[----:B------:R-:W-:Y:S01]  /*11850*/  UIADD3 UR4, UR42, -0x2, URZ ;  /* 0xfffffffe2a047890 */ /* 0x000fe2000fffe03f */
[----:B------:R-:W-:Y:S02]  /*11860*/  IMAD.MOV.U32 R24, RZ, RZ, R35 ;  /* 0x000000ffff187224 */ /* 0x000fe400078e0023 */
[----:B------:R-:W-:-:S03]  /*11870*/  IMAD.MOV.U32 R23, RZ, RZ, R32 ;  /* 0x000000ffff177224 */ /* 0x000fc600078e0020 */
[----:B------:R-:W-:-:S07]  /*11880*/  IMAD.U32 R33, RZ, RZ, UR4 ;  /* 0x00000004ff217e24 */ /* 0x000fce000f8e00ff */
.L_x_2853:
        /* <DEDUP_REMOVED lines=17> */
[----:B------:R-:W-:-:S04]  /*119a0*/  IMAD.IADD R0, R8, 0x1, R9 ;  /* 0x0000000108007824 */ /* 0x000fc800078e0209 */
[----:B------:R-:W-:Y:S02]  /*119b0*/  IMAD.MOV.U32 R10, RZ, RZ, R0 ;  /* 0x000000ffff0a7224 */ /* 0x000fe400078e0000 */
        /* <DEDUP_REMOVED lines=47> */
.L_x_2834:
[----:B------:R-:W-:Y:S01]  /*11cb0*/  IMAD R0, R32, 0x8, R22 ;  /* 0x0000000820007824 */ /* 0x000fe200078e0216 */
[----:B------:R-:W-:Y:S01]  /*11cc0*/  SHF.L.U32 R29, R35, 0x1f, RZ ;  /* 0x0000001f231d7819 */ /* 0x000fe200000006ff */
[----:B------:R-:W-:Y:S01]  /*11cd0*/  BSSY B0, `(.L_x_2835) ;  /* 0x0000004000007945 */ /* 0x000fe20003800000 */
[----:B------:R-:W-:Y:S02]  /*11ce0*/  SHF.R.S32.HI R27, RZ, 0x1f, R4 ;  /* 0x0000001fff1b7819 */ /* 0x000fe40000011404 */
[----:B------:R-:W0:Y:S02]  /*11cf0*/  SYNCS.PHASECHK.TRANS64.TRYWAIT P0, [R0+URZ+0x22880], R29 ;  /* 0x0228801d000075a7 */ /* 0x000e24000800017f */
[----:B0-----:R-:W-:Y:S05]  /*11d00*/  @!P0 BRA `(.L_x_2836) ;  /* 0x0000005000448947 */ /* 0x001fea0003800000 */
.L_x_2957:
[----:B------:R-:W-:Y:S05]  /*11d10*/  BSYNC B0 ;  /* 0x0000000000007941 */ /* 0x000fea0003800000 */
.L_x_2835:
        /* <DEDUP_REMOVED lines=84> */
.L_x_2979:
        /* <DEDUP_REMOVED lines=8> */
.L_x_2838:
        /* <DEDUP_REMOVED lines=11> */
.L_x_2839:
[----:B------:R1:W-:Y:S01]  /*12390*/  SYNCS.ARRIVE.TRANS64.A1T0 RZ, [R0+URZ+0x22870], RZ ;  /* 0x022870ff00ff79a7 */ /* 0x0003e2000810003f */
[----:B------:R-:W-:Y:S05]  /*123a0*/  @!P3 BRA `(.L_x_2840) ;  /* 0x000000000004b947 */ /* 0x000fea0003800000 */
[----:B------:R-:W-:Y:S01]  /*123b0*/  BPT.TRAP 0x1 ;  /* 0x000000040000795c */ /* 0x000fe20000300000 */
.L_x_2840:
[----:B------:R-:W2:Y:S01]  /*123c0*/  SYNCS.PHASECHK.TRANS64.TRYWAIT P0, [R0+URZ+0x22840], R29 ;  /* 0x0228401d000075a7 */ /* 0x000ea2000800017f */
[----:B------:R-:W-:Y:S04]  /*123d0*/  BSSY B0, `(.L_x_2841) ;  /* 0x0000002000007945 */ /* 0x000fe80003800000 */
[----:B--2---:R-:W-:Y:S05]  /*123e0*/  @!P0 BRA `(.L_x_2842) ;  /* 0x00000054005c8947 */ /* 0x004fea0003800000 */
.L_x_2980:
[----:B------:R-:W-:Y:S05]  /*123f0*/  BSYNC B0 ;  /* 0x0000000000007941 */ /* 0x000fea0003800000 */
.L_x_2841:
        /* <DEDUP_REMOVED lines=80> */
.L_x_3002:
        /* <DEDUP_REMOVED lines=8> */
.L_x_2844:
        /* <DEDUP_REMOVED lines=11> */
.L_x_2845:
[----:B------:R0:W-:Y:S02]  /*12a30*/  SYNCS.ARRIVE.TRANS64.A1T0 RZ, [R0+URZ+0x22830], RZ ;  /* 0x022830ff00ff79a7 */ /* 0x0001e4000810003f */
[----:B0-----:R-:W-:-:S05]  /*12a40*/  IMAD.U32 R0, RZ, RZ, UR47 ;  /* 0x0000002fff007e24 */ /* 0x001fca000f8e00ff */
[----:B------:R-:W-:-:S13]  /*12a50*/  ISETP.NE.AND P0, PT, R0, 0x3, PT ;  /* 0x000000030000780c */ /* 0x000fda0003f05270 */
[----:B------:R-:W-:Y:S05]  /*12a60*/  @!P0 BRA `(.L_x_2846) ;  /* 0x0000000000048947 */ /* 0x000fea0003800000 */
[----:B------:R-:W-:Y:S01]  /*12a70*/  BPT.TRAP 0x1 ;  /* 0x000000040000795c */ /* 0x000fe20000300000 */
.L_x_2846:
[----:B------:R-:W-:Y:S01]  /*12a80*/  LOP3.LUT R0, R24, 0x1, RZ, 0x3c, !PT ;  /* 0x0000000118007812 */ /* 0x000fe200078e3cff */
[----:B------:R-:W-:Y:S01]  /*12a90*/  IMAD R17, R23, 0x8, R22 ;  /* 0x0000000817117824 */ /* 0x000fe200078e0216 */
[----:B------:R-:W-:Y:S02]  /*12aa0*/  BSSY B0, `(.L_x_2847) ;  /* 0x0000004000007945 */ /* 0x000fe40003800000 */
[----:B------:R-:W-:-:S04]  /*12ab0*/  SHF.L.U32 R0, R0, 0x1f, RZ ;  /* 0x0000001f00007819 */ /* 0x000fc800000006ff */
[----:B------:R-:W0:Y:S02]  /*12ac0*/  SYNCS.PHASECHK.TRANS64.TRYWAIT P2, [R17+URZ+0x22870], R0 ;  /* 0x02287000110075a7 */ /* 0x000e24000804017f */
[----:B0-----:R-:W-:Y:S05]  /*12ad0*/  @!P2 BRA `(.L_x_2848) ;  /* 0x000000580058a947 */ /* 0x001fea0003800000 */
.L_x_3003:
[----:B------:R-:W-:Y:S05]  /*12ae0*/  BSYNC B0 ;  /* 0x0000000000007941 */ /* 0x000fea0003800000 */
.L_x_2847:
[----:B------:R-:W-:-:S05]  /*12af0*/  IMAD.U32 R2, RZ, RZ, UR46 ;  /* 0x0000002eff027e24 */ /* 0x000fca000f8e00ff */
[----:B------:R-:W-:-:S13]  /*12b00*/  ISETP.NE.AND P2, PT, R2, 0x3, PT ;  /* 0x000000030200780c */ /* 0x000fda0003f45270 */
[----:B------:R-:W-:Y:S05]  /*12b10*/  @!P2 BRA `(.L_x_2849) ;  /* 0x000000000004a947 */ /* 0x000fea0003800000 */
[----:B------:R-:W-:Y:S01]  /*12b20*/  BPT.TRAP 0x1 ;  /* 0x000000040000795c */ /* 0x000fe20000300000 */
.L_x_2849:
[----:B0-----:R-:W-:Y:S01]  /*12b30*/  SHF.L.U32 R0, R24, 0x1f, RZ ;  /* 0x0000001f18007819 */ /* 0x001fe200000006ff */
[----:B------:R-:W-:-:S03]  /*12b40*/  IMAD R3, R23, 0x5000, RZ ;  /* 0x0000500017037824 */ /* 0x000fc600078e02ff */
[----:B------:R-:W0:Y:S02]  /*12b50*/  SYNCS.PHASECHK.TRANS64.TRYWAIT P2, [R17+URZ+0x22860], R0 ;  /* 0x02286000110075a7 */ /* 0x000e24000804017f */
[----:B0-----:R-:W-:Y:S05]  /*12b60*/  @!P2 BRA `(.L_x_2850) ;  /* 0x000000580048a947 */ /* 0x001fea0003800000 */
.L_x_3004:
        /* <DEDUP_REMOVED lines=78> */
.L_x_2851:
[----:B-1----:R1:W-:Y:S01]  /*13050*/  SYNCS.ARRIVE.TRANS64.A1T0 RZ, [R17+URZ+0x22850], RZ ;  /* 0x022850ff11ff79a7 */ /* 0x0023e2000810003f */
[----:B------:R-:W-:Y:S06]  /*13060*/  BAR.SYNC.DEFER_BLOCKING 0x2, 0x80 ;  /* 0x0082000000007b1d */ /* 0x000fec0000010000 */
[----:B------:R-:W-:Y:S05]  /*13070*/  @!P0 BRA `(.L_x_2852) ;  /* 0x0000000000048947 */ /* 0x000fea0003800000 */
[----:B------:R-:W-:Y:S01]  /*13080*/  BPT.TRAP 0x1 ;  /* 0x000000040000795c */ /* 0x000fe20000300000 */
.L_x_2852:
[----:B------:R-:W2:Y:S01]  /*13090*/  LDL R0, [R1] ;  /* 0x0000000001007983 */ /* 0x000ea20000100800 */
[----:B-1----:R-:W-:Y:S02]  /*130a0*/  VIADD R17, R17, 0x22880 ;  /* 0x0002288011117836 */ /* 0x002fe40000000000 */
[----:B0-----:R-:W-:Y:S02]  /*130b0*/  IMAD.MOV.U32 R24, RZ, RZ, R35 ;  /* 0x000000ffff187224 */ /* 0x001fe400078e0023 */
[----:B------:R-:W-:Y:S01]  /*130c0*/  IMAD.MOV.U32 R23, RZ, RZ, R32 ;  /* 0x000000ffff177224 */ /* 0x000fe200078e0020 */
[----:B--2---:R-:W-:-:S04]  /*130d0*/  PRMT R17, R0, 0x654, R17 ;  /* 0x0000065400117816 */ /* 0x004fc80000000011 */
[----:B------:R1:W-:Y:S01]  /*130e0*/  SYNCS.ARRIVE.TRANS64.RED.A1T0 RZ, [R17+URZ], RZ ;  /* 0x000000ff11ff79a7 */ /* 0x0003e2000810043f */
[----:B------:R-:W-:Y:S05]  /*130f0*/  @P1 BRA `(.L_x_2853) ;  /* 0xffffffe400e41947 */ /* 0x000fea000383ffff */
.L_x_2833:
        /* <DEDUP_REMOVED lines=19> */
.L_x_2855:
[----:B------:R-:W-:Y:S05]  /*13230*/  BSYNC B0 ;  /* 0x0000000000007941 */ /* 0x000fea0003800000 */
.L_x_2854:
[----:B------:R-:W-:Y:S05]  /*13240*/  @!P0 BRA `(.L_x_2856) ;  /* 0x0000000000048947 */ /* 0x000fea0003800000 */
[----:B------:R-:W-:Y:S01]  /*13250*/  BPT.TRAP 0x1 ;  /* 0x000000040000795c */ /* 0x000fe20000300000 */
.L_x_2856:
[----:B------:R-:W-:Y:S01]  /*13260*/  LOP3.LUT R0, R35, 0x1, RZ, 0x3c, !PT ;  /* 0x0000000123007812 */ /* 0x000fe200078e3cff */
[----:B-1----:R-:W-:Y:S01]  /*13270*/  IMAD R17, R32, 0x8, R22 ;  /* 0x0000000820117824 */ /* 0x002fe200078e0216 */
[----:B------:R-:W-:Y:S02]  /*13280*/  BSSY B0, `(.L_x_2857) ;  /* 0x0000004000007945 */ /* 0x000fe40003800000 */
[----:B------:R-:W-:-:S04]  /*13290*/  SHF.L.U32 R0, R0, 0x1f, RZ ;  /* 0x0000001f00007819 */ /* 0x000fc800000006ff */
[----:B------:R-:W1:Y:S02]  /*132a0*/  SYNCS.PHASECHK.TRANS64.TRYWAIT P1, [R17+URZ+0x22870], R0 ;  /* 0x02287000110075a7 */ /* 0x000e64000802017f */
[----:B-1----:R-:W-:Y:S05]  /*132b0*/  @!P1 BRA `(.L_x_2858) ;  /* 0x0000005000889947 */ /* 0x002fea0003800000 */
.L_x_3005:
[----:B------:R-:W-:Y:S05]  /*132c0*/  BSYNC B0 ;  /* 0x0000000000007941 */ /* 0x000fea0003800000 */
.L_x_2857:
[----:B------:R-:W-:-:S05]  /*132d0*/  IMAD.U32 R2, RZ, RZ, UR46 ;  /* 0x0000002eff027e24 */ /* 0x000fca000f8e00ff */
[----:B------:R-:W-:-:S13]  /*132e0*/  ISETP.NE.AND P1, PT, R2, 0x3, PT ;  /* 0x000000030200780c */ /* 0x000fda0003f25270 */
[----:B------:R-:W-:Y:S05]  /*132f0*/  @!P1 BRA `(.L_x_2859) ;  /* 0x0000000000049947 */ /* 0x000fea0003800000 */
[----:B------:R-:W-:Y:S01]  /*13300*/  BPT.TRAP 0x1 ;  /* 0x000000040000795c */ /* 0x000fe20000300000 */
.L_x_2859:
[----:B-1----:R-:W-:Y:S01]  /*13310*/  SHF.L.U32 R0, R35, 0x1f, RZ ;  /* 0x0000001f23007819 */ /* 0x002fe200000006ff */
[----:B------:R-:W-:-:S03]  /*13320*/  IMAD R19, R32, 0x5000, RZ ;  /* 0x0000500020137824 */ /* 0x000fc600078e02ff */
[----:B------:R-:W1:Y:S02]  /*13330*/  SYNCS.PHASECHK.TRANS64.TRYWAIT P1, [R17+URZ+0x22860], R0 ;  /* 0x02286000110075a7 */ /* 0x000e64000802017f */
[----:B-1----:R-:W-:Y:S05]  /*13340*/  @!P1 BRA `(.L_x_2860) ;  /* 0x0000005000789947 */ /* 0x002fea0003800000 */
.L_x_3006:
        /* <DEDUP_REMOVED lines=78> */
.L_x_2861:
[----:B-1----:R1:W-:Y:S01]  /*13830*/  SYNCS.ARRIVE.TRANS64.A1T0 RZ, [R17+URZ+0x22850], RZ ;  /* 0x022850ff11ff79a7 */ /* 0x0023e2000810003f */
[----:B------:R-:W-:Y:S06]  /*13840*/  BAR.SYNC.DEFER_BLOCKING 0x2, 0x80 ;  /* 0x0082000000007b1d */ /* 0x000fec0000010000 */
[----:B------:R-:W-:Y:S05]  /*13850*/  @!P0 BRA `(.L_x_2862) ;  /* 0x0000000000048947 */ /* 0x000fea0003800000 */
[----:B------:R-:W-:Y:S01]  /*13860*/  BPT.TRAP 0x1 ;  /* 0x000000040000795c */ /* 0x000fe20000300000 */
.L_x_2862:
        /* <DEDUP_REMOVED lines=9> */
.L_x_2805:
[----:B------:R-:W-:Y:S05]  /*13900*/  BSYNC B7 ;  /* 0x0000000000077941 */ /* 0x000fea0003800000 */
.L_x_2803:
        /* <DEDUP_REMOVED lines=12> */
.L_x_2863:
        /* <DEDUP_REMOVED lines=25> */
[----:B------:R-:W-:Y:S02]  /*13b60*/  IMAD.IADD R3, R4, 0x1, R3 ;  /* 0x0000000104037824 */ /* 0x000fe400078e0203 */
[----:B------:R-:W-:Y:S04]  /*13b70*/  SHFL.IDX PT, R4, R16, 0x1, 0x1f ;  /* 0x00201f0010047f89 */ /* 0x000fe800000e0000 */
        /* <DEDUP_REMOVED lines=12> */
.L_x_2869:
[----:B------:R-:W-:-:S04]  /*13c40*/  UIADD3 UR40, UR40, 0x1f, URZ ;  /* 0x0000001f28287890 */ /* 0x000fc8000fffe03f */
[----:B------:R-:W-:-:S06]  /*13c50*/  UISETP.GE.AND UP0, UPT, UR40, UR4, UPT ;  /* 0x000000042800728c */ /* 0x000fcc000bf06270 */
[----:B------:R-:W-:-:S13]  /*13c60*/  PLOP3.LUT P6, PT, PT, PT, UP0, 0x40, 0x0 ;  /* 0x000000000000781c */ /* 0x000fda0003fce808 */
[----:B------:R-:W-:Y:S05]  /*13c70*/  @!P6 BRA `(.L_x_2866) ;  /* 0x0000000400d0e947 */ /* 0x000fea0003800000 */
[----:B------:R-:W1:Y:S01]  /*13c80*/  S2R R0, SR_TID.X ;  /* 0x0000000000007919 */ /* 0x000e620000002100 */
[----:B------:R-:W-:Y:S01]  /*13c90*/  BSSY B0, `(.L_x_2867) ;  /* 0x0000009000007945 */ /* 0x000fe20003800000 */
[----:B-1----:R-:W-:-:S05]  /*13ca0*/  LOP3.LUT R0, R0, 0x1f, RZ, 0xc0, !PT ;  /* 0x0000001f00007812 */ /* 0x002fca00078ec0ff */
[----:B------:R-:W-:Y:S02]  /*13cb0*/  VIADD R7, R0, UR40 ;  /* 0x0000002800077c36 */ /* 0x000fe40008000000 */
[----:B------:R-:W-:-:S03]  /*13cc0*/  IMAD.MOV.U32 R0, RZ, RZ, RZ ;  /* 0x000000ffff007224 */ /* 0x000fc600078e00ff */
[----:B------:R-:W-:-:S13]  /*13cd0*/  ISETP.GE.OR P6, PT, R7, UR4, !P0 ;  /* 0x0000000407007c0c */ /* 0x000fda000c7c6670 */
[----:B------:R-:W-:Y:S05]  /*13ce0*/  @P6 BRA `(.L_x_2868) ;  /* 0x00000000000c6947 */ /* 0x000fea0003800000 */
[----:B------:R-:W1:Y:S02]  /*13cf0*/  LDC.64 R2, c[0x0][0xc80] ;  /* 0x00032000ff027b82 */ /* 0x000e640000000a00 */
[----:B-1----:R-:W-:-:S05]  /*13d00*/  IMAD.WIDE R2, R7, 0x4, R2 ;  /* 0x0000000407027825 */ /* 0x002fca00078e0202 */
[----:B------:R1:W5:Y:S02]  /*13d10*/  LDG.E R0, desc[UR54][R2.64] ;  /* 0x0000003602007981 */ /* 0x000364000c1e1900 */
.L_x_2868:
[----:B------:R-:W-:Y:S05]  /*13d20*/  BSYNC B0 ;  /* 0x0000000000007941 */ /* 0x000fea0003800000 */
.L_x_2867:
        /* <DEDUP_REMOVED lines=23> */
.L_x_2865:
[----:B------:R-:W-:Y:S01]  /*13ea0*/  IMAD.IADD R11, R4, 0x1, -R9 ;  /* 0x00000001040b7824 */ /* 0x000fe200078e0a09 */
[----:B------:R-:W-:-:S03]  /*13eb0*/  ULDC.64 UR4, c[0x0][0xc90] ;  /* 0x0003240000047ab9 */ /* 0x000fc60000000a00 */
[----:B------:R-:W-:-:S05]  /*13ec0*/  IMAD R2, R7, R6, R11 ;  /* 0x0000000607027224 */ /* 0x000fca00078e020b */
[----:B------:R-:W-:-:S13]  /*13ed0*/  ISETP.GT.AND P0, PT, R2, R5, PT ;  /* 0x000000050200720c */ /* 0x000fda0003f04270 */
[----:B------:R-:W-:Y:S02]  /*13ee0*/  VOTEU.ANY UR7, UPT, !P0 ;  /* 0x0000000000077886 */ /* 0x000fe400040e0100 */
[----:B------:R-:W-:-:S04]  /*13ef0*/  UPOPC UR6, UR7 ;  /* 0x00000007000672bf */ /* 0x000fc80008000000 */
[----:B------:R-:W-:-:S04]  /*13f00*/  UIADD3 UR40, UR6, UR40, URZ ;  /* 0x0000002806287290 */ /* 0x000fc8000fffe03f */
[----:B------:R-:W-:-:S06]  /*13f10*/  UIMAD.WIDE UR4, UR40, 0x4, UR4 ;  /* 0x00000004280478a5 */ /* 0x000fcc000f8e0204 */
[----:B------:R-:W-:Y:S02]  /*13f20*/  IMAD.U32 R2, RZ, RZ, UR4 ;  /* 0x00000004ff027e24 */ /* 0x000fe4000f8e00ff */
[----:B------:R-:W-:-:S05]  /*13f30*/  IMAD.U32 R3, RZ, RZ, UR5 ;  /* 0x00000005ff037e24 */ /* 0x000fca000f8e00ff */
[----:B------:R-:W2:Y:S01]  /*13f40*/  LDG.E R9, desc[UR54][R2.64] ;  /* 0x0000003602097981 */ /* 0x000ea2000c1e1900 */
[----:B------:R-:W-:Y:S01]  /*13f50*/  IMAD.U32 R13, RZ, RZ, UR6 ;  /* 0x00000006ff0d7e24 */ /* 0x000fe2000f8e00ff */
[----:B------:R-:W-:Y:S01]  /*13f60*/  ISETP.NE.AND P0, PT, RZ, UR7, PT ;  /* 0x00000007ff007c0c */ /* 0x000fe2000bf05270 */
[----:B------:R-:W-:-:S03]  /*13f70*/  IMAD.MOV.U32 R16, RZ, RZ, RZ ;  /* 0x000000ffff107224 */ /* 0x000fc600078e00ff */
[----:B------:R-:W2:Y:S02]  /*13f80*/  SHFL.IDX PT, R0, R0, R13, 0x1f ;  /* 0x00001f0d00007589 */ /* 0x000ea400000e0000 */
[----:B--2---:R-:W-:-:S05]  /*13f90*/  IMAD R4, R0, R9, RZ ;  /* 0x0000000900047224 */ /* 0x004fca00078e02ff */
[----:B------:R-:W-:-:S04]  /*13fa0*/  IABS R8, R4 ;  /* 0x0000000400087213 */ /* 0x000fc80000000000 */
[----:B------:R-:W1:Y:S08]  /*13fb0*/  I2F.RP R10, R8 ;  /* 0x00000008000a7306 */ /* 0x000e700000209400 */
[----:B-1----:R-:W1:Y:S02]  /*13fc0*/  MUFU.RCP R10, R10 ;  /* 0x0000000a000a7308 */ /* 0x002e640000001000 */
[----:B-1----:R-:W-:-:S06]  /*13fd0*/  VIADD R12, R10, 0xffffffe ;  /* 0x0ffffffe0a0c7836 */ /* 0x002fcc0000000000 */
[----:B------:R-:W1:Y:S02]  /*13fe0*/  F2I.FTZ.U32.TRUNC.NTZ R3, R12 ;  /* 0x0000000c00037305 */ /* 0x000e64000021f000 */
[----:B-1----:R-:W-:Y:S01]  /*13ff0*/  IMAD.MOV R15, RZ, RZ, -R3 ;  /* 0x000000ffff0f7224 */ /* 0x002fe200078e0a03 */
[----:B------:R-:W-:Y:S06]  /*14000*/  @!P0 BRA `(.L_x_2870) ;  /* 0x00000000000c8947 */ /* 0x000fec0003800000 */
[----:B------:R-:W-:-:S06]  /*14010*/  UIADD3 UR4, UR6, -0x1, URZ ;  /* 0xffffffff06047890 */ /* 0x000fcc000fffe03f */
[----:B------:R-:W-:-:S06]  /*14020*/  IMAD.U32 R16, RZ, RZ, UR4 ;  /* 0x00000004ff107e24 */ /* 0x000fcc000f8e00ff */
[----:B------:R1:W2:Y:S02]  /*14030*/  SHFL.IDX PT, R16, R7, R16, 0x1f ;  /* 0x00001f1007107589 */ /* 0x0002a400000e0000 */
.L_x_2870:
[----:B-1----:R-:W-:Y:S02]  /*14040*/  IMAD R7, R15, R8, RZ ;  /* 0x000000080f077224 */ /* 0x002fe400078e02ff */
[----:B------:R-:W-:Y:S02]  /*14050*/  IMAD.MOV.U32 R2, RZ, RZ, RZ ;  /* 0x000000ffff027224 */ /* 0x000fe400078e00ff */
[----:B--2---:R-:W-:Y:S02]  /*14060*/  IMAD R16, R16, R6, R11 ;  /* 0x0000000610107224 */ /* 0x004fe400078e020b */
[----:B------:R-:W-:-:S04]  /*14070*/  IMAD.HI.U32 R3, R3, R7, R2 ;  /* 0x0000000703037227 */ /* 0x000fc800078e0002 */
[----:B------:R-:W-:Y:S01]  /*14080*/  IMAD.IADD R7, R5, 0x1, -R16 ;  /* 0x0000000105077824 */ /* 0x000fe200078e0a10 */
[----:B------:R-:W-:-:S04]  /*14090*/  IABS R5, R4 ;  /* 0x0000000400057213 */ /* 0x000fc80000000000 */
[----:B------:R-:W-:Y:S01]  /*140a0*/  IABS R2, R7 ;  /* 0x0000000700027213 */ /* 0x000fe20000000000 */
[----:B------:R-:W-:-:S04]  /*140b0*/  IMAD.MOV R5, RZ, RZ, -R5 ;  /* 0x000000ffff057224 */ /* 0x000fc800078e0a05 */
        /* <DEDUP_REMOVED lines=16> */
[----:B------:R-:W-:Y:S02]  /*141c0*/  IMAD R4, R4, R2, R7 ;  /* 0x0000000204047224 */ /* 0x000fe400078e0207 */
[----:B------:R-:W-:Y:S01]  /*141d0*/  IMAD.MOV.U32 R2, RZ, RZ, RZ ;  /* 0x000000ffff027224 */ /* 0x000fe200078e00ff */
[----:B------:R-:W-:Y:S01]  /*141e0*/  VIADDMNMX R6, R3, R6, R9, PT ;  /* 0x0000000603067246 */ /* 0x000fe20003800109 */
[----:B------:R-:W-:-:S03]  /*141f0*/  IMAD.IADD R5, R4, 0x1, R5 ;  /* 0x0000000104057824 */ /* 0x000fc600078e0205 */
[----:B------:R-:W-:-:S04]  /*14200*/  IABS R8, R6 ;  /* 0x0000000600087213 */ /* 0x000fc80000000000 */
[----:B------:R-:W1:Y:S08]  /*14210*/  I2F.RP R9, R8 ;  /* 0x0000000800097306 */ /* 0x000e700000209400 */
[----:B-1----:R-:W1:Y:S02]  /*14220*/  MUFU.RCP R9, R9 ;  /* 0x0000000900097308 */ /* 0x002e640000001000 */
[----:B-1----:R-:W-:Y:S01]  /*14230*/  VIADD R3, R9, 0xffffffe ;  /* 0x0ffffffe09037836 */ /* 0x002fe20000000000 */
[----:B------:R-:W-:-:S05]  /*14240*/  IABS R9, R6 ;  /* 0x0000000600097213 */ /* 0x000fca0000000000 */
[----:B------:R-:W1:Y:S02]  /*14250*/  F2I.FTZ.U32.TRUNC.NTZ R3, R3 ;  /* 0x0000000300037305 */ /* 0x000e64000021f000 */
[----:B-1----:R-:W-:-:S04]  /*14260*/  IMAD.MOV R7, RZ, RZ, -R3 ;  /* 0x000000ffff077224 */ /* 0x002fc800078e0a03 */
[----:B------:R-:W-:-:S04]  /*14270*/  IMAD R7, R7, R8, RZ ;  /* 0x0000000807077224 */ /* 0x000fc800078e02ff */
        /* <DEDUP_REMOVED lines=14> */
[----:B------:R-:W-:Y:S01]  /*14360*/  @!P1 LOP3.LUT R2, RZ, R6, RZ, 0x33, !PT ;  /* 0x00000006ff029212 */ /* 0x000fe200078e33ff */
[----:B------:R-:W-:-:S03]  /*14370*/  IMAD.MOV R6, RZ, RZ, -R6 ;  /* 0x000000ffff067224 */ /* 0x000fc600078e0a06 */
[----:B0-----:R-:W-:Y:S01]  /*14380*/  LOP3.LUT R17, RZ, R2, RZ, 0x33, !PT ;  /* 0x00000002ff117212 */ /* 0x001fe200078e33ff */
[----:B------:R-:W-:-:S04]  /*14390*/  IMAD R18, R2, R6, R5 ;  /* 0x0000000602127224 */ /* 0x000fc800078e0205 */
[----:B------:R-:W-:Y:S01]  /*143a0*/  IMAD.IADD R17, R0, 0x1, R17 ;  /* 0x0000000100117824 */ /* 0x000fe200078e0211 */
[----:B------:R-:W-:Y:S06]  /*143b0*/  BRA `(.L_x_2871) ;  /* 0x0000000000107947 */ /* 0x000fec0003800000 */
.L_x_2866:
[----:B------:R-:W-:Y:S01]  /*143c0*/  IMAD.MOV.U32 R16, RZ, RZ, R5 ;  /* 0x000000ffff107224 */ /* 0x000fe200078e0005 */
[----:B------:R-:W-:Y:S01]  /*143d0*/  ULDC UR40, c[0x0][0xc3c] ;  /* 0x00030f0000287ab9 */ /* 0x000fe20000000800 */
[----:B0-----:R-:W-:Y:S02]  /*143e0*/  IMAD.MOV.U32 R17, RZ, RZ, RZ ;  /* 0x000000ffff117224 */ /* 0x001fe400078e00ff */
[----:B------:R-:W-:-:S07]  /*143f0*/  IMAD.MOV.U32 R18, RZ, RZ, RZ ;  /* 0x000000ffff127224 */ /* 0x000fce00078e00ff */
.L_x_2871:
[----:B------:R0:W2:Y:S01]  /*14400*/  LDL R2, [R1] ;  /* 0x0000000001027983 */ /* 0x0000a20000100800 */
[----:B------:R-:W1:Y:S02]  /*14410*/  S2R R0, SR_TID.X ;  /* 0x0000000000007919 */ /* 0x000e640000002100 */
[----:B-1----:R-:W-:Y:S01]  /*14420*/  LOP3.LUT R0, R0, 0x1f, RZ, 0xc0, !PT ;  /* 0x0000001f00007812 */ /* 0x002fe200078ec0ff */
[----:B------:R-:W-:Y:S03]  /*14430*/  BAR.SYNC.DEFER_BLOCKING 0x4, 0x180 ;  /* 0x0106000000007b1d */ /* 0x000fe60000010000 */
[----:B------:R-:W-:Y:S01]  /*14440*/  ISETP.NE.AND P0, PT, R0, RZ, PT ;  /* 0x000000ff0000720c */ /* 0x000fe20003f05270 */
[----:B------:R-:W-:-:S12]  /*14450*/  IMAD.U32 R19, RZ, RZ, UR40 ;  /* 0x00000028ff137e24 */ /* 0x000fd8000f8e00ff */
[----:B------:R-:W-:Y:S01]  /*14460*/  @!P0 MOV R0, 0x400 ;  /* 0x0000040000008802 */ /* 0x000fe20000000f00 */
[----:B--2---:R-:W1:Y:S03]  /*14470*/  @!P0 S2R R2, SR_CgaCtaId ;  /* 0x0000000000028919 */ /* 0x004e660000008800 */
[----:B-1----:R-:W-:Y:S01]  /*14480*/  @!P0 LEA R22, R2, R0, 0x18 ;  /* 0x0000000002168211 */ /* 0x002fe200078ec0ff */
[----:B------:R0:W-:Y:S04]  /*14490*/  @!P0 STL [R1], R2 ;  /* 0x0000000201008387 */ /* 0x0001e80000100800 */
[----:B------:R0:W-:Y:S01]  /*144a0*/  @!P0 STS.128 [R22+0x228d0], R16 ;  /* 0x0228d01016008388 */ /* 0x0001e20000000c00 */
[----:B------:R-:W-:Y:S06]  /*144b0*/  BAR.ARV 0x5, 0x180 ;  /* 0x0146000000007b1d */ /* 0x000fec0000002000 */
.L_x_2864:
[----:B------:R-:W-:Y:S02]  /*144c0*/  ULDC UR4, c[0x0][0xc3c] ;  /* 0x00030f0000047ab9 */ /* 0x000fe40000000800 */
[----:B------:R-:W-:-:S06]  /*144d0*/  UISETP.GE.AND UP0, UPT, UR40, UR4, UPT ;  /* 0x000000042800728c */ /* 0x000fcc000bf06270 */
[----:B------:R-:W-:-:S13]  /*144e0*/  PLOP3.LUT P0, PT, PT, PT, UP0, 0x80, 0x0 ;  /* 0x000000000000781c */ /* 0x000fda0003f0f008 */
[----:B------:R-:W-:Y:S05]  /*144f0*/  @!P0 BRA `(.L_x_2872) ;  /* 0xffffffa400148947 */ /* 0x000fea000383ffff */
.L_x_2799:
[----:B0-----:R-:W2:Y:S01]  /*14500*/  LDL.LU R0, [R1+0x18] ;  /* 0x0000180001007983 */ /* 0x001ea20000300800 */
        /* <DEDUP_REMOVED lines=11> */
.L_x_3007:
[----:B------:R-:W-:Y:S05]  /*145c0*/  BSYNC B0 ;  /* 0x0000000000007941 */ /* 0x000fea0003800000 */
.L_x_2873:
[----:B------:R-:W-:-:S03]  /*145d0*/  UMOV UR4, 0xffffffff ;  /* 0xffffffff00047882 */ /* 0x000fc60000000000 */
[----:B------:R-:W-:Y:S05]  /*145e0*/  BRA.DIV UR4, `(.L_x_2875) ;  /* 0x0000003e04f87947 */ /* 0x000fea000b800000 */
[----:B0-----:R-:W0:Y:S02]  /*145f0*/  S2R R0, SR_TID.X ;  /* 0x0000000000007919 */ /* 0x001e240000002100 */
[----:B0-----:R-:W-:-:S04]  /*14600*/  SHF.R.U32.HI R0, RZ, 0x5, R0 ;  /* 0x00000005ff007819 */ /* 0x001fc80000011600 */
[----:B------:R-:W-:-:S05]  /*14610*/  LOP3.LUT R0, R0, 0x3, RZ, 0xc0, !PT ;  /* 0x0000000300007812 */ /* 0x000fca00078ec0ff */
[----:B------:R0:W1:Y:S02]  /*14620*/  SHFL.IDX PT, R14, R0, RZ, 0x1f ;  /* 0x00001fff000e7589 */ /* 0x00006400000e0000 */
.L_x_3010:
[----:B-1----:R-:W-:Y:S01]  /*14630*/  ISETP.NE.AND P0, PT, R14, RZ, PT ;  /* 0x000000ff0e00720c */ /* 0x002fe20003f05270 */
[----:B------:R-:W-:-:S12]  /*14640*/  BSSY B0, `(.L_x_2876) ;  /* 0x000002c000007945 */ /* 0x000fd80003800000 */
[----:B------:R-:W-:Y:S05]  /*14650*/  @P0 BRA `(.L_x_2877) ;  /* 0x0000000000a80947 */ /* 0x000fea0003800000 */
[----:B------:R-:W-:-:S03]  /*14660*/  UMOV UR4, 0xffffffff ;  /* 0xffffffff00047882 */ /* 0x000fc60000000000 */
[----:B------:R-:W-:Y:S05]  /*14670*/  BRA.DIV UR4, `(.L_x_2878) ;  /* 0x0000004204087947 */ /* 0x000fea000b800000 */
[----:B------:R-:W-:-:S13]  /*14680*/  ELECT P6, URZ, PT ;  /* 0x00000000003f782f */ /* 0x000fda00038c0000 */
.L_x_3013:
[----:B------:R-:W-:Y:S05]  /*14690*/  @!P6 BRA `(.L_x_2877) ;  /* 0x000000000098e947 */ /* 0x000fea0003800000 */
[----:B------:R-:W-:-:S06]  /*146a0*/  ULOP3.LUT UR4, UR36, 0x2, URZ, 0xfc, !UPT ;  /* 0x0000000224047892 */ /* 0x000fcc000f8efc3f */
[----:B0-----:R-:W-:-:S05]  /*146b0*/  IMAD.U32 R0, RZ, RZ, UR4 ;  /* 0x00000004ff007e24 */ /* 0x001fca000f8e00ff */
[----:B------:R-:W-:-:S13]  /*146c0*/  ISETP.NE.AND P0, PT, R0, 0x3, PT ;  /* 0x000000030000780c */ /* 0x000fda0003f05270 */
[----:B------:R-:W-:Y:S05]  /*146d0*/  @!P0 BRA `(.L_x_2879) ;  /* 0x0000000000048947 */ /* 0x000fea0003800000 */
[----:B------:R-:W-:Y:S01]  /*146e0*/  BPT.TRAP 0x1 ;  /* 0x000000040000795c */ /* 0x000fe20000300000 */
.L_x_2879:
[C---:B------:R-:W-:Y:S01]  /*146f0*/  IMAD R3, R32.reuse, 0x8, R5 ;  /* 0x0000000820037824 */ /* 0x040fe200078e0205 */
[----:B------:R-:W-:Y:S01]  /*14700*/  SHF.L.U32 R2, R35, 0x1f, RZ ;  /* 0x0000001f23027819 */ /* 0x000fe200000006ff */
[----:B------:R-:W-:-:S03]  /*14710*/  VIADD R32, R32, 0x1 ;  /* 0x0000000120207836 */ /* 0x000fc60000000000 */
[----:B------:R-:W0:Y:S02]  /*14720*/  SYNCS.PHASECHK.TRANS64.TRYWAIT P1, [R3+URZ+0x22840], R2 ;  /* 0x02284002030075a7 */ /* 0x000e24000802017f */
[----:B------:R-:W-:-:S04]  /*14730*/  ISETP.NE.AND P2, PT, R32, 0x2, PT ;  /* 0x000000022000780c */ /* 0x000fc80003f45270 */
[----:B------:R-:W-:Y:S01]  /*14740*/  SEL R0, RZ, 0x1, P2 ;  /* 0x00000001ff007807 */ /* 0x000fe20001000000 */
[----:B0-----:R-:W-:Y:S08]  /*14750*/  @!P1 BRA `(.L_x_2880) ;  /* 0x0000003c00f09947 */ /* 0x001ff00003800000 */
.L_x_3014:
[----:B------:R-:W-:Y:S02]  /*14760*/  SEL R32, R32, RZ, P2 ;  /* 0x000000ff20207207 */ /* 0x000fe40001000000 */
[----:B------:R-:W-:Y:S01]  /*14770*/  LOP3.LUT R0, R35, R0, RZ, 0x3c, !PT ;  /* 0x0000000023007212 */ /* 0x000fe200078e3cff */
[----:B------:R-:W-:Y:S06]  /*14780*/  @!P0 BRA `(.L_x_2881) ;  /* 0x0000000000048947 */ /* 0x000fec0003800000 */
[----:B------:R-:W-:Y:S01]  /*14790*/  BPT.TRAP 0x1 ;  /* 0x000000040000795c */ /* 0x000fe20000300000 */
.L_x_2881:
[----:B------:R-:W-:Y:S01]  /*147a0*/  IMAD R5, R32, 0x8, R5 ;  /* 0x0000000820057824 */ /* 0x000fe200078e0205 */
[----:B------:R-:W-:-:S04]  /*147b0*/  SHF.L.U32 R0, R0, 0x1f, RZ ;  /* 0x0000001f00007819 */ /* 0x000fc800000006ff */
[----:B------:R-:W1:Y:S02]  /*147c0*/  SYNCS.PHASECHK.TRANS64.TRYWAIT P1, [R5+URZ+0x22840], R0 ;  /* 0x02284000050075a7 */ /* 0x000e64000802017f */
[----:B-1----:R-:W-:Y:S05]  /*147d0*/  @!P1 BRA `(.L_x_2882) ;  /* 0x0000003c00e49947 */ /* 0x002fea0003800000 */
.L_x_3015:
[----:B------:R-:W-:Y:S05]  /*147e0*/  @!P0 BRA `(.L_x_2883) ;  /* 0x0000000000048947 */ /* 0x000fea0003800000 */
[----:B------:R-:W-:Y:S01]  /*147f0*/  BPT.TRAP 0x1 ;  /* 0x000000040000795c */ /* 0x000fe20000300000 */
.L_x_2883:
[----:B------:R-:W2:Y:S02]  /*14800*/  SYNCS.PHASECHK.TRANS64.TRYWAIT P1, [R3+URZ+0x22860], R2 ;  /* 0x02286002030075a7 */ /* 0x000ea4000802017f */
[----:B--2---:R-:W-:Y:S05]  /*14810*/  @!P1 BRA `(.L_x_2884) ;  /* 0x0000003c00e89947 */ /* 0x004fea0003800000 */
.L_x_3016:
[----:B------:R-:W-:Y:S05]  /*14820*/  @!P0 BRA `(.L_x_2885) ;  /* 0x0000000000048947 */ /* 0x000fea0003800000 */
[----:B------:R-:W-:Y:S01]  /*14830*/  BPT.TRAP 0x1 ;  /* 0x000000040000795c */ /* 0x000fe20000300000 */
.L_x_2885:
[----:B------:R-:W3:Y:S02]  /*14840*/  SYNCS.PHASECHK.TRANS64.TRYWAIT P1, [R5+URZ+0x22860], R0 ;  /* 0x02286000050075a7 */ /* 0x000ee4000802017f */
[----:B---3--:R-:W-:Y:S05]  /*14850*/  @!P1 BRA `(.L_x_2886) ;  /* 0x0000003c00ec9947 */ /* 0x008fea0003800000 */
.L_x_3017:
[----:B------:R-:W-:Y:S05]  /*14860*/  @!P0 BRA `(.L_x_2887) ;  /* 0x0000000000048947 */ /* 0x000fea0003800000 */
[----:B------:R-:W-:Y:S01]  /*14870*/  BPT.TRAP 0x1 ;  /* 0x000000040000795c */ /* 0x000fe20000300000 */
.L_x_2887:
[----:B------:R-:W4:Y:S02]  /*14880*/  SYNCS.PHASECHK.TRANS64.TRYWAIT P1, [R3+URZ+0x22880], R2 ;  /* 0x02288002030075a7 */ /* 0x000f24000802017f */
[----:B----4-:R-:W-:Y:S05]  /*14890*/  @!P1 BRA `(.L_x_2888) ;  /* 0x0000003c00f09947 */ /* 0x010fea0003800000 */
.L_x_3018:
[----:B------:R-:W-:Y:S05]  /*148a0*/  @!P0 BRA `(.L_x_2889) ;  /* 0x0000000000048947 */ /* 0x000fea0003800000 */
[----:B------:R-:W-:Y:S01]  /*148b0*/  BPT.TRAP 0x1 ;  /* 0x000000040000795c */ /* 0x000fe20000300000 */
.L_x_2889:
[----:B------:R0:W0:Y:S02]  /*148c0*/  SYNCS.PHASECHK.TRANS64.TRYWAIT P0, [R5+URZ+0x22880], R0 ;  /* 0x02288000050075a7 */ /* 0x000024000800017f */
[----:B0-----:R-:W-:Y:S05]  /*148d0*/  @!P0 NANOSLEEP.SYNCS 0x989680 ;  /* 0x009896800000895d */ /* 0x001fea0003900000 */
[----:B------:R-:W0:Y:S02]  /*148e0*/  @!P0 SYNCS.PHASECHK.TRANS64 P0, [R5+URZ+0x22880], R0 ;  /* 0x02288000050085a7 */ /* 0x000e24000800007f */
[----:B0-----:R-:W-:Y:S05]  /*148f0*/  @!P0 BRA `(.L_x_2889) ;  /* 0xfffffffc00f08947 */ /* 0x001fea000383ffff */
.L_x_2877:
[----:B------:R-:W-:Y:S05]  /*14900*/  BSYNC B0 ;  /* 0x0000000000007941 */ /* 0x000fea0003800000 */
.L_x_2876:
[----:B------:R-:W-:Y:S05]  /*14910*/  EXIT ;  /* 0x000000000000794d */ /* 0x000fea0003800000 */
.L_x_2736:
[----:B0-----:R-:W-:-:S04]  /*14920*/  IMAD.U32 R3, RZ, RZ, UR43 ;  /* 0x0000002bff037e24 */ /* 0x001fc8000f8e00ff */
[----:B------:R0:W1:Y:S03]  /*14930*/  SYNCS.PHASECHK.TRANS64.TRYWAIT P1, [R3+URZ+0x22800], R0 ;  /* 0x02280000030075a7 */ /* 0x000066000802017f */
[----:B-1----:R-:W-:Y:S05]  /*14940*/  @!P1 NANOSLEEP.SYNCS 0x989680 ;  /* 0x009896800000995d */ /* 0x002fea0003900000 */
[----:B------:R-:W1:Y:S02]  /*14950*/  @!P1 SYNCS.PHASECHK.TRANS64 P1, [R3+URZ+0x22800], R0 ;  /* 0x02280000030095a7 */ /* 0x000e64000802007f */
[----:B-1----:R-:W-:Y:S05]  /*14960*/  @!P1 BRA `(.L_x_2736) ;  /* 0xfffffffc00ec9947 */ /* 0x002fea000383ffff */
[----:B------:R-:W-:Y:S05]  /*14970*/  BRA `(.L_x_2890) ;  /* 0xfffffed0005c7947 */ /* 0x000fea000383ffff */
.L_x_2740:
[----:B-1----:R1:W2:Y:S02]  /*14980*/  SYNCS.PHASECHK.TRANS64.TRYWAIT P1, [R0+URZ+0x22830], R3 ;  /* 0x02283003000075a7 */ /* 0x0022a4000802017f */
[----:B--2---:R-:W-:Y:S05]  /*14990*/  @!P1 NANOSLEEP.SYNCS 0x989680 ;  /* 0x009896800000995d */ /* 0x004fea0003900000 */
[----:B------:R-:W2:Y:S02]  /*149a0*/  @!P1 SYNCS.PHASECHK.TRANS64 P1, [R0+URZ+0x22830], R3 ;  /* 0x02283003000095a7 */ /* 0x000ea4000802007f */
[----:B--2---:R-:W-:Y:S05]  /*149b0*/  @!P1 BRA `(.L_x_2740) ;  /* 0xfffffffc00f09947 */ /* 0x004fea000383ffff */
[----:B------:R-:W-:Y:S05]  /*149c0*/  BRA `(.L_x_2739) ;  /* 0xfffffed000787947 */ /* 0x000fea000383ffff */
.L_x_2746:
[----:B-1----:R-:W-:-:S04]  /*149d0*/  IMAD.U32 R5, RZ, RZ, UR6 ;  /* 0x00000006ff057e24 */ /* 0x002fc8000f8e00ff */
[----:B------:R1:W2:Y:S03]  /*149e0*/  SYNCS.PHASECHK.TRANS64.TRYWAIT P1, [R5+URZ+0x22830], R4 ;  /* 0x02283004050075a7 */ /* 0x0002a6000802017f */
[----:B--2---:R-:W-:Y:S05]  /*149f0*/  @!P1 NANOSLEEP.SYNCS 0x989680 ;  /* 0x009896800000995d */ /* 0x004fea0003900000 */
[----:B------:R-:W2:Y:S02]  /*14a00*/  @!P1 SYNCS.PHASECHK.TRANS64 P1, [R5+URZ+0x22830], R4 ;  /* 0x02283004050095a7 */ /* 0x000ea4000802007f */
[----:B--2---:R-:W-:Y:S05]  /*14a10*/  @!P1 BRA `(.L_x_2746) ;  /* 0xfffffffc00ec9947 */ /* 0x004fea000383ffff */
[----:B------:R-:W-:Y:S05]  /*14a20*/  BRA `(.L_x_2743) ;  /* 0xffffff0000507947 */ /* 0x000fea000383ffff */
.L_x_2750:
[----:B-1----:R-:W-:-:S04]  /*14a30*/  IMAD.U32 R5, RZ, RZ, UR6 ;  /* 0x00000006ff057e24 */ /* 0x002fc8000f8e00ff */
[----:B------:R1:W2:Y:S03]  /*14a40*/  SYNCS.PHASECHK.TRANS64.TRYWAIT P1, [R5+URZ+0x22850], R4 ;  /* 0x02285004050075a7 */ /* 0x0002a6000802017f */
[----:B--2---:R-:W-:Y:S05]  /*14a50*/  @!P1 NANOSLEEP.SYNCS 0x989680 ;  /* 0x009896800000995d */ /* 0x004fea0003900000 */
[----:B------:R-:W2:Y:S02]  /*14a60*/  @!P1 SYNCS.PHASECHK.TRANS64 P1, [R5+URZ+0x22850], R4 ;  /* 0x02285004050095a7 */ /* 0x000ea4000802007f */
[----:B--2---:R-:W-:Y:S05]  /*14a70*/  @!P1 BRA `(.L_x_2750) ;  /* 0xfffffffc00ec9947 */ /* 0x004fea000383ffff */
[----:B------:R-:W-:Y:S05]  /*14a80*/  BRA `(.L_x_2747) ;  /* 0xffffff08006c7947 */ /* 0x000fea000383ffff */
.L_x_2758:
[----:B-1----:R-:W-:-:S04]  /*14a90*/  IMAD.U32 R5, RZ, RZ, UR6 ;  /* 0x00000006ff057e24 */ /* 0x002fc8000f8e00ff */
[----:B------:R1:W2:Y:S03]  /*14aa0*/  SYNCS.PHASECHK.TRANS64.TRYWAIT P1, [R5+URZ+0x22830], R4 ;  /* 0x02283004050075a7 */ /* 0x0002a6000802017f */
[----:B--2---:R-:W-:Y:S05]  /*14ab0*/  @!P1 NANOSLEEP.SYNCS 0x989680 ;  /* 0x009896800000995d */ /* 0x004fea0003900000 */
[----:B------:R-:W2:Y:S02]  /*14ac0*/  @!P1 SYNCS.PHASECHK.TRANS64 P1, [R5+URZ+0x22830], R4 ;  /* 0x02283004050095a7 */ /* 0x000ea4000802007f */
[----:B--2---:R-:W-:Y:S05]  /*14ad0*/  @!P1 BRA `(.L_x_2758) ;  /* 0xfffffffc00ec9947 */ /* 0x004fea000383ffff */
[----:B------:R-:W-:Y:S05]  /*14ae0*/  BRA `(.L_x_2755) ;  /* 0xffffff3400547947 */ /* 0x000fea000383ffff */
.L_x_2762:
[----:B-1----:R-:W-:-:S04]  /*14af0*/  IMAD.U32 R5, RZ, RZ, UR6 ;  /* 0x00000006ff057e24 */ /* 0x002fc8000f8e00ff */
[----:B------:R1:W2:Y:S03]  /*14b00*/  SYNCS.PHASECHK.TRANS64.TRYWAIT P1, [R5+URZ+0x22850], R4 ;  /* 0x02285004050075a7 */ /* 0x0002a6000802017f */
[----:B--2---:R-:W-:Y:S05]  /*14b10*/  @!P1 NANOSLEEP.SYNCS 0x989680 ;  /* 0x009896800000995d */ /* 0x004fea0003900000 */
[----:B------:R-:W2:Y:S02]  /*14b20*/  @!P1 SYNCS.PHASECHK.TRANS64 P1, [R5+URZ+0x22850], R4 ;  /* 0x02285004050095a7 */ /* 0x000ea4000802007f */
[----:B--2---:R-:W-:Y:S05]  /*14b30*/  @!P1 BRA `(.L_x_2762) ;  /* 0xfffffffc00ec9947 */ /* 0x004fea000383ffff */
[----:B------:R-:W-:Y:S05]  /*14b40*/  BRA `(.L_x_2759) ;  /* 0xffffff3c00647947 */ /* 0x000fea000383ffff */
.L_x_2769:
[----:B-1----:R-:W-:-:S04]  /*14b50*/  IMAD.U32 R6, RZ, RZ, UR9 ;  /* 0x00000009ff067e24 */ /* 0x002fc8000f8e00ff */
[----:B------:R1:W2:Y:S03]  /*14b60*/  SYNCS.PHASECHK.TRANS64.TRYWAIT P1, [R6+URZ+0x22850], R3 ;  /* 0x02285003060075a7 */ /* 0x0002a6000802017f */
[----:B--2---:R-:W-:Y:S05]  /*14b70*/  @!P1 NANOSLEEP.SYNCS 0x989680 ;  /* 0x009896800000995d */ /* 0x004fea0003900000 */
[----:B------:R-:W2:Y:S02]  /*14b80*/  @!P1 SYNCS.PHASECHK.TRANS64 P1, [R6+URZ+0x22850], R3 ;  /* 0x02285003060095a7 */ /* 0x000ea4000802007f */
[----:B--2---:R-:W-:Y:S05]  /*14b90*/  @!P1 BRA `(.L_x_2769) ;  /* 0xfffffffc00ec9947 */ /* 0x004fea000383ffff */
[----:B------:R-:W-:Y:S05]  /*14ba0*/  BRA `(.L_x_2768) ;  /* 0xffffff5c003c7947 */ /* 0x000fea000383ffff */
.L_x_2814:
        /* <DEDUP_REMOVED lines=10> */
.L_x_2891:
[----:B------:R-:W-:Y:S05]  /*14c50*/  BRA `(.L_x_2892) ;  /* 0xffffffa800b87947 */ /* 0x000fea000383ffff */
.L_x_2817:
[----:B0-----:R0:W1:Y:S02]  /*14c60*/  SYNCS.PHASECHK.TRANS64.TRYWAIT P0, [R0+URZ+0x22880], R28 ;  /* 0x0228801c000075a7 */ /* 0x001064000800017f */
[----:B-1----:R-:W-:Y:S05]  /*14c70*/  @!P0 NANOSLEEP.SYNCS 0x989680 ;  /* 0x009896800000895d */ /* 0x002fea0003900000 */
[----:B------:R-:W1:Y:S02]  /*14c80*/  @!P0 SYNCS.PHASECHK.TRANS64 P0, [R0+URZ+0x22880], R28 ;  /* 0x0228801c000085a7 */ /* 0x000e64000800007f */
[----:B-1----:R-:W-:Y:S05]  /*14c90*/  @!P0 BRA `(.L_x_2817) ;  /* 0xfffffffc00f08947 */ /* 0x002fea000383ffff */
[----:B------:R-:W-:Y:S05]  /*14ca0*/  BRA `(.L_x_2893) ;  /* 0xffffffac00dc7947 */ /* 0x000fea000383ffff */
.L_x_2818:
        /* <DEDUP_REMOVED lines=8> */
.L_x_2895:
[----:B------:R-:W-:Y:S05]  /*14d30*/  BSYNC B0 ;  /* 0x0000000000007941 */ /* 0x000fea0003800000 */
.L_x_2894:
        /* <DEDUP_REMOVED lines=14> */
.L_x_2896:
[----:B------:R-:W-:Y:S02]  /*14e20*/  IMAD.MOV.U32 R13, RZ, RZ, R10 ;  /* 0x000000ffff0d7224 */ /* 0x000fe400078e000a */
[----:B------:R-:W-:Y:S02]  /*14e30*/  IMAD.MOV.U32 R12, RZ, RZ, 0x1 ;  /* 0x00000001ff0c7424 */ /* 0x000fe400078e00ff */
[----:B------:R-:W-:-:S07]  /*14e40*/  IMAD.MOV.U32 R2, RZ, RZ, R14 ;  /* 0x000000ffff027224 */ /* 0x000fce00078e000e */
[----:B------:R-:W-:Y:S05]  /*14e50*/  WARPSYNC.COLLECTIVE R15, `(.L_x_2897) ;  /* 0x000000000f087348 */ /* 0x000fea0003c00000 */
[----:B------:R0:W1:Y:S02]  /*14e60*/  SHFL.IDX P6, R14, R13, R12, R11 ;  /* 0x0000000c0d0e7389 */ /* 0x00006400000c000b */
[----:B01----:R-:W-:Y:S01]  /*14e70*/  ENDCOLLECTIVE ;  /* 0x000000000000791b */ /* 0x003fe20003800000 */
.L_x_2897:
        /* <DEDUP_REMOVED lines=12> */
.L_x_2898:
[----:B------:R-:W-:Y:S02]  /*14f40*/  IMAD.MOV.U32 R13, RZ, RZ, R10 ;  /* 0x000000ffff0d7224 */ /* 0x000fe400078e000a */
[----:B------:R-:W-:Y:S02]  /*14f50*/  IMAD.MOV.U32 R12, RZ, RZ, 0x2 ;  /* 0x00000002ff0c7424 */ /* 0x000fe400078e00ff */
[----:B------:R-:W-:-:S07]  /*14f60*/  IMAD.MOV.U32 R2, RZ, RZ, R14 ;  /* 0x000000ffff027224 */ /* 0x000fce00078e000e */
[----:B------:R-:W-:Y:S05]  /*14f70*/  WARPSYNC.COLLECTIVE R15, `(.L_x_2899) ;  /* 0x000000000f087348 */ /* 0x000fea0003c00000 */
[----:B------:R0:W1:Y:S02]  /*14f80*/  SHFL.IDX P6, R14, R13, R12, R11 ;  /* 0x0000000c0d0e7389 */ /* 0x00006400000c000b */
[----:B01----:R-:W-:Y:S01]  /*14f90*/  ENDCOLLECTIVE ;  /* 0x000000000000791b */ /* 0x003fe20003800000 */
.L_x_2899:
        /* <DEDUP_REMOVED lines=12> */
.L_x_2900:
[----:B------:R-:W-:Y:S02]  /*15060*/  IMAD.MOV.U32 R13, RZ, RZ, R10 ;  /* 0x000000ffff0d7224 */ /* 0x000fe400078e000a */
[----:B------:R-:W-:Y:S02]  /*15070*/  IMAD.MOV.U32 R12, RZ, RZ, 0x3 ;  /* 0x00000003ff0c7424 */ /* 0x000fe400078e00ff */
[----:B------:R-:W-:-:S07]  /*15080*/  IMAD.MOV.U32 R2, RZ, RZ, R14 ;  /* 0x000000ffff027224 */ /* 0x000fce00078e000e */
[----:B------:R-:W-:Y:S05]  /*15090*/  WARPSYNC.COLLECTIVE R15, `(.L_x_2901) ;  /* 0x000000000f087348 */ /* 0x000fea0003c00000 */
[----:B------:R0:W1:Y:S02]  /*150a0*/  SHFL.IDX P6, R14, R13, R12, R11 ;  /* 0x0000000c0d0e7389 */ /* 0x00006400000c000b */
[----:B01----:R-:W-:Y:S01]  /*150b0*/  ENDCOLLECTIVE ;  /* 0x000000000000791b */ /* 0x003fe20003800000 */
.L_x_2901:
        /* <DEDUP_REMOVED lines=12> */
.L_x_2902:
[----:B------:R-:W-:Y:S02]  /*15180*/  IMAD.MOV.U32 R13, RZ, RZ, R10 ;  /* 0x000000ffff0d7224 */ /* 0x000fe400078e000a */
[----:B------:R-:W-:Y:S02]  /*15190*/  IMAD.MOV.U32 R12, RZ, RZ, 0x4 ;  /* 0x00000004ff0c7424 */ /* 0x000fe400078e00ff */
[----:B------:R-:W-:-:S07]  /*151a0*/  IMAD.MOV.U32 R2, RZ, RZ, R14 ;  /* 0x000000ffff027224 */ /* 0x000fce00078e000e */
[----:B------:R-:W-:Y:S05]  /*151b0*/  WARPSYNC.COLLECTIVE R15, `(.L_x_2903) ;  /* 0x000000000f087348 */ /* 0x000fea0003c00000 */
[----:B------:R0:W1:Y:S02]  /*151c0*/  SHFL.IDX P6, R14, R13, R12, R11 ;  /* 0x0000000c0d0e7389 */ /* 0x00006400000c000b */
[----:B01----:R-:W-:Y:S01]  /*151d0*/  ENDCOLLECTIVE ;  /* 0x000000000000791b */ /* 0x003fe20003800000 */
.L_x_2903:
        /* <DEDUP_REMOVED lines=12> */
.L_x_2904:
[----:B------:R-:W-:Y:S02]  /*152a0*/  IMAD.MOV.U32 R13, RZ, RZ, R10 ;  /* 0x000000ffff0d7224 */ /* 0x000fe400078e000a */
[----:B------:R-:W-:Y:S02]  /*152b0*/  IMAD.MOV.U32 R12, RZ, RZ, 0x5 ;  /* 0x00000005ff0c7424 */ /* 0x000fe400078e00ff */
[----:B------:R-:W-:-:S07]  /*152c0*/  IMAD.MOV.U32 R2, RZ, RZ, R14 ;  /* 0x000000ffff027224 */ /* 0x000fce00078e000e */
[----:B------:R-:W-:Y:S05]  /*152d0*/  WARPSYNC.COLLECTIVE R15, `(.L_x_2905) ;  /* 0x000000000f087348 */ /* 0x000fea0003c00000 */
[----:B------:R0:W1:Y:S02]  /*152e0*/  SHFL.IDX P6, R14, R13, R12, R11 ;  /* 0x0000000c0d0e7389 */ /* 0x00006400000c000b */
[----:B01----:R-:W-:Y:S01]  /*152f0*/  ENDCOLLECTIVE ;  /* 0x000000000000791b */ /* 0x003fe20003800000 */
.L_x_2905:
        /* <DEDUP_REMOVED lines=12> */
.L_x_2906:
[----:B------:R-:W-:Y:S02]  /*153c0*/  IMAD.MOV.U32 R13, RZ, RZ, R10 ;  /* 0x000000ffff0d7224 */ /* 0x000fe400078e000a */
[----:B------:R-:W-:Y:S02]  /*153d0*/  IMAD.MOV.U32 R12, RZ, RZ, 0x6 ;  /* 0x00000006ff0c7424 */ /* 0x000fe400078e00ff */
[----:B------:R-:W-:-:S07]  /*153e0*/  IMAD.MOV.U32 R2, RZ, RZ, R14 ;  /* 0x000000ffff027224 */ /* 0x000fce00078e000e */
[----:B------:R-:W-:Y:S05]  /*153f0*/  WARPSYNC.COLLECTIVE R15, `(.L_x_2907) ;  /* 0x000000000f087348 */ /* 0x000fea0003c00000 */
[----:B------:R0:W1:Y:S02]  /*15400*/  SHFL.IDX P6, R14, R13, R12, R11 ;  /* 0x0000000c0d0e7389 */ /* 0x00006400000c000b */
[----:B01----:R-:W-:Y:S01]  /*15410*/  ENDCOLLECTIVE ;  /* 0x000000000000791b */ /* 0x003fe20003800000 */
.L_x_2907:
        /* <DEDUP_REMOVED lines=12> */
.L_x_2908:
[----:B------:R-:W-:Y:S02]  /*154e0*/  IMAD.MOV.U32 R13, RZ, RZ, R10 ;  /* 0x000000ffff0d7224 */ /* 0x000fe400078e000a */
[----:B------:R-:W-:Y:S02]  /*154f0*/  IMAD.MOV.U32 R12, RZ, RZ, 0x7 ;  /* 0x00000007ff0c7424 */ /* 0x000fe400078e00ff */
[----:B------:R-:W-:-:S07]  /*15500*/  IMAD.MOV.U32 R2, RZ, RZ, R14 ;  /* 0x000000ffff027224 */ /* 0x000fce00078e000e */
[----:B------:R-:W-:Y:S05]  /*15510*/  WARPSYNC.COLLECTIVE R15, `(.L_x_2909) ;  /* 0x000000000f087348 */ /* 0x000fea0003c00000 */
[----:B------:R0:W1:Y:S02]  /*15520*/  SHFL.IDX P6, R14, R13, R12, R11 ;  /* 0x0000000c0d0e7389 */ /* 0x00006400000c000b */
[----:B01----:R-:W-:Y:S01]  /*15530*/  ENDCOLLECTIVE ;  /* 0x000000000000791b */ /* 0x003fe20003800000 */
.L_x_2909:
        /* <DEDUP_REMOVED lines=12> */
.L_x_2910:
[----:B------:R-:W-:Y:S02]  /*15600*/  IMAD.MOV.U32 R13, RZ, RZ, R21 ;  /* 0x000000ffff0d7224 */ /* 0x000fe400078e0015 */
[----:B------:R-:W-:Y:S02]  /*15610*/  IMAD.MOV.U32 R12, RZ, RZ, RZ ;  /* 0x000000ffff0c7224 */ /* 0x000fe400078e00ff */
[----:B------:R-:W-:-:S07]  /*15620*/  IMAD.MOV.U32 R2, RZ, RZ, R14 ;  /* 0x000000ffff027224 */ /* 0x000fce00078e000e */
[----:B------:R-:W-:Y:S05]  /*15630*/  WARPSYNC.COLLECTIVE R15, `(.L_x_2911) ;  /* 0x000000000f087348 */ /* 0x000fea0003c00000 */
[----:B------:R0:W1:Y:S02]  /*15640*/  SHFL.IDX P6, R14, R13, R12, R11 ;  /* 0x0000000c0d0e7389 */ /* 0x00006400000c000b */
[----:B01----:R-:W-:Y:S01]  /*15650*/  ENDCOLLECTIVE ;  /* 0x000000000000791b */ /* 0x003fe20003800000 */
.L_x_2911:
        /* <DEDUP_REMOVED lines=12> */
.L_x_2912:
[----:B------:R-:W-:Y:S02]  /*15720*/  IMAD.MOV.U32 R13, RZ, RZ, R21 ;  /* 0x000000ffff0d7224 */ /* 0x000fe400078e0015 */
[----:B------:R-:W-:Y:S02]  /*15730*/  IMAD.MOV.U32 R12, RZ, RZ, 0x1 ;  /* 0x00000001ff0c7424 */ /* 0x000fe400078e00ff */
[----:B------:R-:W-:-:S07]  /*15740*/  IMAD.MOV.U32 R2, RZ, RZ, R14 ;  /* 0x000000ffff027224 */ /* 0x000fce00078e000e */
[----:B------:R-:W-:Y:S05]  /*15750*/  WARPSYNC.COLLECTIVE R15, `(.L_x_2913) ;  /* 0x000000000f087348 */ /* 0x000fea0003c00000 */
[----:B------:R0:W1:Y:S02]  /*15760*/  SHFL.IDX P6, R14, R13, R12, R11 ;  /* 0x0000000c0d0e7389 */ /* 0x00006400000c000b */
[----:B01----:R-:W-:Y:S01]  /*15770*/  ENDCOLLECTIVE ;  /* 0x000000000000791b */ /* 0x003fe20003800000 */
.L_x_2913:
        /* <DEDUP_REMOVED lines=13> */
.L_x_2914:
        /* <DEDUP_REMOVED lines=15> */
.L_x_2823:
[----:B--2---:R2:W3:Y:S02]  /*15940*/  SYNCS.PHASECHK.TRANS64.TRYWAIT P0, [R0+URZ+0x22840], R28 ;  /* 0x0228401c000075a7 */ /* 0x0044e4000800017f */
[----:B---3--:R-:W-:Y:S05]  /*15950*/  @!P0 NANOSLEEP.SYNCS 0x989680 ;  /* 0x009896800000895d */ /* 0x008fea0003900000 */
[----:B------:R-:W3:Y:S02]  /*15960*/  @!P0 SYNCS.PHASECHK.TRANS64 P0, [R0+URZ+0x22840], R28 ;  /* 0x0228401c000085a7 */ /* 0x000ee4000800007f */
[----:B---3--:R-:W-:Y:S05]  /*15970*/  @!P0 BRA `(.L_x_2823) ;  /* 0xfffffffc00f08947 */ /* 0x008fea000383ffff */
[----:B------:R-:W-:Y:S05]  /*15980*/  BRA `(.L_x_2916) ;  /* 0xffffffac00087947 */ /* 0x000fea000383ffff */
.L_x_2824:
        /* <DEDUP_REMOVED lines=8> */
.L_x_2918:
[----:B------:R-:W-:Y:S05]  /*15a10*/  BSYNC B0 ;  /* 0x0000000000007941 */ /* 0x000fea0003800000 */
.L_x_2917:
        /* <DEDUP_REMOVED lines=8> */
.L_x_2919:
        /* <DEDUP_REMOVED lines=13> */
.L_x_2920:
[----:B------:R-:W-:Y:S02]  /*15b70*/  IMAD.MOV.U32 R13, RZ, RZ, R8 ;  /* 0x000000ffff0d7224 */ /* 0x000fe400078e0008 */
[----:B------:R-:W-:-:S07]  /*15b80*/  IMAD.MOV.U32 R2, RZ, RZ, R14 ;  /* 0x000000ffff027224 */ /* 0x000fce00078e000e */
[----:B------:R-:W-:Y:S05]  /*15b90*/  WARPSYNC.COLLECTIVE R15, `(.L_x_2921) ;  /* 0x000000000f087348 */ /* 0x000fea0003c00000 */
[----:B------:R0:W1:Y:S02]  /*15ba0*/  SHFL.IDX P6, R14, R13, R12, R11 ;  /* 0x0000000c0d0e7389 */ /* 0x00006400000c000b */
[----:B01----:R-:W-:Y:S01]  /*15bb0*/  ENDCOLLECTIVE ;  /* 0x000000000000791b */ /* 0x003fe20003800000 */
.L_x_2921:
        /* <DEDUP_REMOVED lines=13> */
.L_x_2922:
[----:B------:R-:W-:Y:S02]  /*15c90*/  IMAD.MOV.U32 R13, RZ, RZ, R8 ;  /* 0x000000ffff0d7224 */ /* 0x000fe400078e0008 */
[----:B------:R-:W-:-:S07]  /*15ca0*/  IMAD.MOV.U32 R2, RZ, RZ, R14 ;  /* 0x000000ffff027224 */ /* 0x000fce00078e000e */
[----:B------:R-:W-:Y:S05]  /*15cb0*/  WARPSYNC.COLLECTIVE R15, `(.L_x_2923) ;  /* 0x000000000f087348 */ /* 0x000fea0003c00000 */
[----:B------:R0:W1:Y:S02]  /*15cc0*/  SHFL.IDX P6, R14, R13, R12, R11 ;  /* 0x0000000c0d0e7389 */ /* 0x00006400000c000b */
[----:B01----:R-:W-:Y:S01]  /*15cd0*/  ENDCOLLECTIVE ;  /* 0x000000000000791b */ /* 0x003fe20003800000 */
.L_x_2923:
        /* <DEDUP_REMOVED lines=8> */
.L_x_2924:
        /* <DEDUP_REMOVED lines=11> */
.L_x_2925:
        /* <DEDUP_REMOVED lines=8> */
.L_x_2926:
        /* <DEDUP_REMOVED lines=11> */
.L_x_2927:
        /* <DEDUP_REMOVED lines=8> */
.L_x_2928:
        /* <DEDUP_REMOVED lines=11> */
.L_x_2929:
        /* <DEDUP_REMOVED lines=8> */
.L_x_2930:
        /* <DEDUP_REMOVED lines=10> */
.L_x_2931:
        /* <DEDUP_REMOVED lines=8> */
.L_x_2932:
        /* <DEDUP_REMOVED lines=10> */
.L_x_2933:
[----:B------:R-:W-:Y:S02]  /*162b0*/  IMAD.MOV.U32 R13, RZ, RZ, R5 ;  /* 0x000000ffff0d7224 */ /* 0x000fe400078e0005 */
[----:B------:R-:W-:Y:S01]  /*162c0*/  IMAD.MOV.U32 R12, RZ, RZ, RZ ;  /* 0x000000ffff0c7224 */ /* 0x000fe200078e00ff */
[----:B------:R-:W-:-:S05]  /*162d0*/  @P3 IADD3 R14, P0, R31, R14, RZ ;  /* 0x0000000e1f0e3210 */ /* 0x000fca0007f1e0ff */
[----:B------:R-:W-:-:S08]  /*162e0*/  @P3 IMAD.MOV.U32 R2, RZ, RZ, R14 ;  /* 0x000000ffff023224 */ /* 0x000fd000078e000e */
[----:B------:R-:W-:Y:S05]  /*162f0*/  WARPSYNC.COLLECTIVE R15, `(.L_x_2934) ;  /* 0x000000000f087348 */ /* 0x000fea0003c00000 */
[----:B------:R0:W1:Y:S02]  /*16300*/  SHFL.IDX P6, R14, R13, R12, R11 ;  /* 0x0000000c0d0e7389 */ /* 0x00006400000c000b */
[----:B01----:R-:W-:Y:S01]  /*16310*/  ENDCOLLECTIVE ;  /* 0x000000000000791b */ /* 0x003fe20003800000 */
.L_x_2934:
        /* <DEDUP_REMOVED lines=11> */
.L_x_2935:
        /* <DEDUP_REMOVED lines=8> */
.L_x_2936:
        /* <DEDUP_REMOVED lines=10> */
.L_x_2937:
[----:B------:R-:W-:Y:S05]  /*164f0*/  BRA `(.L_x_2938) ;  /* 0xffffffa400c87947 */ /* 0x000fea000383ffff */
.L_x_2829:
[----:B------:R-:W-:Y:S02]  /*16500*/  IMAD.MOV.U32 R13, RZ, RZ, R5 ;  /* 0x000000ffff0d7224 */ /* 0x000fe400078e0005 */
[----:B------:R-:W-:Y:S02]  /*16510*/  IMAD.MOV.U32 R12, RZ, RZ, RZ ;  /* 0x000000ffff0c7224 */ /* 0x000fe400078e00ff */
[----:B------:R-:W-:Y:S02]  /*16520*/  IMAD.MOV.U32 R11, RZ, RZ, 0x181f ;  /* 0x0000181fff0b7424 */ /* 0x000fe400078e00ff */
[----:B------:R-:W-:Y:S02]  /*16530*/  IMAD.MOV.U32 R15, RZ, RZ, -0x1 ;  /* 0xffffffffff0f7424 */ /* 0x000fe400078e00ff */
[----:B------:R-:W-:Y:S02]  /*16540*/  IMAD R4, R4, UR41, RZ ;  /* 0x0000002904047c24 */ /* 0x000fe4000f8e02ff */
[----:B------:R-:W-:-:S07]  /*16550*/  IMAD R17, R17, 0x80, R10 ;  /* 0x0000008011117824 */ /* 0x000fce00078e020a */
[----:B-----5:R-:W-:Y:S05]  /*16560*/  WARPSYNC.COLLECTIVE R15, `(.L_x_2939) ;  /* 0x000000000f087348 */ /* 0x020fea0003c00000 */
[----:B------:R0:W1:Y:S02]  /*16570*/  SHFL.IDX P6, R14, R13, R12, R11 ;  /* 0x0000000c0d0e7389 */ /* 0x00006400000c000b */
[----:B01---5:R-:W-:Y:S01]  /*16580*/  ENDCOLLECTIVE ;  /* 0x000000000000791b */ /* 0x023fe20003800000 */
.L_x_2939:
[C---:B------:R-:W-:Y:S01]  /*16590*/  VIADD R7, R17.reuse, 0x10 ;  /* 0x0000001011077836 */ /* 0x040fe20000000000 */
[----:B------:R-:W-:Y:S01]  /*165a0*/  ISETP.GE.AND P2, PT, R17, R4, PT ;  /* 0x000000041100720c */ /* 0x000fe20003f46270 */
[----:B------:R-:W-:Y:S02]  /*165b0*/  IMAD.MOV.U32 R13, RZ, RZ, R0 ;  /* 0x000000ffff0d7224 */ /* 0x000fe400078e0000 */
[----:B------:R-:W-:-:S10]  /*165c0*/  IMAD.MOV.U32 R2, RZ, RZ, R14 ;  /* 0x000000ffff027224 */ /* 0x000fd400078e000e */
[----:B------:R-:W-:Y:S05]  /*165d0*/  WARPSYNC.COLLECTIVE R15, `(.L_x_2940) ;  /* 0x000000000f087348 */ /* 0x000fea0003c00000 */
[----:B------:R0:W1:Y:S02]  /*165e0*/  SHFL.IDX P6, R14, R13, R12, R11 ;  /* 0x0000000c0d0e7389 */ /* 0x00006400000c000b */
[----:B01----:R-:W-:Y:S01]  /*165f0*/  ENDCOLLECTIVE ;  /* 0x000000000000791b */ /* 0x003fe20003800000 */
.L_x_2940:
        /* <DEDUP_REMOVED lines=8> */
.L_x_2941:
        /* <DEDUP_REMOVED lines=11> */
.L_x_2942:
[----:B------:R-:W-:Y:S02]  /*16730*/  IMAD.MOV.U32 R13, RZ, RZ, R5 ;  /* 0x000000ffff0d7224 */ /* 0x000fe400078e0005 */
[----:B------:R-:W-:Y:S01]  /*16740*/  IMAD.MOV.U32 R12, RZ, RZ, 0x2 ;  /* 0x00000002ff0c7424 */ /* 0x000fe200078e00ff */
[----:B------:R-:W-:-:S13]  /*16750*/  @!P2 IADD3 R2, P1, R31, R14, RZ ;  /* 0x0000000e1f02a210 */ /* 0x000fda0007f3e0ff */
[----:B------:R-:W-:Y:S05]  /*16760*/  WARPSYNC.COLLECTIVE R15, `(.L_x_2943) ;  /* 0x000000000f087348 */ /* 0x000fea0003c00000 */
[----:B------:R0:W1:Y:S02]  /*16770*/  SHFL.IDX P6, R14, R13, R12, R11 ;  /* 0x0000000c0d0e7389 */ /* 0x00006400000c000b */
[----:B01----:R-:W-:Y:S01]  /*16780*/  ENDCOLLECTIVE ;  /* 0x000000000000791b */ /* 0x003fe20003800000 */
.L_x_2943:
        /* <DEDUP_REMOVED lines=12> */
.L_x_2944:
[----:B------:R-:W-:Y:S02]  /*16850*/  IMAD.MOV.U32 R13, RZ, RZ, R5 ;  /* 0x000000ffff0d7224 */ /* 0x000fe400078e0005 */
[----:B------:R-:W-:Y:S01]  /*16860*/  IMAD.MOV.U32 R12, RZ, RZ, 0x3 ;  /* 0x00000003ff0c7424 */ /* 0x000fe200078e00ff */
[----:B------:R-:W-:-:S13]  /*16870*/  @!P2 IADD3 R2, P1, R31, R14, RZ ;  /* 0x0000000e1f02a210 */ /* 0x000fda0007f3e0ff */
[----:B------:R-:W-:Y:S05]  /*16880*/  WARPSYNC.COLLECTIVE R15, `(.L_x_2945) ;  /* 0x000000000f087348 */ /* 0x000fea0003c00000 */
[----:B------:R0:W1:Y:S02]  /*16890*/  SHFL.IDX P6, R14, R13, R12, R11 ;  /* 0x0000000c0d0e7389 */ /* 0x00006400000c000b */
[----:B01----:R-:W-:Y:S01]  /*168a0*/  ENDCOLLECTIVE ;  /* 0x000000000000791b */ /* 0x003fe20003800000 */
.L_x_2945:
        /* <DEDUP_REMOVED lines=12> */
.L_x_2946:
[----:B------:R-:W-:Y:S02]  /*16970*/  IMAD.MOV.U32 R13, RZ, RZ, R5 ;  /* 0x000000ffff0d7224 */ /* 0x000fe400078e0005 */
[----:B------:R-:W-:Y:S01]  /*16980*/  IMAD.MOV.U32 R12, RZ, RZ, 0x4 ;  /* 0x00000004ff0c7424 */ /* 0x000fe200078e00ff */
[----:B------:R-:W-:-:S13]  /*16990*/  @!P2 IADD3 R2, P1, R31, R14, RZ ;  /* 0x0000000e1f02a210 */ /* 0x000fda0007f3e0ff */
[----:B------:R-:W-:Y:S05]  /*169a0*/  WARPSYNC.COLLECTIVE R15, `(.L_x_2947) ;  /* 0x000000000f087348 */ /* 0x000fea0003c00000 */
[----:B------:R0:W1:Y:S02]  /*169b0*/  SHFL.IDX P6, R14, R13, R12, R11 ;  /* 0x0000000c0d0e7389 */ /* 0x00006400000c000b */
[----:B01----:R-:W-:Y:S01]  /*169c0*/  ENDCOLLECTIVE ;  /* 0x000000000000791b */ /* 0x003fe20003800000 */
.L_x_2947:
        /* <DEDUP_REMOVED lines=12> */
.L_x_2948:
[----:B------:R-:W-:Y:S02]  /*16a90*/  IMAD.MOV.U32 R13, RZ, RZ, R5 ;  /* 0x000000ffff0d7224 */ /* 0x000fe400078e0005 */
[----:B------:R-:W-:Y:S01]  /*16aa0*/  IMAD.MOV.U32 R12, RZ, RZ, 0x5 ;  /* 0x00000005ff0c7424 */ /* 0x000fe200078e00ff */
[----:B------:R-:W-:-:S13]  /*16ab0*/  @!P2 IADD3 R2, P1, R31, R14, RZ ;  /* 0x0000000e1f02a210 */ /* 0x000fda0007f3e0ff */
[----:B------:R-:W-:Y:S05]  /*16ac0*/  WARPSYNC.COLLECTIVE R15, `(.L_x_2949) ;  /* 0x000000000f087348 */ /* 0x000fea0003c00000 */
[----:B------:R0:W1:Y:S02]  /*16ad0*/  SHFL.IDX P6, R14, R13, R12, R11 ;  /* 0x0000000c0d0e7389 */ /* 0x00006400000c000b */
[----:B01----:R-:W-:Y:S01]  /*16ae0*/  ENDCOLLECTIVE ;  /* 0x000000000000791b */ /* 0x003fe20003800000 */
.L_x_2949:
        /* <DEDUP_REMOVED lines=11> */
.L_x_2950:
[----:B------:R-:W-:Y:S02]  /*16ba0*/  IMAD.MOV.U32 R13, RZ, RZ, R5 ;  /* 0x000000ffff0d7224 */ /* 0x000fe400078e0005 */
[----:B------:R-:W-:Y:S01]  /*16bb0*/  IMAD.MOV.U32 R12, RZ, RZ, 0x6 ;  /* 0x00000006ff0c7424 */ /* 0x000fe200078e00ff */
[----:B------:R-:W-:-:S13]  /*16bc0*/  @!P2 IADD3 R2, P1, R31, R14, RZ ;  /* 0x0000000e1f02a210 */ /* 0x000fda0007f3e0ff */
[----:B------:R-:W-:Y:S05]  /*16bd0*/  WARPSYNC.COLLECTIVE R15, `(.L_x_2951) ;  /* 0x000000000f087348 */ /* 0x000fea0003c00000 */
[----:B------:R0:W1:Y:S02]  /*16be0*/  SHFL.IDX P6, R14, R13, R12, R11 ;  /* 0x0000000c0d0e7389 */ /* 0x00006400000c000b */
[----:B01----:R-:W-:Y:S01]  /*16bf0*/  ENDCOLLECTIVE ;  /* 0x000000000000791b */ /* 0x003fe20003800000 */
.L_x_2951:
        /* <DEDUP_REMOVED lines=12> */
.L_x_2952:
[----:B------:R-:W-:Y:S02]  /*16cc0*/  IMAD.MOV.U32 R13, RZ, RZ, R5 ;  /* 0x000000ffff0d7224 */ /* 0x000fe400078e0005 */
[----:B------:R-:W-:Y:S01]  /*16cd0*/  IMAD.MOV.U32 R12, RZ, RZ, 0x7 ;  /* 0x00000007ff0c7424 */ /* 0x000fe200078e00ff */
[----:B------:R-:W-:-:S13]  /*16ce0*/  @!P2 IADD3 R2, P1, R31, R14, RZ ;  /* 0x0000000e1f02a210 */ /* 0x000fda0007f3e0ff */
[----:B------:R-:W-:Y:S05]  /*16cf0*/  WARPSYNC.COLLECTIVE R15, `(.L_x_2953) ;  /* 0x000000000f087348 */ /* 0x000fea0003c00000 */
[----:B------:R0:W1:Y:S02]  /*16d00*/  SHFL.IDX P6, R14, R13, R12, R11 ;  /* 0x0000000c0d0e7389 */ /* 0x00006400000c000b */
[----:B01----:R-:W-:Y:S01]  /*16d10*/  ENDCOLLECTIVE ;  /* 0x000000000000791b */ /* 0x003fe20003800000 */
.L_x_2953:
        /* <DEDUP_REMOVED lines=10> */
.L_x_2954:
[----:B------:R-:W-:Y:S05]  /*16dc0*/  BRA `(.L_x_2955) ;  /* 0xffffffa800207947 */ /* 0x000fea000383ffff */
.L_x_2832:
[----:B0-----:R0:W1:Y:S02]  /*16dd0*/  SYNCS.PHASECHK.TRANS64.TRYWAIT P0, [R22+URZ+0x22820], R3 ;  /* 0x02282003160075a7 */ /* 0x001064000800017f */
[----:B-1----:R-:W-:Y:S05]  /*16de0*/  @!P0 NANOSLEEP.SYNCS 0x989680 ;  /* 0x009896800000895d */ /* 0x002fea0003900000 */
[----:B------:R-:W1:Y:S02]  /*16df0*/  @!P0 SYNCS.PHASECHK.TRANS64 P0, [R22+URZ+0x22820], R3 ;  /* 0x02282003160085a7 */ /* 0x000e64000800007f */
[----:B-1----:R-:W-:Y:S05]  /*16e00*/  @!P0 BRA `(.L_x_2832) ;  /* 0xfffffffc00f08947 */ /* 0x002fea000383ffff */
[----:B------:R-:W-:Y:S05]  /*16e10*/  BRA `(.L_x_2956) ;  /* 0xffffffa8007c7947 */ /* 0x000fea000383ffff */
.L_x_2836:
[----:B0-----:R0:W1:Y:S02]  /*16e20*/  SYNCS.PHASECHK.TRANS64.TRYWAIT P0, [R0+URZ+0x22880], R29 ;  /* 0x0228801d000075a7 */ /* 0x001064000800017f */
[----:B-1----:R-:W-:Y:S05]  /*16e30*/  @!P0 NANOSLEEP.SYNCS 0x989680 ;  /* 0x009896800000895d */ /* 0x002fea0003900000 */
[----:B------:R-:W1:Y:S02]  /*16e40*/  @!P0 SYNCS.PHASECHK.TRANS64 P0, [R0+URZ+0x22880], R29 ;  /* 0x0228801d000085a7 */ /* 0x000e64000800007f */
[----:B-1----:R-:W-:Y:S05]  /*16e50*/  @!P0 BRA `(.L_x_2836) ;  /* 0xfffffffc00f08947 */ /* 0x002fea000383ffff */
[----:B------:R-:W-:Y:S05]  /*16e60*/  BRA `(.L_x_2957) ;  /* 0xffffffac00a87947 */ /* 0x000fea000383ffff */
.L_x_2837:
        /* <DEDUP_REMOVED lines=8> */
.L_x_2959:
[----:B------:R-:W-:Y:S05]  /*16ef0*/  BSYNC B0 ;  /* 0x0000000000007941 */ /* 0x000fea0003800000 */
.L_x_2958:
        /* <DEDUP_REMOVED lines=9> */
.L_x_2960:
[----:B------:R-:W-:Y:S02]  /*16f90*/  IMAD.MOV.U32 R13, RZ, RZ, R19 ;  /* 0x000000ffff0d7224 */ /* 0x000fe400078e0013 */
[----:B------:R-:W-:Y:S02]  /*16fa0*/  IMAD.MOV.U32 R12, RZ, RZ, 0x1 ;  /* 0x00000001ff0c7424 */ /* 0x000fe400078e00ff */
[----:B------:R-:W-:-:S07]  /*16fb0*/  IMAD.MOV.U32 R2, RZ, RZ, R14 ;  /* 0x000000ffff027224 */ /* 0x000fce00078e000e */
[----:B------:R-:W-:Y:S05]  /*16fc0*/  WARPSYNC.COLLECTIVE R15, `(.L_x_2961) ;  /* 0x000000000f087348 */ /* 0x000fea0003c00000 */
[----:B------:R0:W1:Y:S02]  /*16fd0*/  SHFL.IDX P6, R14, R13, R12, R11 ;  /* 0x0000000c0d0e7389 */ /* 0x00006400000c000b */
[----:B01----:R-:W-:Y:S01]  /*16fe0*/  ENDCOLLECTIVE ;  /* 0x000000000000791b */ /* 0x003fe20003800000 */
.L_x_2961:
        /* <DEDUP_REMOVED lines=11> */
.L_x_2962:
        /* <DEDUP_REMOVED lines=8> */
.L_x_2963:
        /* <DEDUP_REMOVED lines=9> */
.L_x_2964:
        /* <DEDUP_REMOVED lines=9> */
.L_x_2965:
        /* <DEDUP_REMOVED lines=9> */
.L_x_2966:
[----:B------:R-:W-:Y:S02]  /*172d0*/  IMAD.MOV.U32 R13, RZ, RZ, R19 ;  /* 0x000000ffff0d7224 */ /* 0x000fe400078e0013 */
[----:B------:R-:W-:Y:S02]  /*172e0*/  IMAD.MOV.U32 R12, RZ, RZ, 0x4 ;  /* 0x00000004ff0c7424 */ /* 0x000fe400078e00ff */
[----:B------:R-:W-:-:S07]  /*172f0*/  IMAD.MOV.U32 R2, RZ, RZ, R14 ;  /* 0x000000ffff027224 */ /* 0x000fce00078e000e */
[----:B------:R-:W-:Y:S05]  /*17300*/  WARPSYNC.COLLECTIVE R15, `(.L_x_2967) ;  /* 0x000000000f087348 */ /* 0x000fea0003c00000 */
[----:B------:R0:W1:Y:S02]  /*17310*/  SHFL.IDX P6, R14, R13, R12, R11 ;  /* 0x0000000c0d0e7389 */ /* 0x00006400000c000b */
[----:B01----:R-:W-:Y:S01]  /*17320*/  ENDCOLLECTIVE ;  /* 0x000000000000791b */ /* 0x003fe20003800000 */
.L_x_2967:
        /* <DEDUP_REMOVED lines=11> */
.L_x_2968:
[----:B------:R-:W-:Y:S02]  /*173e0*/  IMAD.MOV.U32 R13, RZ, RZ, R19 ;  /* 0x000000ffff0d7224 */ /* 0x000fe400078e0013 */
[----:B------:R-:W-:Y:S02]  /*173f0*/  IMAD.MOV.U32 R12, RZ, RZ, 0x5 ;  /* 0x00000005ff0c7424 */ /* 0x000fe400078e00ff */
[----:B------:R-:W-:-:S07]  /*17400*/  IMAD.MOV.U32 R2, RZ, RZ, R14 ;  /* 0x000000ffff027224 */ /* 0x000fce00078e000e */
[----:B------:R-:W-:Y:S05]  /*17410*/  WARPSYNC.COLLECTIVE R15, `(.L_x_2969) ;  /* 0x000000000f087348 */ /* 0x000fea0003c00000 */
[----:B------:R0:W1:Y:S02]  /*17420*/  SHFL.IDX P6, R14, R13, R12, R11 ;  /* 0x0000000c0d0e7389 */ /* 0x00006400000c000b */
[----:B01----:R-:W-:Y:S01]  /*17430*/  ENDCOLLECTIVE ;  /* 0x000000000000791b */ /* 0x003fe20003800000 */
.L_x_2969:
        /* <DEDUP_REMOVED lines=11> */
.L_x_2970:
[----:B------:R-:W-:Y:S02]  /*174f0*/  IMAD.MOV.U32 R13, RZ, RZ, R19 ;  /* 0x000000ffff0d7224 */ /* 0x000fe400078e0013 */
[----:B------:R-:W-:Y:S02]  /*17500*/  IMAD.MOV.U32 R12, RZ, RZ, 0x6 ;  /* 0x00000006ff0c7424 */ /* 0x000fe400078e00ff */
[----:B------:R-:W-:-:S07]  /*17510*/  IMAD.MOV.U32 R2, RZ, RZ, R14 ;  /* 0x000000ffff027224 */ /* 0x000fce00078e000e */
[----:B------:R-:W-:Y:S05]  /*17520*/  WARPSYNC.COLLECTIVE R15, `(.L_x_2971) ;  /* 0x000000000f087348 */ /* 0x000fea0003c00000 */
[----:B------:R0:W1:Y:S02]  /*17530*/  SHFL.IDX P6, R14, R13, R12, R11 ;  /* 0x0000000c0d0e7389 */ /* 0x00006400000c000b */
[----:B01----:R-:W-:Y:S01]  /*17540*/  ENDCOLLECTIVE ;  /* 0x000000000000791b */ /* 0x003fe20003800000 */
.L_x_2971:
        /* <DEDUP_REMOVED lines=11> */
.L_x_2972:
[----:B------:R-:W-:Y:S02]  /*17600*/  IMAD.MOV.U32 R13, RZ, RZ, R19 ;  /* 0x000000ffff0d7224 */ /* 0x000fe400078e0013 */
[----:B------:R-:W-:Y:S02]  /*17610*/  IMAD.MOV.U32 R12, RZ, RZ, 0x7 ;  /* 0x00000007ff0c7424 */ /* 0x000fe400078e00ff */
[----:B------:R-:W-:-:S07]  /*17620*/  IMAD.MOV.U32 R2, RZ, RZ, R14 ;  /* 0x000000ffff027224 */ /* 0x000fce00078e000e */
[----:B------:R-:W-:Y:S05]  /*17630*/  WARPSYNC.COLLECTIVE R15, `(.L_x_2973) ;  /* 0x000000000f087348 */ /* 0x000fea0003c00000 */
[----:B------:R0:W1:Y:S02]  /*17640*/  SHFL.IDX P6, R14, R13, R12, R11 ;  /* 0x0000000c0d0e7389 */ /* 0x00006400000c000b */
[----:B01----:R-:W-:Y:S01]  /*17650*/  ENDCOLLECTIVE ;  /* 0x000000000000791b */ /* 0x003fe20003800000 */
.L_x_2973:
        /* <DEDUP_REMOVED lines=11> */
.L_x_2974:
        /* <DEDUP_REMOVED lines=9> */
.L_x_2975:
        /* <DEDUP_REMOVED lines=9> */
.L_x_2976:
        /* <DEDUP_REMOVED lines=8> */
.L_x_2977:
        /* <DEDUP_REMOVED lines=9> */
.L_x_2978:
[----:B------:R-:W-:Y:S01]  /*17940*/  IMAD.MOV.U32 R2, RZ, RZ, R14 ;  /* 0x000000ffff027224 */ /* 0x000fe200078e000e */
[----:B------:R-:W-:Y:S06]  /*17950*/  BRA `(.L_x_2979) ;  /* 0xffffffa800407947 */ /* 0x000fec000383ffff */
.L_x_2842:
[----:B--2---:R2:W3:Y:S02]  /*17960*/  SYNCS.PHASECHK.TRANS64.TRYWAIT P0, [R0+URZ+0x22840], R29 ;  /* 0x0228401d000075a7 */ /* 0x0044e4000800017f */
[----:B---3--:R-:W-:Y:S05]  /*17970*/  @!P0 NANOSLEEP.SYNCS 0x989680 ;  /* 0x009896800000895d */ /* 0x008fea0003900000 */
[----:B------:R-:W3:Y:S02]  /*17980*/  @!P0 SYNCS.PHASECHK.TRANS64 P0, [R0+URZ+0x22840], R29 ;  /* 0x0228401d000085a7 */ /* 0x000ee4000800007f */
[----:B---3--:R-:W-:Y:S05]  /*17990*/  @!P0 BRA `(.L_x_2842) ;  /* 0xfffffffc00f08947 */ /* 0x008fea000383ffff */
[----:B------:R-:W-:Y:S05]  /*179a0*/  BRA `(.L_x_2980) ;  /* 0xffffffa800907947 */ /* 0x000fea000383ffff */
.L_x_2843:
        /* <DEDUP_REMOVED lines=8> */
.L_x_2982:
[----:B------:R-:W-:Y:S05]  /*17a30*/  BSYNC B0 ;  /* 0x0000000000007941 */ /* 0x000fea0003800000 */
.L_x_2981:
        /* <DEDUP_REMOVED lines=8> */
.L_x_2983:
[----:B------:R-:W-:Y:S02]  /*17ac0*/  IMAD.MOV.U32 R13, RZ, RZ, R4 ;  /* 0x000000ffff0d7224 */ /* 0x000fe400078e0004 */
[----:B------:R-:W-:Y:S02]  /*17ad0*/  IMAD.MOV.U32 R12, RZ, RZ, 0x1 ;  /* 0x00000001ff0c7424 */ /* 0x000fe400078e00ff */
[----:B------:R-:W-:-:S07]  /*17ae0*/  IMAD.MOV.U32 R2, RZ, RZ, R14 ;  /* 0x000000ffff027224 */ /* 0x000fce00078e000e */
[----:B------:R-:W-:Y:S05]  /*17af0*/  WARPSYNC.COLLECTIVE R15, `(.L_x_2984) ;  /* 0x000000000f087348 */ /* 0x000fea0003c00000 */
[----:B------:R0:W1:Y:S02]  /*17b00*/  SHFL.IDX P6, R14, R13, R12, R11 ;  /* 0x0000000c0d0e7389 */ /* 0x00006400000c000b */
[----:B01----:R-:W-:Y:S01]  /*17b10*/  ENDCOLLECTIVE ;  /* 0x000000000000791b */ /* 0x003fe20003800000 */
.L_x_2984:
        /* <DEDUP_REMOVED lines=11> */
.L_x_2985:
        /* <DEDUP_REMOVED lines=8> */
.L_x_2986:
        /* <DEDUP_REMOVED lines=9> */
.L_x_2987:
        /* <DEDUP_REMOVED lines=9> */
.L_x_2988:
        /* <DEDUP_REMOVED lines=9> */
.L_x_2989:
[----:B------:R-:W-:Y:S02]  /*17e00*/  IMAD.MOV.U32 R13, RZ, RZ, R4 ;  /* 0x000000ffff0d7224 */ /* 0x000fe400078e0004 */
[----:B------:R-:W-:Y:S01]  /*17e10*/  IMAD.MOV.U32 R12, RZ, RZ, 0x4 ;  /* 0x00000004ff0c7424 */ /* 0x000fe200078e00ff */
[----:B------:R-:W-:-:S13]  /*17e20*/  IADD3 R2, P0, R31, R14, RZ ;  /* 0x0000000e1f027210 */ /* 0x000fda0007f1e0ff */
[----:B------:R-:W-:Y:S05]  /*17e30*/  WARPSYNC.COLLECTIVE R15, `(.L_x_2990) ;  /* 0x000000000f087348 */ /* 0x000fea0003c00000 */
[----:B------:R0:W1:Y:S02]  /*17e40*/  SHFL.IDX P6, R14, R13, R12, R11 ;  /* 0x0000000c0d0e7389 */ /* 0x00006400000c000b */
[----:B01----:R-:W-:Y:S01]  /*17e50*/  ENDCOLLECTIVE ;  /* 0x000000000000791b */ /* 0x003fe20003800000 */
.L_x_2990:
        /* <DEDUP_REMOVED lines=10> */
.L_x_2991:
[----:B------:R-:W-:Y:S02]  /*17f00*/  IMAD.MOV.U32 R13, RZ, RZ, R4 ;  /* 0x000000ffff0d7224 */ /* 0x000fe400078e0004 */
[----:B------:R-:W-:Y:S01]  /*17f10*/  IMAD.MOV.U32 R12, RZ, RZ, 0x5 ;  /* 0x00000005ff0c7424 */ /* 0x000fe200078e00ff */
[----:B------:R-:W-:-:S13]  /*17f20*/  IADD3 R2, P0, R31, R14, RZ ;  /* 0x0000000e1f027210 */ /* 0x000fda0007f1e0ff */
[----:B------:R-:W-:Y:S05]  /*17f30*/  WARPSYNC.COLLECTIVE R15, `(.L_x_2992) ;  /* 0x000000000f087348 */ /* 0x000fea0003c00000 */
[----:B------:R0:W1:Y:S02]  /*17f40*/  SHFL.IDX P6, R14, R13, R12, R11 ;  /* 0x0000000c0d0e7389 */ /* 0x00006400000c000b */
[----:B01----:R-:W-:Y:S01]  /*17f50*/  ENDCOLLECTIVE ;  /* 0x000000000000791b */ /* 0x003fe20003800000 */
.L_x_2992:
        /* <DEDUP_REMOVED lines=10> */
.L_x_2993:
[----:B------:R-:W-:Y:S02]  /*18000*/  IMAD.MOV.U32 R13, RZ, RZ, R4 ;  /* 0x000000ffff0d7224 */ /* 0x000fe400078e0004 */
[----:B------:R-:W-:Y:S01]  /*18010*/  IMAD.MOV.U32 R12, RZ, RZ, 0x6 ;  /* 0x00000006ff0c7424 */ /* 0x000fe200078e00ff */
[----:B------:R-:W-:-:S13]  /*18020*/  IADD3 R2, P0, R31, R14, RZ ;  /* 0x0000000e1f027210 */ /* 0x000fda0007f1e0ff */
[----:B------:R-:W-:Y:S05]  /*18030*/  WARPSYNC.COLLECTIVE R15, `(.L_x_2994) ;  /* 0x000000000f087348 */ /* 0x000fea0003c00000 */
[----:B------:R0:W1:Y:S02]  /*18040*/  SHFL.IDX P6, R14, R13, R12, R11 ;  /* 0x0000000c0d0e7389 */ /* 0x00006400000c000b */
[----:B01----:R-:W-:Y:S01]  /*18050*/  ENDCOLLECTIVE ;  /* 0x000000000000791b */ /* 0x003fe20003800000 */
.L_x_2994:
        /* <DEDUP_REMOVED lines=10> */
.L_x_2995:
[----:B------:R-:W-:Y:S02]  /*18100*/  IMAD.MOV.U32 R13, RZ, RZ, R4 ;  /* 0x000000ffff0d7224 */ /* 0x000fe400078e0004 */
[----:B------:R-:W-:Y:S02]  /*18110*/  IMAD.MOV.U32 R12, RZ, RZ, 0x7 ;  /* 0x00000007ff0c7424 */ /* 0x000fe400078e00ff */
[----:B------:R-:W-:-:S07]  /*18120*/  IMAD.MOV.U32 R2, RZ, RZ, R14 ;  /* 0x000000ffff027224 */ /* 0x000fce00078e000e */
[----:B------:R-:W-:Y:S05]  /*18130*/  WARPSYNC.COLLECTIVE R15, `(.L_x_2996) ;  /* 0x000000000f087348 */ /* 0x000fea0003c00000 */
[----:B------:R0:W1:Y:S02]  /*18140*/  SHFL.IDX P6, R14, R13, R12, R11 ;  /* 0x0000000c0d0e7389 */ /* 0x00006400000c000b */
[----:B01----:R-:W-:Y:S01]  /*18150*/  ENDCOLLECTIVE ;  /* 0x000000000000791b */ /* 0x003fe20003800000 */
.L_x_2996:
        /* <DEDUP_REMOVED lines=11> */
.L_x_2997:
[----:B------:R-:W-:Y:S02]  /*18210*/  IMAD.MOV.U32 R13, RZ, RZ, R8 ;  /* 0x000000ffff0d7224 */ /* 0x000fe400078e0008 */
[----:B------:R-:W-:Y:S02]  /*18220*/  IMAD.MOV.U32 R12, RZ, RZ, RZ ;  /* 0x000000ffff0c7224 */ /* 0x000fe400078e00ff */
[----:B------:R-:W-:-:S07]  /*18230*/  IMAD.MOV.U32 R9, RZ, RZ, R14 ;  /* 0x000000ffff097224 */ /* 0x000fce00078e000e */
[----:B------:R-:W-:Y:S05]  /*18240*/  WARPSYNC.COLLECTIVE R15, `(.L_x_2998) ;  /* 0x000000000f087348 */ /* 0x000fea0003c00000 */
[----:B------:R0:W1:Y:S02]  /*18250*/  SHFL.IDX P6, R14, R13, R12, R11 ;  /* 0x0000000c0d0e7389 */ /* 0x00006400000c000b */
[----:B01----:R-:W-:Y:S01]  /*18260*/  ENDCOLLECTIVE ;  /* 0x000000000000791b */ /* 0x003fe20003800000 */
.L_x_2998:
        /* <DEDUP_REMOVED lines=11> */
.L_x_2999:
[----:B------:R-:W-:Y:S02]  /*18320*/  IMAD.MOV.U32 R13, RZ, RZ, R8 ;  /* 0x000000ffff0d7224 */ /* 0x000fe400078e0008 */
[----:B------:R-:W-:Y:S02]  /*18330*/  IMAD.MOV.U32 R12, RZ, RZ, 0x1 ;  /* 0x00000001ff0c7424 */ /* 0x000fe400078e00ff */
[----:B------:R-:W-:-:S07]  /*18340*/  IMAD.MOV.U32 R5, RZ, RZ, R14 ;  /* 0x000000ffff057224 */ /* 0x000fce00078e000e */
[----:B------:R-:W-:Y:S05]  /*18350*/  WARPSYNC.COLLECTIVE R15, `(.L_x_3000) ;  /* 0x000000000f087348 */ /* 0x000fea0003c00000 */
[----:B------:R0:W1:Y:S02]  /*18360*/  SHFL.IDX P6, R14, R13, R12, R11 ;  /* 0x0000000c0d0e7389 */ /* 0x00006400000c000b */
[----:B01----:R-:W-:Y:S01]  /*18370*/  ENDCOLLECTIVE ;  /* 0x000000000000791b */ /* 0x003fe20003800000 */
.L_x_3000:
        /* <DEDUP_REMOVED lines=11> */
.L_x_3001:
[----:B------:R-:W-:Y:S05]  /*18430*/  BRA `(.L_x_3002) ;  /* 0xffffffa400307947 */ /* 0x000fea000383ffff */
.L_x_2848:
[----:B0-----:R0:W1:Y:S02]  /*18440*/  SYNCS.PHASECHK.TRANS64.TRYWAIT P2, [R17+URZ+0x22870], R0 ;  /* 0x02287000110075a7 */ /* 0x001064000804017f */
[----:B-1----:R-:W-:Y:S05]  /*18450*/  @!P2 NANOSLEEP.SYNCS 0x989680 ;  /* 0x009896800000a95d */ /* 0x002fea0003900000 */
[----:B------:R-:W1:Y:S02]  /*18460*/  @!P2 SYNCS.PHASECHK.TRANS64 P2, [R17+URZ+0x22870], R0 ;  /* 0x022870001100a5a7 */ /* 0x000e64000804007f */
[----:B-1----:R-:W-:Y:S05]  /*18470*/  @!P2 BRA `(.L_x_2848) ;  /* 0xfffffffc00f0a947 */ /* 0x002fea000383ffff */
[----:B------:R-:W-:Y:S05]  /*18480*/  BRA `(.L_x_3003) ;  /* 0xffffffa400947947 */ /* 0x000fea000383ffff */
.L_x_2850:
[----:B0-----:R0:W1:Y:S02]  /*18490*/  SYNCS.PHASECHK.TRANS64.TRYWAIT P2, [R17+URZ+0x22860], R0 ;  /* 0x02286000110075a7 */ /* 0x001064000804017f */
[----:B-1----:R-:W-:Y:S05]  /*184a0*/  @!P2 NANOSLEEP.SYNCS 0x989680 ;  /* 0x009896800000a95d */ /* 0x002fea0003900000 */
[----:B------:R-:W1:Y:S02]  /*184b0*/  @!P2 SYNCS.PHASECHK.TRANS64 P2, [R17+URZ+0x22860], R0 ;  /* 0x022860001100a5a7 */ /* 0x000e64000804007f */
[----:B-1----:R-:W-:Y:S05]  /*184c0*/  @!P2 BRA `(.L_x_2850) ;  /* 0xfffffffc00f0a947 */ /* 0x002fea000383ffff */
[----:B------:R-:W-:Y:S05]  /*184d0*/  BRA `(.L_x_3004) ;  /* 0xffffffa400a47947 */ /* 0x000fea000383ffff */
.L_x_2858:
[----:B-1----:R1:W2:Y:S02]  /*184e0*/  SYNCS.PHASECHK.TRANS64.TRYWAIT P1, [R17+URZ+0x22870], R0 ;  /* 0x02287000110075a7 */ /* 0x0022a4000802017f */
[----:B--2---:R-:W-:Y:S05]  /*184f0*/  @!P1 NANOSLEEP.SYNCS 0x989680 ;  /* 0x009896800000995d */ /* 0x004fea0003900000 */
[----:B------:R-:W2:Y:S02]  /*18500*/  @!P1 SYNCS.PHASECHK.TRANS64 P1, [R17+URZ+0x22870], R0 ;  /* 0x02287000110095a7 */ /* 0x000ea4000802007f */
[----:B--2---:R-:W-:Y:S05]  /*18510*/  @!P1 BRA `(.L_x_2858) ;  /* 0xfffffffc00f09947 */ /* 0x004fea000383ffff */
[----:B------:R-:W-:Y:S05]  /*18520*/  BRA `(.L_x_3005) ;  /* 0xffffffac00647947 */ /* 0x000fea000383ffff */
.L_x_2860:
[----:B-1----:R1:W2:Y:S02]  /*18530*/  SYNCS.PHASECHK.TRANS64.TRYWAIT P1, [R17+URZ+0x22860], R0 ;  /* 0x02286000110075a7 */ /* 0x0022a4000802017f */
[----:B--2---:R-:W-:Y:S05]  /*18540*/  @!P1 NANOSLEEP.SYNCS 0x989680 ;  /* 0x009896800000995d */ /* 0x004fea0003900000 */
[----:B------:R-:W2:Y:S02]  /*18550*/  @!P1 SYNCS.PHASECHK.TRANS64 P1, [R17+URZ+0x22860], R0 ;  /* 0x02286000110095a7 */ /* 0x000ea4000802007f */
[----:B--2---:R-:W-:Y:S05]  /*18560*/  @!P1 BRA `(.L_x_2860) ;  /* 0xfffffffc00f09947 */ /* 0x004fea000383ffff */
[----:B------:R-:W-:Y:S05]  /*18570*/  BRA `(.L_x_3006) ;  /* 0xffffffac00747947 */ /* 0x000fea000383ffff */
.L_x_2874:
[----:B0-----:R0:W1:Y:S02]  /*18580*/  SYNCS.PHASECHK.TRANS64.TRYWAIT P0, [R5+URZ+0x22820], R0 ;  /* 0x02282000050075a7 */ /* 0x001064000800017f */
[----:B-1----:R-:W-:Y:S05]  /*18590*/  @!P0 NANOSLEEP.SYNCS 0x989680 ;  /* 0x009896800000895d */ /* 0x002fea0003900000 */
[----:B------:R-:W1:Y:S02]  /*185a0*/  @!P0 SYNCS.PHASECHK.TRANS64 P0, [R5+URZ+0x22820], R0 ;  /* 0x02282000050085a7 */ /* 0x000e64000800007f */
[----:B-1----:R-:W-:Y:S05]  /*185b0*/  @!P0 BRA `(.L_x_2874) ;  /* 0xfffffffc00f08947 */ /* 0x002fea000383ffff */
[----:B------:R-:W-:Y:S05]  /*185c0*/  BRA `(.L_x_3007) ;  /* 0xffffffbc00fc7947 */ /* 0x000fea000383ffff */
.L_x_2875:
        /* <DEDUP_REMOVED lines=11> */
.L_x_3009:
[----:B------:R-:W-:Y:S05]  /*18680*/  BSYNC B0 ;  /* 0x0000000000007941 */ /* 0x000fea0003800000 */
.L_x_3008:
[----:B------:R-:W-:Y:S05]  /*18690*/  BRA `(.L_x_3010) ;  /* 0xffffffbc00e47947 */ /* 0x000fea000383ffff */
.L_x_2878:
[----:B------:R-:W-:Y:S01]  /*186a0*/  BSSY B1, `(.L_x_3011) ;  /* 0x0000006000017945 */ /* 0x000fe20003800000 */
[----:B------:R-:W-:-:S07]  /*186b0*/  IMAD.MOV.U32 R15, RZ, RZ, -0x1 ;  /* 0xffffffffff0f7424 */ /* 0x000fce00078e00ff */
[----:B0-----:R-:W-:Y:S05]  /*186c0*/  WARPSYNC.COLLECTIVE R15, `(.L_x_3012) ;  /* 0x000000000f0c7348 */ /* 0x001fea0003c00000 */
[----:B------:R-:W-:Y:S02]  /*186d0*/  ELECT P6, UR62, PT ;  /* 0x00000000003e782f */ /* 0x000fe400038c0000 */
[----:B------:R-:W-:Y:S01]  /*186e0*/  MOV R14, UR62 ;  /* 0x0000003e000e7c02 */ /* 0x000fe20008000f00 */
[----:B0-----:R-:W-:Y:S10]  /*186f0*/  ENDCOLLECTIVE ;  /* 0x000000000000791b */ /* 0x001ff40003800000 */
.L_x_3012:
[----:B------:R-:W-:Y:S05]  /*18700*/  BSYNC B1 ;  /* 0x0000000000017941 */ /* 0x000fea0003800000 */
.L_x_3011:
[----:B------:R-:W-:Y:S05]  /*18710*/  BRA `(.L_x_3013) ;  /* 0xffffffbc00dc7947 */ /* 0x000fea000383ffff */
.L_x_2880:
[----:B0-----:R0:W1:Y:S02]  /*18720*/  SYNCS.PHASECHK.TRANS64.TRYWAIT P1, [R3+URZ+0x22840], R2 ;  /* 0x02284002030075a7 */ /* 0x001064000802017f */
[----:B-1----:R-:W-:Y:S05]  /*18730*/  @!P1 NANOSLEEP.SYNCS 0x989680 ;  /* 0x009896800000995d */ /* 0x002fea0003900000 */
[----:B------:R-:W1:Y:S02]  /*18740*/  @!P1 SYNCS.PHASECHK.TRANS64 P1, [R3+URZ+0x22840], R2 ;  /* 0x02284002030095a7 */ /* 0x000e64000802007f */
[----:B-1----:R-:W-:Y:S05]  /*18750*/  @!P1 BRA `(.L_x_2880) ;  /* 0xfffffffc00f09947 */ /* 0x002fea000383ffff */
[----:B------:R-:W-:Y:S05]  /*18760*/  BRA `(.L_x_3014) ;  /* 0xffffffbc00fc7947 */ /* 0x000fea000383ffff */
.L_x_2882:
[----:B-1----:R1:W2:Y:S02]  /*18770*/  SYNCS.PHASECHK.TRANS64.TRYWAIT P1, [R5+URZ+0x22840], R0 ;  /* 0x02284000050075a7 */ /* 0x0022a4000802017f */
[----:B--2---:R-:W-:Y:S05]  /*18780*/  @!P1 NANOSLEEP.SYNCS 0x989680 ;  /* 0x009896800000995d */ /* 0x004fea0003900000 */
[----:B------:R-:W2:Y:S02]  /*18790*/  @!P1 SYNCS.PHASECHK.TRANS64 P1, [R5+URZ+0x22840], R0 ;  /* 0x02284000050095a7 */ /* 0x000ea4000802007f */
[----:B--2---:R-:W-:Y:S05]  /*187a0*/  @!P1 BRA `(.L_x_2882) ;  /* 0xfffffffc00f09947 */ /* 0x004fea000383ffff */
[----:B------:R-:W-:Y:S05]  /*187b0*/  BRA `(.L_x_3015) ;  /* 0xffffffc000087947 */ /* 0x000fea000383ffff */
.L_x_2884:
[----:B--2---:R2:W3:Y:S02]  /*187c0*/  SYNCS.PHASECHK.TRANS64.TRYWAIT P1, [R3+URZ+0x22860], R2 ;  /* 0x02286002030075a7 */ /* 0x0044e4000802017f */
[----:B---3--:R-:W-:Y:S05]  /*187d0*/  @!P1 NANOSLEEP.SYNCS 0x989680 ;  /* 0x009896800000995d */ /* 0x008fea0003900000 */
[----:B------:R-:W3:Y:S02]  /*187e0*/  @!P1 SYNCS.PHASECHK.TRANS64 P1, [R3+URZ+0x22860], R2 ;  /* 0x02286002030095a7 */ /* 0x000ee4000802007f */
[----:B---3--:R-:W-:Y:S05]  /*187f0*/  @!P1 BRA `(.L_x_2884) ;  /* 0xfffffffc00f09947 */ /* 0x008fea000383ffff */
[----:B------:R-:W-:Y:S05]  /*18800*/  BRA `(.L_x_3016) ;  /* 0xffffffc000047947 */ /* 0x000fea000383ffff */
.L_x_2886:
[----:B---3--:R3:W4:Y:S02]  /*18810*/  SYNCS.PHASECHK.TRANS64.TRYWAIT P1, [R5+URZ+0x22860], R0 ;  /* 0x02286000050075a7 */ /* 0x008724000802017f */
[----:B----4-:R-:W-:Y:S05]  /*18820*/  @!P1 NANOSLEEP.SYNCS 0x989680 ;  /* 0x009896800000995d */ /* 0x010fea0003900000 */
[----:B------:R-:W4:Y:S02]  /*18830*/  @!P1 SYNCS.PHASECHK.TRANS64 P1, [R5+URZ+0x22860], R0 ;  /* 0x02286000050095a7 */ /* 0x000f24000802007f */
[----:B----4-:R-:W-:Y:S05]  /*18840*/  @!P1 BRA `(.L_x_2886) ;  /* 0xfffffffc00f09947 */ /* 0x010fea000383ffff */
[----:B------:R-:W-:Y:S05]  /*18850*/  BRA `(.L_x_3017) ;  /* 0xffffffc000007947 */ /* 0x000fea000383ffff */
.L_x_2888:
[----:B----4-:R4:W0:Y:S02]  /*18860*/  SYNCS.PHASECHK.TRANS64.TRYWAIT P1, [R3+URZ+0x22880], R2 ;  /* 0x02288002030075a7 */ /* 0x010824000802017f */
[----:B0-----:R-:W-:Y:S05]  /*18870*/  @!P1 NANOSLEEP.SYNCS 0x989680 ;  /* 0x009896800000995d */ /* 0x001fea0003900000 */
[----:B------:R-:W0:Y:S02]  /*18880*/  @!P1 SYNCS.PHASECHK.TRANS64 P1, [R3+URZ+0x22880], R2 ;  /* 0x02288002030095a7 */ /* 0x000e24000802007f */
[----:B0-----:R-:W-:Y:S05]  /*18890*/  @!P1 BRA `(.L_x_2888) ;  /* 0xfffffffc00f09947 */ /* 0x001fea000383ffff */
[----:B------:R-:W-:Y:S05]  /*188a0*/  BRA `(.L_x_3018) ;  /* 0xffffffbc00fc7947 */ /* 0x000fea000383ffff */
.L_x_3019:
        /* <DEDUP_REMOVED lines=13> */
.L_x_3629:


//--------------------- .text._ZN7cutlass13device_kernelIN5flash11enable_sm90INS1_16FlashAttnFwdSm90INS1_25CollectiveMainloopFwdSm90ILi2EN4cute5tupleIJNS5_1CILi1EEES8_S8_EEENS6_IJNS7_ILi128EEENS7_ILi160EEESA_EEELi128ENS_12float_e4m3_tEfNS_4arch4Sm90ELb1ELb0ELb0ELb1ELb1ELb1ELb0ELb1ELb1ELb1ELb0ELb0EEENS1_21CollectiveEpilogueFwdINS6_IJSA_SA_SB_EEES9_NS_10bfloat16_tESF_Li256ELb1ELb1ELb0ELb1EEENS1_36VarlenDynamicPersistentTileSchedulerILi128ELi160ELi256ELi128ELb0ELb1ELb1ELb1ELb1ELb1EEEEEEEEEvNT_6ParamsE --------------------------
	.section	.text._ZN7cutlass13device_kernelIN5flash11enable_sm90INS1_16FlashAttnFwdSm90INS1_25CollectiveMainloopFwdSm90ILi2EN4cute5tupleIJNS5_1CILi1EEES8_S8_EEENS6_IJNS7_ILi128EEENS7_ILi160EEESA_EEELi128ENS_12float_e4m3_tEfNS_4arch4Sm90ELb1ELb0ELb0ELb1ELb1ELb1ELb0ELb1ELb1ELb1ELb0ELb0EEENS1_21CollectiveEpilogueFwdINS6_IJSA_SA_SB_EEES9_NS_10bfloat16_tESF_Li256ELb1ELb1ELb0ELb1EEENS1_36VarlenDynamicPersistentTileSchedulerILi128ELi160ELi256ELi128ELb0ELb1ELb1ELb1ELb1ELb1EEEEEEEEEvNT_6ParamsE,"ax",@progbits
	.align	128
.text._ZN7cutlass13device_kernelIN5flash11enable_sm90INS1_16FlashAttnFwdSm90INS1_25CollectiveMainloopFwdSm90ILi2EN4cute5tupleIJNS5_1CILi1EEES8_S8_EEENS6_IJNS7_ILi128EEENS7_ILi160EEESA_EEELi128ENS_12float_e4m3_tEfNS_4arch4Sm90ELb1ELb0ELb0ELb1ELb1ELb1ELb0ELb1ELb1ELb1ELb0ELb0EEENS1_21CollectiveEpilogueFwdINS6_IJSA_SA_SB_EEES9_NS_10bfloat16_tESF_Li256ELb1ELb1ELb0ELb1EEENS1_36VarlenDynamicPersistentTileSchedulerILi128ELi160ELi256ELi128ELb0ELb1ELb1ELb1ELb1ELb1EEEEEEEEEvNT_6ParamsE:
        .type           _ZN7cutlass13device_kernelIN5flash11enable_sm90INS1_16FlashAttnFwdSm90INS1_25CollectiveMainloopFwdSm90ILi2EN4cute5tupleIJNS5_1CILi1EEES8_S8_EEENS6_IJNS7_ILi128EEENS7_ILi160EEESA_EEELi128ENS_12float_e4m3_tEfNS_4arch4Sm90ELb1ELb0ELb0ELb1ELb1ELb1ELb0ELb1ELb1ELb1ELb0ELb0EEENS1_21CollectiveEpilogueFwdINS6_IJSA_SA_SB_EEES9_NS_10bfloat16_tESF_Li256ELb1ELb1ELb0ELb1EEENS1_36VarlenDynamicPersistentTileSchedulerILi128ELi160ELi256ELi128ELb0ELb1ELb1ELb1ELb1ELb1EEEEEEEEEvNT_6ParamsE,@function
        .size           _ZN7cutlass13device_kernelIN5flash11enable_sm90INS1_16FlashAttnFwdSm90INS1_25CollectiveMainloopFwdSm90ILi2EN4cute5tupleIJNS5_1CILi1EEES8_S8_EEENS6_IJNS7_ILi128EEENS7_ILi160EEESA_EEELi128ENS_12float_e4m3_tEfNS_4arch4Sm90ELb1ELb0ELb0ELb1ELb1ELb1ELb0ELb1ELb1ELb1ELb0ELb0EEENS1_21CollectiveEpilogueFwdINS6_IJSA_SA_SB_EEES9_NS_10bfloat16_tESF_Li256ELb1ELb1ELb0ELb1EEENS1_36VarlenDynamicPersistentTileSchedulerILi128ELi160ELi256ELi128ELb0ELb1ELb1ELb1ELb1ELb1EEEEEEEEEvNT_6ParamsE,(.L_x_3630 - _ZN7cutlass13device_kernelIN5flash11enable_sm90INS1_16FlashAttnFwdSm90INS1_25CollectiveMainloopFwdSm90ILi2EN4cute5tupleIJNS5_1CILi1EEES8_S8_EEENS6_IJNS7_ILi128EEENS7_ILi160EEESA_EEELi128ENS_12float_e4m3_tEfNS_4arch4Sm90ELb1ELb0ELb0ELb1ELb1ELb1ELb0ELb1ELb1ELb1ELb0ELb0EEENS1_21CollectiveEpilogueFwdINS6_IJSA_SA_SB_EEES9_NS_10bfloat16_tESF_Li256ELb1ELb1ELb0ELb1EEENS1_36VarlenDynamicPersistentTileSchedulerILi128ELi160ELi256ELi128ELb0ELb1ELb1ELb1ELb1ELb1EEEEEEEEEvNT_6ParamsE)
        .other          _ZN7cutlass13device_kernelIN5flash11enable_sm90INS1_16FlashAttnFwdSm90INS1_25CollectiveMainloopFwdSm90ILi2EN4cute5tupleIJNS5_1CILi1EEES8_S8_EEENS6_IJNS7_ILi128EEENS7_ILi160EEESA_EEELi128ENS_12float_e4m3_tEfNS_4arch4Sm90ELb1ELb0ELb0ELb1ELb1ELb1ELb0ELb1ELb1ELb1ELb0ELb0EEENS1_21CollectiveEpilogueFwdINS6_IJSA_SA_SB_EEES9_NS_10bfloat16_tESF_Li256ELb1ELb1ELb0ELb1EEENS1_36VarlenDynamicPersistentTileSchedulerILi128ELi160ELi256ELi128ELb0ELb1ELb1ELb1ELb1ELb1EEEEEEEEEvNT_6ParamsE,@"STO_CUDA_ENTRY STV_DEFAULT"
_ZN7cutlass13device_kernelIN5flash11enable_sm90INS1_16FlashAttnFwdSm90INS1_25CollectiveMainloopFwdSm90ILi2EN4cute5tupleIJNS5_1CILi1EEES8_S8_EEENS6_IJNS7_ILi128EEENS7_ILi160EEESA_EEELi128ENS_12float_e4m3_tEfNS_4arch4Sm90ELb1ELb0ELb0ELb1ELb1ELb1ELb0ELb1ELb1ELb1ELb0ELb0EEENS1_21CollectiveEpilogueFwdINS6_IJSA_SA_SB_EEES9_NS_10bfloat16_tESF_Li256ELb1ELb1ELb0ELb1EEENS1_36VarlenDynamicPersistentTileSchedulerILi128ELi160ELi256ELi128ELb0ELb1ELb1ELb1ELb1ELb1EEEEEEEEEvNT_6ParamsE:
        /* <DEDUP_REMOVED lines=17> */
.L_x_3021:
[----:B------:R-:W-:Y:S05]  /*0110*/  BSYNC B0 ;  /* 0x0000000000007941 */ /* 0x000fea0003800000 */
.L_x_3020:
        /* <DEDUP_REMOVED lines=40> */
.L_x_3022:
        /* <DEDUP_REMOVED lines=22> */
.L_x_3023:
        /* <DEDUP_REMOVED lines=18> */
.L_x_3024:
        /* <DEDUP_REMOVED lines=22> */
.L_x_3025:
        /* <DEDUP_REMOVED lines=23> */
.L_x_3026:
        /* <DEDUP_REMOVED lines=9> */
.L_x_3029:
[----:B------:R-:W-:-:S08]  /*0980*/  NOP ;  /* 0x0000000000007918 */ /* 0x000fd00000000000 */
[----:B------:R-:W0:Y:S02]  /*0990*/  USETMAXREG.TRY_ALLOC.CTAPOOL UP0, 0xe8 ;  /* 0x000000e8000079c8 */ /* 0x000e240008000600 */
[----:B0-----:R-:W-:-:S13]  /*09a0*/  PLOP3.LUT P0, PT, PT, PT, UP0, 0x80, 0x0 ;  /* 0x000000000000781c */ /* 0x001fda0003f0f008 */
[----:B------:R-:W-:Y:S05]  /*09b0*/  @!P0 BRA `(.L_x_3029) ;  /* 0xfffffffc00f08947 */ /* 0x000fea000383ffff */
[----:B------:R-:W0:Y:S01]  /*09c0*/  S2R R0, SR_TID.X ;  /* 0x0000000000007919 */ /* 0x000e220000002100 */
[----:B------:R-:W-:Y:S01]  /*09d0*/  MOV R3, 0x400 ;  /* 0x0000040000037802 */ /* 0x000fe20000000f00 */
[----:B------:R-:W-:Y:S01]  /*09e0*/  ULDC UR4, c[0x0][0xc3c] ;  /* 0x00030f0000047ab9 */ /* 0x000fe20000000800 */
[----:B------:R-:W1:Y:S01]  /*09f0*/  S2R R228, SR_CgaCtaId ;  /* 0x0000000000e47919 */ /* 0x000e620000008800 */
[----:B0-----:R-:W-:Y:S01]  /*0a00*/  SHF.R.U32.HI R0, RZ, 0x7, R0 ;  /* 0x00000007ff007819 */ /* 0x001fe20000011600 */
[----:B------:R-:W-:Y:S06]  /*0a10*/  BAR.ARV 0x8, 0x180 ;  /* 0x0206000000007b1d */ /* 0x000fec0000002000 */
[----:B------:R-:W-:-:S02]  /*0a20*/  ISETP.NE.AND P0, PT, R0, 0x1, PT ;  /* 0x000000010000780c */ /* 0x000fc40003f05270 */
[----:B-1----:R-:W-:-:S11]  /*0a30*/  LEA R18, R228, R3, 0x18 ;  /* 0x00000003e4127211 */ /* 0x002fd600078ec0ff */
[----:B------:R-:W-:Y:S08]  /*0a40*/  @!P0 BAR.ARV 0x9, 0x100 ;  /* 0x0244000000008b1d */ /* 0x000ff00000002000 */
[----:B------:R-:W-:Y:S06]  /*0a50*/  BAR.SYNC.DEFER_BLOCKING 0x5, 0x180 ;  /* 0x0146000000007b1d */ /* 0x000fec0000010000 */
[----:B------:R-:W0:Y:S02]  /*0a60*/  LDS.128 R188, [R18+0x228d0] ;  /* 0x0228d00012bc7984 */ /* 0x000e240000000c00 */
[----:B------:R-:W-:Y:S06]  /*0a70*/  BAR.ARV 0x4, 0x180 ;  /* 0x0106000000007b1d */ /* 0x000fec0000002000 */
[----:B0-----:R-:W-:-:S13]  /*0a80*/  ISETP.GE.AND P0, PT, R191, UR4, PT ;  /* 0x00000004bf007c0c */ /* 0x001fda000bf06270 */
[----:B------:R-:W-:Y:S05]  /*0a90*/  @P0 BRA `(.L_x_3030) ;  /* 0x0000022c00200947 */ /* 0x000fea0003800000 */
[----:B------:R-:W3:Y:S01]  /*0aa0*/  LDL R12, [R1+0x10] ;  /* 0x00001000010c7983 */ /* 0x000ee20000100800 */
[----:B------:R-:W0:Y:S02]  /*0ab0*/  S2R R0, SR_TID.X ;  /* 0x0000000000007919 */ /* 0x000e240000002100 */
[----:B0-----:R-:W-:-:S05]  /*0ac0*/  VIADD R11, R0, 0xffffff80 ;  /* 0xffffff80000b7836 */ /* 0x001fca0000000000 */
[----:B------:R-:W-:-:S04]  /*0ad0*/  SHF.R.S32.HI R0, RZ, 0x1f, R11 ;  /* 0x0000001fff007819 */ /* 0x000fc8000001140b */
[----:B--2---:R-:W-:-:S04]  /*0ae0*/  LEA.HI R2, R0, R11, RZ, 0x7 ;  /* 0x0000000b00027211 */ /* 0x004fc800078f38ff */
        /* <DEDUP_REMOVED lines=11> */
[CC--:B------:R-:W-:Y:S01]  /*0ba0*/  LEA.HI R4, R0.reuse, R11.reuse, RZ, 0x4 ;  /* 0x0000000b00047211 */ /* 0x0c0fe200078f20ff */
[----:B------:R-:W-:Y:S01]  /*0bb0*/  IMAD.IADD R9, R5, 0x1, -R10 ;  /* 0x0000000105097824 */ /* 0x000fe200078e0a0a */
[----:B------:R-:W-:Y:S02]  /*0bc0*/  LEA.HI R3, R0, R11, RZ, 0x5 ;  /* 0x0000000b00037211 */ /* 0x000fe400078f28ff */
[----:B------:R-:W-:Y:S02]  /*0bd0*/  SHF.R.S32.HI R6, RZ, 0x5, R6 ;  /* 0x00000005ff067819 */ /* 0x000fe40000011406 */
[----:B------:R-:W-:Y:S02]  /*0be0*/  LOP3.LUT R2, R2, 0x3fffffe, RZ, 0xc0, !PT ;  /* 0x03fffffe02027812 */ /* 0x000fe400078ec0ff */
[----:B------:R-:W-:Y:S01]  /*0bf0*/  SHF.R.S32.HI R7, RZ, 0x4, R4 ;  /* 0x00000004ff077819 */ /* 0x000fe20000011404 */
[----:B------:R-:W-:Y:S01]  /*0c00*/  IMAD.SHL.U32 R3, R3, 0x20, RZ ;  /* 0x0000002003037824 */ /* 0x000fe200078e00ff */
[----:B------:R-:W-:Y:S01]  /*0c10*/  LOP3.LUT R5, R4, 0x3fffff0, RZ, 0xc0, !PT ;  /* 0x03fffff004057812 */ /* 0x000fe200078ec0ff */
[----:B------:R-:W-:Y:S01]  /*0c20*/  IMAD.IADD R2, R13, 0x1, -R2 ;  /* 0x000000010d027824 */ /* 0x000fe200078e0a02 */
[----:B------:R-:W-:-:S02]  /*0c30*/  LEA R9, R6, R9, 0x4 ;  /* 0x0000000906097211 */ /* 0x000fc400078e20ff */
[----:B------:R-:W-:Y:S01]  /*0c40*/  LEA.HI R4, R4, R7, RZ, 0x1 ;  /* 0x0000000704047211 */ /* 0x000fe200078f08ff */
[----:B------:R-:W-:Y:S01]  /*0c50*/  IMAD.IADD R5, R11, 0x1, -R5 ;  /* 0x000000010b057824 */ /* 0x000fe200078e0a05 */
[----:B------:R-:W-:Y:S01]  /*0c60*/  LOP3.LUT R204, R3, 0xfffffc00, RZ, 0xc0, !PT ;  /* 0xfffffc0003cc7812 */ /* 0x000fe200078ec0ff */
[----:B------:R-:W-:Y:S01]  /*0c70*/  IMAD R6, R2, 0x40, R9 ;  /* 0x0000004002067824 */ /* 0x000fe200078e0209 */
[----:B------:R-:W-:Y:S02]  /*0c80*/  LOP3.LUT R4, R4, 0x1ffffffe, RZ, 0xc0, !PT ;  /* 0x1ffffffe04047812 */ /* 0x000fe400078ec0ff */
[----:B------:R-:W-:Y:S01]  /*0c90*/  LEA.HI R2, R0, R11, RZ, 0x2 ;  /* 0x0000000b00027211 */ /* 0x000fe200078f10ff */
[----:B------:R-:W-:Y:S02]  /*0ca0*/  IMAD R5, R5, 0x40, R204 ;  /* 0x0000004005057824 */ /* 0x000fe400078e02cc */
[----:B------:R-:W-:Y:S01]  /*0cb0*/  IMAD.IADD R4, R7, 0x1, -R4 ;  /* 0x0000000107047824 */ /* 0x000fe200078e0a04 */
[----:B------:R-:W-:-:S02]  /*0cc0*/  SHF.R.S32.HI R195, RZ, 0x2, R2 ;  /* 0x00000002ffc37819 */ /* 0x000fc40000011402 */
[----:B------:R-:W-:Y:S01]  /*0cd0*/  LEA.HI R0, R0, R11, RZ, 0x3 ;  /* 0x0000000b00007211 */ /* 0x000fe200078f18ff */
[----:B------:R-:W-:Y:S01]  /*0ce0*/  IMAD R3, R4, 0x8, R5 ;  /* 0x0000000804037824 */ /* 0x000fe200078e0205 */
[----:B------:R-:W-:Y:S01]  /*0cf0*/  LOP3.LUT R227, R2, 0xfffffffc, RZ, 0xc0, !PT ;  /* 0xfffffffc02e37812 */ /* 0x000fe200078ec0ff */
[----:B------:R-:W-:Y:S01]  /*0d00*/  VIADD R7, R195, 0x40 ;  /* 0x00000040c3077836 */ /* 0x000fe20000000000 */
[----:B------:R-:W-:Y:S02]  /*0d10*/  SHF.R.S32.HI R2, RZ, 0x1f, R2 ;  /* 0x0000001fff027819 */ /* 0x000fe40000011402 */
[----:B------:R-:W-:Y:S01]  /*0d20*/  LOP3.LUT R212, R0, 0xfffffff8, RZ, 0xc0, !PT ;  /* 0xfffffff800d47812 */ /* 0x000fe200078ec0ff */
[----:B------:R0:W-:Y:S01]  /*0d30*/  STL [R1+0x1c], R3 ;  /* 0x00001c0301007387 */ /* 0x0001e20000100800 */
[----:B------:R-:W-:Y:S01]  /*0d40*/  LEA.HI R2, R2, R195, RZ, 0x3 ;  /* 0x000000c302027211 */ /* 0x000fe200078f18ff */
[----:B------:R-:W-:Y:S01]  /*0d50*/  IMAD.IADD R227, R11, 0x1, -R227 ;  /* 0x000000010be37824 */ /* 0x000fe200078e0ae3 */
[----:B------:R-:W-:Y:S01]  /*0d60*/  IADD3 R5, R195, 0x80, RZ ;  /* 0x00000080c3057810 */ /* 0x000fe20007ffe0ff */
[----:B------:R-:W-:-:S02]  /*0d70*/  IMAD.IADD R212, R11, 0x1, -R212 ;  /* 0x000000010bd47824 */ /* 0x000fc400078e0ad4 */
[----:B------:R-:W-:Y:S01]  /*0d80*/  IMAD.SHL.U32 R201, R7, 0x80, RZ ;  /* 0x0000008007c97824 */ /* 0x000fe200078e00ff */
[----:B0-----:R-:W-:Y:S01]  /*0d90*/  SHF.R.S32.HI R3, RZ, 0x1f, R7 ;  /* 0x0000001fff037819 */ /* 0x001fe20000011407 */
[----:B------:R-:W-:Y:S01]  /*0da0*/  IMAD.SHL.U32 R203, R212, 0x8, RZ ;  /* 0x00000008d4cb7824 */ /* 0x000fe200078e00ff */
[----:B------:R-:W-:Y:S02]  /*0db0*/  LOP3.LUT R2, R2, 0xfffffff8, RZ, 0xc0, !PT ;  /* 0xfffffff802027812 */ /* 0x000fe400078ec0ff */
[----:B------:R-:W-:Y:S01]  /*0dc0*/  LEA.HI R3, R3, R7, RZ, 0x3 ;  /* 0x0000000703037211 */ /* 0x000fe200078f18ff */
[----:B------:R-:W-:Y:S01]  /*0dd0*/  IMAD.SHL.U32 R16, R227, 0x10, RZ ;  /* 0x00000010e3107824 */ /* 0x000fe200078e00ff */
[----:B------:R-:W-:Y:S02]  /*0de0*/  SHF.R.S32.HI R4, RZ, 0x1f, R5 ;  /* 0x0000001fff047819 */ /* 0x000fe40000011405 */
[----:B------:R-:W-:Y:S02]  /*0df0*/  LOP3.LUT R201, R201, 0x380, RZ, 0xc0, !PT ;  /* 0x00000380c9c97812 */ /* 0x000fe400078ec0ff */
[----:B------:R-:W-:Y:S01]  /*0e00*/  SHF.L.U32 R3, R3, 0x7, RZ ;  /* 0x0000000703037819 */ /* 0x000fe200000006ff */
[----:B------:R-:W-:Y:S01]  /*0e10*/  IMAD.IADD R205, R195, 0x1, -R2 ;  /* 0x00000001c3cd7824 */ /* 0x000fe200078e0a02 */
[----:B------:R-:W-:Y:S01]  /*0e20*/  LEA.HI R4, R4, R5, RZ, 0x3 ;  /* 0x0000000504047211 */ /* 0x000fe200078f18ff */
[----:B------:R-:W-:Y:S01]  /*0e30*/  IMAD.SHL.U32 R202, R5, 0x80, RZ ;  /* 0x0000008005ca7824 */ /* 0x000fe200078e00ff */
[----:B------:R-:W-:-:S02]  /*0e40*/  SHF.R.S32.HI R2, RZ, 0x1f, R203 ;  /* 0x0000001fff027819 */ /* 0x000fc400000114cb */
[----:B------:R-:W-:Y:S02]  /*0e50*/  SHF.R.U32.HI R2, RZ, 0x3, R201 ;  /* 0x00000003ff027819 */ /* 0x000fe400000116c9 */
[----:B------:R-:W-:Y:S02]  /*0e60*/  LOP3.LUT R5, R201, 0x70, R16, 0xf8, !PT ;  /* 0x00000070c9057812 */ /* 0x000fe400078ef810 */
[----:B------:R-:W-:Y:S01]  /*0e70*/  LOP3.LUT R206, R3, 0xfffffc00, RZ, 0xc0, !PT ;  /* 0xfffffc0003ce7812 */ /* 0x000fe200078ec0ff */
[----:B------:R-:W-:-:S03]  /*0e80*/  VIADD R211, R203, 0x40 ;  /* 0x00000040cbd37836 */ /* 0x000fc60000000000 */
[----:B------:R-:W-:Y:S02]  /*0e90*/  LOP3.LUT R5, R206, R5, R2, 0xf6, !PT ;  /* 0x00000005ce057212 */ /* 0x000fe400078ef602 */
[----:B------:R-:W-:-:S03]  /*0ea0*/  SHF.R.S32.HI R2, RZ, 0x1f, R211 ;  /* 0x0000001fff027819 */ /* 0x000fc600000114d3 */
[----:B------:R-:W-:Y:S01]  /*0eb0*/  IMAD.IADD R2, R18, 0x1, R5 ;  /* 0x0000000112027824 */ /* 0x000fe200078e0205 */
[----:B------:R0:W-:Y:S04]  /*0ec0*/  STL [R1+0x18], R6 ;  /* 0x0000180601007387 */ /* 0x0001e80000100800 */
[----:B------:R0:W-:Y:S01]  /*0ed0*/  STL [R1+0x4], R2 ;  /* 0x0000040201007387 */ /* 0x0001e20000100800 */
[----:B------:R-:W-:Y:S02]  /*0ee0*/  SHF.R.S32.HI R222, RZ, 0x3, R0 ;  /* 0x00000003ffde7819 */ /* 0x000fe40000011400 */
[C---:B------:R-:W-:Y:S01]  /*0ef0*/  LEA.HI R0, R227.reuse, R227, RZ, 0x1 ;  /* 0x000000e3e3007211 */ /* 0x040fe200078f08ff */
[----:B------:R-:W-:-:S03]  /*0f00*/  IMAD.SHL.U32 R22, R227, 0x8, RZ ;  /* 0x00000008e3167824 */ /* 0x000fc600078e00ff */
[----:B------:R-:W-:Y:S01]  /*0f10*/  LOP3.LUT R0, R0, 0x1ffffffe, RZ, 0xc0, !PT ;  /* 0x1ffffffe00007812 */ /* 0x000fe200078ec0ff */
[----:B------:R-:W-:Y:S01]  /*0f20*/  VIADD R19, R16, 0x40 ;  /* 0x0000004010137836 */ /* 0x000fe20000000000 */
[----:B------:R-:W-:Y:S01]  /*0f30*/  LOP3.LUT R8, R8, 0x7ffffffc, RZ, 0xc0, !PT ;  /* 0x7ffffffc08087812 */ /* 0x000fe200078ec0ff */
        /* <DEDUP_REMOVED lines=13> */
[----:B------:R-:W-:-:S02]  /*1010*/  LOP3.LUT R209, R4, 0xfffffc00, RZ, 0xc0, !PT ;  /* 0xfffffc0004d17812 */ /* 0x000fc400078ec0ff */
[----:B0--3--:R-:W-:-:S07]  /*1020*/  LOP3.LUT R198, R12, 0x1, RZ, 0xfc, !PT ;  /* 0x000000010cc67812 */ /* 0x009fce00078efcff */
.L_x_3210:
[----:B0--34-:R-:W0:Y:S02]  /*1030*/  LDC.64 R2, c[0x0][0xc88] ;  /* 0x00032200ff027b82 */ /* 0x019e240000000a00 */
[----:B0-----:R-:W-:-:S05]  /*1040*/  IMAD.WIDE R2, R191, 0x4, R2 ;  /* 0x00000004bf027825 */ /* 0x001fca00078e0202 */
[----:B--2---:R0:W2:Y:S01]  /*1050*/  LDG.E R210, desc[UR60][R2.64] ;  /* 0x0000003c02d27981 */ /* 0x0040a2000c1e1900 */
[----:B------:R-:W-:Y:S05]  /*1060*/  YIELD ;  /* 0x0000000000007946 */ /* 0x000fea0003800000 */
[----:B------:R-:W-:Y:S01]  /*1070*/  ULDC.64 UR4, c[0x0][0xa28] ;  /* 0x00028a0000047ab9 */ /* 0x000fe20000000a00 */
[----:B------:R-:W-:Y:S01]  /*1080*/  ULDC.64 UR8, c[0x0][0xa18] ;  /* 0x0002860000087ab9 */ /* 0x000fe20000000a00 */
[----:B------:R-:W-:Y:S01]  /*1090*/  ISETP.NE.U32.AND P1, PT, RZ, UR4, PT ;  /* 0x00000004ff007c0c */ /* 0x000fe2000bf25070 */
[----:B------:R-:W-:Y:S01]  /*10a0*/  ULDC.64 UR6, c[0x0][0xa08] ;  /* 0x0002820000067ab9 */ /* 0x000fe20000000a00 */
[----:B0-----:R-:W-:Y:S01]  /*10b0*/  IMAD.MOV.U32 R3, RZ, RZ, RZ ;  /* 0x000000ffff037224 */ /* 0x001fe200078e00ff */
        /* <DEDUP_REMOVED lines=8> */
[----:B------:R-:W-:Y:S02]  /*1140*/  @P1 LEA.HI.X R5, R210, UR5, R221, 0x2, P2 ;  /* 0x00000005d2051c11 */ /* 0x000fe400090f14dd */
[----:B------:R-:W-:Y:S01]  /*1150*/  ISETP.NE.U32.AND P2, PT, RZ, UR8, PT ;  /* 0x00000008ff007c0c */ /* 0x000fe2000bf45070 */
[----:B------:R-:W-:Y:S01]  /*1160*/  ULDC UR4, c[0x0][0x288] ;  /* 0x0000a20000047ab9 */ /* 0x000fe20000000800 */
[----:B------:R-:W-:Y:S01]  /*1170*/  IADD3 R8, P3, R214, UR6, RZ ;  /* 0x00000006d6087c10 */ /* 0x000fe2000ff7e0ff */
[----:B------:R0:W5:Y:S01]  /*1180*/  @P1 LDG.E R3, desc[UR60][R4.64] ;  /* 0x0000003c04031981 */ /* 0x000162000c1e1900 */
[----:B------:R-:W-:Y:S01]  /*1190*/  ISETP.NE.AND.EX P2, PT, RZ, UR9, PT, P2 ;  /* 0x00000009ff007c0c */ /* 0x000fe2000bf45320 */
[----:B------:R-:W-:Y:S01]  /*11a0*/  IMAD.U32 R191, RZ, RZ, UR4 ;  /* 0x00000004ffbf7e24 */ /* 0x000fe2000f8e00ff */
[----:B------:R-:W-:Y:S01]  /*11b0*/  IADD3.X R9, R215, UR7, RZ, P3, !PT ;  /* 0x00000007d7097c10 */ /* 0x000fe20009ffe4ff */
[----:B------:R-:W-:-:S04]  /*11c0*/  ULDC.64 UR4, c[0x0][0x418] ;  /* 0x0001060000047ab9 */ /* 0x000fc80000000a00 */
[----:B------:R0:W5:Y:S06]  /*11d0*/  @P0 LDG.E R87, desc[UR60][R8.64] ;  /* 0x0000003c08570981 */ /* 0x00016c000c1e1900 */
        /* <DEDUP_REMOVED lines=10> */
[----:B------:R-:W-:Y:S01]  /*1280*/  MOV R25, UR5 ;  /* 0x0000000500197c02 */ /* 0x000fe20008000f00 */
        /* <DEDUP_REMOVED lines=12> */
.L_x_3031:
[----:B------:R-:W-:Y:S01]  /*1350*/  ULDC.64 UR4, c[0x0][0xa20] ;  /* 0x0002880000047ab9 */ /* 0x000fe20000000a00 */
        /* <DEDUP_REMOVED lines=8> */
.L_x_3032:
[----:B------:R-:W-:Y:S05]  /*13e0*/  @!P0 BRA `(.L_x_3033) ;  /* 0x00000000000c8947 */ /* 0x000fea0003800000 */
[----:B------:R-:W2:Y:S04]  /*13f0*/  LDG.E R5, desc[UR60][R8.64] ;  /* 0x0000003c08057981 */ /* 0x000ea8000c1e1900 */
[----:B------:R-:W2:Y:S02]  /*1400*/  LDG.E R28, desc[UR60][R8.64+0x4] ;  /* 0x0000043c081c7981 */ /* 0x000ea4000c1e1900 */
[----:B--2---:R-:W-:-:S07]  /*1410*/  IMAD.IADD R28, R28, 0x1, -R5 ;  /* 0x000000011c1c7824 */ /* 0x004fce00078e0a05 */
.L_x_3033:
[----:B------:R-:W-:Y:S01]  /*1420*/  ULDC.64 UR4, c[0x0][0xa10] ;  /* 0x0002840000047ab9 */ /* 0x000fe20000000a00 */
[----:B------:R-:W1:Y:S01]  /*1430*/  LDC R8, c[0x0][0x448] ;  /* 0x00011200ff087b82 */ /* 0x000e620000000800 */
[----:B------:R-:W-:-:S04]  /*1440*/  ISETP.NE.U32.AND P0, PT, RZ, UR4, PT ;  /* 0x00000004ff007c0c */ /* 0x000fc8000bf05070 */
[----:B------:R-:W-:Y:S01]  /*1450*/  ISETP.NE.AND.EX P0, PT, RZ, UR5, PT, P0 ;  /* 0x00000005ff007c0c */ /* 0x000fe2000bf05300 */
[----:B------:R-:W-:-:S12]  /*1460*/  ULDC.64 UR4, c[0x0][0xa30] ;  /* 0x00028c0000047ab9 */ /* 0x000fd80000000a00 */
[----:B0-----:R-:W0:Y:S02]  /*1470*/  @P0 LDC.64 R4, c[0x0][0xa10] ;  /* 0x00028400ff040b82 */ /* 0x001e240000000a00 */
[----:B0-----:R-:W-:-:S05]  /*1480*/  @P0 IMAD.WIDE R4, R2, 0x4, R4 ;  /* 0x0000000402040825 */ /* 0x001fca00078e0204 */
[----:B------:R-:W2:Y:S04]  /*1490*/  @P0 LDG.E R0, desc[UR60][R4.64] ;  /* 0x0000003c04000981 */ /* 0x000ea8000c1e1900 */
[----:B------:R0:W2:Y:S01]  /*14a0*/  @P0 LDG.E R9, desc[UR60][R4.64+0x4] ;  /* 0x0000043c04090981 */ /* 0x0000a2000c1e1900 */
[----:B------:R-:W-:Y:S01]  /*14b0*/  ISETP.NE.U32.AND P1, PT, RZ, UR4, PT ;  /* 0x00000004ff007c0c */ /* 0x000fe2000bf25070 */
[----:B-----5:R-:W-:-:S03]  /*14c0*/  IMAD.MOV.U32 R24, RZ, RZ, R28 ;  /* 0x000000ffff187224 */ /* 0x020fc600078e001c */
[----:B------:R-:W-:-:S13]  /*14d0*/  ISETP.NE.AND.EX P1, PT, RZ, UR5, PT, P1 ;  /* 0x00000005ff007c0c */ /* 0x000fda000bf25310 */
[----:B------:R-:W-:-:S04]  /*14e0*/  @P1 IADD3 R6, P2, R214, UR4, RZ ;  /* 0x00000004d6061c10 */ /* 0x000fc8000ff5e0ff */
[----:B------:R-:W-:-:S05]  /*14f0*/  @P1 IADD3.X R7, R215, UR5, RZ, P2, !PT ;  /* 0x00000005d7071c10 */ /* 0x000fca00097fe4ff */
[----:B------:R3:W5:Y:S01]  /*1500*/  @P1 LDG.E R24, desc[UR60][R6.64] ;  /* 0x0000003c06181981 */ /* 0x000762000c1e1900 */
[----:B-1----:R-:W-:Y:S01]  /*1510*/  ISETP.NE.AND P1, PT, R8, 0x1, PT ;  /* 0x000000010800780c */ /* 0x002fe20003f25270 */
[----:B------:R-:W-:Y:S01]  /*1520*/  IMAD.SHL.U32 R200, R189, 0x80, RZ ;  /* 0x00000080bdc87824 */ /* 0x000fe200078e00ff */
[----:B------:R-:W-:-:S03]  /*1530*/  IADD3 R8, -R3, R28, RZ ;  /* 0x0000001c03087210 */ /* 0x000fc60007ffe1ff */
[----:B0-----:R-:W-:-:S08]  /*1540*/  VIADD R4, R200, 0x7f ;  /* 0x0000007fc8047836 */ /* 0x001fd00000000000 */
[----:B------:R-:W0:Y:S08]  /*1550*/  @P1 LDC R11, c[0x0][0x44c] ;  /* 0x00011300ff0b1b82 */ /* 0x000e300000000800 */
[----:B------:R-:W1:Y:S01]  /*1560*/  @P1 LDC R5, c[0x0][0x450] ;  /* 0x00011400ff051b82 */ /* 0x000e620000000800 */
[----:B--2---:R-:W-:Y:S02]  /*1570*/  @P0 IMAD.IADD R25, R9, 0x1, -R0 ;  /* 0x0000000109190824 */ /* 0x004fe400078e0a00 */
[----:B0-----:R-:W-:-:S04]  /*1580*/  @P1 IMAD.HI.U32 R0, R4, R11, RZ ;  /* 0x0000000b04001227 */ /* 0x001fc800078e00ff */
[----:B------:R-:W-:Y:S01]  /*1590*/  IMAD.IADD R189, R8, 0x1, R25 ;  /* 0x0000000108bd7824 */ /* 0x000fe200078e0219 */
[----:B-1----:R-:W-:-:S03]  /*15a0*/  @P1 SHF.R.U32.HI R4, RZ, R5, R0 ;  /* 0x00000005ff041219 */ /* 0x002fc60000011600 */
[C---:B------:R-:W-:Y:S01]  /*15b0*/  VIADD R0, R189.reuse, 0x9f ;  /* 0x0000009fbd007836 */ /* 0x040fe20000000000 */
[----:B------:R-:W-:-:S03]  /*15c0*/  IADD3 R49, R189, 0xa0, -R191 ;  /* 0x000000a0bd317810 */ /* 0x000fc60007ffe8bf */
[----:B------:R-:W-:-:S04]  /*15d0*/  IMAD.HI R0, R0, 0x66666667, RZ ;  /* 0x6666666700007827 */ /* 0x000fc800078e02ff */
[----:B------:R-:W-:Y:S01]  /*15e0*/  IMAD.IADD R4, R49, 0x1, R4 ;  /* 0x0000000131047824 */ /* 0x000fe200078e0204 */
[----:B------:R-:W-:-:S03]  /*15f0*/  SHF.R.U32.HI R3, RZ, 0x1f, R0 ;  /* 0x0000001fff037819 */ /* 0x000fc60000011600 */
[----:B------:R-:W-:Y:S01]  /*1600*/  IMAD.HI R4, R4, 0x66666667, RZ ;  /* 0x6666666704047827 */ /* 0x000fe200078e02ff */
[----:B------:R-:W-:-:S04]  /*1610*/  LEA.HI.SX32 R48, R0, R3, 0x1a ;  /* 0x0000000300307211 */ /* 0x000fc800078fd2ff */
[----:B------:R-:W-:-:S04]  /*1620*/  SHF.R.U32.HI R5, RZ, 0x1f, R4 ;  /* 0x0000001fff057819 */ /* 0x000fc80000011604 */
[----:B------:R-:W-:Y:S01]  /*1630*/  LEA.HI.SX32 R5, R4, R5, 0x1a ;  /* 0x0000000504057211 */ /* 0x000fe200078fd2ff */
[----:B------:R-:W-:-:S03]  /*1640*/  IMAD.MOV R4, RZ, RZ, -R8 ;  /* 0x000000ffff047224 */ /* 0x000fc600078e0a08 */
[----:B------:R-:W-:Y:S02]  /*1650*/  VIMNMX R5, R48, R5, PT ;  /* 0x0000000530057248 */ /* 0x000fe40003fe0100 */
[----:B------:R-:W-:-:S03]  /*1660*/  VIMNMX R4, RZ, R4, !PT ;  /* 0x00000004ff047248 */ /* 0x000fc60007fe0100 */
[----:B------:R-:W-:-:S05]  /*1670*/  IMAD R0, R5, 0xa0, -R8 ;  /* 0x000000a005007824 */ /* 0x000fca00078e0a08 */
        /* <DEDUP_REMOVED lines=11> */
[----:B---3--:R-:W-:Y:S05]  /*1730*/  @!P1 BRA `(.L_x_3034) ;  /* 0x0000007c00909947 */ /* 0x008fea0003800000 */
        /* <DEDUP_REMOVED lines=17> */
[----:B0-----:R-:W-:-:S07]  /*1850*/  IMAD.MOV.U32 R13, RZ, RZ, RZ ;  /* 0x000000ffff0d7224 */ /* 0x001fce00078e00ff */
[----:B------:R-:W-:-:S07]  /*1860*/  LEPC R20, `(.L_x_3036) ;  /* 0x000000001014794e */ /* 0x000fce0000000000 */
[----:B-1---5:R-:W-:Y:S05]  /*1870*/  CALL.ABS.NOINC R14 ;  /* 0x000000000e007343 */ /* 0x022fea0003c00000 */
.L_x_3036:
[----:B------:R-:W-:Y:S05]  /*1880*/  BSYNC B6 ;  /* 0x0000000000067941 */ /* 0x000fea0003800000 */
.L_x_3035:
        /* <DEDUP_REMOVED lines=20> */
.L_x_3038:
[----:B------:R-:W-:Y:S05]  /*19d0*/  BSYNC B6 ;  /* 0x0000000000067941 */ /* 0x000fea0003800000 */
.L_x_3037:
        /* <DEDUP_REMOVED lines=8> */
[----:B------:R1:W3:Y:S01]  /*1a60*/  @P0 LDG.E R2, desc[UR60][R4.64] ;  /* 0x0000003c04020981 */ /* 0x0002e2000c1e1900 */
[----:B------:R-:W-:Y:S01]  /*1a70*/  SHF.R.S32.HI R3, RZ, 0x1f, R195 ;  /* 0x0000001fff037819 */ /* 0x000fe200000114c3 */
[----:B------:R-:W-:Y:S01]  /*1a80*/  IMAD.SHL.U32 R82, R205, 0x80, RZ ;  /* 0x00000080cd527824 */ /* 0x000fe200078e00ff */
[----:B------:R-:W-:Y:S01]  /*1a90*/  SHF.R.S32.HI R23, RZ, 0x1f, R22 ;  /* 0x0000001fff177819 */ /* 0x000fe20000011416 */
[----:B------:R-:W4:Y:S01]  /*1aa0*/  S2R R30, SR_TID.X ;  /* 0x00000000001e7919 */ /* 0x000f220000002100 */
[-C--:B0-----:R-:W-:Y:S01]  /*1ab0*/  IMAD.WIDE.U32 R8, R195, R52.reuse, R16 ;  /* 0x00000034c3087225 */ /* 0x081fe200078e0010 */
[----:B------:R-:W-:Y:S02]  /*1ac0*/  SHF.R.U32.HI R77, RZ, 0x3, R202 ;  /* 0x00000003ff4d7819 */ /* 0x000fe400000116ca */
[----:B------:R-:W-:Y:S01]  /*1ad0*/  LOP3.LUT R82, R82, 0x380, RZ, 0xc0, !PT ;  /* 0x0000038052527812 */ /* 0x000fe200078ec0ff */
[----:B------:R-:W-:Y:S01]  /*1ae0*/  IMAD R0, R3, R52, RZ ;  /* 0x0000003403007224 */ /* 0x000fe200078e02ff */
[----:B------:R-:W-:Y:S01]  /*1af0*/  SHF.L.U64.HI R86, R52, 0x6, R53 ;  /* 0x0000000634567819 */ /* 0x000fe20000010235 */
[----:B-1----:R-:W-:Y:S01]  /*1b00*/  IMAD.WIDE.U32 R4, R195, R58, R22 ;  /* 0x0000003ac3047225 */ /* 0x002fe200078e0016 */
[----:B------:R-:W-:-:S02]  /*1b10*/  SHF.R.U32.HI R76, RZ, 0x3, R82 ;  /* 0x00000003ff4c7819 */ /* 0x000fc40000011652 */
[----:B--2---:R-:W-:Y:S01]  /*1b20*/  ISETP.GE.AND P0, PT, R16, R29, PT ;  /* 0x0000001d1000720c */ /* 0x004fe20003f06270 */
[----:B------:R-:W-:Y:S01]  /*1b30*/  IMAD R13, R195, R53, R0 ;  /* 0x00000035c30d7224 */ /* 0x000fe200078e0200 */
[----:B------:R-:W-:Y:S01]  /*1b40*/  SHF.L.U64.HI R85, R52, 0x7, R53 ;  /* 0x0000000734557819 */ /* 0x000fe20000010235 */
[----:B------:R-:W-:Y:S01]  /*1b50*/  IMAD R0, R3, R58, RZ ;  /* 0x0000003a03007224 */ /* 0x000fe200078e02ff */
[----:B------:R-:W-:Y:S01]  /*1b60*/  SEL R3, R29, RZ, P0 ;  /* 0x000000ff1d037207 */ /* 0x000fe20000000000 */
[C---:B------:R-:W-:Y:S01]  /*1b70*/  IMAD.WIDE.U32 R6, R195.reuse, R52, R22 ;  /* 0x00000034c3067225 */ /* 0x040fe200078e0016 */
[--C-:B------:R-:W-:Y:S02]  /*1b80*/  SHF.L.U64.HI R81, R58, 0x6, R59.reuse ;  /* 0x000000063a517819 */ /* 0x100fe4000001023b */
[----:B------:R-:W-:Y:S01]  /*1b90*/  IADD3 R3, R16, R3, RZ ;  /* 0x0000000310037210 */ /* 0x000fe20007ffe0ff */
[----:B------:R-:W-:Y:S01]  /*1ba0*/  IMAD R15, R195, R59, R0 ;  /* 0x0000003bc30f7224 */ /* 0x000fe200078e0200 */
[----:B------:R-:W-:Y:S01]  /*1bb0*/  SHF.L.U64.HI R80, R58, 0x7, R59 ;  /* 0x000000073a507819 */ /* 0x000fe2000001023b */
[----:B------:R-:W-:Y:S01]  /*1bc0*/  IMAD.IADD R7, R7, 0x1, R13 ;  /* 0x0000000107077824 */ /* 0x000fe200078e020d */
[----:B------:R-:W-:Y:S01]  /*1bd0*/  SHF.R.S32.HI R0, RZ, 0x1f, R3 ;  /* 0x0000001fff007819 */ /* 0x000fe20000011403 */
[----:B------:R-:W-:Y:S01]  /*1be0*/  IMAD.IADD R5, R5, 0x1, R15 ;  /* 0x0000000105057824 */ /* 0x000fe200078e020f */
[----:B------:R-:W-:Y:S01]  /*1bf0*/  LOP3.LUT P1, RZ, R205, 0x4, RZ, 0xc0, !PT ;  /* 0x00000004cdff7812 */ /* 0x000fe2000782c0ff */
[----:B------:R-:W-:Y:S01]  /*1c00*/  IMAD.IADD R9, R13, 0x1, R9 ;  /* 0x000000010d097824 */ /* 0x000fe200078e0209 */
[----:B-----5:R-:W-:Y:S01]  /*1c10*/  SHF.R.S32.HI R13, RZ, 0x1f, R24 ;  /* 0x0000001fff0d7819 */ /* 0x020fe20000011418 */
[----:B------:R-:W-:Y:S01]  /*1c20*/  IMAD.WIDE.U32 R54, R24, R58, R4 ;  /* 0x0000003a18367225 */ /* 0x000fe200078e0004 */
[----:B------:R-:W-:-:S02]  /*1c30*/  LOP3.LUT R5, R82, 0x30, R16, 0xf8, !PT ;  /* 0x0000003052057812 */ /* 0x000fc400078ef810 */
[----:B------:R-:W-:Y:S01]  /*1c40*/  LEA.HI R3, R0, R3, RZ, 0x4 ;  /* 0x0000000300037211 */ /* 0x000fe200078f20ff */
[----:B------:R-:W-:Y:S01]  /*1c50*/  IMAD R0, R13, R52, RZ ;  /* 0x000000340d007224 */ /* 0x000fe200078e02ff */
[----:B----4-:R-:W-:Y:S01]  /*1c60*/  SHF.R.U32.HI R30, RZ, 0x7, R30 ;  /* 0x00000007ff1e7819 */ /* 0x010fe2000001161e */
[----:B------:R-:W-:Y:S01]  /*1c70*/  IMAD.WIDE.U32 R10, R195, R58, R16 ;  /* 0x0000003ac30a7225 */ /* 0x000fe200078e0010 */
[----:B------:R-:W-:Y:S02]  /*1c80*/  LOP3.LUT R5, R5, R76, RZ, 0x3c, !PT ;  /* 0x0000004c05057212 */ /* 0x000fe400078e3cff */
[----:B------:R-:W-:Y:S01]  /*1c90*/  ISETP.NE.AND P6, PT, R30, 0x1, PT ;  /* 0x000000011e00780c */ /* 0x000fe20003fc5270 */
[----:B------:R-:W-:Y:S01]  /*1ca0*/  IMAD R67, R24, R53, R0 ;  /* 0x0000003518437224 */ /* 0x000fe200078e0200 */
[----:B------:R-:W-:Y:S01]  /*1cb0*/  LOP3.LUT R0, R201, 0x70, R3, 0xf8, !PT ;  /* 0x00000070c9007812 */ /* 0x000fe200078ef803 */
[----:B------:R-:W-:Y:S01]  /*1cc0*/  VIADD R74, R30, 0x8 ;  /* 0x000000081e4a7836 */ /* 0x000fe20000000000 */
[----:B------:R-:W-:Y:S01]  /*1cd0*/  SHF.R.U32.HI R30, RZ, 0x3, R201 ;  /* 0x00000003ff1e7819 */ /* 0x000fe200000116c9 */
[----:B------:R-:W-:Y:S01]  /*1ce0*/  IMAD.IADD R69, R204, 0x1, R5 ;  /* 0x00000001cc457824 */ /* 0x000fe200078e0205 */
[----:B------:R-:W-:Y:S01]  /*1cf0*/  LOP3.LUT R5, R82, 0x70, R3, 0xf8, !PT ;  /* 0x0000007052057812 */ /* 0x000fe200078ef803 */
[----:B------:R-:W-:Y:S01]  /*1d00*/  IMAD.IADD R11, R15, 0x1, R11 ;  /* 0x000000010f0b7824 */ /* 0x000fe200078e020b */
[--C-:B------:R-:W-:Y:S01]  /*1d10*/  LOP3.LUT R4, R202, 0x70, R3.reuse, 0xf8, !PT ;  /* 0x00000070ca047812 */ /* 0x100fe200078ef803 */
[----:B------:R-:W-:Y:S01]  /*1d20*/  IMAD R13, R13, R58, RZ ;  /* 0x0000003a0d0d7224 */ /* 0x000fe200078e02ff */
[----:B------:R-:W-:Y:S01]  /*1d30*/  SHF.R.S32.HI R64, RZ, 0x4, R3 ;  /* 0x00000004ff407819 */ /* 0x000fe20000011403 */
[----:B------:R-:W-:Y:S01]  /*1d40*/  IMAD.WIDE.U32 R20, R24, R52, R6 ;  /* 0x0000003418147225 */ /* 0x000fe200078e0006 */
[----:B------:R-:W-:Y:S01]  /*1d50*/  LOP3.LUT R63, R3, 0xfffffff0, RZ, 0xc0, !PT ;  /* 0xfffffff0033f7812 */ /* 0x000fe200078ec0ff */
[----:B------:R-:W-:Y:S05]  /*1d60*/  @!P6 WARPSYNC.ALL ;  /* 0x000000000000e948 */ /* 0x000fea0003800000 */
[----:B------:R-:W-:Y:S01]  /*1d70*/  ULDC UR4, c[0x0][0x2f4] ;  /* 0x0000bd0000047ab9 */ /* 0x000fe20000000800 */
[----:B------:R-:W-:Y:S01]  /*1d80*/  IMAD R71, R53, 0xa0, RZ ;  /* 0x000000a035477824 */ /* 0x000fe200078e02ff */
[----:B------:R-:W-:Y:S01]  /*1d90*/  LOP3.LUT R5, R5, R76, RZ, 0x3c, !PT ;  /* 0x0000004c05057212 */ /* 0x000fe200078e3cff */
[----:B------:R-:W-:Y:S01]  /*1da0*/  IMAD.SHL.U32 R84, R52, 0x40, RZ ;  /* 0x0000004034547824 */ /* 0x000fe200078e00ff */
[----:B------:R-:W-:Y:S01]  /*1db0*/  LOP3.LUT R3, R0, R30, RZ, 0x3c, !PT ;  /* 0x0000001e00037212 */ /* 0x000fe200078e3cff */
[----:B------:R-:W-:Y:S01]  /*1dc0*/  IMAD.SHL.U32 R83, R52, 0x80, RZ ;  /* 0x0000008034537824 */ /* 0x000fe200078e00ff */
[----:B------:R-:W-:Y:S01]  /*1dd0*/  ISETP.GE.AND P2, PT, R19, UR4, PT ;  /* 0x0000000413007c0c */ /* 0x000fe2000bf46270 */
[----:B------:R-:W-:Y:S01]  /*1de0*/  IMAD.WIDE.U32 R50, R24, R52, R8 ;  /* 0x0000003418327225 */ /* 0x000fe200078e0008 */
[----:B------:R-:W-:-:S02]  /*1df0*/  LOP3.LUT R0, R4, R77, RZ, 0x3c, !PT ;  /* 0x0000004d04007212 */ /* 0x000fc400078e3cff */
[----:B------:R-:W-:Y:S01]  /*1e00*/  SHF.R.S32.HI R75, RZ, 0x1f, R190 ;  /* 0x0000001fff4b7819 */ /* 0x000fe200000114be */
[----:B------:R-:W-:Y:S01]  /*1e10*/  IMAD R13, R24, R59, R13 ;  /* 0x0000003b180d7224 */ /* 0x000fe200078e020d */
[----:B------:R-:W-:Y:S01]  /*1e20*/  SHF.L.U32 R72, R29, 0x1, RZ ;  /* 0x000000011d487819 */ /* 0x000fe200000006ff */
[----:B------:R-:W-:Y:S01]  /*1e30*/  IMAD R7, R59, 0xa0, RZ ;  /* 0x000000a03b077824 */ /* 0x000fe200078e02ff */
[----:B------:R-:W-:Y:S01]  /*1e40*/  ISETP.GE.AND P1, PT, R16, UR4, PT ;  /* 0x0000000410007c0c */ /* 0x000fe2000bf26270 */
[C---:B------:R-:W-:Y:S01]  /*1e50*/  IMAD.SHL.U32 R79, R58.reuse, 0x40, RZ ;  /* 0x000000403a4f7824 */ /* 0x040fe200078e00ff */
[----:B------:R-:W-:Y:S01]  /*1e60*/  P2R R89, PR, RZ, 0x4 ;  /* 0x00000004ff597803 */ /* 0x000fe20000000000 */
[----:B------:R-:W-:Y:S01]  /*1e70*/  IMAD.SHL.U32 R78, R58, 0x80, RZ ;  /* 0x000000803a4e7824 */ /* 0x000fe200078e00ff */
[----:B------:R-:W-:Y:S01]  /*1e80*/  SHF.R.S32.HI R61, RZ, 0x1f, R63 ;  /* 0x0000001fff3d7819 */ /* 0x000fe2000001143f */
[----:B------:R-:W-:Y:S01]  /*1e90*/  IMAD.WIDE.U32 R56, R24, R58, R10 ;  /* 0x0000003a18387225 */ /* 0x000fe200078e000a */
[----:B------:R-:W-:-:S03]  /*1ea0*/  IADD3 R0, R209, R0, RZ ;  /* 0x00000000d1007210 */ /* 0x000fc60007ffe0ff */
[----:B------:R-:W-:-:S04]  /*1eb0*/  IMAD.WIDE.U32 R52, R52, 0xa0, RZ ;  /* 0x000000a034347825 */ /* 0x000fc800078e00ff */
[----:B------:R-:W-:-:S04]  /*1ec0*/  IMAD.WIDE.U32 R58, R58, 0xa0, RZ ;  /* 0x000000a03a3a7825 */ /* 0x000fc800078e00ff */
[----:B------:R-:W-:Y:S02]  /*1ed0*/  IMAD.IADD R68, R21, 0x1, R67 ;  /* 0x0000000115447824 */ /* 0x000fe400078e0243 */
[----:B------:R-:W-:Y:S02]  /*1ee0*/  IMAD.IADD R87, R87, 0x1, R28 ;  /* 0x0000000157577824 */ /* 0x000fe400078e021c */
[----:B------:R-:W-:Y:S02]  /*1ef0*/  IMAD R73, R227, 0x40, R195 ;  /* 0x00000040e3497824 */ /* 0x000fe400078e02c3 */
[----:B------:R-:W-:Y:S02]  /*1f00*/  IMAD.IADD R71, R53, 0x1, R71 ;  /* 0x0000000135477824 */ /* 0x000fe400078e0247 */
[----:B------:R-:W-:Y:S02]  /*1f10*/  IMAD.IADD R70, R59, 0x1, R7 ;  /* 0x000000013b467824 */ /* 0x000fe400078e0207 */
[----:B------:R-:W-:-:S02]  /*1f20*/  IMAD.IADD R67, R67, 0x1, R51 ;  /* 0x0000000143437824 */ /* 0x000fc400078e0233 */
[----:B------:R-:W-:Y:S02]  /*1f30*/  IMAD.IADD R66, R55, 0x1, R13 ;  /* 0x0000000137427824 */ /* 0x000fe400078e020d */
[----:B------:R-:W-:Y:S02]  /*1f40*/  IMAD.IADD R65, R13, 0x1, R57 ;  /* 0x000000010d417824 */ /* 0x000fe400078e0239 */
[----:B------:R-:W-:Y:S02]  /*1f50*/  IMAD.IADD R60, R204, 0x1, R5 ;  /* 0x00000001cc3c7824 */ /* 0x000fe400078e0205 */
[----:B------:R-:W-:Y:S01]  /*1f60*/  IMAD.IADD R3, R206, 0x1, R3 ;  /* 0x00000001ce037824 */ /* 0x000fe200078e0203 */
[----:B---3--:R-:W-:Y:S01]  /*1f70*/  SHF.R.S32.HI R62, RZ, 0x1f, R2 ;  /* 0x0000001fff3e7819 */ /* 0x008fe20000011402 */
[----:B------:R-:W-:Y:S06]  /*1f80*/  @!P6 BAR.SYNC.DEFER_BLOCKING 0x9, 0x100 ;  /* 0x024400000000eb1d */ /* 0x000fec0000010000 */
.L_x_3113:
        /* <DEDUP_REMOVED lines=34> */
[----:B------:R-:W-:Y:S01]  /*21b0*/  IMAD R94, R94, R9, R11 ;  /* 0x000000095e5e7224 */ /* 0x000fe200078e020b */
[----:B------:R-:W-:Y:S01]  /*21c0*/  IADD3 R92, R18, R5, RZ ;  /* 0x00000005125c7210 */ /* 0x000fe20007ffe0ff */
[----:B------:R-:W-:-:S04]  /*21d0*/  @P4 VIADD R91, R5, 0xffffffc0 ;  /* 0xffffffc0055b4836 */ /* 0x000fc80000000000 */
[----:B------:R-:W-:Y:S01]  /*21e0*/  IMAD.IADD R91, R18, 0x1, R91 ;  /* 0x00000001125b7824 */ /* 0x000fe200078e025b */
[----:B0-----:R-:W-:Y:S06]  /*21f0*/  @!P2 BRA `(.L_x_3040) ;  /* 0x0000006400c4a947 */ /* 0x001fec0003800000 */
        /* <DEDUP_REMOVED lines=64> */
.L_x_3043:
[----:B------:R-:W-:Y:S05]  /*2600*/  BSYNC B1 ;  /* 0x0000000000017941 */ /* 0x000fea0003800000 */
.L_x_3042:
        /* <DEDUP_REMOVED lines=26> */
.L_x_3045:
[----:B------:R-:W-:Y:S05]  /*27b0*/  BSYNC B1 ;  /* 0x0000000000017941 */ /* 0x000fea0003800000 */
.L_x_3044:
        /* <DEDUP_REMOVED lines=22> */
.L_x_3047:
[----:B------:R-:W-:Y:S05]  /*2920*/  BSYNC B1 ;  /* 0x0000000000017941 */ /* 0x000fea0003800000 */
.L_x_3046:
[----:B------:R-:W-:Y:S01]  /*2930*/  ISETP.NE.AND P5, PT, R198, 0x3, PT ;  /* 0x00000003c600780c */ /* 0x000fe20003fa5270 */
[----:B------:R-:W-:Y:S01]  /*2940*/  IMAD.MOV.U32 R119, RZ, RZ, R46 ;  /* 0x000000ffff777224 */ /* 0x000fe200078e002e */
[----:B------:R-:W-:Y:S01]  /*2950*/  MOV R114, R42 ;  /* 0x0000002a00727202 */ /* 0x000fe20000000f00 */
[----:B-----5:R-:W-:Y:S02]  /*2960*/  IMAD.MOV.U32 R109, RZ, RZ, R34 ;  /* 0x000000ffff6d7224 */ /* 0x020fe400078e0022 */
[----:B------:R-:W-:Y:S02]  /*2970*/  IMAD.MOV.U32 R112, RZ, RZ, R38 ;  /* 0x000000ffff707224 */ /* 0x000fe400078e0026 */
[----:B------:R-:W-:Y:S02]  /*2980*/  IMAD.MOV.U32 R110, RZ, RZ, R36 ;  /* 0x000000ffff6e7224 */ /* 0x000fe400078e0024 */
[----:B------:R-:W-:Y:S02]  /*2990*/  IMAD.MOV.U32 R113, RZ, RZ, R40 ;  /* 0x000000ffff717224 */ /* 0x000fe400078e0028 */
[----:B------:R-:W-:-:S02]  /*29a0*/  IMAD.MOV.U32 R104, RZ, RZ, R8 ;  /* 0x000000ffff687224 */ /* 0x000fc400078e0008 */
[----:B------:R-:W-:Y:S02]  /*29b0*/  IMAD.MOV.U32 R107, RZ, RZ, R30 ;  /* 0x000000ffff6b7224 */ /* 0x000fe400078e001e */
[----:B------:R-:W-:Y:S02]  /*29c0*/  IMAD.MOV.U32 R106, RZ, RZ, R28 ;  /* 0x000000ffff6a7224 */ /* 0x000fe400078e001c */
[----:B------:R-:W-:Y:S01]  /*29d0*/  IMAD.MOV.U32 R108, RZ, RZ, R32 ;  /* 0x000000ffff6c7224 */ /* 0x000fe200078e0020 */
[----:B------:R-:W-:Y:S06]  /*29e0*/  @!P5 BRA `(.L_x_3048) ;  /* 0x000000000004d947 */ /* 0x000fec0003800000 */
[----:B------:R-:W-:Y:S01]  /*29f0*/  BPT.TRAP 0x1 ;  /* 0x000000040000795c */ /* 0x000fe20000300000 */
.L_x_3048:
[----:B------:R-:W-:Y:S01]  /*2a00*/  LEA R88, R192, R18, 0x3 ;  /* 0x00000012c0587211 */ /* 0x000fe200078e18ff */
[----:B------:R-:W-:Y:S01]  /*2a10*/  BSSY B1, `(.L_x_3049) ;  /* 0x0000004000017945 */ /* 0x000fe20003800000 */
[----:B------:R-:W-:-:S04]  /*2a20*/  SHF.L.U32 R100, R199, 0x1f, RZ ;  /* 0x0000001fc7647819 */ /* 0x000fc800000006ff */
[----:B------:R-:W1:Y:S02]  /*2a30*/  SYNCS.PHASECHK.TRANS64.TRYWAIT P6, [R88+URZ+0x22890], R100 ;  /* 0x02289064580075a7 */ /* 0x000e6400080c017f */
[----:B-1----:R-:W-:Y:S05]  /*2a40*/  @!P6 BRA `(.L_x_3050) ;  /* 0x0000020c003ce947 */ /* 0x002fea0003800000 */
.L_x_3343:
[----:B------:R-:W-:Y:S05]  /*2a50*/  BSYNC B1 ;  /* 0x0000000000017941 */ /* 0x000fea0003800000 */
.L_x_3049:
[----:B------:R-:W-:-:S03]  /*2a60*/  UMOV UR4, 0xffffffff ;  /* 0xffffffff00047882 */ /* 0x000fc60000000000 */
[----:B------:R-:W-:Y:S05]  /*2a70*/  BRA.DIV UR4, `(.L_x_3051) ;  /* 0x0000020e04447947 */ /* 0x000fea000b800000 */
[----:B------:R2:W3:Y:S04]  /*2a80*/  SHFL.IDX PT, R103, R102, RZ, 0x1c1f ;  /* 0x001c1fff66677589 */ /* 0x0004e800000e0000 */
[----:B------:R2:W4:Y:S02]  /*2a90*/  SHFL.IDX PT, R14, R101, RZ, 0x1c1f ;  /* 0x001c1fff650e7589 */ /* 0x00052400000e0000 */
.L_x_3347:
        /* <DEDUP_REMOVED lines=113> */
.L_x_3057:
[----:B------:R-:W-:Y:S05]  /*31b0*/  BSYNC B3 ;  /* 0x0000000000037941 */ /* 0x000fea0003800000 */
.L_x_3056:
[----:B0-----:R0:W-:Y:S02]  /*31c0*/  ST.E.128 desc[UR60][R10.64], R4 ;  /* 0x000000040a007985 */ /* 0x0011e4000c101d3c */
.L_x_3055:
[----:B------:R-:W-:Y:S05]  /*31d0*/  BSYNC B2 ;  /* 0x0000000000027941 */ /* 0x000fea0003800000 */
.L_x_3054:
        /* <DEDUP_REMOVED lines=10> */
[----:B------:R-:W-:Y:S01]  /*3280*/  SHF.R.U32.HI R46, RZ, 0x8, R45 ;  /* 0x00000008ff2e7819 */ /* 0x000fe2000001162d */
[----:B------:R-:W-:Y:S01]  /*3290*/  IMAD.MOV.U32 R13, RZ, RZ, R6 ;  /* 0x000000ffff0d7224 */ /* 0x000fe200078e0006 */
[----:B------:R-:W-:Y:S01]  /*32a0*/  LOP3.LUT R12, R45, 0xff0000ff, RZ, 0xc0, !PT ;  /* 0xff0000ff2d0c7812 */ /* 0x000fe200078ec0ff */
[----:B------:R-:W-:Y:S01]  /*32b0*/  IMAD.SHL.U32 R6, R42, 0x100, RZ ;  /* 0x000001002a067824 */ /* 0x000fe200078e00ff */
[----:B------:R-:W-:Y:S02]  /*32c0*/  SHF.R.U32.HI R44, RZ, 0x10, R43 ;  /* 0x00000010ff2c7819 */ /* 0x000fe4000001162b */
[----:B------:R-:W-:Y:S02]  /*32d0*/  SHF.R.U32.HI R45, RZ, 0x10, R45 ;  /* 0x00000010ff2d7819 */ /* 0x000fe4000001162d */
[----:B------:R-:W-:Y:S01]  /*32e0*/  SHF.L.U32 R7, R46, 0x8, RZ ;  /* 0x000000082e077819 */ /* 0x000fe200000006ff */
[----:B------:R-:W-:Y:S01]  /*32f0*/  IMAD.U32 R44, R44, 0x10000, RZ ;  /* 0x000100002c2c7824 */ /* 0x000fe200078e00ff */
[----:B------:R-:W-:-:S02]  /*3300*/  LOP3.LUT R15, R43, 0xff0000ff, RZ, 0xc0, !PT ;  /* 0xff0000ff2b0f7812 */ /* 0x000fc400078ec0ff */
[----:B------:R-:W-:Y:S01]  /*3310*/  LOP3.LUT R7, R12, 0xff00, R7, 0xf8, !PT ;  /* 0x0000ff000c077812 */ /* 0x000fe200078ef807 */
[----:B------:R-:W-:Y:S01]  /*3320*/  IMAD.U32 R12, R45, 0x10000, RZ ;  /* 0x000100002d0c7824 */ /* 0x000fe200078e00ff */
[----:B------:R-:W-:Y:S02]  /*3330*/  LOP3.LUT R15, R15, 0xff00, R6, 0xf8, !PT ;  /* 0x0000ff000f0f7812 */ /* 0x000fe400078ef806 */
        /* <DEDUP_REMOVED lines=91> */
.L_x_3059:
[----:B------:R-:W-:Y:S05]  /*38f0*/  BSYNC B2 ;  /* 0x0000000000027941 */ /* 0x000fea0003800000 */
.L_x_3058:
[----:B0-----:R0:W-:Y:S02]  /*3900*/  ST.E.128 desc[UR60][R10.64], R4 ;  /* 0x000000040a007985 */ /* 0x0011e4000c101d3c */
.L_x_3053:
[----:B------:R-:W-:Y:S05]  /*3910*/  BSYNC B1 ;  /* 0x0000000000017941 */ /* 0x000fea0003800000 */
.L_x_3052:
[----:B------:R-:W-:-:S03]  /*3920*/  UMOV UR4, 0xffffffff ;  /* 0xffffffff00047882 */ /* 0x000fc60000000000 */
[----:B------:R-:W-:Y:S05]  /*3930*/  BRA.DIV UR4, `(.L_x_3060) ;  /* 0x000001fe04dc7947 */ /* 0x000fea000b800000 */
[----:B------:R0:W0:Y:S04]  /*3940*/  SHFL.IDX PT, R43, R102, 0x1, 0x1c1f ;  /* 0x003c1f00662b7f89 */ /* 0x00002800000e0000 */
[----:B----4-:R4:W0:Y:S02]  /*3950*/  SHFL.IDX PT, R14, R101, 0x1, 0x1c1f ;  /* 0x003c1f00650e7f89 */ /* 0x01082400000e0000 */
.L_x_3351:
        /* <DEDUP_REMOVED lines=20> */
[----:B------:R-:W-:-:S02]  /*3aa0*/  LOP3.LUT R7, R12, 0xff00, R7, 0xf8, !PT ;  /* 0x0000ff000c077812 */ /* 0x000fc400078ef807 */
[----:B------:R-:W-:Y:S01]  /*3ab0*/  SHF.L.U32 R12, R40, 0x10, RZ ;  /* 0x00000010280c7819 */ /* 0x000fe200000006ff */
[----:B------:R-:W-:Y:S01]  /*3ac0*/  IMAD.U32 R41, R41, 0x10000, RZ ;  /* 0x0001000029297824 */ /* 0x000fe200078e00ff */
[----:B------:R-:W-:Y:S02]  /*3ad0*/  LOP3.LUT R38, R38, 0xff00, R39, 0xf8, !PT ;  /* 0x0000ff0026267812 */ /* 0x000fe400078ef827 */
[----:B------:R-:W-:Y:S02]  /*3ae0*/  F2FP.F16.E4M3.UNPACK_B R39, R113.H1 ;  /* 0x00000071ff27723e */ /* 0x000fe400030006ff */
[-C--:B------:R-:W-:Y:S02]  /*3af0*/  F2FP.F16.E4M3.UNPACK_B R6, R5.reuse ;  /* 0x00000005ff06723e */ /* 0x080fe400020006ff */
        /* <DEDUP_REMOVED lines=8> */
[C---:B------:R-:W-:Y:S01]  /*3b80*/  FMUL.FTZ R45, R7.reuse, R41 ;  /* 0x00000029072d7220 */ /* 0x040fe20000410000 */
        /* <DEDUP_REMOVED lines=21> */
[----:B------:R-:W-:Y:S02]  /*3ce0*/  HADD2.F32 R12, -RZ, R112.H1_H1 ;  /* 0x30000070ff0c7230 */ /* 0x000fe40000004100 */
[----:B------:R-:W-:Y:S01]  /*3cf0*/  FMUL.FTZ R39, R7, R38 ;  /* 0x0000002607277220 */ /* 0x000fe20000410000 */
[----:B------:R-:W-:-:S02]  /*3d00*/  HADD2.F32 R113, -RZ, R113.H0_H0 ;  /* 0x20000071ff717230 */ /* 0x000fc40000004100 */
[----:B------:R-:W-:Y:S02]  /*3d10*/  HADD2.F32 R4, -RZ, R4.H1_H1 ;  /* 0x30000004ff047230 */ /* 0x000fe40000004100 */
[-C--:B------:R-:W-:Y:S01]  /*3d20*/  FFMA.FTZ R39, R6, R12.reuse, -R39 ;  /* 0x0000000c06277223 */ /* 0x080fe20000010827 */
[----:B------:R-:W-:Y:S02]  /*3d30*/  HADD2.F32 R112, -RZ, R112.H0_H0 ;  /* 0x20000070ff707230 */ /* 0x000fe40000004100 */
[----:B------:R-:W-:Y:S01]  /*3d40*/  FFMA.FTZ R42, R7, R12, R42 ;  /* 0x0000000c072a7223 */ /* 0x000fe2000001002a */
[-C--:B------:R-:W-:Y:S01]  /*3d50*/  F2FP.F16.E4M3.UNPACK_B R12, R40.reuse.H1 ;  /* 0x00000028ff0c723e */ /* 0x080fe200030006ff */
[-C--:B------:R-:W-:Y:S01]  /*3d60*/  FMUL.FTZ R38, R4, R113.reuse ;  /* 0x0000007104267220 */ /* 0x080fe20000410000 */
[C---:B------:R-:W-:Y:S01]  /*3d70*/  FMUL.FTZ R113, R5.reuse, R113 ;  /* 0x0000007105717220 */ /* 0x040fe20000410000 */
[----:B------:R-:W-:Y:S02]  /*3d80*/  F2FP.F16.E4M3.UNPACK_B R40, R40 ;  /* 0x00000028ff28723e */ /* 0x000fe400020006ff */
[-C--:B------:R-:W-:Y:S01]  /*3d90*/  FFMA.FTZ R45, R5, R112.reuse, -R38 ;  /* 0x00000070052d7223 */ /* 0x080fe20000010826 */
[----:B---3--:R-:W-:Y:S01]  /*3da0*/  F2FP.SATFINITE.E4M3.F32.PACK_AB_MERGE_C R103, R42, R39, RZ ;  /* 0x000000272a67723e */ /* 0x008fe200048070ff */
        /* <DEDUP_REMOVED lines=45> */
.L_x_3066:
[----:B------:R-:W-:Y:S05]  /*4080*/  BSYNC B3 ;  /* 0x0000000000037941 */ /* 0x000fea0003800000 */
.L_x_3065:
[----:B0-----:R0:W-:Y:S02]  /*4090*/  ST.E.128 desc[UR60][R10.64], R4 ;  /* 0x000000040a007985 */ /* 0x0011e4000c101d3c */
.L_x_3064:
[----:B------:R-:W-:Y:S05]  /*40a0*/  BSYNC B2 ;  /* 0x0000000000027941 */ /* 0x000fea0003800000 */
.L_x_3063:
        /* <DEDUP_REMOVED lines=113> */
.L_x_3068:
[----:B------:R-:W-:Y:S05]  /*47c0*/  BSYNC B2 ;  /* 0x0000000000027941 */ /* 0x000fea0003800000 */
.L_x_3067:
[----:B0-----:R0:W-:Y:S02]  /*47d0*/  ST.E.128 desc[UR60][R10.64], R4 ;  /* 0x000000040a007985 */ /* 0x0011e4000c101d3c */
.L_x_3062:
[----:B------:R-:W-:Y:S05]  /*47e0*/  BSYNC B1 ;  /* 0x0000000000017941 */ /* 0x000fea0003800000 */
.L_x_3061:
[----:B------:R-:W-:-:S03]  /*47f0*/  UMOV UR4, 0xffffffff ;  /* 0xffffffff00047882 */ /* 0x000fc60000000000 */
[----:B------:R-:W-:Y:S05]  /*4800*/  BRA.DIV UR4, `(.L_x_3069) ;  /* 0x000001f204707947 */ /* 0x000fea000b800000 */
[----:B------:R1:W1:Y:S04]  /*4810*/  SHFL.IDX PT, R35, R102, 0x2, 0x1c1f ;  /* 0x005c1f0066237f89 */ /* 0x00026800000e0000 */
[----:B0-----:R0:W0:Y:S02]  /*4820*/  SHFL.IDX PT, R14, R101, 0x2, 0x1c1f ;  /* 0x005c1f00650e7f89 */ /* 0x00102400000e0000 */
.L_x_3355:
[----:B------:R-:W-:Y:S05]  /*4830*/  @P4 BRA `(.L_x_3070) ;  /* 0x00000044008c4947 */ /* 0x000fea0003800000 */
[----:B------:R-:W-:Y:S04]  /*4840*/  BSSY B1, `(.L_x_3071) ;  /* 0x0000072000017945 */ /* 0x000fe80003800000 */
[----:B------:R-:W-:Y:S05]  /*4850*/  @P1 BRA `(.L_x_3072) ;  /* 0x0000000400c01947 */ /* 0x000fea0003800000 */
[----:B------:R2:W2:Y:S01]  /*4860*/  LDS.128 R4, [R92+0x1c400] ;  /* 0x01c400005c047984 */ /* 0x0004a20000000c00 */
[----:B0-----:R-:W-:Y:S01]  /*4870*/  IADD3 R10, P2, R16, R14, RZ ;  /* 0x0000000e100a7210 */ /* 0x001fe20007f5e0ff */
[----:B------:R-:W-:Y:S03]  /*4880*/  BSSY B2, `(.L_x_3073) ;  /* 0x000006c000027945 */ /* 0x000fe60003800000 */
[----:B-1----:R-:W-:Y:S02]  /*4890*/  IADD3.X R11, R35, R17, RZ, P2, !PT ;  /* 0x00000011230b7210 */ /* 0x002fe400017fe4ff */
[----:B------:R-:W-:-:S13]  /*48a0*/  ISETP.GE.AND P2, PT, R22, R105, PT ;  /* 0x000000691600720c */ /* 0x000fda0003f46270 */
[----:B------:R-:W-:Y:S05]  /*48b0*/  @P2 BRA `(.L_x_3074) ;  /* 0x0000000400a02947 */ /* 0x000fea0003800000 */
[----:B------:R-:W-:Y:S01]  /*48c0*/  SHF.R.U32.HI R12, RZ, 0x8, R33 ;  /* 0x00000008ff0c7819 */ /* 0x000fe20000011621 */
[----:B--2---:R-:W-:Y:S01]  /*48d0*/  IMAD.MOV.U32 R15, RZ, RZ, R7 ;  /* 0x000000ffff0f7224 */ /* 0x004fe200078e0007 */
        /* <DEDUP_REMOVED lines=89> */
[C---:B------:R-:W-:Y:S01]  /*4e70*/  FMUL.FTZ R36, R4.reuse, R36 ;  /* 0x0000002404247220 */ /* 0x040fe20000410000 */
        /* <DEDUP_REMOVED lines=10> */
[----:B------:R-:W-:Y:S02]  /*4f20*/  F2FP.SATFINITE.E4M3.F32.PACK_AB_MERGE_C R4, R38, R37, R43 ;  /* 0x000000252604723e */ /* 0x000fe4000480702b */
[----:B------:R-:W-:-:S07]  /*4f30*/  F2FP.SATFINITE.E4M3.F32.PACK_AB_MERGE_C R7, R15, R30, R33 ;  /* 0x0000001e0f07723e */ /* 0x000fce0004807021 */
.L_x_3074:
[----:B------:R-:W-:Y:S05]  /*4f40*/  BSYNC B2 ;  /* 0x0000000000027941 */ /* 0x000fea0003800000 */
.L_x_3073:
[----:B--2---:R0:W-:Y:S02]  /*4f50*/  ST.E.128 desc[UR60][R10.64], R4 ;  /* 0x000000040a007985 */ /* 0x0041e4000c101d3c */
.L_x_3072:
[----:B------:R-:W-:Y:S05]  /*4f60*/  BSYNC B1 ;  /* 0x0000000000017941 */ /* 0x000fea0003800000 */
.L_x_3071:
[----:B------:R-:W-:-:S13]  /*4f70*/  ISETP.NE.AND P2, PT, R89, RZ, PT ;  /* 0x000000ff5900720c */ /* 0x000fda0003f45270 */
[----:B------:R-:W-:Y:S05]  /*4f80*/  @P2 BRA `(.L_x_3070) ;  /* 0x0000003c00b82947 */ /* 0x000fea0003800000 */
[----:B0-----:R0:W0:Y:S01]  /*4f90*/  LDS.128 R4, [R91+0x1c400] ;  /* 0x01c400005b047984 */ /* 0x0010220000000c00 */
[----:B------:R-:W-:Y:S01]  /*4fa0*/  IADD3 R14, P2, R19, R14, RZ ;  /* 0x0000000e130e7210 */ /* 0x000fe20007f5e0ff */
[----:B------:R-:W-:Y:S04]  /*4fb0*/  BSSY B1, `(.L_x_3075) ;  /* 0x000006d000017945 */ /* 0x000fe80003800000 */
[----:B-1----:R-:W-:Y:S01]  /*4fc0*/  IMAD.X R15, R35, 0x1, R194, P2 ;  /* 0x00000001230f7824 */ /* 0x002fe200010e06c2 */
[----:B------:R-:W-:-:S13]  /*4fd0*/  ISETP.GE.AND P2, PT, R196, R105, PT ;  /* 0x00000069c400720c */ /* 0x000fda0003f46270 */
[----:B------:R-:W-:Y:S05]  /*4fe0*/  @P2 BRA `(.L_x_3076) ;  /* 0x0000000400a42947 */ /* 0x000fea0003800000 */
[----:B------:R-:W-:Y:S01]  /*4ff0*/  SHF.R.U32.HI R12, RZ, 0x8, R29 ;  /* 0x00000008ff0c7819 */ /* 0x000fe2000001161d */
[----:B0-----:R-:W-:Y:S01]  /*5000*/  IMAD.MOV.U32 R10, RZ, RZ, R7 ;  /* 0x000000ffff0a7224 */ /* 0x001fe200078e0007 */
[--C-:B------:R-:W-:Y:S02]  /*5010*/  SHF.R.U32.HI R30, RZ, 0x8, R9.reuse ;  /* 0x00000008ff1e7819 */ /* 0x100fe40000011609 */
[----:B------:R-:W-:Y:S02]  /*5020*/  LOP3.LUT R8, R9, 0xff0000ff, RZ, 0xc0, !PT ;  /* 0xff0000ff09087812 */ /* 0x000fe400078ec0ff */
[----:B------:R-:W-:Y:S01]  /*5030*/  SHF.R.U32.HI R13, RZ, 0x10, R9 ;  /* 0x00000010ff0d7819 */ /* 0x000fe20000011609 */
[----:B------:R-:W-:Y:S01]  /*5040*/  IMAD.MOV.U32 R9, RZ, RZ, R6 ;  /* 0x000000ffff097224 */ /* 0x000fe200078e0006 */
[----:B------:R-:W-:Y:S01]  /*5050*/  SHF.R.U32.HI R28, RZ, 0x10, R29 ;  /* 0x00000010ff1c7819 */ /* 0x000fe2000001161d */
[----:B------:R-:W-:Y:S01]  /*5060*/  IMAD.SHL.U32 R6, R12, 0x100, RZ ;  /* 0x000001000c067824 */ /* 0x000fe200078e00ff */
[----:B------:R-:W-:-:S02]  /*5070*/  SHF.L.U32 R7, R30, 0x8, RZ ;  /* 0x000000081e077819 */ /* 0x000fc400000006ff */
[----:B------:R-:W-:Y:S01]  /*5080*/  LOP3.LUT R11, R29, 0xff0000ff, RZ, 0xc0, !PT ;  /* 0xff0000ff1d0b7812 */ /* 0x000fe200078ec0ff */
[----:B------:R-:W-:Y:S01]  /*5090*/  IMAD.U32 R28, R28, 0x10000, RZ ;  /* 0x000100001c1c7824 */ /* 0x000fe200078e00ff */
[----:B------:R-:W-:Y:S01]  /*50a0*/  LOP3.LUT R7, R8, 0xff00, R7, 0xf8, !PT ;  /* 0x0000ff0008077812 */ /* 0x000fe200078ef807 */
[----:B------:R-:W-:Y:S01]  /*50b0*/  IMAD.U32 R8, R13, 0x10000, RZ ;  /* 0x000100000d087824 */ /* 0x000fe200078e00ff */
[----:B------:R-:W-:Y:S02]  /*50c0*/  LOP3.LUT R11, R11, 0xff00, R6, 0xf8, !PT ;  /* 0x0000ff000b0b7812 */ /* 0x000fe400078ef806 */
        /* <DEDUP_REMOVED lines=91> */
.L_x_3076:
[----:B------:R-:W-:Y:S05]  /*5680*/  BSYNC B1 ;  /* 0x0000000000017941 */ /* 0x000fea0003800000 */
.L_x_3075:
[----:B0-----:R0:W-:Y:S01]  /*5690*/  ST.E.128 desc[UR60][R14.64], R4 ;  /* 0x000000040e007985 */ /* 0x0011e2000c101d3c */
[----:B------:R-:W-:Y:S05]  /*56a0*/  BRA `(.L_x_3070) ;  /* 0x0000003400f07947 */ /* 0x000fea0003800000 */
.L_x_3041:
[C---:B------:R-:W-:Y:S01]  /*56b0*/  VIADD R8, R195.reuse, 0x40 ;  /* 0x00000040c3087836 */ /* 0x040fe20000000000 */
        /* <DEDUP_REMOVED lines=62> */
[----:B------:R-:W-:Y:S02]  /*5aa0*/  IMAD.MOV.U32 R118, RZ, RZ, R4 ;  /* 0x000000ffff767224 */ /* 0x000fe400078e0004 */
[----:B------:R-:W-:-:S02]  /*5ab0*/  IMAD.MOV.U32 R110, RZ, RZ, R34 ;  /* 0x000000ffff6e7224 */ /* 0x000fc400078e0022 */
[----:B------:R-:W-:Y:S01]  /*5ac0*/  IMAD.MOV.U32 R112, RZ, RZ, R32 ;  /* 0x000000ffff707224 */ /* 0x000fe200078e0020 */
[----:B------:R-:W-:Y:S06]  /*5ad0*/  @!P5 BRA `(.L_x_3077) ;  /* 0x000000000004d947 */ /* 0x000fec0003800000 */
[----:B------:R-:W-:Y:S01]  /*5ae0*/  BPT.TRAP 0x1 ;  /* 0x000000040000795c */ /* 0x000fe20000300000 */
.L_x_3077:
[----:B------:R-:W-:Y:S01]  /*5af0*/  IMAD R88, R192, 0x8, R18 ;  /* 0x00000008c0587824 */ /* 0x000fe200078e0212 */
[----:B------:R-:W-:Y:S01]  /*5b00*/  SHF.L.U32 R100, R199, 0x1f, RZ ;  /* 0x0000001fc7647819 */ /* 0x000fe200000006ff */
[----:B------:R-:W0:Y:S01]  /*5b10*/  LDC R103, c[0x0][0x2f4] ;  /* 0x0000bd00ff677b82 */ /* 0x000e220000000800 */
[----:B------:R-:W-:Y:S02]  /*5b20*/  BSSY B1, `(.L_x_3078) ;  /* 0x0000003000017945 */ /* 0x000fe40003800000 */
[----:B------:R-:W1:Y:S02]  /*5b30*/  SYNCS.PHASECHK.TRANS64.TRYWAIT P3, [R88+URZ+0x22890], R100 ;  /* 0x02289064580075a7 */ /* 0x000e64000806017f */
[----:B-1----:R-:W-:Y:S05]  /*5b40*/  @!P3 BRA `(.L_x_3079) ;  /* 0x000001dc00e8b947 */ /* 0x002fea0003800000 */
.L_x_3356:
[----:B------:R-:W-:Y:S05]  /*5b50*/  BSYNC B1 ;  /* 0x0000000000017941 */ /* 0x000fea0003800000 */
.L_x_3078:
[----:B------:R-:W-:Y:S01]  /*5b60*/  UMOV UR4, 0xffffffff ;  /* 0xffffffff00047882 */ /* 0x000fe20000000000 */
[----:B0-----:R-:W-:Y:S02]  /*5b70*/  IMAD.IADD R111, R103, 0x1, -R72 ;  /* 0x00000001676f7824 */ /* 0x001fe400078e0a48 */
[----:B------:R-:W-:Y:S05]  /*5b80*/  BRA.DIV UR4, `(.L_x_3080) ;  /* 0x000001de04ec7947 */ /* 0x000fea000b800000 */
[----:B------:R0:W2:Y:S04]  /*5b90*/  SHFL.IDX PT, R104, R102, RZ, 0x1c1f ;  /* 0x001c1fff66687589 */ /* 0x0000a800000e0000 */
[----:B------:R0:W3:Y:S02]  /*5ba0*/  SHFL.IDX PT, R106, R101, RZ, 0x1c1f ;  /* 0x001c1fff656a7589 */ /* 0x0000e400000e0000 */
.L_x_3360:
        /* <DEDUP_REMOVED lines=18> */
[----:B------:R-:W2:Y:S04]  /*5cd0*/  LDS.128 R8, [R9+0x18400] ;  /* 0x0184000009087984 */ /* 0x000ea80000000c00 */
[----:B------:R-:W3:Y:S01]  /*5ce0*/  LDS.128 R12, [R12+0x18400] ;  /* 0x018400000c0c7984 */ /* 0x000ee20000000c00 */
[----:B------:R-:W-:Y:S05]  /*5cf0*/  @P2 BRA `(.L_x_3084) ;  /* 0x0000000c003c2947 */ /* 0x000fea0003800000 */
[----:B------:R-:W-:Y:S02]  /*5d00*/  SHF.R.U32.HI R128, RZ, 0x8, R5 ;  /* 0x00000008ff807819 */ /* 0x000fe40000011605 */
        /* <DEDUP_REMOVED lines=13> */
[----:B--2---:R-:W-:Y:S01]  /*5de0*/  MOV R28, R8 ;  /* 0x00000008001c7202 */ /* 0x004fe20000000f00 */
[----:B------:R-:W-:Y:S01]  /*5df0*/  IMAD.U32 R124, R124, 0x10000, RZ ;  /* 0x000100007c7c7824 */ /* 0x000fe200078e00ff */
[----:B------:R-:W-:Y:S01]  /*5e00*/  LOP3.LUT R6, R7, 0xff0000ff, RZ, 0xc0, !PT ;  /* 0xff0000ff07067812 */ /* 0x000fe200078ec0ff */
[----:B------:R-:W-:Y:S01]  /*5e10*/  IMAD.U32 R126, R126, 0x10000, RZ ;  /* 0x000100007e7e7824 */ /* 0x000fe200078e00ff */
[----:B------:R-:W-:Y:S01]  /*5e20*/  SHF.R.U32.HI R127, RZ, 0x10, R7 ;  /* 0x00000010ff7f7819 */ /* 0x000fe20000011607 */
[----:B------:R-:W-:Y:S01]  /*5e30*/  IMAD.SHL.U32 R7, R123, 0x100, RZ ;  /* 0x000001007b077824 */ /* 0x000fe200078e00ff */
[----:B------:R-:W-:Y:S01]  /*5e40*/  LOP3.LUT R4, R4, 0xff00, R5, 0xf8, !PT ;  /* 0x0000ff0004047812 */ /* 0x000fe200078ef805 */
[----:B------:R-:W-:Y:S01]  /*5e50*/  IMAD.U32 R5, R125, 0x10000, RZ ;  /* 0x000100007d057824 */ /* 0x000fe200078e00ff */
[----:B------:R-:W-:-:S02]  /*5e60*/  LOP3.LUT R123, R30, 0xff00, R29, 0xf8, !PT ;  /* 0x0000ff001e7b7812 */ /* 0x000fc400078ef81d */
[----:B------:R-:W-:Y:S02]  /*5e70*/  LOP3.LUT R125, R120, 0xff00, R121, 0xf8, !PT ;  /* 0x0000ff00787d7812 */ /* 0x000fe400078ef879 */
        /* <DEDUP_REMOVED lines=69> */
[----:B------:R-:W-:Y:S01]  /*62d0*/  FFMA.FTZ R135, R30, R29, R119 ;  /* 0x0000001d1e877223 */ /* 0x000fe20000010077 */
[----:B------:R-:W-:Y:S01]  /*62e0*/  F2FP.F16.E4M3.UNPACK_B R116, R116 ;  /* 0x00000074ff74723e */ /* 0x000fe200020006ff */
[----:B------:R-:W-:Y:S01]  /*62f0*/  HADD2.F32 R14, -RZ, R10.H0_H0 ;  /* 0x2000000aff0e7230 */ /* 0x000fe20000004100 */
[----:B------:R-:W-:Y:S01]  /*6300*/  F2FP.SATFINITE.E4M3.F32.PACK_AB_MERGE_C R8, R127, R8, RZ ;  /* 0x000000087f08723e */ /* 0x000fe200048070ff */
[--C-:B------:R-:W-:Y:S01]  /*6310*/  HADD2.F32 R29, -RZ, R28.reuse.H0_H0 ;  /* 0x2000001cff1d7230 */ /* 0x100fe20000004100 */
[----:B------:R-:W-:Y:S01]  /*6320*/  F2FP.SATFINITE.E4M3.F32.PACK_AB_MERGE_C R135, R135, R120, RZ ;  /* 0x000000788787723e */ /* 0x000fe200048070ff */
[----:B------:R-:W-:Y:S01]  /*6330*/  HADD2.F32 R117, -RZ, R117.H1_H1 ;  /* 0x30000075ff757230 */ /* 0x000fe20000004100 */
[----:B------:R-:W-:Y:S01]  /*6340*/  F2FP.SATFINITE.E4M3.F32.PACK_AB_MERGE_C R8, R122, R123, R8 ;  /* 0x0000007b7a08723e */ /* 0x000fe20004807008 */
[----:B------:R-:W-:-:S02]  /*6350*/  HADD2.F32 R28, -RZ, R28.H1_H1 ;  /* 0x3000001cff1c7230 */ /* 0x000fc40000004100 */
[CC--:B------:R-:W-:Y:S01]  /*6360*/  FMUL.FTZ R119, R29.reuse, R118.reuse ;  /* 0x000000761d777220 */ /* 0x0c0fe20000410000 */
[----:B------:R-:W-:Y:S02]  /*6370*/  HADD2.F32 R30, -RZ, R116.H0_H0 ;  /* 0x20000074ff1e7230 */ /* 0x000fe40000004100 */
[----:B------:R-:W-:Y:S01]  /*6380*/  FMUL.FTZ R118, R14, R118 ;  /* 0x000000760e767220 */ /* 0x000fe20000410000 */
        /* <DEDUP_REMOVED lines=11> */
[--C-:B------:R-:W-:Y:S01]  /*6440*/  HADD2.F32 R31, -RZ, R30.reuse.H0_H0 ;  /* 0x2000001eff1f7230 */ /* 0x100fe20000004100 */
        /* <DEDUP_REMOVED lines=9> */
[----:B------:R-:W-:Y:S01]  /*64e0*/  FMUL.FTZ R120, R28, R120 ;  /* 0x000000781c787220 */ /* 0x000fe20000410000 */
[----:B------:R-:W-:Y:S01]  /*64f0*/  HADD2.F32 R119, -RZ, R119.H1_H1 ;  /* 0x30000077ff777230 */ /* 0x000fe20000004100 */
[----:B------:R-:W-:Y:S01]  /*6500*/  F2FP.F16.E4M3.UNPACK_B R9, R9.H1 ;  /* 0x00000009ff09723e */ /* 0x000fe200030006ff */
[----:B------:R-:W-:Y:S02]  /*6510*/  HADD2.F32 R30, -RZ, R29.H1_H1 ;  /* 0x3000001dff1e7230 */ /* 0x000fe40000004100 */
[-C--:B------:R-:W-:Y:S01]  /*6520*/  FFMA.FTZ R29, R31, R118.reuse, R120 ;  /* 0x000000761f1d7223 */ /* 0x080fe20000010078 */
[----:B------:R-:W-:Y:S02]  /*6530*/  HADD2.F32 R117, -RZ, R117.H1_H1 ;  /* 0x30000075ff757230 */ /* 0x000fe40000004100 */
[----:B------:R-:W-:Y:S01]  /*6540*/  FMUL.FTZ R31, R116, R119 ;  /* 0x00000077741f7220 */ /* 0x000fe20000410000 */
[----:B------:R-:W-:Y:S01]  /*6550*/  F2FP.F16.E4M3.UNPACK_B R13, R13.H1 ;  /* 0x0000000dff0d723e */ /* 0x000fe200030006ff */
[----:B------:R-:W-:Y:S01]  /*6560*/  FMUL.FTZ R119, R30, R119 ;  /* 0x000000771e777220 */ /* 0x000fe20000410000 */
[----:B------:R-:W-:Y:S01]  /*6570*/  FFMA.FTZ R28, R28, R118, -R121 ;  /* 0x000000761c1c7223 */ /* 0x000fe20000010879 */
[----:B------:R-:W-:Y:S01]  /*6580*/  FFMA.FTZ R123, R30, R117, -R31 ;  /* 0x000000751e7b7223 */ /* 0x000fe2000001081f */
[----:B------:R-:W-:Y:S01]  /*6590*/  F2FP.F16.E4M3.UNPACK_B R31, R7.H1 ;  /* 0x00000007ff1f723e */ /* 0x000fe200030006ff */
[----:B------:R-:W-:Y:S01]  /*65a0*/  FFMA.FTZ R122, R116, R117, R119 ;  /* 0x00000075747a7223 */ /* 0x000fe20000010077 */
[----:B------:R-:W-:Y:S01]  /*65b0*/  HADD2.F32 R7, -RZ, R9.H0_H0 ;  /* 0x20000009ff077230 */ /* 0x000fe20000004100 */
[----:B------:R-:W-:Y:S01]  /*65c0*/  F2FP.F16.E4M3.UNPACK_B R6, R6.H1 ;  /* 0x00000006ff06723e */ /* 0x000fe200030006ff */
[----:B------:R-:W-:Y:S01]  /*65d0*/  HADD2.F32 R30, -RZ, R13.H0_H0 ;  /* 0x2000000dff1e7230 */ /* 0x000fe20000004100 */
[----:B------:R-:W-:Y:S01]  /*65e0*/  F2FP.SATFINITE.E4M3.F32.PACK_AB_MERGE_C R12, R129, R12, RZ ;  /* 0x0000000c810c723e */ /* 0x000fe200048070ff */
[----:B------:R-:W-:Y:S01]  /*65f0*/  HADD2.F32 R116, -RZ, R31.H0_H0 ;  /* 0x2000001fff747230 */ /* 0x000fe20000004100 */
[----:B------:R-:W-:Y:S01]  /*6600*/  F2FP.F16.E4M3.UNPACK_B R119, R5.H1 ;  /* 0x00000005ff77723e */ /* 0x000fe200030006ff */
[----:B------:R-:W-:Y:S01]  /*6610*/  HADD2.F32 R13, -RZ, R13.H1_H1 ;  /* 0x3000000dff0d7230 */ /* 0x000fe20000004100 */
[----:B------:R-:W-:Y:S01]  /*6620*/  F2FP.SATFINITE.E4M3.F32.PACK_AB_MERGE_C R12, R125, R124, R12 ;  /* 0x0000007c7d0c723e */ /* 0x000fe2000480700c */
        /* <DEDUP_REMOVED lines=49> */
[----:B------:R-:W-:Y:S01]  /*6940*/  FMUL.FTZ R7, R6, R7 ;  /* 0x0000000706077220 */ /* 0x000fe20000410000 */
        /* <DEDUP_REMOVED lines=10> */
.L_x_3084:
[----:B------:R-:W-:Y:S05]  /*69f0*/  BSYNC B2 ;  /* 0x0000000000027941 */ /* 0x000fea0003800000 */
.L_x_3083:
[----:B------:R-:W-:Y:S01]  /*6a00*/  ISETP.GE.AND P3, PT, R115, R103, PT ;  /* 0x000000677300720c */ /* 0x000fe20003f66270 */
[----:B--2---:R4:W-:-:S12]  /*6a10*/  ST.E.128 desc[UR60][R98.64], R8 ;  /* 0x0000000862007985 */ /* 0x0049d8000c101d3c */
[----:B------:R-:W-:-:S04]  /*6a20*/  @!P3 IADD3 R4, P4, R106, R115, RZ ;  /* 0x000000736a04b210 */ /* 0x000fc80007f9e0ff */
[----:B------:R-:W-:-:S05]  /*6a30*/  @!P3 LEA.HI.X.SX32 R5, R115, R104, 0x1, P4 ;  /* 0x000000687305b211 */ /* 0x000fca00020f0eff */
[----:B---3--:R4:W-:Y:S04]  /*6a40*/  @!P3 ST.E.128 desc[UR60][R4.64], R12 ;  /* 0x0000000c0400b985 */ /* 0x0089e8000c101d3c */
.L_x_3082:
[----:B------:R-:W-:Y:S05]  /*6a50*/  BSYNC B1 ;  /* 0x0000000000017941 */ /* 0x000fea0003800000 */
.L_x_3081:
[----:B------:R-:W-:-:S03]  /*6a60*/  UMOV UR4, 0xffffffff ;  /* 0xffffffff00047882 */ /* 0x000fc60000000000 */
[----:B------:R-:W-:Y:S05]  /*6a70*/  BRA.DIV UR4, `(.L_x_3085) ;  /* 0x000001d2047c7947 */ /* 0x000fea000b800000 */
[----:B------:R0:W0:Y:S04]  /*6a80*/  SHFL.IDX PT, R28, R102, 0x1, 0x1c1f ;  /* 0x003c1f00661c7f89 */ /* 0x00002800000e0000 */
[----:B----4-:R4:W0:Y:S02]  /*6a90*/  SHFL.IDX PT, R14, R101, 0x1, 0x1c1f ;  /* 0x003c1f00650e7f89 */ /* 0x01082400000e0000 */
.L_x_3364:
        /* <DEDUP_REMOVED lines=35> */
[----:B---3--:R-:W-:Y:S01]  /*6cd0*/  SHF.R.U32.HI R106, RZ, 0x10, R35 ;  /* 0x00000010ff6a7819 */ /* 0x008fe20000011623 */
[----:B------:R-:W-:Y:S01]  /*6ce0*/  IMAD.SHL.U32 R10, R32, 0x100, RZ ;  /* 0x00000100200a7824 */ /* 0x000fe200078e00ff */
[----:B------:R-:W-:-:S02]  /*6cf0*/  LOP3.LUT R35, R35, 0xff0000ff, RZ, 0xc0, !PT ;  /* 0xff0000ff23237812 */ /* 0x000fc400078ec0ff */
[----:B------:R-:W-:Y:S02]  /*6d00*/  SHF.R.U32.HI R36, RZ, 0x8, R37 ;  /* 0x00000008ff247819 */ /* 0x000fe40000011625 */
[----:B------:R-:W-:Y:S02]  /*6d10*/  SHF.R.U32.HI R98, RZ, 0x10, R39 ;  /* 0x00000010ff627819 */ /* 0x000fe40000011627 */
[----:B------:R-:W-:Y:S02]  /*6d20*/  LOP3.LUT R39, R39, 0xff0000ff, RZ, 0xc0, !PT ;  /* 0xff0000ff27277812 */ /* 0x000fe400078ec0ff */
[----:B------:R-:W-:Y:S01]  /*6d30*/  SHF.R.U32.HI R38, RZ, 0x10, R37 ;  /* 0x00000010ff267819 */ /* 0x000fe20000011625 */
[----:B------:R-:W-:Y:S01]  /*6d40*/  IMAD.U32 R98, R98, 0x10000, RZ ;  /* 0x0001000062627824 */ /* 0x000fe200078e00ff */
[----:B------:R-:W-:Y:S02]  /*6d50*/  LOP3.LUT R99, R37, 0xff0000ff, RZ, 0xc0, !PT ;  /* 0xff0000ff25637812 */ /* 0x000fe400078ec0ff */
[----:B------:R-:W-:Y:S01]  /*6d60*/  LOP3.LUT R37, R35, 0xff00, R4, 0xf8, !PT ;  /* 0x0000ff0023257812 */ /* 0x000fe200078ef804 */
[----:B------:R-:W-:Y:S01]  /*6d70*/  IMAD.U32 R4, R106, 0x10000, RZ ;  /* 0x000100006a047824 */ /* 0x000fe200078e00ff */
[----:B------:R-:W-:Y:S01]  /*6d80*/  MOV R29, R6 ;  /* 0x00000006001d7202 */ /* 0x000fe20000000f00 */
[----:B------:R-:W-:Y:S01]  /*6d90*/  IMAD.SHL.U32 R6, R36, 0x100, RZ ;  /* 0x0000010024067824 */ /* 0x000fe200078e00ff */
        /* <DEDUP_REMOVED lines=14> */
[CC--:B------:R-:W-:Y:S01]  /*6e80*/  FMUL.FTZ R117, R33.reuse, R6.reuse ;  /* 0x0000000621757220 */ /* 0x0c0fe20000410000 */
[--C-:B------:R-:W-:Y:S02]  /*6e90*/  HADD2.F32 R38, -RZ, R37.reuse.H0_H0 ;  /* 0x20000025ff267230 */ /* 0x100fe40000004100 */
        /* <DEDUP_REMOVED lines=80> */
[--C-:B------:R-:W-:Y:S01]  /*73a0*/  HADD2.F32 R99, -RZ, R38.reuse.H0_H0 ;  /* 0x20000026ff637230 */ /* 0x100fe20000004100 */
[----:B------:R-:W-:Y:S01]  /*73b0*/  F2FP.F16.E4M3.UNPACK_B R37, R8 ;  /* 0x00000008ff25723e */ /* 0x000fe200020006ff */
[----:B------:R-:W-:Y:S01]  /*73c0*/  HADD2.F32 R34, -RZ, R33.H0_H0 ;  /* 0x20000021ff227230 */ /* 0x000fe20000004100 */
[----:B------:R-:W-:Y:S01]  /*73d0*/  F2FP.SATFINITE.E4M3.F32.PACK_AB_MERGE_C R30, R29, R30, R114 ;  /* 0x0000001e1d1e723e */ /* 0x000fe20004807072 */
[----:B------:R-:W-:Y:S01]  /*73e0*/  HADD2.F32 R35, -RZ, R35.H1_H1 ;  /* 0x30000023ff237230 */ /* 0x000fe20000004100 */
[----:B------:R-:W-:Y:S01]  /*73f0*/  F2FP.SATFINITE.E4M3.F32.PACK_AB_MERGE_C R32, R104, R39, R32 ;  /* 0x000000276820723e */ /* 0x000fe20004807020 */
[----:B------:R-:W-:Y:S01]  /*7400*/  HADD2.F32 R39, -RZ, R37.H0_H0 ;  /* 0x20000025ff277230 */ /* 0x000fe20000004100 */
[----:B------:R-:W-:Y:S01]  /*7410*/  F2FP.SATFINITE.E4M3.F32.PACK_AB_MERGE_C R29, R113, R112, R121 ;  /* 0x00000070711d723e */ /* 0x000fe20004807079 */
[-C--:B------:R-:W-:Y:S01]  /*7420*/  FMUL.FTZ R113, R36, R99.reuse ;  /* 0x0000006324717220 */ /* 0x080fe20000410000 */
[----:B------:R-:W-:Y:S01]  /*7430*/  FMUL.FTZ R99, R34, R99 ;  /* 0x0000006322637220 */ /* 0x000fe20000410000 */
        /* <DEDUP_REMOVED lines=15> */
[----:B------:R-:W-:-:S02]  /*7530*/  HADD2.F32 R35, -RZ, R33.H0_H0 ;  /* 0x20000021ff237230 */ /* 0x000fc40000004100 */
[----:B------:R-:W-:Y:S02]  /*7540*/  HADD2.F32 R9, -RZ, R5.H0_H0 ;  /* 0x20000005ff097230 */ /* 0x000fe40000004100 */
[----:B------:R-:W-:Y:S02]  /*7550*/  HADD2.F32 R34, -RZ, R34.H1_H1 ;  /* 0x30000022ff227230 */ /* 0x000fe40000004100 */
[-C--:B------:R-:W-:Y:S01]  /*7560*/  FMUL.FTZ R38, R10, R35.reuse ;  /* 0x000000230a267220 */ /* 0x080fe20000410000 */
[----:B------:R-:W-:Y:S02]  /*7570*/  HADD2.F32 R36, -RZ, R33.H1_H1 ;  /* 0x30000021ff247230 */ /* 0x000fe40000004100 */
[----:B------:R-:W-:Y:S01]  /*7580*/  FMUL.FTZ R35, R9, R35 ;  /* 0x0000002309237220 */ /* 0x000fe20000410000 */
[----:B------:R-:W-:Y:S02]  /*7590*/  HADD2.F32 R33, -RZ, R8.H0_H0 ;  /* 0x20000008ff217230 */ /* 0x000fe40000004100 */
[----:B------:R-:W-:-:S02]  /*75a0*/  HADD2.F32 R5, -RZ, R5.H1_H1 ;  /* 0x30000005ff057230 */ /* 0x000fc40000004100 */
        /* <DEDUP_REMOVED lines=58> */
.L_x_3089:
[----:B------:R-:W-:Y:S05]  /*7950*/  BSYNC B2 ;  /* 0x0000000000027941 */ /* 0x000fea0003800000 */
.L_x_3088:
[----:B------:R-:W-:Y:S01]  /*7960*/  ISETP.GE.AND P3, PT, R15, R103, PT ;  /* 0x000000670f00720c */ /* 0x000fe20003f66270 */
[----:B0-----:R0:W-:-:S12]  /*7970*/  ST.E.128 desc[UR60][R12.64], R4 ;  /* 0x000000040c007985 */ /* 0x0011d8000c101d3c */
[----:B------:R-:W-:-:S04]  /*7980*/  @!P3 IADD3 R14, P4, R15, R14, RZ ;  /* 0x0000000e0f0eb210 */ /* 0x000fc80007f9e0ff */
[----:B------:R-:W-:-:S05]  /*7990*/  @!P3 LEA.HI.X.SX32 R15, R15, R28, 0x1, P4 ;  /* 0x0000001c0f0fb211 */ /* 0x000fca00020f0eff */
[----:B------:R0:W-:Y:S04]  /*79a0*/  @!P3 ST.E.128 desc[UR60][R14.64], R8 ;  /* 0x000000080e00b985 */ /* 0x0001e8000c101d3c */
.L_x_3087:
[----:B------:R-:W-:Y:S05]  /*79b0*/  BSYNC B1 ;  /* 0x0000000000017941 */ /* 0x000fea0003800000 */
.L_x_3086:
[----:B------:R-:W-:-:S03]  /*79c0*/  UMOV UR4, 0xffffffff ;  /* 0xffffffff00047882 */ /* 0x000fc60000000000 */
[----:B------:R-:W-:Y:S05]  /*79d0*/  BRA.DIV UR4, `(.L_x_3090) ;  /* 0x000001c204ec7947 */ /* 0x000fea000b800000 */
[----:B0-----:R-:W0:Y:S04]  /*79e0*/  SHFL.IDX PT, R102, R102, 0x2, 0x1c1f ;  /* 0x005c1f0066667f89 */ /* 0x001e2800000e0000 */
[----:B------:R0:W0:Y:S02]  /*79f0*/  SHFL.IDX PT, R14, R101, 0x2, 0x1c1f ;  /* 0x005c1f00650e7f89 */ /* 0x00002400000e0000 */
.L_x_3368:
[----:B------:R-:W-:-:S05]  /*7a00*/  VIADD R4, R195, 0x80 ;  /* 0x00000080c3047836 */ /* 0x000fca0000000000 */
[----:B------:R-:W-:-:S13]  /*7a10*/  ISETP.GE.OR P3, PT, R4, R97, P1 ;  /* 0x000000610400720c */ /* 0x000fda0000f66670 */
[----:B------:R-:W-:Y:S05]  /*7a20*/  @P3 BRA `(.L_x_3070) ;  /* 0x0000001400103947 */ /* 0x000fea0003800000 */
[----:B------:R-:W-:Y:S01]  /*7a30*/  SEL R111, R72, R111, !P0 ;  /* 0x0000006f486f7207 */ /* 0x000fe20004000000 */
[----:B------:R-:W-:Y:S01]  /*7a40*/  IMAD R5, R192, 0x5000, R0 ;  /* 0x00005000c0057824 */ /* 0x000fe200078e0200 */
[----:B0-----:R-:W-:Y:S01]  /*7a50*/  IADD3 R12, P3, R63, R14, RZ ;  /* 0x0000000e3f0c7210 */ /* 0x001fe20007f7e0ff */
[----:B------:R-:W-:Y:S01]  /*7a60*/  BSSY B1, `(.L_x_3091) ;  /* 0x00000e3000017945 */ /* 0x000fe20003800000 */
[----:B------:R-:W-:Y:S01]  /*7a70*/  SHF.R.S32.HI R4, RZ, 0x1f, R111 ;  /* 0x0000001fff047819 */ /* 0x000fe2000001146f */
[----:B------:R-:W-:Y:S02]  /*7a80*/  IMAD.IADD R5, R18, 0x1, R5 ;  /* 0x0000000112057824 */ /* 0x000fe400078e0205 */
[----:B------:R-:W-:Y:S01]  /*7a90*/  IMAD.X R13, R102, 0x1, R61, P3 ;  /* 0x00000001660d7824 */ /* 0x000fe200018e063d */
[----:B------:R-:W-:-:S04]  /*7aa0*/  LEA.HI R111, R4, R111, RZ, 0x5 ;  /* 0x0000006f046f7211 */ /* 0x000fc800078f28ff */
[----:B------:R-:W-:-:S05]  /*7ab0*/  LEA.HI.SX32 R15, R111, R64, 0x1b ;  /* 0x000000406f0f7211 */ /* 0x000fca00078fdaff */
[----:B------:R-:W-:-:S05]  /*7ac0*/  IMAD.SHL.U32 R15, R15, 0x10, RZ ;  /* 0x000000100f0f7824 */ /* 0x000fca00078e00ff */
[----:B------:R-:W-:-:S04]  /*7ad0*/  LOP3.LUT R4, R202, 0x70, R15, 0xf8, !PT ;  /* 0x00000070ca047812 */ /* 0x000fc800078ef80f */
[----:B------:R-:W-:-:S05]  /*7ae0*/  LOP3.LUT R4, R4, R77, RZ, 0x3c, !PT ;  /* 0x0000004d04047212 */ /* 0x000fca00078e3cff */
[----:B------:R-:W-:-:S04]  /*7af0*/  IMAD.IADD R7, R209, 0x1, R4 ;  /* 0x00000001d1077824 */ /* 0x000fc800078e0204 */
[----:B------:R-:W-:-:S04]  /*7b00*/  IMAD R7, R192, 0x5000, R7 ;  /* 0x00005000c0077824 */ /* 0x000fc800078e0207 */
[----:B------:R-:W-:Y:S02]  /*7b10*/  IMAD.IADD R8, R18, 0x1, R7 ;  /* 0x0000000112087824 */ /* 0x000fe400078e0207 */
[----:B------:R-:W0:Y:S04]  /*7b20*/  LDS.128 R4, [R5+0x18400] ;  /* 0x0184000005047984 */ /* 0x000e280000000c00 */
[----:B------:R-:W0:Y:S01]  /*7b30*/  LDS.128 R8, [R8+0x18400] ;  /* 0x0184000008087984 */ /* 0x000e220000000c00 */
        /* <DEDUP_REMOVED lines=9> */
[----:B------:R-:W-:Y:S01]  /*7bd0*/  SHF.R.U32.HI R40, RZ, 0x10, R41 ;  /* 0x00000010ff287819 */ /* 0x000fe20000011629 */
[----:B------:R-:W-:Y:S01]  /*7be0*/  IMAD.SHL.U32 R33, R33, 0x100, RZ ;  /* 0x0000010021217824 */ /* 0x000fe200078e00ff */
[----:B------:R-:W-:Y:S01]  /*7bf0*/  SHF.R.U32.HI R38, RZ, 0x10, R43 ;  /* 0x00000010ff267819 */ /* 0x000fe2000001162b */
[----:B------:R-:W-:Y:S01]  /*7c00*/  IMAD.MOV.U32 R31, RZ, RZ, R6 ;  /* 0x000000ffff1f7224 */ /* 0x000fe200078e0006 */
[----:B------:R-:W-:-:S02]  /*7c10*/  LOP3.LUT R34, R45, 0xff0000ff, RZ, 0xc0, !PT ;  /* 0xff0000ff2d227812 */ /* 0x000fc400078ec0ff */
[----:B------:R-:W-:Y:S02]  /*7c20*/  SHF.R.U32.HI R39, RZ, 0x8, R47 ;  /* 0x00000008ff277819 */ /* 0x000fe4000001162f */
[----:B------:R-:W-:Y:S01]  /*7c30*/  LOP3.LUT R4, R29, 0xff00, R4, 0xf8, !PT ;  /* 0x0000ff001d047812 */ /* 0x000fe200078ef804 */
[----:B------:R-:W-:Y:S01]  /*7c40*/  IMAD.U32 R29, R40, 0x10000, RZ ;  /* 0x00010000281d7824 */ /* 0x000fe200078e00ff */
[----:B------:R-:W-:Y:S01]  /*7c50*/  LOP3.LUT R30, R43, 0xff0000ff, RZ, 0xc0, !PT ;  /* 0xff0000ff2b1e7812 */ /* 0x000fe200078ec0ff */
[----:B------:R-:W-:Y:S01]  /*7c60*/  IMAD.SHL.U32 R39, R39, 0x100, RZ ;  /* 0x0000010027277824 */ /* 0x000fe200078e00ff */
[----:B------:R-:W-:Y:S02]  /*7c70*/  MOV R32, R8 ;  /* 0x0000000800207202 */ /* 0x000fe40000000f00 */
[----:B------:R-:W-:Y:S01]  /*7c80*/  LOP3.LUT R10, R34, 0xff00, R37, 0xf8, !PT ;  /* 0x0000ff00220a7812 */ /* 0x000fe200078ef825 */
[----:B------:R-:W-:Y:S01]  /*7c90*/  IMAD.U32 R37, R38, 0x10000, RZ ;  /* 0x0001000026257824 */ /* 0x000fe200078e00ff */
[----:B------:R-:W-:-:S02]  /*7ca0*/  LOP3.LUT R30, R30, 0xff00, R33, 0xf8, !PT ;  /* 0x0000ff001e1e7812 */ /* 0x000fc400078ef821 */
[----:B------:R-:W-:Y:S02]  /*7cb0*/  LOP3.LUT R36, R47, 0xff0000ff, RZ, 0xc0, !PT ;  /* 0xff0000ff2f247812 */ /* 0x000fe400078ec0ff */
        /* <DEDUP_REMOVED lines=10> */
[----:B------:R-:W-:-:S02]  /*7d60*/  SHF.R.U32.HI R41, RZ, 0x10, R45 ;  /* 0x00000010ff297819 */ /* 0x000fc4000001162d */
[-C--:B------:R-:W-:Y:S01]  /*7d70*/  FMUL.FTZ R45, R34, R39.reuse ;  /* 0x00000027222d7220 */ /* 0x080fe20000410000 */
[----:B------:R-:W-:Y:S02]  /*7d80*/  HADD2.F32 R37, -RZ, R36.H0_H0 ;  /* 0x20000024ff257230 */ /* 0x000fe40000004100 */
[----:B------:R-:W-:Y:S01]  /*7d90*/  FMUL.FTZ R39, R30, R39 ;  /* 0x000000271e277220 */ /* 0x000fe20000410000 */
[----:B------:R-:W-:Y:S01]  /*7da0*/  IMAD.U32 R41, R41, 0x10000, RZ ;  /* 0x0001000029297824 */ /* 0x000fe200078e00ff */
[----:B------:R-:W-:Y:S02]  /*7db0*/  SHF.R.U32.HI R43, RZ, 0x10, R47 ;  /* 0x00000010ff2b7819 */ /* 0x000fe4000001162f */
        /* <DEDUP_REMOVED lines=8> */
[----:B------:R-:W-:Y:S01]  /*7e40*/  HADD2.F32 R37, -RZ, R36.H1_H1 ;  /* 0x30000024ff257230 */ /* 0x000fe20000004100 */
[----:B------:R-:W-:Y:S01]  /*7e50*/  LOP3.LUT R10, R10, 0xff0000, R41, 0xf8, !PT ;  /* 0x00ff00000a0a7812 */ /* 0x000fe200078ef829 */
[----:B------:R-:W-:Y:S01]  /*7e60*/  FMUL.FTZ R41, R34, R39 ;  /* 0x0000002722297220 */ /* 0x000fe20000410000 */
[----:B------:R-:W-:Y:S01]  /*7e70*/  SHF.L.U32 R43, R43, 0x10, RZ ;  /* 0x000000102b2b7819 */ /* 0x000fe200000006ff */
[----:B------:R-:W-:Y:S01]  /*7e80*/  HADD2.F32 R36, -RZ, R105.H0_H0 ;  /* 0x20000069ff247230 */ /* 0x000fe20000004100 */
[----:B------:R-:W-:Y:S01]  /*7e90*/  F2FP.F16.E4M3.UNPACK_B R109, R109 ;  /* 0x0000006dff6d723e */ /* 0x000fe200020006ff */
[----:B------:R-:W-:Y:S01]  /*7ea0*/  FMUL.FTZ R39, R30, R39 ;  /* 0x000000271e277220 */ /* 0x000fe20000410000 */
[----:B------:R-:W-:Y:S01]  /*7eb0*/  HADD2.F32 R33, -RZ, R32.H0_H0 ;  /* 0x20000020ff217230 */ /* 0x000fe20000004100 */
[----:B------:R-:W-:Y:S01]  /*7ec0*/  LOP3.LUT R6, R6, 0xff0000, R43, 0xf8, !PT ;  /* 0x00ff000006067812 */ /* 0x000fe200078ef82b */
[----:B------:R-:W-:-:S02]  /*7ed0*/  HADD2.F32 R29, -RZ, R28.H0_H0 ;  /* 0x2000001cff1d7230 */ /* 0x000fc40000004100 */
[-C--:B------:R-:W-:Y:S01]  /*7ee0*/  FFMA.FTZ R44, R30, R37.reuse, -R41 ;  /* 0x000000251e2c7223 */ /* 0x080fe20000010829 */
[----:B------:R-:W-:Y:S01]  /*7ef0*/  FFMA.FTZ R43, R34, R37, R39 ;  /* 0x00000025222b7223 */ /* 0x000fe20000010027 */
[----:B------:R-:W-:Y:S02]  /*7f00*/  HADD2.F32 R30, -RZ, R109.H0_H0 ;  /* 0x2000006dff1e7230 */ /* 0x000fe40000004100 */
[-C--:B------:R-:W-:Y:S01]  /*7f10*/  FMUL.FTZ R34, R33, R36.reuse ;  /* 0x0000002421227220 */ /* 0x080fe20000410000 */
[----:B------:R-:W-:Y:S01]  /*7f20*/  FMUL.FTZ R36, R29, R36 ;  /* 0x000000241d247220 */ /* 0x000fe20000410000 */
[----:B------:R-:W-:Y:S01]  /*7f30*/  HADD2.F32 R105, -RZ, R105.H1_H1 ;  /* 0x30000069ff697230 */ /* 0x000fe20000004100 */
[----:B------:R-:W-:Y:S01]  /*7f40*/  F2FP.SATFINITE.E4M3.F32.PACK_AB_MERGE_C R44, R44, R45, RZ ;  /* 0x0000002d2c2c723e */ /* 0x000fe200048070ff */
[----:B------:R-:W-:Y:S02]  /*7f50*/  HADD2.F32 R32, -RZ, R32.H1_H1 ;  /* 0x30000020ff207230 */ /* 0x000fe40000004100 */
[----:B------:R-:W-:Y:S01]  /*7f60*/  FFMA.FTZ R39, R33, R30, R36 ;  /* 0x0000001e21277223 */ /* 0x000fe20000010024 */
[----:B------:R-:W-:-:S02]  /*7f70*/  HADD2.F32 R28, -RZ, R28.H1_H1 ;  /* 0x3000001cff1c7230 */ /* 0x000fc40000004100 */
        /* <DEDUP_REMOVED lines=21> */
[-C--:B------:R-:W-:Y:S01]  /*80d0*/  FFMA.FTZ R47, R29, R32.reuse, -R46 ;  /* 0x000000201d2f7223 */ /* 0x080fe2000001082e */
[----:B------:R-:W-:Y:S02]  /*80e0*/  HADD2.F32 R29, -RZ, R34.H1_H1 ;  /* 0x30000022ff1d7230 */ /* 0x000fe40000004100 */
[----:B------:R-:W-:Y:S01]  /*80f0*/  FMUL.FTZ R99, R30, R37 ;  /* 0x000000251e637220 */ /* 0x000fe20000410000 */
[----:B------:R-:W-:Y:S01]  /*8100*/  F2FP.F16.E4M3.UNPACK_B R31, R31 ;  /* 0x0000001fff1f723e */ /* 0x000fe200020006ff */
[C---:B------:R-:W-:Y:S01]  /*8110*/  FMUL.FTZ R37, R28.reuse, R37 ;  /* 0x000000251c257220 */ /* 0x040fe20000410000 */
[----:B------:R-:W-:Y:S01]  /*8120*/  FFMA.FTZ R98, R33, R32, R36 ;  /* 0x0000002021627223 */ /* 0x000fe20000010024 */
[-C--:B--2---:R-:W-:Y:S01]  /*8130*/  FFMA.FTZ R104, R28, R29.reuse, -R99 ;  /* 0x0000001d1c687223 */ /* 0x084fe20000010863 */
[----:B------:R-:W-:Y:S02]  /*8140*/  HADD2.F32 R32, -RZ, R107.H0_H0 ;  /* 0x2000006bff207230 */ /* 0x000fe40000004100 */
[----:B------:R-:W-:Y:S01]  /*8150*/  FFMA.FTZ R99, R30, R29, R37 ;  /* 0x0000001d1e637223 */ /* 0x000fe20000010025 */
[----:B------:R-:W-:Y:S01]  /*8160*/  F2FP.F16.E4M3.UNPACK_B R108, R108 ;  /* 0x0000006cff6c723e */ /* 0x000fe200020006ff */
[----:B------:R-:W-:Y:S01]  /*8170*/  HADD2.F32 R29, -RZ, R35.H0_H0 ;  /* 0x20000023ff1d7230 */ /* 0x000fe20000004100 */
[----:B------:R-:W-:Y:S01]  /*8180*/  F2FP.SATFINITE.E4M3.F32.PACK_AB_MERGE_C R47, R104, R47, RZ ;  /* 0x0000002f682f723e */ /* 0x000fe200048070ff */
[----:B------:R-:W-:Y:S01]  /*8190*/  HADD2.F32 R28, -RZ, R31.H0_H0 ;  /* 0x2000001fff1c7230 */ /* 0x000fe20000004100 */
[----:B------:R-:W-:Y:S01]  /*81a0*/  F2FP.SATFINITE.E4M3.F32.PACK_AB_MERGE_C R42, R43, R42, RZ ;  /* 0x0000002a2b2a723e */ /* 0x000fe200048070ff */
[----:B------:R-:W-:-:S02]  /*81b0*/  HADD2.F32 R34, -RZ, R107.H1_H1 ;  /* 0x3000006bff227230 */ /* 0x000fc40000004100 */
[-C--:B------:R-:W-:Y:S01]  /*81c0*/  FMUL.FTZ R33, R29, R32.reuse ;  /* 0x000000201d217220 */ /* 0x080fe20000410000 */
[----:B------:R-:W-:Y:S02]  /*81d0*/  HADD2.F32 R35, -RZ, R35.H1_H1 ;  /* 0x30000023ff237230 */ /* 0x000fe40000004100 */
[----:B------:R-:W-:Y:S01]  /*81e0*/  FMUL.FTZ R32, R28, R32 ;  /* 0x000000201c207220 */ /* 0x000fe20000410000 */
[----:B------:R-:W-:Y:S01]  /*81f0*/  HADD2.F32 R31, -RZ, R31.H1_H1 ;  /* 0x3000001fff1f7230 */ /* 0x000fe20000004100 */
[----:B----4-:R-:W-:Y:S01]  /*8200*/  F2FP.SATFINITE.E4M3.F32.PACK_AB_MERGE_C R101, R40, R39, R42 ;  /* 0x000000272865723e */ /* 0x010fe2000480702a */
[--C-:B------:R-:W-:Y:S02]  /*8210*/  HADD2.F32 R30, -RZ, R108.reuse.H0_H0 ;  /* 0x2000006cff1e7230 */ /* 0x100fe40000004100 */
[-C--:B------:R-:W-:Y:S01]  /*8220*/  FMUL.FTZ R36, R35, R34.reuse ;  /* 0x0000002223247220 */ /* 0x080fe20000410000 */
[----:B------:R-:W-:Y:S02]  /*8230*/  HADD2.F32 R108, -RZ, R108.H1_H1 ;  /* 0x3000006cff6c7230 */ /* 0x000fe40000004100 */
[----:B------:R-:W-:Y:S01]  /*8240*/  FMUL.FTZ R46, R31, R34 ;  /* 0x000000221f2e7220 */ /* 0x000fe20000410000 */
[-C--:B------:R-:W-:Y:S01]  /*8250*/  FFMA.FTZ R34, R28, R30.reuse, -R33 ;  /* 0x0000001e1c227223 */ /* 0x080fe20000010821 */
[----:B------:R-:W-:Y:S01]  /*8260*/  FFMA.FTZ R37, R29, R30, R32 ;  /* 0x0000001e1d257223 */ /* 0x000fe20000010020 */
[-C--:B------:R-:W-:Y:S01]  /*8270*/  FFMA.FTZ R29, R31, R108.reuse, -R36 ;  /* 0x0000006c1f1d7223 */ /* 0x080fe20000010824 */
[----:B------:R-:W-:Y:S01]  /*8280*/  F2FP.F16.E4M3.UNPACK_B R30, R9 ;  /* 0x00000009ff1e723e */ /* 0x000fe200020006ff */
[----:B------:R-:W-:Y:S01]  /*8290*/  FFMA.FTZ R46, R35, R108, R46 ;  /* 0x0000006c232e7223 */ /* 0x000fe2000001002e */
[----:B------:R-:W-:-:S02]  /*82a0*/  F2FP.F16.E4M3.UNPACK_B R33, R10 ;  /* 0x0000000aff21723e */ /* 0x000fc400020006ff */
[----:B------:R-:W-:Y:S01]  /*82b0*/  F2FP.F16.E4M3.UNPACK_B R28, R5 ;  /* 0x00000005ff1c723e */ /* 0x000fe200020006ff */
[--C-:B------:R-:W-:Y:S01]  /*82c0*/  HADD2.F32 R31, -RZ, R30.reuse.H0_H0 ;  /* 0x2000001eff1f7230 */ /* 0x100fe20000004100 */
[----:B------:R-:W-:Y:S01]  /*82d0*/  F2FP.SATFINITE.E4M3.F32.PACK_AB_MERGE_C R35, R99, R98, RZ ;  /* 0x000000626323723e */ /* 0x000fe200048070ff */
[--C-:B------:R-:W-:Y:S01]  /*82e0*/  HADD2.F32 R36, -RZ, R33.reuse.H0_H0 ;  /* 0x20000021ff247230 */ /* 0x100fe20000004100 */
[----:B------:R-:W-:Y:S01]  /*82f0*/  F2FP.F16.E4M3.UNPACK_B R32, R8 ;  /* 0x00000008ff20723e */ /* 0x000fe200020006ff */
[----:B------:R-:W-:Y:S01]  /*8300*/  HADD2.F32 R30, -RZ, R30.H1_H1 ;  /* 0x3000001eff1e7230 */ /* 0x000fe20000004100 */
[----:B------:R-:W-:Y:S01]  /*8310*/  F2FP.SATFINITE.E4M3.F32.PACK_AB_MERGE_C R99, R29, R34, R47 ;  /* 0x000000221d63723e */ /* 0x000fe2000480702f */
[----:B------:R-:W-:Y:S01]  /*8320*/  HADD2.F32 R29, -RZ, R28.H0_H0 ;  /* 0x2000001cff1d7230 */ /* 0x000fe20000004100 */
[----:B------:R-:W-:Y:S01]  /*8330*/  F2FP.SATFINITE.E4M3.F32.PACK_AB_MERGE_C R98, R41, R38, R44 ;  /* 0x000000262962723e */ /* 0x000fe2000480702c */
[----:B------:R-:W-:Y:S02]  /*8340*/  HADD2.F32 R34, -RZ, R32.H0_H0 ;  /* 0x20000020ff227230 */ /* 0x000fe40000004100 */
[----:B------:R-:W-:Y:S01]  /*8350*/  FMUL.FTZ R38, R31, R36 ;  /* 0x000000241f267220 */ /* 0x000fe20000410000 */
[----:B------:R-:W-:-:S02]  /*8360*/  HADD2.F32 R33, -RZ, R33.H1_H1 ;  /* 0x30000021ff217230 */ /* 0x000fc40000004100 */
[C---:B------:R-:W-:Y:S01]  /*8370*/  FMUL.FTZ R36, R29.reuse, R36 ;  /* 0x000000241d247220 */ /* 0x040fe20000410000 */
[----:B------:R-:W-:Y:S01]  /*8380*/  F2FP.SATFINITE.E4M3.F32.PACK_AB_MERGE_C R46, R46, R37, R35 ;  /* 0x000000252e2e723e */ /* 0x000fe20004807023 */
[----:B------:R-:W-:Y:S02]  /*8390*/  HADD2.F32 R28, -RZ, R28.H1_H1 ;  /* 0x3000001cff1c7230 */ /* 0x000fe40000004100 */
[-C--:B------:R-:W-:Y:S01]  /*83a0*/  FFMA.FTZ R38, R29, R34.reuse, -R38 ;  /* 0x000000221d267223 */ /* 0x080fe20000010826 */
[----:B------:R-:W-:Y:S01]  /*83b0*/  FFMA.FTZ R36, R31, R34, R36 ;  /* 0x000000221f247223 */ /* 0x000fe20000010024 */
[----:B------:R-:W-:Y:S02]  /*83c0*/  HADD2.F32 R31, -RZ, R32.H1_H1 ;  /* 0x30000020ff1f7230 */ /* 0x000fe40000004100 */
        /* <DEDUP_REMOVED lines=9> */
[--C-:B------:R-:W-:Y:S01]  /*8460*/  HADD2.F32 R10, -RZ, R29.reuse.H0_H0 ;  /* 0x2000001dff0a7230 */ /* 0x100fe20000004100 */
[----:B------:R-:W-:Y:S01]  /*8470*/  F2FP.F16.E4M3.UNPACK_B R33, R6.H1 ;  /* 0x00000006ff21723e */ /* 0x000fe200030006ff */
[----:B------:R-:W-:Y:S02]  /*8480*/  HADD2.F32 R30, -RZ, R28.H0_H0 ;  /* 0x2000001cff1e7230 */ /* 0x000fe40000004100 */
[----:B------:R-:W-:-:S02]  /*8490*/  HADD2.F32 R29, -RZ, R29.H1_H1 ;  /* 0x3000001dff1d7230 */ /* 0x000fc40000004100 */
[----:B------:R-:W-:Y:S02]  /*84a0*/  HADD2.F32 R32, -RZ, R28.H1_H1 ;  /* 0x3000001cff207230 */ /* 0x000fe40000004100 */
[CC--:B------:R-:W-:Y:S01]  /*84b0*/  FMUL.FTZ R34, R10.reuse, R30.reuse ;  /* 0x0000001e0a227220 */ /* 0x0c0fe20000410000 */
[----:B------:R-:W-:Y:S02]  /*84c0*/  HADD2.F32 R5, -RZ, R5.H1_H1 ;  /* 0x30000005ff057230 */ /* 0x000fe40000004100 */
[----:B------:R-:W-:Y:S01]  /*84d0*/  FMUL.FTZ R31, R9, R30 ;  /* 0x0000001e091f7220 */ /* 0x000fe20000410000 */
[--C-:B------:R-:W-:Y:S02]  /*84e0*/  HADD2.F32 R28, -RZ, R8.reuse.H0_H0 ;  /* 0x20000008ff1c7230 */ /* 0x100fe40000004100 */
[-C--:B------:R-:W-:Y:S01]  /*84f0*/  FMUL.FTZ R30, R29, R32.reuse ;  /* 0x000000201d1e7220 */ /* 0x080fe20000410000 */
[----:B------:R-:W-:Y:S02]  /*8500*/  HADD2.F32 R8, -RZ, R8.H1_H1 ;  /* 0x30000008ff087230 */ /* 0x000fe40000004100 */
[----:B------:R-:W-:Y:S01]  /*8510*/  FMUL.FTZ R32, R5, R32 ;  /* 0x0000002005207220 */ /* 0x000fe20000410000 */
[----:B------:R-:W-:Y:S01]  /*8520*/  FFMA.FTZ R41, R10, R28, R31 ;  /* 0x0000001c0a297223 */ /* 0x000fe2000001001f */
[----:B------:R-:W-:-:S02]  /*8530*/  F2FP.F16.E4M3.UNPACK_B R10, R11 ;  /* 0x0000000bff0a723e */ /* 0x000fc400020006ff */
[----:B------:R-:W-:Y:S01]  /*8540*/  FFMA.FTZ R42, R29, R8, R32 ;  /* 0x000000081d2a7223 */ /* 0x000fe20000010020 */
[----:B------:R-:W-:Y:S01]  /*8550*/  F2FP.F16.E4M3.UNPACK_B R32, R6 ;  /* 0x00000006ff20723e */ /* 0x000fe200020006ff */
[----:B------:R-:W-:Y:S01]  /*8560*/  FFMA.FTZ R43, R5, R8, -R30 ;  /* 0x00000008052b7223 */ /* 0x000fe2000001081e */
[-C--:B------:R-:W-:Y:S01]  /*8570*/  F2FP.F16.E4M3.UNPACK_B R5, R7.reuse ;  /* 0x00000007ff05723e */ /* 0x080fe200020006ff */
[----:B------:R-:W-:Y:S01]  /*8580*/  FFMA.FTZ R40, R9, R28, -R34 ;  /* 0x0000001c09287223 */ /* 0x000fe20000010822 */
[----:B------:R-:W-:Y:S01]  /*8590*/  F2FP.F16.E4M3.UNPACK_B R7, R7.H1 ;  /* 0x00000007ff07723e */ /* 0x000fe200030006ff */
[----:B------:R-:W-:Y:S01]  /*85a0*/  HADD2.F32 R28, -RZ, R10.H0_H0 ;  /* 0x2000000aff1c7230 */ /* 0x000fe20000004100 */
[-C--:B------:R-:W-:Y:S01]  /*85b0*/  F2FP.F16.E4M3.UNPACK_B R6, R4.reuse ;  /* 0x00000004ff06723e */ /* 0x080fe200020006ff */
[----:B------:R-:W-:Y:S01]  /*85c0*/  HADD2.F32 R35, -RZ, R32.H0_H0 ;  /* 0x20000020ff237230 */ /* 0x000fe20000004100 */
[----:B------:R-:W-:Y:S01]  /*85d0*/  F2FP.F16.E4M3.UNPACK_B R11, R11.H1 ;  /* 0x0000000bff0b723e */ /* 0x000fe200030006ff */
        /* <DEDUP_REMOVED lines=8> */
[----:B------:R-:W-:Y:S02]  /*8660*/  HADD2.F32 R4, -RZ, R11.H0_H0 ;  /* 0x2000000bff047230 */ /* 0x000fe40000004100 */
[----:B------:R-:W-:Y:S01]  /*8670*/  FMUL.FTZ R47, R9, R34 ;  /* 0x00000022092f7220 */ /* 0x000fe20000410000 */
[----:B------:R-:W-:Y:S02]  /*8680*/  HADD2.F32 R30, -RZ, R29.H0_H0 ;  /* 0x2000001dff1e7230 */ /* 0x000fe40000004100 */
[----:B------:R-:W-:Y:S01]  /*8690*/  FFMA.FTZ R45, R8, R31, -R45 ;  /* 0x0000001f082d7223 */ /* 0x000fe2000001082d */
[----:B------:R-:W-:-:S02]  /*86a0*/  HADD2.F32 R11, -RZ, R11.H1_H1 ;  /* 0x3000000bff0b7230 */ /* 0x000fc40000004100 */
[C---:B------:R-:W-:Y:S01]  /*86b0*/  FMUL.FTZ R44, R4.reuse, R34 ;  /* 0x00000022042c7220 */ /* 0x040fe20000410000 */
[----:B------:R-:W-:Y:S02]  /*86c0*/  HADD2.F32 R8, -RZ, R33.H1_H1 ;  /* 0x30000021ff087230 */ /* 0x000fe40000004100 */
[-C--:B------:R-:W-:Y:S01]  /*86d0*/  FFMA.FTZ R47, R4, R30.reuse, R47 ;  /* 0x0000001e042f7223 */ /* 0x080fe2000001002f */
[----:B------:R-:W-:Y:S02]  /*86e0*/  HADD2.F32 R7, -RZ, R7.H1_H1 ;  /* 0x30000007ff077230 */ /* 0x000fe40000004100 */
[----:B------:R-:W-:Y:S01]  /*86f0*/  FFMA.FTZ R35, R28, R31, R35 ;  /* 0x0000001f1c237223 */ /* 0x000fe20000010023 */
[----:B------:R-:W-:Y:S02]  /*8700*/  HADD2.F32 R10, -RZ, R10.H1_H1 ;  /* 0x3000000aff0a7230 */ /* 0x000fe40000004100 */
[----:B------:R-:W-:Y:S01]  /*8710*/  FFMA.FTZ R44, R9, R30, -R44 ;  /* 0x0000001e092c7223 */ /* 0x000fe2000001082c */
[----:B------:R-:W-:-:S02]  /*8720*/  HADD2.F32 R32, -RZ, R32.H1_H1 ;  /* 0x30000020ff207230 */ /* 0x000fc40000004100 */
[-C--:B------:R-:W-:Y:S01]  /*8730*/  FMUL.FTZ R28, R11, R8.reuse ;  /* 0x000000080b1c7220 */ /* 0x080fe20000410000 */
[----:B------:R-:W-:Y:S02]  /*8740*/  HADD2.F32 R5, -RZ, R5.H1_H1 ;  /* 0x30000005ff057230 */ /* 0x000fe40000004100 */
[----:B------:R-:W-:Y:S01]  /*8750*/  FMUL.FTZ R30, R7, R8 ;  /* 0x00000008071e7220 */ /* 0x000fe20000410000 */
[----:B------:R-:W-:Y:S02]  /*8760*/  HADD2.F32 R4, -RZ, R29.H1_H1 ;  /* 0x3000001dff047230 */ /* 0x000fe40000004100 */
[-C--:B------:R-:W-:Y:S01]  /*8770*/  FMUL.FTZ R8, R10, R32.reuse ;  /* 0x000000200a087220 */ /* 0x080fe20000410000 */
[----:B------:R-:W-:Y:S02]  /*8780*/  HADD2.F32 R6, -RZ, R6.H1_H1 ;  /* 0x30000006ff067230 */ /* 0x000fe40000004100 */
[----:B------:R-:W-:Y:S01]  /*8790*/  FMUL.FTZ R9, R5, R32 ;  /* 0x0000002005097220 */ /* 0x000fe20000410000 */
[----:B------:R-:W-:Y:S01]  /*87a0*/  F2FP.SATFINITE.E4M3.F32.PACK_AB_MERGE_C R41, R42, R41, RZ ;  /* 0x000000292a29723e */ /* 0x000fe200048070ff */
[-C--:B------:R-:W-:Y:S01]  /*87b0*/  FFMA.FTZ R7, R7, R4.reuse, -R28 ;  /* 0x0000000407077223 */ /* 0x080fe2000001081c */
[----:B------:R-:W-:Y:S01]  /*87c0*/  FFMA.FTZ R30, R11, R4, R30 ;  /* 0x000000040b1e7223 */ /* 0x000fe2000001001e */
[-C--:B------:R-:W-:Y:S01]  /*87d0*/  FFMA.FTZ R8, R5, R6.reuse, -R8 ;  /* 0x0000000605087223 */ /* 0x080fe20000010808 */
[----:B------:R-:W-:Y:S01]  /*87e0*/  FFMA.FTZ R6, R10, R6, R9 ;  /* 0x000000060a067223 */ /* 0x000fe20000010009 */
[----:B------:R-:W-:Y:S01]  /*87f0*/  F2FP.SATFINITE.E4M3.F32.PACK_AB_MERGE_C R5, R37, R38, R40 ;  /* 0x000000262505723e */ /* 0x000fe20004807028 */
[----:B------:R-:W-:Y:S01]  /*8800*/  IMAD.MOV.U32 R4, RZ, RZ, R98 ;  /* 0x000000ffff047224 */ /* 0x000fe200078e0062 */
[----:B------:R-:W-:Y:S01]  /*8810*/  F2FP.SATFINITE.E4M3.F32.PACK_AB_MERGE_C R7, R7, R44, RZ ;  /* 0x0000002c0707723e */ /* 0x000fe200048070ff */
[----:B------:R-:W-:Y:S01]  /*8820*/  IMAD.MOV.U32 R10, RZ, RZ, R46 ;  /* 0x000000ffff0a7224 */ /* 0x000fe200078e002e */
[----:B------:R-:W-:-:S02]  /*8830*/  F2FP.SATFINITE.E4M3.F32.PACK_AB_MERGE_C R30, R30, R47, RZ ;  /* 0x0000002f1e1e723e */ /* 0x000fc400048070ff */
[----:B------:R-:W-:Y:S01]  /*8840*/  F2FP.SATFINITE.E4M3.F32.PACK_AB_MERGE_C R7, R8, R45, R7 ;  /* 0x0000002d0807723e */ /* 0x000fe20004807007 */
[----:B------:R-:W-:Y:S01]  /*8850*/  IMAD.MOV.U32 R8, RZ, RZ, R101 ;  /* 0x000000ffff087224 */ /* 0x000fe200078e0065 */
[----:B------:R-:W-:Y:S01]  /*8860*/  F2FP.SATFINITE.E4M3.F32.PACK_AB_MERGE_C R11, R6, R35, R30 ;  /* 0x00000023060b723e */ /* 0x000fe2000480701e */
[----:B------:R-:W-:Y:S01]  /*8870*/  IMAD.MOV.U32 R6, RZ, RZ, R99 ;  /* 0x000000ffff067224 */ /* 0x000fe200078e0063 */
[----:B------:R-:W-:-:S07]  /*8880*/  F2FP.SATFINITE.E4M3.F32.PACK_AB_MERGE_C R9, R39, R36, R41 ;  /* 0x000000242709723e */ /* 0x000fce0004807029 */
.L_x_3092:
[----:B------:R-:W-:Y:S05]  /*8890*/  BSYNC B1 ;  /* 0x0000000000017941 */ /* 0x000fea0003800000 */
.L_x_3091:
[----:B0-----:R0:W-:Y:S01]  /*88a0*/  ST.E.128 desc[UR60][R12.64], R4 ;  /* 0x000000040c007985 */ /* 0x0011e2000c101d3c */
[----:B------:R-:W-:-:S13]  /*88b0*/  ISETP.GE.AND P2, PT, R15, R103, PT ;  /* 0x000000670f00720c */ /* 0x000fda0003f46270 */
[----:B------:R-:W-:Y:S05]  /*88c0*/  @P2 BRA `(.L_x_3070) ;  /* 0x0000000400682947 */ /* 0x000fea0003800000 */
[----:B------:R-:W-:-:S04]  /*88d0*/  IADD3 R14, P2, R15, R14, RZ ;  /* 0x0000000e0f0e7210 */ /* 0x000fc80007f5e0ff */
[----:B------:R-:W-:-:S05]  /*88e0*/  LEA.HI.X.SX32 R15, R15, R102, 0x1, P2 ;  /* 0x000000660f0f7211 */ /* 0x000fca00010f0eff */
[----:B------:R0:W-:Y:S01]  /*88f0*/  ST.E.128 desc[UR60][R14.64], R8 ;  /* 0x000000080e007985 */ /* 0x0001e2000c101d3c */
[----:B------:R-:W-:Y:S05]  /*8900*/  BRA `(.L_x_3070) ;  /* 0x0000000400587947 */ /* 0x000fea0003800000 */
.L_x_3040:
[----:B------:R-:W-:-:S13]  /*8910*/  ISETP.NE.AND P5, PT, R198, 0x3, PT ;  /* 0x00000003c600780c */ /* 0x000fda0003fa5270 */
[----:B------:R-:W-:Y:S05]  /*8920*/  @!P5 BRA `(.L_x_3093) ;  /* 0x000000000004d947 */ /* 0x000fea0003800000 */
[----:B------:R-:W-:Y:S01]  /*8930*/  BPT.TRAP 0x1 ;  /* 0x000000040000795c */ /* 0x000fe20000300000 */
.L_x_3093:
[----:B------:R-:W-:Y:S01]  /*8940*/  IMAD R88, R192, 0x8, R18 ;  /* 0x00000008c0587824 */ /* 0x000fe200078e0212 */
[----:B------:R-:W-:Y:S01]  /*8950*/  SHF.L.U32 R100, R199, 0x1f, RZ ;  /* 0x0000001fc7647819 */ /* 0x000fe200000006ff */
[----:B------:R-:W-:Y:S01]  /*8960*/  BSSY B1, `(.L_x_3094) ;  /* 0x0000004000017945 */ /* 0x000fe20003800000 */
[----:B------:R-:W-:Y:S02]  /*8970*/  SHF.R.S32.HI R95, RZ, 0x1f, R94 ;  /* 0x0000001fff5f7819 */ /* 0x000fe4000001145e */
[----:B------:R-:W0:Y:S02]  /*8980*/  SYNCS.PHASECHK.TRANS64.TRYWAIT P2, [R88+URZ+0x22890], R100 ;  /* 0x02289064580075a7 */ /* 0x000e24000804017f */
[----:B0-----:R-:W-:Y:S05]  /*8990*/  @!P2 BRA `(.L_x_3095) ;  /* 0x000001b40044a947 */ /* 0x001fea0003800000 */
.L_x_3369:
[----:B------:R-:W-:Y:S05]  /*89a0*/  BSYNC B1 ;  /* 0x0000000000017941 */ /* 0x000fea0003800000 */
.L_x_3094:
        /* <DEDUP_REMOVED lines=26> */
.L_x_3373:
[----:B------:R-:W-:Y:S04]  /*8b50*/  BSSY B1, `(.L_x_3097) ;  /* 0x000000d000017945 */ /* 0x000fe80003800000 */
[----:B------:R-:W-:Y:S05]  /*8b60*/  @!P2 BRA `(.L_x_3098) ;  /* 0x00000000002ca947 */ /* 0x000fea0003800000 */
[----:B------:R-:W-:Y:S02]  /*8b70*/  ULDC UR4, c[0x0][0x2f4] ;  /* 0x0000bd0000047ab9 */ /* 0x000fe40000000800 */
[----:B------:R-:W-:-:S13]  /*8b80*/  ISETP.GE.AND P2, PT, R16, UR4, PT ;  /* 0x0000000410007c0c */ /* 0x000fda000bf46270 */
[----:B---3--:R-:W-:-:S05]  /*8b90*/  @!P2 IADD3 R10, P3, R16, R14, RZ ;  /* 0x0000000e100aa210 */ /* 0x008fca0007f7e0ff */
[----:B--2---:R-:W-:Y:S01]  /*8ba0*/  @!P2 IMAD.X R11, R5, 0x1, R17, P3 ;  /* 0x00000001050ba824 */ /* 0x004fe200018e0611 */
[----:B------:R-:W-:-:S13]  /*8bb0*/  ISETP.GE.AND P3, PT, R19, UR4, PT ;  /* 0x0000000413007c0c */ /* 0x000fda000bf66270 */
[----:B------:R-:W-:-:S04]  /*8bc0*/  @!P3 IADD3 R14, P4, R19, R14, RZ ;  /* 0x0000000e130eb210 */ /* 0x000fc80007f9e0ff */
[----:B------:R-:W-:Y:S02]  /*8bd0*/  @!P3 IADD3.X R15, R5, R194, RZ, P4, !PT ;  /* 0x000000c2050fb210 */ /* 0x000fe400027fe4ff */
[----:B------:R-:W2:Y:S04]  /*8be0*/  @!P2 LDS.128 R4, [R92+0x18400] ;  /* 0x018400005c04a984 */ /* 0x000ea80000000c00 */
[----:B--2---:R-:W-:Y:S04]  /*8bf0*/  @!P2 ST.E.128 desc[UR60][R10.64], R4 ;  /* 0x000000040a00a985 */ /* 0x004fe8000c101d3c */
[----:B------:R-:W2:Y:S04]  /*8c00*/  @!P3 LDS.128 R4, [R91+0x18400] ;  /* 0x018400005b04b984 */ /* 0x000ea80000000c00 */
[----:B--2---:R4:W-:Y:S02]  /*8c10*/  @!P3 ST.E.128 desc[UR60][R14.64], R4 ;  /* 0x000000040e00b985 */ /* 0x0049e4000c101d3c */
.L_x_3098:
[----:B------:R-:W-:Y:S05]  /*8c20*/  BSYNC B1 ;  /* 0x0000000000017941 */ /* 0x000fea0003800000 */
.L_x_3097:
[----:B------:R-:W-:-:S03]  /*8c30*/  UMOV UR4, 0xffffffff ;  /* 0xffffffff00047882 */ /* 0x000fc60000000000 */
[----:B------:R-:W-:Y:S05]  /*8c40*/  BRA.DIV UR4, `(.L_x_3099) ;  /* 0x000001b204f47947 */ /* 0x000fea000b800000 */
[----:B--2-4-:R2:W4:Y:S04]  /*8c50*/  SHFL.IDX PT, R5, R9, 0x1, 0x1c1f ;  /* 0x003c1f0009057f89 */ /* 0x01452800000e0000 */
[----:B---3--:R2:W3:Y:S02]  /*8c60*/  SHFL.IDX PT, R14, R8, 0x1, 0x1c1f ;  /* 0x003c1f00080e7f89 */ /* 0x0084e400000e0000 */
.L_x_3377:
        /* <DEDUP_REMOVED lines=14> */
.L_x_3101:
[----:B------:R-:W-:Y:S05]  /*8d50*/  BSYNC B1 ;  /* 0x0000000000017941 */ /* 0x000fea0003800000 */
.L_x_3100:
[----:B------:R-:W-:-:S03]  /*8d60*/  UMOV UR4, 0xffffffff ;  /* 0xffffffff00047882 */ /* 0x000fc60000000000 */
[----:B------:R-:W-:Y:S05]  /*8d70*/  BRA.DIV UR4, `(.L_x_3102) ;  /* 0x000001b204f07947 */ /* 0x000fea000b800000 */
[----:B---34-:R3:W4:Y:S04]  /*8d80*/  SHFL.IDX PT, R5, R9, 0x2, 0x1c1f ;  /* 0x005c1f0009057f89 */ /* 0x01872800000e0000 */
[----:B------:R3:W0:Y:S02]  /*8d90*/  SHFL.IDX PT, R14, R8, 0x2, 0x1c1f ;  /* 0x005c1f00080e7f89 */ /* 0x00062400000e0000 */
.L_x_3381:
        /* <DEDUP_REMOVED lines=13> */
.L_x_3070:
[----:B------:R-:W-:Y:S05]  /*8e70*/  BSYNC B0 ;  /* 0x0000000000007941 */ /* 0x000fea0003800000 */
.L_x_3039:
[----:B0-----:R-:W0:Y:S01]  /*8e80*/  S2R R4, SR_TID.X ;  /* 0x0000000000047919 */ /* 0x001e220000002100 */
[----:B------:R-:W-:Y:S01]  /*8e90*/  @!PT LDS RZ, [RZ] ;  /* 0x00000000fffff984 */ /* 0x000fe20000000800 */
[----:B------:R-:W-:Y:S01]  /*8ea0*/  @!PT LDS RZ, [RZ] ;  /* 0x00000000fffff984 */ /* 0x000fe20000000800 */
[----:B------:R-:W-:Y:S01]  /*8eb0*/  @!PT LDS RZ, [RZ] ;  /* 0x00000000fffff984 */ /* 0x000fe20000000800 */
[----:B------:R-:W-:Y:S01]  /*8ec0*/  @!PT LDS RZ, [RZ] ;  /* 0x00000000fffff984 */ /* 0x000fe20000000800 */
[----:B------:R5:W-:Y:S06]  /*8ed0*/  MEMBAR.ALL.CTA ;  /* 0x0000000000007992 */ /* 0x000bec0000008000 */
[----:B-----5:R-:W5:Y:S01]  /*8ee0*/  FENCE.VIEW.ASYNC.S ;  /* 0x00000000000073c6 */ /* 0x020f620000000000 */
[----:B------:R-:W-:Y:S05]  /*8ef0*/  WARPSYNC.ALL ;  /* 0x0000000000007948 */ /* 0x000fea0003800000 */
[----:B------:R-:W-:Y:S01]  /*8f00*/  BSSY B0, `(.L_x_3103) ;  /* 0x0000008000007945 */ /* 0x000fe20003800000 */
[----:B-----5:R0:W-:Y:S02]  /*8f10*/  BAR.SYNC.DEFER_BLOCKING R74, 0x80 ;  /* 0x0002004a0000751d */ /* 0x0201e40000010000 */
[----:B0-----:R-:W-:-:S13]  /*8f20*/  LOP3.LUT P2, RZ, R4, 0x7f, RZ, 0xc0, !PT ;  /* 0x0000007f04ff7812 */ /* 0x001fda000784c0ff */
[----:B------:R-:W-:-:S05]  /*8f30*/  @!P2 VIADD R4, R88, 0x228a0 ;  /* 0x000228a05804a836 */ /* 0x000fca0000000000 */
[----:B------:R-:W-:-:S04]  /*8f40*/  @!P2 PRMT R4, RZ, 0x654, R4 ;  /* 0x00000654ff04a816 */ /* 0x000fc80000000004 */
[----:B------:R0:W-:Y:S01]  /*8f50*/  @!P2 SYNCS.ARRIVE.TRANS64.RED.A1T0 RZ, [R4+URZ], RZ ;  /* 0x000000ff04ffa9a7 */ /* 0x0001e2000810043f */
[----:B------:R-:W-:Y:S05]  /*8f60*/  @!P5 BRA `(.L_x_3104) ;  /* 0x000000000004d947 */ /* 0x000fea0003800000 */
[----:B------:R-:W-:Y:S01]  /*8f70*/  BPT.TRAP 0x1 ;  /* 0x000000040000795c */ /* 0x000fe20000300000 */
.L_x_3104:
[----:B------:R-:W-:Y:S05]  /*8f80*/  BSYNC B0 ;  /* 0x0000000000007941 */ /* 0x000fea0003800000 */
.L_x_3103:
[----:B------:R-:W5:Y:S01]  /*8f90*/  SYNCS.PHASECHK.TRANS64.TRYWAIT P3, [R88+URZ+0x228b0], R100 ;  /* 0x0228b064580075a7 */ /* 0x000f62000806017f */
[----:B------:R-:W-:Y:S04]  /*8fa0*/  BSSY B0, `(.L_x_3105) ;  /* 0x0000002000007945 */ /* 0x000fe80003800000 */
[----:B-----5:R-:W-:Y:S05]  /*8fb0*/  @!P3 BRA `(.L_x_3106) ;  /* 0x000001b000a8b947 */ /* 0x020fea0003800000 */
.L_x_3382:
[----:B------:R-:W-:Y:S05]  /*8fc0*/  BSYNC B0 ;  /* 0x0000000000007941 */ /* 0x000fea0003800000 */
.L_x_3105:
[----:B------:R-:W-:Y:S01]  /*8fd0*/  ULDC.64 UR4, c[0x0][0x328] ;  /* 0x0000ca0000047ab9 */ /* 0x000fe20000000a00 */
[----:B------:R-:W-:Y:S01]  /*8fe0*/  ULDC.64 UR6, c[0x0][0x318] ;  /* 0x0000c60000067ab9 */ /* 0x000fe20000000a00 */
[----:B------:R-:W-:Y:S01]  /*8ff0*/  IMAD R95, R95, UR4, RZ ;  /* 0x000000045f5f7c24 */ /* 0x000fe2000f8e02ff */
[----:B------:R-:W-:Y:S01]  /*9000*/  BSSY B0, `(.L_x_3107) ;  /* 0x000001f000007945 */ /* 0x000fe20003800000 */
[----:B0---4-:R-:W-:-:S04]  /*9010*/  IMAD.WIDE.U32 R4, R94, UR4, RZ ;  /* 0x000000045e047c25 */ /* 0x011fc8000f8e00ff */
        /* <DEDUP_REMOVED lines=23> */
[----:B------:R-:W-:-:S04]  /*9190*/  @!P4 IADD3 R10, P5, R19, R10, RZ ;  /* 0x0000000a130ac210 */ /* 0x000fc80007fbe0ff */
[----:B------:R-:W-:Y:S02]  /*91a0*/  @!P4 IADD3.X R11, R5, R194, RZ, P5, !PT ;  /* 0x000000c2050bc210 */ /* 0x000fe40002ffe4ff */
[----:B------:R-:W0:Y:S04]  /*91b0*/  @!P3 LDS.128 R4, [R92+0xa400] ;  /* 0x00a400005c04b984 */ /* 0x000e280000000c00 */
[----:B0-----:R-:W-:Y:S04]  /*91c0*/  @!P3 ST.E.128 desc[UR60][R8.64], R4 ;  /* 0x000000040800b985 */ /* 0x001fe8000c101d3c */
[----:B------:R-:W0:Y:S04]  /*91d0*/  @!P4 LDS.128 R4, [R91+0xa400] ;  /* 0x00a400005b04c984 */ /* 0x000e280000000c00 */
[----:B0-----:R0:W-:Y:S02]  /*91e0*/  @!P4 ST.E.128 desc[UR60][R10.64], R4 ;  /* 0x000000040a00c985 */ /* 0x0011e4000c101d3c */
.L_x_3108:
[----:B------:R-:W-:Y:S05]  /*91f0*/  BSYNC B0 ;  /* 0x0000000000007941 */ /* 0x000fea0003800000 */
.L_x_3107:
        /* <DEDUP_REMOVED lines=16> */
.L_x_3110:
[----:B------:R-:W-:Y:S05]  /*9300*/  BSYNC B0 ;  /* 0x0000000000007941 */ /* 0x000fea0003800000 */
.L_x_3109:
        /* <DEDUP_REMOVED lines=16> */
.L_x_3112:
[----:B------:R-:W-:Y:S05]  /*9410*/  BSYNC B0 ;  /* 0x0000000000007941 */ /* 0x000fea0003800000 */
.L_x_3111:
        /* <DEDUP_REMOVED lines=22> */
.L_x_3034:
[----:B------:R-:W-:Y:S05]  /*9580*/  @P0 BRA `(.L_x_3114) ;  /* 0x00000000000c0947 */ /* 0x000fea0003800000 */
[----:B------:R-:W1:Y:S01]  /*9590*/  FENCE.VIEW.ASYNC.G ;  /* 0x00000000000073c6 */ /* 0x000e620000000100 */
[----:B------:R-:W-:Y:S05]  /*95a0*/  WARPSYNC.ALL ;  /* 0x0000000000007948 */ /* 0x000fea0003800000 */
[----:B-1----:R-:W-:Y:S06]  /*95b0*/  BAR.ARV 0xc, 0x180 ;  /* 0x0306000000007b1d */ /* 0x002fec0000002000 */
.L_x_3114:
[----:B------:R-:W-:Y:S01]  /*95c0*/  ULDC.64 UR6, c[0x0][0x998] ;  /* 0x0002660000067ab9 */ /* 0x000fe20000000a00 */
[----:B------:R-:W-:Y:S01]  /*95d0*/  ULDC.64 UR4, c[0x0][0x990] ;  /* 0x0002640000047ab9 */ /* 0x000fe20000000a00 */
[----:B------:R-:W-:Y:S02]  /*95e0*/  ISETP.NE.U32.AND P1, PT, RZ, UR6, PT ;  /* 0x00000006ff007c0c */ /* 0x000fe4000bf25070 */
[----:B------:R-:W-:Y:S02]  /*95f0*/  ISETP.NE.U32.AND P0, PT, RZ, UR4, PT ;  /* 0x00000004ff007c0c */ /* 0x000fe4000bf05070 */
[----:B------:R-:W-:Y:S02]  /*9600*/  ISETP.NE.AND.EX P1, PT, RZ, UR7, PT, P1 ;  /* 0x00000007ff007c0c */ /* 0x000fe4000bf25310 */
[----:B------:R-:W-:-:S11]  /*9610*/  ISETP.NE.AND.EX P0, PT, RZ, UR5, PT, P0 ;  /* 0x00000005ff007c0c */ /* 0x000fd6000bf05300 */
[----:B--23--:R-:W1:Y:S01]  /*9620*/  @P1 LDC.64 R8, c[0x0][0x9b8] ;  /* 0x00026e00ff081b82 */ /* 0x00ce620000000a00 */
[----:B------:R-:W-:-:S07]  /*9630*/  @P1 SHF.R.S32.HI R15, RZ, 0x1f, R190 ;  /* 0x0000001fff0f1819 */ /* 0x000fce00000114be */
[----:B------:R-:W2:Y:S08]  /*9640*/  @P0 LDC.64 R6, c[0x0][0x9a8] ;  /* 0x00026a00ff060b82 */ /* 0x000eb00000000a00 */
[----:B0-----:R-:W0:Y:S08]  /*9650*/  @P1 LDC.64 R10, c[0x0][0x9c0] ;  /* 0x00027000ff0a1b82 */ /* 0x001e300000000a00 */
[----:B------:R-:W3:Y:S01]  /*9660*/  @P0 LDC.64 R12, c[0x0][0x9b0] ;  /* 0x00026c00ff0c0b82 */ /* 0x000ee20000000a00 */
[----:B-1----:R-:W-:-:S02]  /*9670*/  @P1 IMAD R2, R221, R8, RZ ;  /* 0x00000008dd021224 */ /* 0x002fc400078e02ff */
[----:B------:R-:W-:-:S04]  /*9680*/  @P1 IMAD.WIDE.U32 R4, R210, R8, RZ ;  /* 0x00000008d2041225 */ /* 0x000fc800078e00ff */
[C---:B------:R-:W-:Y:S02]  /*9690*/  @P1 IMAD R9, R210.reuse, R9, R2 ;  /* 0x00000009d2091224 */ /* 0x040fe400078e0202 */
        /* <DEDUP_REMOVED lines=14> */
[----:B------:R-:W-:Y:S01]  /*9780*/  @P0 IADD3 R3, R3, R9, RZ ;  /* 0x0000000903030210 */ /* 0x000fe20007ffe0ff */
[----:B------:R-:W-:Y:S01]  /*9790*/  IMAD.MOV.U32 R0, RZ, RZ, 0x3f800000 ;  /* 0x3f800000ff007424 */ /* 0x000fe200078e00ff */
[----:B------:R-:W-:Y:S01]  /*97a0*/  @P0 LEA R4, P2, R2, UR4, 0x2 ;  /* 0x0000000402040c11 */ /* 0x000fe2000f8410ff */
[----:B------:R-:W-:Y:S01]  /*97b0*/  ULDC UR4, c[0x0][0x988] ;  /* 0x0002620000047ab9 */ /* 0x000fe20000000800 */
[----:B------:R-:W-:Y:S02]  /*97c0*/  @P1 LEA.HI.X R9, R6, UR7, R5, 0x2, P3 ;  /* 0x0000000706091c11 */ /* 0x000fe400098f1405 */
[----:B------:R-:W-:Y:S01]  /*97d0*/  @P0 LEA.HI.X R5, R2, UR5, R3, 0x2, P2 ;  /* 0x0000000502050c11 */ /* 0x000fe200090f1403 */
[----:B------:R-:W-:Y:S01]  /*97e0*/  IMAD.MOV.U32 R3, RZ, RZ, 0x3f800000 ;  /* 0x3f800000ff037424 */ /* 0x000fe200078e00ff */
[----:B------:R-:W0:Y:S01]  /*97f0*/  LDC R2, c[0x0][0x448] ;  /* 0x00011200ff027b82 */ /* 0x000e220000000800 */
[----:B------:R1:W2:Y:S04]  /*9800*/  @P1 LDG.E R0, desc[UR60][R8.64] ;  /* 0x0000003c08001981 */ /* 0x0002a8000c1e1900 */
[----:B------:R3:W2:Y:S01]  /*9810*/  @P0 LDG.E R3, desc[UR60][R4.64] ;  /* 0x0000003c04030981 */ /* 0x0006a2000c1e1900 */
[----:B------:R-:W-:-:S02]  /*9820*/  CS2R R88, SRZ ;  /* 0x0000000000587805 */ /* 0x000fc4000001ff00 */
[----:B------:R-:W-:Y:S02]  /*9830*/  CS2R R86, SRZ ;  /* 0x0000000000567805 */ /* 0x000fe4000001ff00 */
[----:B------:R-:W-:Y:S02]  /*9840*/  CS2R R84, SRZ ;  /* 0x0000000000547805 */ /* 0x000fe4000001ff00 */
[----:B------:R-:W-:Y:S02]  /*9850*/  CS2R R78, SRZ ;  /* 0x00000000004e7805 */ /* 0x000fe4000001ff00 */
[----:B------:R-:W-:Y:S02]  /*9860*/  CS2R R76, SRZ ;  /* 0x00000000004c7805 */ /* 0x000fe4000001ff00 */
[----:B-1----:R-:W-:Y:S02]  /*9870*/  CS2R R8, SRZ ;  /* 0x0000000000087805 */ /* 0x002fe4000001ff00 */
        /* <DEDUP_REMOVED lines=12> */
[----:B0-----:R-:W-:Y:S01]  /*9940*/  ISETP.NE.AND P0, PT, R2, 0x1, PT ;  /* 0x000000010200780c */ /* 0x001fe20003f05270 */
[----:B------:R-:W-:Y:S01]  /*9950*/  VIADD R2, R200, 0x7f ;  /* 0x0000007fc8027836 */ /* 0x000fe20000000000 */
        /* <DEDUP_REMOVED lines=8> */
[----:B------:R-:W-:-:S02]  /*99e0*/  CS2R R90, SRZ ;  /* 0x00000000005a7805 */ /* 0x000fc4000001ff00 */
[----:B------:R-:W-:Y:S02]  /*99f0*/  CS2R R40, SRZ ;  /* 0x0000000000287805 */ /* 0x000fe4000001ff00 */
[----:B------:R-:W-:Y:S01]  /*9a00*/  CS2R R92, SRZ ;  /* 0x00000000005c7805 */ /* 0x000fe2000001ff00 */
[----:B------:R-:W0:Y:S01]  /*9a10*/  @P0 LDC R7, c[0x0][0x44c] ;  /* 0x00011300ff070b82 */ /* 0x000e220000000800 */
[----:B------:R-:W-:Y:S01]  /*9a20*/  CS2R R94, SRZ ;  /* 0x00000000005e7805 */ /* 0x000fe2000001ff00 */
[----:B------:R-:W-:Y:S02]  /*9a30*/  IMAD.MOV.U32 R57, RZ, RZ, RZ ;  /* 0x000000ffff397224 */ /* 0x000fe400078e00ff */
[----:B------:R-:W-:-:S04]  /*9a40*/  IMAD.MOV.U32 R96, RZ, RZ, RZ ;  /* 0x000000ffff607224 */ /* 0x000fc800078e00ff */
[----:B------:R-:W1:Y:S01]  /*9a50*/  @P0 LDC R6, c[0x0][0x450] ;  /* 0x00011400ff060b82 */ /* 0x000e620000000800 */
[----:B0-----:R-:W-:-:S05]  /*9a60*/  @P0 IMAD.HI.U32 R7, R2, R7, RZ ;  /* 0x0000000702070227 */ /* 0x001fca00078e00ff */
[----:B-1----:R-:W-:Y:S02]  /*9a70*/  @P0 SHF.R.U32.HI R2, RZ, R6, R7 ;  /* 0x00000006ff020219 */ /* 0x002fe40000011607 */
[----:B------:R-:W-:Y:S02]  /*9a80*/  CS2R R6, SRZ ;  /* 0x0000000000067805 */ /* 0x000fe4000001ff00 */
[----:B------:R-:W-:Y:S01]  /*9a90*/  PLOP3.LUT P0, PT, PT, PT, PT, 0x80, 0x0 ;  /* 0x000000000000781c */ /* 0x000fe20003f0f070 */
[----:B------:R-:W-:-:S04]  /*9aa0*/  IMAD.IADD R2, R49, 0x1, R2 ;  /* 0x0000000131027824 */ /* 0x000fc800078e0202 */
[----:B------:R-:W-:-:S05]  /*9ab0*/  IMAD.HI R2, R2, 0x66666667, RZ ;  /* 0x6666666702027827 */ /* 0x000fca00078e02ff */
[----:B---3--:R-:W-:-:S04]  /*9ac0*/  SHF.R.U32.HI R5, RZ, 0x1f, R2 ;  /* 0x0000001fff057819 */ /* 0x008fc80000011602 */
[----:B------:R-:W-:-:S04]  /*9ad0*/  LEA.HI.SX32 R5, R2, R5, 0x1a ;  /* 0x0000000502057211 */ /* 0x000fc800078fd2ff */
[----:B------:R-:W-:Y:S02]  /*9ae0*/  VIMNMX R104, R48, R5, PT ;  /* 0x0000000530687248 */ /* 0x000fe40003fe0100 */
[----:B------:R-:W-:Y:S02]  /*9af0*/  CS2R R4, SRZ ;  /* 0x0000000000047805 */ /* 0x000fe4000001ff00 */
[----:B------:R-:W-:Y:S02]  /*9b00*/  CS2R R48, SRZ ;  /* 0x0000000000307805 */ /* 0x000fe4000001ff00 */
[----:B------:R-:W-:Y:S01]  /*9b10*/  ISETP.GE.AND P1, PT, R104, 0x1, PT ;  /* 0x000000016800780c */ /* 0x000fe20003f26270 */
[----:B--2---:R-:W-:-:S04]  /*9b20*/  FMUL.FTZ R0, R3, R0 ;  /* 0x0000000003007220 */ /* 0x004fc80000410000 */
[----:B------:R-:W-:-:S08]  /*9b30*/  FMUL.FTZ R2, R0, UR4 ;  /* 0x0000000400027c20 */ /* 0x000fd00008410000 */
[----:B------:R-:W-:Y:S05]  /*9b40*/  @!P1 BRA `(.L_x_3115) ;  /* 0x000000f400689947 */ /* 0x000fea0003800000 */
        /* <DEDUP_REMOVED lines=8> */
.L_x_3385:
[----:B01----:R-:W-:Y:S01]  /*9bd0*/  LEA.HI R0, R188, R188, RZ, 0x1 ;  /* 0x000000bcbc007211 */ /* 0x003fe200078f08ff */
        /* <DEDUP_REMOVED lines=17> */
[----:B------:R-:W-:Y:S01]  /*9cf0*/  MOV R12, 0x1 ;  /* 0x00000001000c7802 */ /* 0x000fe20000000f00 */
[----:B------:R-:W-:Y:S02]  /*9d00*/  IMAD.U32 R7, RZ, RZ, UR7 ;  /* 0x00000007ff077e24 */ /* 0x000fe4000f8e00ff */
[----:B------:R-:W-:-:S02]  /*9d10*/  IMAD.U32 R10, RZ, RZ, UR4 ;  /* 0x00000004ff0a7e24 */ /* 0x000fc4000f8e00ff */
[----:B------:R-:W-:Y:S02]  /*9d20*/  IMAD.U32 R11, RZ, RZ, UR5 ;  /* 0x00000005ff0b7e24 */ /* 0x000fe4000f8e00ff */
[----:B------:R-:W-:Y:S02]  /*9d30*/  IMAD.MOV.U32 R8, RZ, RZ, 0x70 ;  /* 0x00000070ff087424 */ /* 0x000fe400078e00ff */
[----:B0-----:R-:W-:-:S07]  /*9d40*/  IMAD.MOV.U32 R13, RZ, RZ, RZ ;  /* 0x000000ffff0d7224 */ /* 0x001fce00078e00ff */
[----:B------:R-:W-:-:S07]  /*9d50*/  LEPC R20, `(.L_x_3118) ;  /* 0x000000001014794e */ /* 0x000fce0000000000 */
[----:B-1---5:R-:W-:Y:S05]  /*9d60*/  CALL.ABS.NOINC R14 ;  /* 0x000000000e007343 */ /* 0x022fea0003c00000 */
.L_x_3118:
[----:B------:R-:W-:Y:S05]  /*9d70*/  BSYNC B6 ;  /* 0x0000000000067941 */ /* 0x000fea0003800000 */
.L_x_3117:
        /* <DEDUP_REMOVED lines=12> */
.L_x_3122:
[----:B-1----:R1:W2:Y:S02]  /*9e40*/  SYNCS.PHASECHK.TRANS64.TRYWAIT P0, [R18+URZ+0x22800], R3 ;  /* 0x02280003120075a7 */ /* 0x0022a4000800017f */
[----:B--2---:R-:W-:Y:S05]  /*9e50*/  @!P0 NANOSLEEP.SYNCS 0x989680 ;  /* 0x009896800000895d */ /* 0x004fea0003900000 */
[----:B------:R-:W2:Y:S02]  /*9e60*/  @!P0 SYNCS.PHASECHK.TRANS64 P0, [R18+URZ+0x22800], R3 ;  /* 0x02280003120085a7 */ /* 0x000ea4000800007f */
[----:B--2---:R-:W-:Y:S05]  /*9e70*/  @!P0 BRA `(.L_x_3122) ;  /* 0xfffffffc00f08947 */ /* 0x004fea000383ffff */
.L_x_3121:
[----:B------:R-:W-:Y:S05]  /*9e80*/  BSYNC B0 ;  /* 0x0000000000007941 */ /* 0x000fea0003800000 */
.L_x_3120:
[----:B------:R-:W-:Y:S05]  /*9e90*/  BRA `(.L_x_3123) ;  /* 0x0000004c00987947 */ /* 0x000fea0003800000 */
.L_x_3119:
        /* <DEDUP_REMOVED lines=29> */
[----:B-1----:R-:W-:Y:S05]  /*a070*/  CALL.ABS.NOINC R14 ;  /* 0x000000000e007343 */ /* 0x002fea0003c00000 */
.L_x_3125:
[----:B------:R-:W-:Y:S05]  /*a080*/  BSYNC B6 ;  /* 0x0000000000067941 */ /* 0x000fea0003800000 */
.L_x_3124:
        /* <DEDUP_REMOVED lines=23> */
[----:B------:R-:W-:Y:S02]  /*a200*/  IMAD R10, R0, UR6, RZ ;  /* 0x00000006000a7c24 */ /* 0x000fe4000f8e02ff */
[C---:B------:R-:W-:Y:S01]  /*a210*/  IMAD R7, R3.reuse, UR5, R6 ;  /* 0x0000000503077c24 */ /* 0x040fe2000f8e0206 */
[----:B------:R-:W-:Y:S01]  /*a220*/  ULDC.64 UR4, c[0x0][0x3e8] ;  /* 0x0000fa0000047ab9 */ /* 0x000fe20000000a00 */
[----:B------:R-:W-:Y:S01]  /*a230*/  IADD3 R6, P1, R8, UR8, RZ ;  /* 0x0000000808067c10 */ /* 0x000fe2000ff3e0ff */
        /* <DEDUP_REMOVED lines=10> */
.L_x_3391:
        /* <DEDUP_REMOVED lines=11> */
[----:B------:R-:W-:Y:S02]  /*a390*/  CS2R R20, SRZ ;  /* 0x0000000000147805 */ /* 0x000fe4000001ff00 */
[----:B------:R-:W-:Y:S02]  /*a3a0*/  ISETP.GE.AND P5, PT, R196, UR4, PT ;  /* 0x00000004c4007c0c */ /* 0x000fe4000bfa6270 */
[----:B------:R-:W-:Y:S02]  /*a3b0*/  CS2R R30, SRZ ;  /* 0x00000000001e7805 */ /* 0x000fe4000001ff00 */
[----:B------:R-:W-:-:S05]  /*a3c0*/  CS2R R28, SRZ ;  /* 0x00000000001c7805 */ /* 0x000fca000001ff00 */
[CC--:B----4-:R-:W-:Y:S02]  /*a3d0*/  @!P4 IADD3 R32, P1, R22.reuse, R14.reuse, RZ ;  /* 0x0000000e1620c210 */ /* 0x0d0fe40007f3e0ff */
[-C--:B--2---:R-:W-:Y:S02]  /*a3e0*/  @!P4 IADD3 R10, P0, R22, R5.reuse, RZ ;  /* 0x00000005160ac210 */ /* 0x084fe40007f1e0ff */
[----:B------:R-:W-:Y:S02]  /*a3f0*/  @!P4 SHF.R.S32.HI R26, RZ, 0x1f, R22 ;  /* 0x0000001fff1ac819 */ /* 0x000fe40000011416 */
[C---:B------:R-:W-:Y:S02]  /*a400*/  @!P5 IADD3 R14, P3, R196.reuse, R14, RZ ;  /* 0x0000000ec40ed210 */ /* 0x040fe40007f7e0ff */
[----:B------:R-:W-:Y:S01]  /*a410*/  @!P5 IADD3 R12, P2, R196, R5, RZ ;  /* 0x00000005c40cd210 */ /* 0x000fe20007f5e0ff */
[--C-:B-1----:R-:W-:Y:S02]  /*a420*/  @!P4 IMAD.X R11, R3, 0x1, R26.reuse, P0 ;  /* 0x00000001030bc824 */ /* 0x102fe400000e061a */
[----:B---3--:R-:W-:Y:S01]  /*a430*/  @!P4 IMAD.X R33, R7, 0x1, R26, P1 ;  /* 0x000000010721c824 */ /* 0x008fe200008e061a */
[----:B------:R-:W-:Y:S01]  /*a440*/  @!P5 IADD3.X R13, R3, R226, RZ, P2, !PT ;  /* 0x000000e2030dd210 */ /* 0x000fe200017fe4ff */
[----:B------:R-:W-:Y:S01]  /*a450*/  @!P5 IMAD.X R15, R7, 0x1, R226, P3 ;  /* 0x00000001070fd824 */ /* 0x000fe200018e06e2 */
[----:B------:R1:W5:Y:S04]  /*a460*/  @!P4 LD.E.64 R30, desc[UR60][R10.64] ;  /* 0x0000003c0a1ec980 */ /* 0x000368000c101b00 */
[----:B------:R1:W5:Y:S04]  /*a470*/  @!P5 LD.E.64 R24, desc[UR60][R12.64] ;  /* 0x0000003c0c18d980 */ /* 0x000368000c101b00 */
[----:B------:R1:W5:Y:S04]  /*a480*/  @!P5 LD.E.64 R20, desc[UR60][R14.64] ;  /* 0x0000003c0e14d980 */ /* 0x000368000c101b00 */
[----:B------:R1:W5:Y:S02]  /*a490*/  @!P4 LD.E.64 R28, desc[UR60][R32.64] ;  /* 0x0000003c201cc980 */ /* 0x000364000c101b00 */
.L_x_3130:
[----:B------:R-:W-:Y:S05]  /*a4a0*/  BSYNC B1 ;  /* 0x0000000000017941 */ /* 0x000fea0003800000 */
.L_x_3129:
[----:B------:R-:W-:Y:S01]  /*a4b0*/  UMOV UR4, 0xffffffff ;  /* 0xffffffff00047882 */ /* 0x000fe20000000000 */
[----:B------:R-:W-:Y:S02]  /*a4c0*/  CS2R R26, SRZ ;  /* 0x00000000001a7805 */ /* 0x000fe4000001ff00 */
[----:B------:R-:W-:Y:S05]  /*a4d0*/  BRA.DIV UR4, `(.L_x_3131) ;  /* 0x000001a204247947 */ /* 0x000fea000b800000 */
[----:B-1----:R1:W0:Y:S04]  /*a4e0*/  SHFL.IDX PT, R3, R4, 0x1, 0x1c1f ;  /* 0x003c1f0004037f89 */ /* 0x00222800000e0000 */
[----:B--2---:R1:W2:Y:S04]  /*a4f0*/  SHFL.IDX PT, R5, R0, 0x1, 0x1c1f ;  /* 0x003c1f0000057f89 */ /* 0x0042a800000e0000 */
[----:B---3--:R1:W3:Y:S04]  /*a500*/  SHFL.IDX PT, R7, R8, 0x1, 0x1c1f ;  /* 0x003c1f0008077f89 */ /* 0x0082e800000e0000 */
[----:B----4-:R1:W4:Y:S02]  /*a510*/  SHFL.IDX PT, R14, R6, 0x1, 0x1c1f ;  /* 0x003c1f00060e7f89 */ /* 0x01032400000e0000 */
.L_x_3397:
[----:B01----:R-:W-:Y:S01]  /*a520*/  VIADD R0, R36, 0x40 ;  /* 0x0000004024007836 */ /* 0x003fe20000000000 */
[----:B------:R-:W-:Y:S01]  /*a530*/  LEA.HI R4, R216, R216, RZ, 0x1 ;  /* 0x000000d8d8047211 */ /* 0x000fe200078f08ff */
[----:B------:R-:W-:Y:S01]  /*a540*/  BSSY B1, `(.L_x_3132) ;  /* 0x000001d000017945 */ /* 0x000fe20003800000 */
[----:B------:R-:W-:Y:S02]  /*a550*/  CS2R R12, SRZ ;  /* 0x00000000000c7805 */ /* 0x000fe4000001ff00 */
[----:B------:R-:W-:Y:S02]  /*a560*/  CS2R R10, SRZ ;  /* 0x00000000000a7805 */ /* 0x000fe4000001ff00 */
[----:B------:R-:W-:Y:S02]  /*a570*/  ISETP.GE.AND P0, PT, R0, R37, PT ;  /* 0x000000250000720c */ /* 0x000fe40003f06270 */
[----:B------:R-:W-:-:S05]  /*a580*/  LOP3.LUT R9, R4, 0xfffffffe, RZ, 0xc0, !PT ;  /* 0xfffffffe04097812 */ /* 0x000fca00078ec0ff */
[----:B------:R-:W-:Y:S01]  /*a590*/  IMAD.IADD R35, R216, 0x1, -R9 ;  /* 0x00000001d8237824 */ /* 0x000fe200078e0a09 */
[----:B------:R-:W-:-:S04]  /*a5a0*/  CS2R R8, SRZ ;  /* 0x0000000000087805 */ /* 0x000fc8000001ff00 */
[----:B------:R-:W-:Y:S01]  /*a5b0*/  SHF.L.U32 R35, R35, 0x1f, RZ ;  /* 0x0000001f23237819 */ /* 0x000fe200000006ff */
[----:B------:R-:W-:Y:S06]  /*a5c0*/  @P0 BRA `(.L_x_3133) ;  /* 0x0000000000500947 */ /* 0x000fec0003800000 */
        /* <DEDUP_REMOVED lines=9> */
[C---:B------:R-:W-:Y:S02]  /*a660*/  @!P5 IADD3 R32, P2, R196.reuse, R5, RZ ;  /* 0x00000005c420d210 */ /* 0x040fe40007f5e0ff */
[----:B------:R-:W-:Y:S02]  /*a670*/  @!P4 SHF.R.S32.HI R0, RZ, 0x1f, R22 ;  /* 0x0000001fff00c819 */ /* 0x000fe40000011416 */
[----:B------:R-:W-:Y:S01]  /*a680*/  @!P5 IADD3 R14, P3, R196, R14, RZ ;  /* 0x0000000ec40ed210 */ /* 0x000fe20007f7e0ff */
[C---:B------:R-:W-:Y:S02]  /*a690*/  @!P5 IMAD.X R33, R3.reuse, 0x1, R226, P2 ;  /* 0x000000010321d824 */ /* 0x040fe400010e06e2 */
[----:B------:R-:W-:-:S02]  /*a6a0*/  @!P4 IMAD.X R5, R3, 0x1, R0, P0 ;  /* 0x000000010305c824 */ /* 0x000fc400000e0600 */
[C---:B---3--:R-:W-:Y:S01]  /*a6b0*/  @!P4 IMAD.X R39, R7.reuse, 0x1, R0, P1 ;  /* 0x000000010727c824 */ /* 0x048fe200008e0600 */
[----:B------:R0:W5:Y:S01]  /*a6c0*/  @!P5 LD.E.64 R10, desc[UR60][R32.64] ;  /* 0x0000003c200ad980 */ /* 0x000162000c101b00 */
[----:B------:R-:W-:-:S03]  /*a6d0*/  @!P5 IMAD.X R15, R7, 0x1, R226, P3 ;  /* 0x00000001070fd824 */ /* 0x000fc600018e06e2 */
[----:B------:R0:W5:Y:S04]  /*a6e0*/  @!P4 LD.E.64 R12, desc[UR60][R4.64] ;  /* 0x0000003c040cc980 */ /* 0x000168000c101b00 */
[----:B------:R0:W5:Y:S04]  /*a6f0*/  @!P5 LD.E.64 R8, desc[UR60][R14.64] ;  /* 0x0000003c0e08d980 */ /* 0x000168000c101b00 */
[----:B------:R0:W5:Y:S02]  /*a700*/  @!P4 LD.E.64 R26, desc[UR60][R38.64] ;  /* 0x0000003c261ac980 */ /* 0x000164000c101b00 */
.L_x_3133:
[----:B------:R-:W-:Y:S05]  /*a710*/  BSYNC B1 ;  /* 0x0000000000017941 */ /* 0x000fea0003800000 */
.L_x_3132:
[----:B------:R-:W1:Y:S01]  /*a720*/  SYNCS.PHASECHK.TRANS64.TRYWAIT P0, [R18+URZ+0x22800], R35 ;  /* 0x02280023120075a7 */ /* 0x000e62000800017f */
[----:B------:R-:W-:Y:S01]  /*a730*/  SHF.L.U32 R0, R205, 0x7, RZ ;  /* 0x00000007cd007819 */ /* 0x000fe200000006ff */
[----:B------:R-:W-:Y:S01]  /*a740*/  BSSY B1, `(.L_x_3134) ;  /* 0x000000c000017945 */ /* 0x000fe20003800000 */
[----:B0---4-:R-:W-:Y:S02]  /*a750*/  VIADDMNMX R14, R37, -R200, 0x80, PT ;  /* 0x00000080250e7446 */ /* 0x011fe400038009c8 */
[----:B------:R-:W-:Y:S02]  /*a760*/  LOP3.LUT R3, R0, 0x380, RZ, 0xc0, !PT ;  /* 0x0000038000037812 */ /* 0x000fe400078ec0ff */
[----:B------:R-:W-:Y:S02]  /*a770*/  LOP3.LUT P2, RZ, R205, 0x4, RZ, 0xc0, !PT ;  /* 0x00000004cdff7812 */ /* 0x000fe4000784c0ff */
[----:B------:R-:W-:Y:S02]  /*a780*/  LOP3.LUT R0, R3, 0x30, R16, 0xf8, !PT ;  /* 0x0000003003007812 */ /* 0x000fe400078ef810 */
[----:B------:R-:W-:-:S02]  /*a790*/  SHF.R.U32.HI R3, RZ, 0x3, R3 ;  /* 0x00000003ff037819 */ /* 0x000fc40000011603 */
[----:B------:R-:W-:Y:S02]  /*a7a0*/  ISETP.GE.AND P1, PT, R195, R14, PT ;  /* 0x0000000ec300720c */ /* 0x000fe40003f26270 */
[----:B------:R-:W-:-:S04]  /*a7b0*/  LOP3.LUT R3, R0, R3, RZ, 0x3c, !PT ;  /* 0x0000000300037212 */ /* 0x000fc800078e3cff */
[----:B------:R-:W-:-:S05]  /*a7c0*/  IADD3 R3, R18, R3, R204 ;  /* 0x0000000312037210 */ /* 0x000fca0007ffe0cc */
[C---:B------:R-:W-:Y:S02]  /*a7d0*/  VIADD R4, R3.reuse, 0x14400 ;  /* 0x0001440003047836 */ /* 0x040fe40000000000 */
[----:B------:R-:W-:Y:S01]  /*a7e0*/  VIADD R0, R3, 0x14440 ;  /* 0x0001444003007836 */ /* 0x000fe20000000000 */
[----:B-1----:R-:W-:Y:S06]  /*a7f0*/  @!P0 BRA `(.L_x_3135) ;  /* 0x0000019c00cc8947 */ /* 0x002fec0003800000 */
.L_x_3398:
[----:B------:R-:W-:Y:S05]  /*a800*/  BSYNC B1 ;  /* 0x0000000000017941 */ /* 0x000fea0003800000 */
.L_x_3134:
[----:B------:R-:W-:Y:S01]  /*a810*/  BSSY B1, `(.L_x_3136) ;  /* 0x00000fa000017945 */ /* 0x000fe20003800000 */
[----:B------:R-:W-:-:S03]  /*a820*/  @P2 VIADD R0, R4, 0xffffffc0 ;  /* 0xffffffc004002836 */ /* 0x000fc60000000000 */
[----:B------:R-:W-:Y:S05]  /*a830*/  @P1 BRA `(.L_x_3137) ;  /* 0x0000000c00dc1947 */ /* 0x000fea0003800000 */
[----:B--2---:R-:W1:Y:S01]  /*a840*/  LDC R5, c[0x0][0x3f4] ;  /* 0x0000fd00ff057b82 */ /* 0x004e620000000800 */
[----:B------:R-:W-:Y:S01]  /*a850*/  BSSY B2, `(.L_x_3138) ;  /* 0x000007a000027945 */ /* 0x000fe20003800000 */
[-C--:B-1----:R-:W-:Y:S02]  /*a860*/  ISETP.GE.AND P0, PT, R22, R5.reuse, PT ;  /* 0x000000051600720c */ /* 0x082fe40003f06270 */
[----:B------:R-:W-:-:S11]  /*a870*/  ISETP.GE.AND P1, PT, R196, R5, PT ;  /* 0x00000005c400720c */ /* 0x000fd60003f26270 */
[----:B------:R-:W-:Y:S05]  /*a880*/  @P0 BRA `(.L_x_3139) ;  /* 0x0000000400d80947 */ /* 0x000fea0003800000 */
[----:B---3--:R-:W1:Y:S01]  /*a890*/  LDS.128 R4, [R3+0x14400] ;  /* 0x0144000003047984 */ /* 0x008e620000000c00 */
[----:B-----5:R-:W-:Y:S02]  /*a8a0*/  SHF.R.U32.HI R32, RZ, 0x8, R30 ;  /* 0x00000008ff207819 */ /* 0x020fe4000001161e */
[----:B------:R-:W-:Y:S02]  /*a8b0*/  SHF.R.U32.HI R36, RZ, 0x8, R31 ;  /* 0x00000008ff247819 */ /* 0x000fe4000001161f */
[----:B------:R-:W-:Y:S02]  /*a8c0*/  LOP3.LUT R15, R30, 0xff, RZ, 0xc0, !PT ;  /* 0x000000ff1e0f7812 */ /* 0x000fe400078ec0ff */
[----:B------:R-:W-:Y:S02]  /*a8d0*/  LOP3.LUT R32, R32, 0xff, RZ, 0xc0, !PT ;  /* 0x000000ff20207812 */ /* 0x000fe400078ec0ff */
[----:B------:R-:W-:Y:S02]  /*a8e0*/  SHF.R.U32.HI R38, RZ, 0x8, R29 ;  /* 0x00000008ff267819 */ /* 0x000fe4000001161d */
[----:B------:R-:W-:-:S02]  /*a8f0*/  LOP3.LUT R33, R31, 0xff, RZ, 0xc0, !PT ;  /* 0x000000ff1f217812 */ /* 0x000fc400078ec0ff */
[----:B------:R-:W-:Y:S02]  /*a900*/  LOP3.LUT R36, R36, 0xff, RZ, 0xc0, !PT ;  /* 0x000000ff24247812 */ /* 0x000fe400078ec0ff */
[----:B------:R-:W-:Y:S02]  /*a910*/  PRMT R15, R32, 0x7604, R15 ;  /* 0x00007604200f7816 */ /* 0x000fe4000000000f */
[----:B------:R-:W-:Y:S02]  /*a920*/  SHF.R.U32.HI R40, RZ, 0x10, R31 ;  /* 0x00000010ff287819 */ /* 0x000fe4000001161f */
[----:B------:R-:W-:Y:S02]  /*a930*/  SHF.R.U32.HI R32, RZ, 0x8, R28 ;  /* 0x00000008ff207819 */ /* 0x000fe4000001161c */
[----:B------:R-:W-:Y:S02]  /*a940*/  SHF.R.U32.HI R39, RZ, 0x10, R29 ;  /* 0x00000010ff277819 */ /* 0x000fe4000001161d */
[----:B------:R-:W-:-:S02]  /*a950*/  LOP3.LUT R37, R29, 0xff, RZ, 0xc0, !PT ;  /* 0x000000ff1d257812 */ /* 0x000fc400078ec0ff */
[----:B------:R-:W-:Y:S01]  /*a960*/  LOP3.LUT R38, R38, 0xff, RZ, 0xc0, !PT ;  /* 0x000000ff26267812 */ /* 0x000fe200078ec0ff */
[----:B------:R-:W-:Y:S01]  /*a970*/  IMAD.U32 R39, R39, 0x10000, RZ ;  /* 0x0001000027277824 */ /* 0x000fe200078e00ff */
[----:B------:R-:W-:Y:S02]  /*a980*/  PRMT R33, R36, 0x7604, R33 ;  /* 0x0000760424217816 */ /* 0x000fe40000000021 */
[----:B------:R-:W-:Y:S01]  /*a990*/  LOP3.LUT R36, R32, 0xff, RZ, 0xc0, !PT ;  /* 0x000000ff20247812 */ /* 0x000fe200078ec0ff */
[----:B------:R-:W-:Y:S01]  /*a9a0*/  IMAD.U32 R32, R40, 0x10000, RZ ;  /* 0x0001000028207824 */ /* 0x000fe200078e00ff */
[----:B0-----:R-:W-:Y:S02]  /*a9b0*/  LOP3.LUT R35, R28, 0xff, RZ, 0xc0, !PT ;  /* 0x000000ff1c237812 */ /* 0x001fe400078ec0ff */
[----:B------:R-:W-:Y:S02]  /*a9c0*/  PRMT R38, R38, 0x7604, R37 ;  /* 0x0000760426267816 */ /* 0x000fe40000000025 */
[----:B------:R-:W-:-:S02]  /*a9d0*/  PRMT R37, R36, 0x7604, R35 ;  /* 0x0000760424257816 */ /* 0x000fc40000000023 */
[----:B------:R-:W-:Y:S02]  /*a9e0*/  LOP3.LUT R35, R33, 0xff0000, R32, 0xf8, !PT ;  /* 0x00ff000021237812 */ /* 0x000fe400078ef820 */
[----:B------:R-:W-:Y:S02]  /*a9f0*/  LOP3.LUT R39, R38, 0xff0000, R39, 0xf8, !PT ;  /* 0x00ff000026277812 */ /* 0x000fe400078ef827 */
[----:B------:R-:W-:Y:S02]  /*aa00*/  LOP3.LUT R35, R35, 0xff000000, R31, 0xf8, !PT ;  /* 0xff00000023237812 */ /* 0x000fe400078ef81f */
[----:B------:R-:W-:Y:S02]  /*aa10*/  LOP3.LUT R39, R39, 0xff000000, R29, 0xf8, !PT ;  /* 0xff00000027277812 */ /* 0x000fe400078ef81d */
[----:B------:R-:W-:Y:S02]  /*aa20*/  LOP3.LUT R33, R15, 0xff0000, R30, 0xf8, !PT ;  /* 0x00ff00000f217812 */ /* 0x000fe400078ef81e */
[----:B-1----:R-:W-:-:S02]  /*aa30*/  F2FP.F16.E4M3.UNPACK_B R15, R6.H1 ;  /* 0x00000006ff0f723e */ /* 0x002fc400030006ff */
[----:B------:R-:W-:Y:S02]  /*aa40*/  F2FP.F16.E4M3.UNPACK_B R38, R39 ;  /* 0x00000027ff26723e */ /* 0x000fe400020006ff */
[----:B------:R-:W-:Y:S02]  /*aa50*/  F2FP.F16.E4M3.UNPACK_B R32, R35 ;  /* 0x00000023ff20723e */ /* 0x000fe400020006ff */
[----:B------:R-:W-:Y:S01]  /*aa60*/  LOP3.LUT R33, R33, 0xff000000, R30, 0xf8, !PT ;  /* 0xff00000021217812 */ /* 0x000fe200078ef81e */
[--C-:B------:R-:W-:Y:S01]  /*aa70*/  HADD2.F32 R30, -RZ, R15.reuse.H0_H0 ;  /* 0x2000000fff1e7230 */ /* 0x100fe20000004100 */
[--C-:B------:R-:W-:Y:S01]  /*aa80*/  LOP3.LUT R37, R37, 0xff0000, R28.reuse, 0xf8, !PT ;  /* 0x00ff000025257812 */ /* 0x100fe200078ef81c */
[----:B------:R-:W-:Y:S01]  /*aa90*/  HADD2.F32 R15, -RZ, R15.H1_H1 ;  /* 0x3000000fff0f7230 */ /* 0x000fe20000004100 */
[----:B------:R-:W-:Y:S01]  /*aaa0*/  F2FP.F16.E4M3.UNPACK_B R29, R6 ;  /* 0x00000006ff1d723e */ /* 0x000fe200020006ff */
[----:B------:R-:W-:Y:S01]  /*aab0*/  HADD2.F32 R40, -RZ, R38.H1_H1 ;  /* 0x30000026ff287230 */ /* 0x000fe20000004100 */
[----:B------:R-:W-:Y:S01]  /*aac0*/  LOP3.LUT R37, R37, 0xff000000, R28, 0xf8, !PT ;  /* 0xff00000025257812 */ /* 0x000fe200078ef81c */
[----:B------:R-:W-:Y:S01]  /*aad0*/  HADD2.F32 R36, -RZ, R32.H1_H1 ;  /* 0x30000020ff247230 */ /* 0x000fe20000004100 */
[----:B------:R-:W-:Y:S01]  /*aae0*/  F2FP.F16.E4M3.UNPACK_B R28, R5.H1 ;  /* 0x00000005ff1c723e */ /* 0x000fe200030006ff */
[----:B------:R-:W-:-:S02]  /*aaf0*/  HADD2.F32 R38, -RZ, R38.H0_H0 ;  /* 0x20000026ff267230 */ /* 0x000fc40000004100 */
[C---:B------:R-:W-:Y:S01]  /*ab00*/  FMUL.FTZ R41, R15.reuse, R40 ;  /* 0x000000280f297220 */ /* 0x040fe20000410000 */
[----:B------:R-:W-:Y:S02]  /*ab10*/  HADD2.F32 R32, -RZ, R32.H0_H0 ;  /* 0x20000020ff207230 */ /* 0x000fe40000004100 */
[-C--:B------:R-:W-:Y:S01]  /*ab20*/  FMUL.FTZ R43, R15, R36.reuse ;  /* 0x000000240f2b7220 */ /* 0x080fe20000410000 */
[----:B------:R-:W-:Y:S01]  /*ab30*/  F2FP.F16.E4M3.UNPACK_B R15, R5 ;  /* 0x00000005ff0f723e */ /* 0x000fe200020006ff */
[--C-:B------:R-:W-:Y:S01]  /*ab40*/  HADD2.F32 R5, -RZ, R29.reuse.H1_H1 ;  /* 0x3000001dff057230 */ /* 0x100fe20000004100 */
[----:B------:R-:W-:Y:S01]  /*ab50*/  F2FP.F16.E4M3.UNPACK_B R31, R7 ;  /* 0x00000007ff1f723e */ /* 0x000fe200020006ff */
[C---:B------:R-:W-:Y:S01]  /*ab60*/  FFMA.FTZ R42, R30.reuse, R36, -R41 ;  /* 0x000000241e2a7223 */ /* 0x040fe20000010829 */
        /* <DEDUP_REMOVED lines=53> */
[----:B------:R-:W-:Y:S02]  /*aec0*/  HADD2.F32 R4, -RZ, R15.H1_H1 ;  /* 0x3000000fff047230 */ /* 0x000fe40000004100 */
[-C--:B------:R-:W-:Y:S01]  /*aed0*/  FMUL.FTZ R38, R5, R6.reuse ;  /* 0x0000000605267220 */ /* 0x080fe20000410000 */
[----:B------:R-:W-:Y:S02]  /*aee0*/  HADD2.F32 R33, -RZ, R33.H0_H0 ;  /* 0x20000021ff217230 */ /* 0x000fe40000004100 */
[----:B------:R-:W-:Y:S01]  /*aef0*/  FFMA.FTZ R31, R28, R6, -R31 ;  /* 0x000000061c1f7223 */ /* 0x000fe2000001081f */
[----:B------:R-:W-:Y:S02]  /*af00*/  HADD2.F32 R15, -RZ, R15.H0_H0 ;  /* 0x2000000fff0f7230 */ /* 0x000fe40000004100 */
[----:B------:R-:W-:Y:S01]  /*af10*/  FMUL.FTZ R32, R4, R37 ;  /* 0x0000002504207220 */ /* 0x000fe20000410000 */
[----:B------:R-:W-:Y:S01]  /*af20*/  FFMA.FTZ R38, R28, R7, R38 ;  /* 0x000000071c267223 */ /* 0x000fe20000010026 */
[-C--:B------:R-:W-:Y:S01]  /*af30*/  FMUL.FTZ R4, R4, R33.reuse ;  /* 0x0000002104047220 */ /* 0x080fe20000410000 */
[----:B------:R-:W-:Y:S01]  /*af40*/  F2FP.SATFINITE.E4M3.F32.PACK_AB_MERGE_C R6, R43, R42, RZ ;  /* 0x0000002a2b06723e */ /* 0x000fe200048070ff */
[C---:B------:R-:W-:Y:S01]  /*af50*/  FFMA.FTZ R5, R15.reuse, R33, -R32 ;  /* 0x000000210f057223 */ /* 0x040fe20000010820 */
[----:B------:R-:W-:Y:S01]  /*af60*/  F2FP.SATFINITE.E4M3.F32.PACK_AB_MERGE_C R7, R46, R45, RZ ;  /* 0x0000002d2e07723e */ /* 0x000fe200048070ff */
[----:B------:R-:W-:Y:S01]  /*af70*/  FFMA.FTZ R28, R15, R37, R4 ;  /* 0x000000250f1c7223 */ /* 0x000fe20000010004 */
[----:B------:R-:W-:-:S02]  /*af80*/  F2FP.SATFINITE.E4M3.F32.PACK_AB_MERGE_C R4, R35, R36, RZ ;  /* 0x000000242304723e */ /* 0x000fc400048070ff */
[----:B------:R-:W-:Y:S02]  /*af90*/  F2FP.SATFINITE.E4M3.F32.PACK_AB_MERGE_C R31, R38, R31, RZ ;  /* 0x0000001f261f723e */ /* 0x000fe400048070ff */
[----:B------:R-:W-:Y:S02]  /*afa0*/  F2FP.SATFINITE.E4M3.F32.PACK_AB_MERGE_C R6, R41, R40, R6 ;  /* 0x000000282906723e */ /* 0x000fe40004807006 */
[----:B------:R-:W-:Y:S02]  /*afb0*/  F2FP.SATFINITE.E4M3.F32.PACK_AB_MERGE_C R7, R44, R39, R7 ;  /* 0x000000272c07723e */ /* 0x000fe40004807007 */
[----:B------:R-:W-:Y:S02]  /*afc0*/  F2FP.SATFINITE.E4M3.F32.PACK_AB_MERGE_C R4, R30, R29, R4 ;  /* 0x0000001d1e04723e */ /* 0x000fe40004807004 */
[----:B------:R-:W-:-:S05]  /*afd0*/  F2FP.SATFINITE.E4M3.F32.PACK_AB_MERGE_C R5, R28, R5, R31 ;  /* 0x000000051c05723e */ /* 0x000fca000480701f */
[----:B------:R1:W-:Y:S02]  /*afe0*/  STS.128 [R3+0x14400], R4 ;  /* 0x0144000403007388 */ /* 0x0003e40000000c00 */
.L_x_3139:
[----:B------:R-:W-:Y:S05]  /*aff0*/  BSYNC B2 ;  /* 0x0000000000027941 */ /* 0x000fea0003800000 */
.L_x_3138:
[----:B------:R-:W-:Y:S05]  /*b000*/  @P1 BRA `(.L_x_3137) ;  /* 0x0000000400e81947 */ /* 0x000fea0003800000 */
[----:B-1-3--:R-:W1:Y:S01]  /*b010*/  LDS.128 R4, [R0] ;  /* 0x0000000000047984 */ /* 0x00ae620000000c00 */
[----:B-----5:R-:W-:Y:S02]  /*b020*/  SHF.R.U32.HI R29, RZ, 0x8, R25 ;  /* 0x00000008ff1d7819 */ /* 0x020fe40000011619 */
[----:B0-----:R-:W-:Y:S02]  /*b030*/  SHF.R.U32.HI R35, RZ, 0x8, R21 ;  /* 0x00000008ff237819 */ /* 0x001fe40000011615 */
[----:B------:R-:W-:Y:S02]  /*b040*/  SHF.R.U32.HI R31, RZ, 0x8, R20 ;  /* 0x00000008ff1f7819 */ /* 0x000fe40000011614 */
[----:B------:R-:W-:Y:S02]  /*b050*/  LOP3.LUT R30, R25, 0xff, RZ, 0xc0, !PT ;  /* 0x000000ff191e7812 */ /* 0x000fe400078ec0ff */
[----:B------:R-:W-:Y:S02]  /*b060*/  LOP3.LUT R36, R21, 0xff, RZ, 0xc0, !PT ;  /* 0x000000ff15247812 */ /* 0x000fe400078ec0ff */
[----:B------:R-:W-:-:S02]  /*b070*/  LOP3.LUT R29, R29, 0xff, RZ, 0xc0, !PT ;  /* 0x000000ff1d1d7812 */ /* 0x000fc400078ec0ff */
[----:B------:R-:W-:Y:S02]  /*b080*/  LOP3.LUT R35, R35, 0xff, RZ, 0xc0, !PT ;  /* 0x000000ff23237812 */ /* 0x000fe400078ec0ff */
[----:B------:R-:W-:Y:S02]  /*b090*/  SHF.R.U32.HI R15, RZ, 0x8, R24 ;  /* 0x00000008ff0f7819 */ /* 0x000fe40000011618 */
[----:B------:R-:W-:Y:S02]  /*b0a0*/  LOP3.LUT R32, R31, 0xff, RZ, 0xc0, !PT ;  /* 0x000000ff1f207812 */ /* 0x000fe400078ec0ff */
[----:B------:R-:W-:Y:S02]  /*b0b0*/  PRMT R31, R29, 0x7604, R30 ;  /* 0x000076041d1f7816 */ /* 0x000fe4000000001e */
[----:B------:R-:W-:Y:S02]  /*b0c0*/  PRMT R36, R35, 0x7604, R36 ;  /* 0x0000760423247816 */ /* 0x000fe40000000024 */
[----:B------:R-:W-:-:S02]  /*b0d0*/  SHF.R.U32.HI R30, RZ, 0x10, R25 ;  /* 0x00000010ff1e7819 */ /* 0x000fc40000011619 */
[----:B------:R-:W-:Y:S02]  /*b0e0*/  SHF.R.U32.HI R35, RZ, 0x10, R21 ;  /* 0x00000010ff237819 */ /* 0x000fe40000011615 */
[----:B------:R-:W-:Y:S02]  /*b0f0*/  LOP3.LUT R28, R24, 0xff, RZ, 0xc0, !PT ;  /* 0x000000ff181c7812 */ /* 0x000fe400078ec0ff */
[----:B------:R-:W-:Y:S02]  /*b100*/  LOP3.LUT R15, R15, 0xff, RZ, 0xc0, !PT ;  /* 0x000000ff0f0f7812 */ /* 0x000fe400078ec0ff */
[----:B------:R-:W-:Y:S02]  /*b110*/  LOP3.LUT R30, R30, 0xff, RZ, 0xc0, !PT ;  /* 0x000000ff1e1e7812 */ /* 0x000fe400078ec0ff */
[----:B------:R-:W-:Y:S02]  /*b120*/  LOP3.LUT R35, R35, 0xff, RZ, 0xc0, !PT ;  /* 0x000000ff23237812 */ /* 0x000fe400078ec0ff */
[----:B------:R-:W-:-:S02]  /*b130*/  PRMT R28, R15, 0x7604, R28 ;  /* 0x000076040f1c7816 */ /* 0x000fc4000000001c */
[----:B------:R-:W-:Y:S02]  /*b140*/  LOP3.LUT R33, R20, 0xff, RZ, 0xc0, !PT ;  /* 0x000000ff14217812 */ /* 0x000fe400078ec0ff */
[----:B------:R-:W-:Y:S02]  /*b150*/  SHF.R.U32.HI R15, RZ, 0x10, R24 ;  /* 0x00000010ff0f7819 */ /* 0x000fe40000011618 */
[----:B------:R-:W-:Y:S02]  /*b160*/  SHF.R.U32.HI R29, RZ, 0x10, R20 ;  /* 0x00000010ff1d7819 */ /* 0x000fe40000011614 */
[----:B------:R-:W-:Y:S02]  /*b170*/  PRMT R31, R30, 0x7054, R31 ;  /* 0x000070541e1f7816 */ /* 0x000fe4000000001f */
        /* <DEDUP_REMOVED lines=23> */
[-C--:B------:R-:W-:Y:S01]  /*b2f0*/  FMUL.FTZ R39, R15, R30.reuse ;  /* 0x0000001e0f277220 */ /* 0x080fe20000410000 */
        /* <DEDUP_REMOVED lines=74> */
[----:B------:R4:W-:Y:S02]  /*b7a0*/  STS.128 [R0], R4 ;  /* 0x0000000400007388 */ /* 0x0009e40000000c00 */
.L_x_3137:
[----:B------:R-:W-:Y:S05]  /*b7b0*/  BSYNC B1 ;  /* 0x0000000000017941 */ /* 0x000fea0003800000 */
.L_x_3136:
[----:B-1--4-:R-:W-:-:S05]  /*b7c0*/  VIADD R4, R195, 0x40 ;  /* 0x00000040c3047836 */ /* 0x012fca0000000000 */
[----:B------:R-:W-:-:S13]  /*b7d0*/  ISETP.GE.AND P0, PT, R4, R14, PT ;  /* 0x0000000e0400720c */ /* 0x000fda0003f06270 */
        /* <DEDUP_REMOVED lines=11> */
[----:B------:R-:W-:Y:S02]  /*b890*/  LOP3.LUT R20, R20, 0xff, RZ, 0xc0, !PT ;  /* 0x000000ff14147812 */ /* 0x000fe400078ec0ff */
[----:B------:R-:W-:-:S02]  /*b8a0*/  LOP3.LUT R28, R28, 0xff, RZ, 0xc0, !PT ;  /* 0x000000ff1c1c7812 */ /* 0x000fc400078ec0ff */
[----:B------:R-:W-:Y:S02]  /*b8b0*/  SHF.R.U32.HI R14, RZ, 0x8, R12 ;  /* 0x00000008ff0e7819 */ /* 0x000fe4000001160c */
        /* <DEDUP_REMOVED lines=27> */
[----:B------:R-:W-:Y:S01]  /*ba70*/  HADD2.F32 R12, -RZ, R14.H1_H1 ;  /* 0x3000000eff0c7230 */ /* 0x000fe20000004100 */
[----:B------:R-:W-:Y:S01]  /*ba80*/  LOP3.LUT R29, R29, 0xff000000, R26, 0xf8, !PT ;  /* 0xff0000001d1d7812 */ /* 0x000fe200078ef81a */
[--C-:B------:R-:W-:Y:S01]  /*ba90*/  HADD2.F32 R28, -RZ, R27.reuse.H1_H1 ;  /* 0x3000001bff1c7230 */ /* 0x100fe20000004100 */
[----:B------:R-:W-:Y:S01]  /*baa0*/  F2FP.F16.E4M3.UNPACK_B R13, R5.H1 ;  /* 0x00000005ff0d723e */ /* 0x000fe200030006ff */
[----:B------:R-:W-:Y:S01]  /*bab0*/  HADD2.F32 R26, -RZ, R24.H1_H1 ;  /* 0x30000018ff1a7230 */ /* 0x000fe20000004100 */
[----:B------:R-:W-:Y:S01]  /*bac0*/  F2FP.F16.E4M3.UNPACK_B R20, R7 ;  /* 0x00000007ff14723e */ /* 0x000fe200020006ff */
[----:B------:R-:W-:Y:S01]  /*bad0*/  HADD2.F32 R15, -RZ, R14.H0_H0 ;  /* 0x2000000eff0f7230 */ /* 0x000fe20000004100 */
[----:B------:R-:W-:Y:S01]  /*bae0*/  F2FP.F16.E4M3.UNPACK_B R14, R6 ;  /* 0x00000006ff0e723e */ /* 0x000fe200020006ff */
[C---:B------:R-:W-:Y:S01]  /*baf0*/  FMUL.FTZ R30, R12.reuse, R28 ;  /* 0x0000001c0c1e7220 */ /* 0x040fe20000410000 */
[----:B------:R-:W-:Y:S01]  /*bb00*/  FMUL.FTZ R33, R12, R26 ;  /* 0x0000001a0c217220 */ /* 0x000fe20000410000 */
[----:B------:R-:W-:Y:S01]  /*bb10*/  F2FP.F16.E4M3.UNPACK_B R12, R5 ;  /* 0x00000005ff0c723e */ /* 0x000fe200020006ff */
[----:B------:R-:W-:-:S02]  /*bb20*/  HADD2.F32 R27, -RZ, R27.H0_H0 ;  /* 0x2000001bff1b7230 */ /* 0x000fc40000004100 */
[C---:B------:R-:W-:Y:S01]  /*bb30*/  FFMA.FTZ R32, R15.reuse, R26, -R30 ;  /* 0x0000001a0f207223 */ /* 0x040fe2000001081e */
[----:B------:R-:W-:Y:S02]  /*bb40*/  HADD2.F32 R5, -RZ, R14.H1_H1 ;  /* 0x3000000eff057230 */ /* 0x000fe40000004100 */
[----:B0-----:R-:W-:Y:S01]  /*bb50*/  FFMA.FTZ R35, R15, R28, R33 ;  /* 0x0000001c0f237223 */ /* 0x001fe20000010021 */
[----:B------:R-:W-:Y:S01]  /*bb60*/  HADD2.F32 R24, -RZ, R24.H0_H0 ;  /* 0x20000018ff187230 */ /* 0x000fe20000004100 */
[----:B------:R-:W-:Y:S01]  /*bb70*/  F2FP.F16.E4M3.UNPACK_B R31, R31.H1 ;  /* 0x0000001fff1f723e */ /* 0x000fe200030006ff */
[----:B------:R-:W-:Y:S01]  /*bb80*/  HADD2.F32 R14, -RZ, R14.H0_H0 ;  /* 0x2000000eff0e7230 */ /* 0x000fe20000004100 */
[----:B------:R-:W-:Y:S01]  /*bb90*/  F2FP.F16.E4M3.UNPACK_B R25, R25.H1 ;  /* 0x00000019ff19723e */ /* 0x000fe200030006ff */
[C---:B------:R-:W-:Y:S01]  /*bba0*/  FMUL.FTZ R15, R5.reuse, R27 ;  /* 0x0000001b050f7220 */ /* 0x040fe20000410000 */
[----:B------:R-:W-:Y:S01]  /*bbb0*/  FMUL.FTZ R30, R5, R24 ;  /* 0x00000018051e7220 */ /* 0x000fe20000410000 */
[----:B------:R-:W-:Y:S01]  /*bbc0*/  F2FP.F16.E4M3.UNPACK_B R7, R7.H1 ;  /* 0x00000007ff07723e */ /* 0x000fe200030006ff */
        /* <DEDUP_REMOVED lines=16> */
[----:B------:R-:W-:Y:S01]  /*bcd0*/  F2FP.F16.E4M3.UNPACK_B R4, R4.H1 ;  /* 0x00000004ff04723e */ /* 0x000fe200030006ff */
[----:B------:R-:W-:Y:S01]  /*bce0*/  FMUL.FTZ R20, R14, R25 ;  /* 0x000000190e147220 */ /* 0x000fe20000410000 */
[----:B------:R-:W-:Y:S01]  /*bcf0*/  F2FP.F16.E4M3.UNPACK_B R15, R29 ;  /* 0x0000001dff0f723e */ /* 0x000fe200020006ff */
[C---:B------:R-:W-:Y:S01]  /*bd00*/  FFMA.FTZ R36, R5.reuse, R25, -R24 ;  /* 0x0000001905247223 */ /* 0x040fe20000010818 */
[----:B------:R-:W-:Y:S01]  /*bd10*/  F2FP.F16.E4M3.UNPACK_B R14, R21 ;  /* 0x00000015ff0e723e */ /* 0x000fe200020006ff */
[----:B------:R-:W-:Y:S01]  /*bd20*/  FFMA.FTZ R31, R5, R31, R20 ;  /* 0x0000001f051f7223 */ /* 0x000fe20000010014 */
[----:B------:R-:W-:Y:S01]  /*bd30*/  HADD2.F32 R7, -RZ, R4.H1_H1 ;  /* 0x30000004ff077230 */ /* 0x000fe20000004100 */
[----:B------:R-:W-:Y:S01]  /*bd40*/  F2FP.F16.E4M3.UNPACK_B R21, R21.H1 ;  /* 0x00000015ff15723e */ /* 0x000fe200030006ff */
[----:B------:R-:W-:Y:S01]  /*bd50*/  HADD2.F32 R24, -RZ, R15.H1_H1 ;  /* 0x3000000fff187230 */ /* 0x000fe20000004100 */
[----:B------:R-:W-:Y:S01]  /*bd60*/  F2FP.F16.E4M3.UNPACK_B R29, R29.H1 ;  /* 0x0000001dff1d723e */ /* 0x000fe200030006ff */
[----:B------:R-:W-:Y:S01]  /*bd70*/  HADD2.F32 R20, -RZ, R14.H1_H1 ;  /* 0x3000000eff147230 */ /* 0x000fe20000004100 */
[----:B------:R-:W-:Y:S01]  /*bd80*/  F2FP.SATFINITE.E4M3.F32.PACK_AB_MERGE_C R31, R31, R36, RZ ;  /* 0x000000241f1f723e */ /* 0x000fe200048070ff */
[----:B------:R-:W-:-:S02]  /*bd90*/  HADD2.F32 R5, -RZ, R4.H0_H0 ;  /* 0x20000004ff057230 */ /* 0x000fc40000004100 */
[----:B------:R-:W-:Y:S01]  /*bda0*/  FMUL.FTZ R26, R7, R24 ;  /* 0x00000018071a7220 */ /* 0x000fe20000410000 */
[----:B------:R-:W-:Y:S02]  /*bdb0*/  HADD2.F32 R25, -RZ, R15.H0_H0 ;  /* 0x2000000fff197230 */ /* 0x000fe40000004100 */
[----:B------:R-:W-:Y:S02]  /*bdc0*/  HADD2.F32 R4, -RZ, R6.H1_H1 ;  /* 0x30000006ff047230 */ /* 0x000fe40000004100 */
[-C--:B------:R-:W-:Y:S01]  /*bdd0*/  FFMA.FTZ R26, R5, R20.reuse, -R26 ;  /* 0x00000014051a7223 */ /* 0x080fe2000001081a */
[----:B------:R-:W-:Y:S02]  /*bde0*/  HADD2.F32 R15, -RZ, R14.H0_H0 ;  /* 0x2000000eff0f7230 */ /* 0x000fe40000004100 */
[----:B------:R-:W-:Y:S01]  /*bdf0*/  FMUL.FTZ R14, R7, R20 ;  /* 0x00000014070e7220 */ /* 0x000fe20000410000 */
[----:B------:R-:W-:Y:S02]  /*be00*/  HADD2.F32 R6, -RZ, R6.H0_H0 ;  /* 0x20000006ff067230 */ /* 0x000fe40000004100 */
[C---:B------:R-:W-:Y:S01]  /*be10*/  FMUL.FTZ R7, R4.reuse, R25 ;  /* 0x0000001904077220 */ /* 0x040fe20000410000 */
[----:B------:R-:W-:Y:S01]  /*be20*/  FMUL.FTZ R4, R4, R15 ;  /* 0x0000000f04047220 */ /* 0x000fe20000410000 */
[----:B------:R-:W-:-:S02]  /*be30*/  FFMA.FTZ R27, R5, R24, R14 ;  /* 0x00000018051b7223 */ /* 0x000fc4000001000e */
[C---:B------:R-:W-:Y:S01]  /*be40*/  FFMA.FTZ R15, R6.reuse, R15, -R7 ;  /* 0x0000000f060f7223 */ /* 0x040fe20000010807 */
[----:B------:R-:W-:Y:S02]  /*be50*/  HADD2.F32 R5, -RZ, R13.H1_H1 ;  /* 0x3000000dff057230 */ /* 0x000fe40000004100 */
[----:B------:R-:W-:Y:S01]  /*be60*/  FFMA.FTZ R20, R6, R25, R4 ;  /* 0x0000001906147223 */ /* 0x000fe20000010004 */
[----:B------:R-:W-:Y:S02]  /*be70*/  HADD2.F32 R6, -RZ, R21.H1_H1 ;  /* 0x30000015ff067230 */ /* 0x000fe40000004100 */
[--C-:B------:R-:W-:Y:S02]  /*be80*/  HADD2.F32 R14, -RZ, R29.reuse.H1_H1 ;  /* 0x3000001dff0e7230 */ /* 0x100fe40000004100 */
[----:B------:R-:W-:Y:S02]  /*be90*/  HADD2.F32 R29, -RZ, R29.H0_H0 ;  /* 0x2000001dff1d7230 */ /* 0x000fe40000004100 */
[----:B------:R-:W-:Y:S01]  /*bea0*/  FMUL.FTZ R7, R5, R6 ;  /* 0x0000000605077220 */ /* 0x000fe20000410000 */
[----:B------:R-:W-:-:S02]  /*beb0*/  HADD2.F32 R4, -RZ, R12.H1_H1 ;  /* 0x3000000cff047230 */ /* 0x000fc40000004100 */
[----:B------:R-:W-:Y:S01]  /*bec0*/  FMUL.FTZ R24, R5, R14 ;  /* 0x0000000e05187220 */ /* 0x000fe20000410000 */
[----:B------:R-:W-:Y:S02]  /*bed0*/  HADD2.F32 R21, -RZ, R21.H0_H0 ;  /* 0x20000015ff157230 */ /* 0x000fe40000004100 */
        /* <DEDUP_REMOVED lines=15> */
[----:B------:R1:W-:Y:S02]  /*bfd0*/  STS.128 [R3+0x16400], R4 ;  /* 0x0164000403007388 */ /* 0x0003e40000000c00 */
.L_x_3142:
[----:B------:R-:W-:Y:S05]  /*bfe0*/  BSYNC B1 ;  /* 0x0000000000017941 */ /* 0x000fea0003800000 */
.L_x_3141:
[----:B------:R-:W-:Y:S05]  /*bff0*/  @P1 BRA `(.L_x_3140) ;  /* 0x0000002c001c1947 */ /* 0x000fea0003800000 */
[----:B-1-3--:R-:W1:Y:S01]  /*c000*/  LDS.128 R4, [R0+0x2000] ;  /* 0x0020000000047984 */ /* 0x00ae620000000c00 */
        /* <DEDUP_REMOVED lines=34> */
[----:B------:R-:W-:Y:S01]  /*c230*/  LOP3.LUT R13, R13, 0xff000000, R10, 0xf8, !PT ;  /* 0xff0000000d0d7812 */ /* 0x000fe200078ef80a */
[----:B------:R-:W-:Y:S01]  /*c240*/  HADD2.F32 R14, -RZ, R12.H1_H1 ;  /* 0x3000000cff0e7230 */ /* 0x000fe20000004100 */
[-C--:B------:R-:W-:Y:S01]  /*c250*/  F2FP.F16.E4M3.UNPACK_B R10, R7.reuse ;  /* 0x00000007ff0a723e */ /* 0x080fe200020006ff */
[----:B------:R-:W-:Y:S01]  /*c260*/  HADD2.F32 R20, -RZ, R20.H0_H0 ;  /* 0x20000014ff147230 */ /* 0x000fe20000004100 */
[----:B------:R-:W-:Y:S01]  /*c270*/  F2FP.F16.E4M3.UNPACK_B R11, R7.H1 ;  /* 0x00000007ff0b723e */ /* 0x000fe200030006ff */
[C---:B------:R-:W-:Y:S01]  /*c280*/  FMUL.FTZ R26, R8.reuse, R24 ;  /* 0x00000018081a7220 */ /* 0x040fe20000410000 */
[----:B------:R-:W-:Y:S01]  /*c290*/  FMUL.FTZ R27, R8, R14 ;  /* 0x0000000e081b7220 */ /* 0x000fe20000410000 */
[-C--:B------:R-:W-:Y:S01]  /*c2a0*/  F2FP.F16.E4M3.UNPACK_B R7, R5.reuse ;  /* 0x00000005ff07723e */ /* 0x080fe200020006ff */
[----:B------:R-:W-:Y:S01]  /*c2b0*/  HADD2.F32 R12, -RZ, R12.H0_H0 ;  /* 0x2000000cff0c7230 */ /* 0x000fe20000004100 */
[----:B------:R-:W-:Y:S01]  /*c2c0*/  F2FP.F16.E4M3.UNPACK_B R8, R5.H1 ;  /* 0x00000005ff08723e */ /* 0x000fe200030006ff */
[----:B------:R-:W-:-:S02]  /*c2d0*/  HADD2.F32 R5, -RZ, R6.H1_H1 ;  /* 0x30000006ff057230 */ /* 0x000fc40000004100 */
[C---:B------:R-:W-:Y:S01]  /*c2e0*/  FFMA.FTZ R26, R9.reuse, R14, -R26 ;  /* 0x0000000e091a7223 */ /* 0x040fe2000001081a */
[----:B------:R-:W-:Y:S01]  /*c2f0*/  FFMA.FTZ R29, R9, R24, R27 ;  /* 0x00000018091d7223 */ /* 0x000fe2000001001b */
[----:B------:R-:W-:Y:S01]  /*c300*/  HADD2.F32 R6, -RZ, R6.H0_H0 ;  /* 0x20000006ff067230 */ /* 0x000fe20000004100 */
[----:B------:R-:W-:Y:S01]  /*c310*/  F2FP.F16.E4M3.UNPACK_B R25, R25.H1 ;  /* 0x00000019ff19723e */ /* 0x000fe200030006ff */
[C---:B------:R-:W-:Y:S01]  /*c320*/  FMUL.FTZ R9, R5.reuse, R20 ;  /* 0x0000001405097220 */ /* 0x040fe20000410000 */
[----:B------:R-:W-:Y:S01]  /*c330*/  F2FP.F16.E4M3.UNPACK_B R15, R15.H1 ;  /* 0x0000000fff0f723e */ /* 0x000fe200030006ff */
[-C--:B------:R-:W-:Y:S01]  /*c340*/  FMUL.FTZ R27, R5, R12.reuse ;  /* 0x0000000c051b7220 */ /* 0x080fe20000410000 */
[----:B------:R-:W-:Y:S02]  /*c350*/  HADD2.F32 R5, -RZ, R10.H1_H1 ;  /* 0x3000000aff057230 */ /* 0x000fe40000004100 */
[----:B------:R-:W-:Y:S01]  /*c360*/  FFMA.FTZ R24, R6, R12, -R9 ;  /* 0x0000000c06187223 */ /* 0x000fe20000010809 */
[----:B------:R-:W-:-:S02]  /*c370*/  HADD2.F32 R14, -RZ, R25.H0_H0 ;  /* 0x20000019ff0e7230 */ /* 0x000fc40000004100 */
[----:B------:R-:W-:Y:S01]  /*c380*/  FFMA.FTZ R27, R6, R20, R27 ;  /* 0x00000014061b7223 */ /* 0x000fe2000001001b */
[----:B------:R-:W-:Y:S01]  /*c390*/  HADD2.F32 R9, -RZ, R15.H0_H0 ;  /* 0x2000000fff097230 */ /* 0x000fe20000004100 */
[----:B------:R-:W-:Y:S01]  /*c3a0*/  F2FP.F16.E4M3.UNPACK_B R3, R4 ;  /* 0x00000004ff03723e */ /* 0x000fe200020006ff */
[----:B------:R-:W-:Y:S02]  /*c3b0*/  HADD2.F32 R10, -RZ, R10.H0_H0 ;  /* 0x2000000aff0a7230 */ /* 0x000fe40000004100 */
[C---:B------:R-:W-:Y:S01]  /*c3c0*/  FMUL.FTZ R31, R5.reuse, R14 ;  /* 0x0000000e051f7220 */ /* 0x040fe20000410000 */
[----:B------:R-:W-:Y:S02]  /*c3d0*/  HADD2.F32 R25, -RZ, R25.H1_H1 ;  /* 0x30000019ff197230 */ /* 0x000fe40000004100 */
[-C--:B------:R-:W-:Y:S01]  /*c3e0*/  FMUL.FTZ R5, R5, R9.reuse ;  /* 0x0000000905057220 */ /* 0x080fe20000410000 */
[----:B------:R-:W-:Y:S02]  /*c3f0*/  HADD2.F32 R6, -RZ, R11.H1_H1 ;  /* 0x3000000bff067230 */ /* 0x000fe40000004100 */
[----:B------:R-:W-:Y:S01]  /*c400*/  FFMA.FTZ R31, R10, R9, -R31 ;  /* 0x000000090a1f7223 */ /* 0x000fe2000001081f */
[----:B------:R-:W-:-:S02]  /*c410*/  HADD2.F32 R15, -RZ, R15.H1_H1 ;  /* 0x3000000fff0f7230 */ /* 0x000fc40000004100 */
[----:B------:R-:W-:Y:S01]  /*c420*/  FFMA.FTZ R28, R10, R14, R5 ;  /* 0x0000000e0a1c7223 */ /* 0x000fe20000010005 */
[----:B------:R-:W-:Y:S02]  /*c430*/  HADD2.F32 R11, -RZ, R11.H0_H0 ;  /* 0x2000000bff0b7230 */ /* 0x000fe40000004100 */
[C---:B------:R-:W-:Y:S01]  /*c440*/  FMUL.FTZ R12, R6.reuse, R25 ;  /* 0x00000019060c7220 */ /* 0x040fe20000410000 */
[----:B------:R-:W-:Y:S01]  /*c450*/  F2FP.F16.E4M3.UNPACK_B R5, R21 ;  /* 0x00000015ff05723e */ /* 0x000fe200020006ff */
[-C--:B------:R-:W-:Y:S01]  /*c460*/  FMUL.FTZ R10, R6, R15.reuse ;  /* 0x0000000f060a7220 */ /* 0x080fe20000410000 */
[----:B------:R-:W-:Y:S01]  /*c470*/  F2FP.F16.E4M3.UNPACK_B R4, R4.H1 ;  /* 0x00000004ff04723e */ /* 0x000fe200030006ff */
[C---:B------:R-:W-:Y:S01]  /*c480*/  FFMA.FTZ R30, R11.reuse, R15, -R12 ;  /* 0x0000000f0b1e7223 */ /* 0x040fe2000001080c */
[----:B------:R-:W-:Y:S01]  /*c490*/  F2FP.F16.E4M3.UNPACK_B R9, R13 ;  /* 0x0000000dff09723e */ /* 0x000fe200020006ff */
[----:B------:R-:W-:Y:S01]  /*c4a0*/  FFMA.FTZ R25, R11, R25, R10 ;  /* 0x000000190b197223 */ /* 0x000fe2000001000a */
[--C-:B------:R-:W-:Y:S01]  /*c4b0*/  HADD2.F32 R12, -RZ, R5.reuse.H1_H1 ;  /* 0x30000005ff0c7230 */ /* 0x100fe20000004100 */
[----:B------:R-:W-:Y:S01]  /*c4c0*/  F2FP.F16.E4M3.UNPACK_B R13, R13.H1 ;  /* 0x0000000dff0d723e */ /* 0x000fe200030006ff */
[----:B------:R-:W-:Y:S01]  /*c4d0*/  HADD2.F32 R11, -RZ, R5.H0_H0 ;  /* 0x20000005ff0b7230 */ /* 0x000fe20000004100 */
[----:B------:R-:W-:Y:S01]  /*c4e0*/  F2FP.F16.E4M3.UNPACK_B R21, R21.H1 ;  /* 0x00000015ff15723e */ /* 0x000fe200030006ff */
[----:B------:R-:W-:-:S02]  /*c4f0*/  HADD2.F32 R6, -RZ, R4.H1_H1 ;  /* 0x30000004ff067230 */ /* 0x000fc40000004100 */
[----:B------:R-:W-:Y:S02]  /*c500*/  HADD2.F32 R10, -RZ, R9.H1_H1 ;  /* 0x30000009ff0a7230 */ /* 0x000fe40000004100 */
[----:B------:R-:W-:Y:S02]  /*c510*/  HADD2.F32 R5, -RZ, R4.H0_H0 ;  /* 0x20000004ff057230 */ /* 0x000fe40000004100 */
[C---:B------:R-:W-:Y:S01]  /*c520*/  FMUL.FTZ R14, R6.reuse, R12 ;  /* 0x0000000c060e7220 */ /* 0x040fe20000410000 */
[----:B------:R-:W-:Y:S02]  /*c530*/  HADD2.F32 R4, -RZ, R3.H1_H1 ;  /* 0x30000003ff047230 */ /* 0x000fe40000004100 */
[-C--:B------:R-:W-:Y:S01]  /*c540*/  FMUL.FTZ R20, R6, R10.reuse ;  /* 0x0000000a06147220 */ /* 0x080fe20000410000 */
[----:B------:R-:W-:Y:S02]  /*c550*/  HADD2.F32 R9, -RZ, R9.H0_H0 ;  /* 0x20000009ff097230 */ /* 0x000fe40000004100 */
[----:B------:R-:W-:Y:S01]  /*c560*/  FFMA.FTZ R14, R5, R10, -R14 ;  /* 0x0000000a050e7223 */ /* 0x000fe2000001080e */
[----:B------:R-:W-:-:S02]  /*c570*/  HADD2.F32 R3, -RZ, R3.H0_H0 ;  /* 0x20000003ff037230 */ /* 0x000fc40000004100 */
[C---:B------:R-:W-:Y:S01]  /*c580*/  FMUL.FTZ R6, R4.reuse, R11 ;  /* 0x0000000b04067220 */ /* 0x040fe20000410000 */
[----:B------:R-:W-:Y:S01]  /*c590*/  FFMA.FTZ R15, R5, R12, R20 ;  /* 0x0000000c050f7223 */ /* 0x000fe20000010014 */
[-C--:B------:R-:W-:Y:S01]  /*c5a0*/  FMUL.FTZ R4, R4, R9.reuse ;  /* 0x0000000904047220 */ /* 0x080fe20000410000 */
[----:B------:R-:W-:Y:S02]  /*c5b0*/  HADD2.F32 R5, -RZ, R13.H1_H1 ;  /* 0x3000000dff057230 */ /* 0x000fe40000004100 */
[C---:B------:R-:W-:Y:S01]  /*c5c0*/  FFMA.FTZ R12, R3.reuse, R9, -R6 ;  /* 0x00000009030c7223 */ /* 0x040fe20000010806 */
[--C-:B------:R-:W-:Y:S02]  /*c5d0*/  HADD2.F32 R9, -RZ, R21.reuse.H1_H1 ;  /* 0x30000015ff097230 */ /* 0x100fe40000004100 */
[----:B------:R-:W-:Y:S01]  /*c5e0*/  FFMA.FTZ R11, R3, R11, R4 ;  /* 0x0000000b030b7223 */ /* 0x000fe20000010004 */
[----:B------:R-:W-:Y:S02]  /*c5f0*/  HADD2.F32 R4, -RZ, R8.H1_H1 ;  /* 0x30000008ff047230 */ /* 0x000fe40000004100 */
[----:B------:R-:W-:-:S02]  /*c600*/  HADD2.F32 R10, -RZ, R21.H0_H0 ;  /* 0x20000015ff0a7230 */ /* 0x000fc40000004100 */
[----:B------:R-:W-:Y:S02]  /*c610*/  HADD2.F32 R3, -RZ, R7.H1_H1 ;  /* 0x30000007ff037230 */ /* 0x000fe40000004100 */
[C---:B------:R-:W-:Y:S01]  /*c620*/  FMUL.FTZ R20, R4.reuse, R5 ;  /* 0x0000000504147220 */ /* 0x040fe20000410000 */
[----:B------:R-:W-:Y:S02]  /*c630*/  HADD2.F32 R6, -RZ, R13.H0_H0 ;  /* 0x2000000dff067230 */ /* 0x000fe40000004100 */
[----:B------:R-:W-:Y:S01]  /*c640*/  FMUL.FTZ R13, R4, R9 ;  /* 0x00000009040d7220 */ /* 0x000fe20000410000 */
        /* <DEDUP_REMOVED lines=15> */
[----:B------:R-:W-:-:S05]  /*c740*/  F2FP.SATFINITE.E4M3.F32.PACK_AB_MERGE_C R5, R10, R5, R13 ;  /* 0x000000050a05723e */ /* 0x000fca000480700d */
[----:B------:R4:W-:Y:S01]  /*c750*/  STS.128 [R0+0x2000], R4 ;  /* 0x0020000400007388 */ /* 0x0009e20000000c00 */
[----:B------:R-:W-:Y:S05]  /*c760*/  BRA `(.L_x_3140) ;  /* 0x0000002400407947 */ /* 0x000fea0003800000 */
.L_x_3127:
[----:B------:R-:W0:Y:S01]  /*c770*/  LDC R10, c[0x0][0x448] ;  /* 0x00011200ff0a7b82 */ /* 0x000e220000000800 */
[----:B------:R-:W-:Y:S01]  /*c780*/  IMAD R3, R227, 0x40, R36 ;  /* 0x00000040e3037824 */ /* 0x000fe200078e0224 */
[----:B------:R-:W-:Y:S01]  /*c790*/  MOV R4, R26 ;  /* 0x0000001a00047202 */ /* 0x000fe20000000f00 */
[----:B------:R-:W-:Y:S01]  /*c7a0*/  ULDC.64 UR4, c[0x0][0x3f8] ;  /* 0x0000fe0000047ab9 */ /* 0x000fe20000000a00 */
[----:B------:R-:W-:Y:S01]  /*c7b0*/  IMAD.MOV.U32 R6, RZ, RZ, R24 ;  /* 0x000000ffff067224 */ /* 0x000fe200078e0018 */
[----:B------:R-:W-:Y:S01]  /*c7c0*/  ULDC.64 UR6, c[0x0][0x408] ;  /* 0x0001020000067ab9 */ /* 0x000fe20000000a00 */
[----:B------:R-:W-:Y:S01]  /*c7d0*/  IMAD.MOV.U32 R7, RZ, RZ, R31 ;  /* 0x000000ffff077224 */ /* 0x000fe200078e001f */
[----:B------:R-:W-:Y:S01]  /*c7e0*/  ULDC.64 UR8, c[0x0][0x400] ;  /* 0x0001000000087ab9 */ /* 0x000fe20000000a00 */
        /* <DEDUP_REMOVED lines=45> */
[----:B--2---:R-:W-:Y:S01]  /*cac0*/  @!P1 IMAD.MOV.U32 R32, RZ, RZ, R4 ;  /* 0x000000ffff209224 */ /* 0x004fe200078e0004 */
[----:B------:R-:W-:Y:S01]  /*cad0*/  @!P1 MOV R33, R5 ;  /* 0x0000000500219202 */ /* 0x000fe20000000f00 */
[----:B------:R-:W-:Y:S01]  /*cae0*/  @!P1 IMAD.MOV.U32 R30, RZ, RZ, R6 ;  /* 0x000000ffff1e9224 */ /* 0x000fe200078e0006 */
[----:B------:R-:W-:Y:S01]  /*caf0*/  CS2R R4, SRZ ;  /* 0x0000000000047805 */ /* 0x000fe2000001ff00 */
[----:B------:R-:W-:-:S02]  /*cb00*/  @!P1 IMAD.MOV.U32 R31, RZ, RZ, R7 ;  /* 0x000000ffff1f9224 */ /* 0x000fc400078e0007 */
[----:B---3--:R-:W-:Y:S02]  /*cb10*/  @!P1 IMAD.MOV.U32 R28, RZ, RZ, R24 ;  /* 0x000000ffff1c9224 */ /* 0x008fe400078e0018 */
[----:B------:R-:W-:Y:S02]  /*cb20*/  @!P1 IMAD.MOV.U32 R29, RZ, RZ, R25 ;  /* 0x000000ffff1d9224 */ /* 0x000fe400078e0019 */
[----:B------:R-:W-:Y:S02]  /*cb30*/  @!P1 IMAD.MOV.U32 R20, RZ, RZ, R26 ;  /* 0x000000ffff149224 */ /* 0x000fe400078e001a */
[----:B01--4-:R-:W-:-:S07]  /*cb40*/  @!P1 IMAD.MOV.U32 R21, RZ, RZ, R27 ;  /* 0x000000ffff159224 */ /* 0x013fce00078e001b */
.L_x_3408:
[----:B------:R-:W-:Y:S01]  /*cb50*/  VIADD R36, R36, 0x40 ;  /* 0x0000004024247836 */ /* 0x000fe20000000000 */
        /* <DEDUP_REMOVED lines=16> */
[----:B------:R-:W-:Y:S01]  /*cc60*/  IMAD.X R9, R3, 0x1, R17, P1 ;  /* 0x0000000103097824 */ /* 0x000fe200008e0611 */
[----:B------:R-:W-:-:S05]  /*cc70*/  IADD3.X R5, R37, R17, RZ, P2, !PT ;  /* 0x0000001125057210 */ /* 0x000fca00017fe4ff */
[----:B------:R-:W5:Y:S04]  /*cc80*/  LD.E.128 R8, desc[UR60][R8.64] ;  /* 0x0000003c08087980 */ /* 0x000f68000c101d00 */
[----:B------:R-:W5:Y:S02]  /*cc90*/  LD.E.128 R4, desc[UR60][R4.64] ;  /* 0x0000003c04047980 */ /* 0x000f64000c101d00 */
.L_x_3145:
[----:B------:R-:W-:Y:S05]  /*cca0*/  BSYNC B1 ;  /* 0x0000000000017941 */ /* 0x000fea0003800000 */
.L_x_3144:
[----:B------:R-:W0:Y:S01]  /*ccb0*/  SYNCS.PHASECHK.TRANS64.TRYWAIT P1, [R18+URZ+0x22800], R13 ;  /* 0x0228000d120075a7 */ /* 0x000e22000802017f */
[----:B------:R-:W-:Y:S01]  /*ccc0*/  VIADD R3, R195, 0x40 ;  /* 0x00000040c3037836 */ /* 0x000fe20000000000 */
[----:B------:R-:W-:Y:S01]  /*ccd0*/  VIADDMNMX R0, R39, -R200, 0x80, PT ;  /* 0x0000008027007446 */ /* 0x000fe200038009c8 */
[----:B------:R-:W-:Y:S03]  /*cce0*/  BSSY B1, `(.L_x_3146) ;  /* 0x0000004000017945 */ /* 0x000fe60003800000 */
[-C--:B------:R-:W-:Y:S02]  /*ccf0*/  ISETP.GE.OR P2, PT, R195, R0.reuse, P0 ;  /* 0x00000000c300720c */ /* 0x080fe40000746670 */
[----:B------:R-:W-:Y:S01]  /*cd00*/  ISETP.GE.OR P0, PT, R3, R0, P0 ;  /* 0x000000000300720c */ /* 0x000fe20000706670 */
[----:B0-----:R-:W-:-:S12]  /*cd10*/  @!P1 BRA `(.L_x_3147) ;  /* 0x0000017c00c09947 */ /* 0x001fd80003800000 */
.L_x_3409:
[----:B------:R-:W-:Y:S05]  /*cd20*/  BSYNC B1 ;  /* 0x0000000000017941 */ /* 0x000fea0003800000 */
.L_x_3146:
[----:B------:R-:W-:Y:S04]  /*cd30*/  BSSY B1, `(.L_x_3148) ;  /* 0x0000100000017945 */ /* 0x000fe80003800000 */
[----:B------:R-:W-:Y:S05]  /*cd40*/  @P2 BRA `(.L_x_3149) ;  /* 0x0000000c00f82947 */ /* 0x000fea0003800000 */
[----:B------:R-:W-:Y:S02]  /*cd50*/  SHF.R.U32.HI R0, RZ, 0x8, R32 ;  /* 0x00000008ff007819 */ /* 0x000fe40000011620 */
[----:B------:R-:W-:Y:S02]  /*cd60*/  LOP3.LUT R3, R32, 0xff, RZ, 0xc0, !PT ;  /* 0x000000ff20037812 */ /* 0x000fe400078ec0ff */
[----:B------:R-:W-:Y:S02]  /*cd70*/  LOP3.LUT R0, R0, 0xff, RZ, 0xc0, !PT ;  /* 0x000000ff00007812 */ /* 0x000fe400078ec0ff */
[----:B------:R-:W-:Y:S02]  /*cd80*/  SHF.R.U32.HI R12, RZ, 0x8, R33 ;  /* 0x00000008ff0c7819 */ /* 0x000fe40000011621 */
[----:B------:R-:W-:Y:S02]  /*cd90*/  SHF.R.U32.HI R14, RZ, 0x8, R30 ;  /* 0x00000008ff0e7819 */ /* 0x000fe4000001161e */
[----:B------:R-:W-:Y:S01]  /*cda0*/  PRMT R36, R0, 0x7604, R3 ;  /* 0x0000760400247816 */ /* 0x000fe20000000003 */
[----:B------:R-:W-:Y:S01]  /*cdb0*/  IMAD.SHL.U32 R3, R205, 0x80, RZ ;  /* 0x00000080cd037824 */ /* 0x000fe200078e00ff */
[----:B0-----:R-:W-:-:S02]  /*cdc0*/  LOP3.LUT R13, R33, 0xff, RZ, 0xc0, !PT ;  /* 0x000000ff210d7812 */ /* 0x001fc400078ec0ff */
[----:B------:R-:W-:Y:S02]  /*cdd0*/  LOP3.LUT R12, R12, 0xff, RZ, 0xc0, !PT ;  /* 0x000000ff0c0c7812 */ /* 0x000fe400078ec0ff */
[----:B------:R-:W-:Y:S02]  /*cde0*/  LOP3.LUT R15, R30, 0xff, RZ, 0xc0, !PT ;  /* 0x000000ff1e0f7812 */ /* 0x000fe400078ec0ff */
[----:B------:R-:W-:Y:S02]  /*cdf0*/  LOP3.LUT R14, R14, 0xff, RZ, 0xc0, !PT ;  /* 0x000000ff0e0e7812 */ /* 0x000fe400078ec0ff */
[----:B------:R-:W-:Y:S02]  /*ce00*/  PRMT R38, R12, 0x7604, R13 ;  /* 0x000076040c267816 */ /* 0x000fe4000000000d */
[----:B------:R-:W-:Y:S02]  /*ce10*/  SHF.R.U32.HI R0, RZ, 0x8, R28 ;  /* 0x00000008ff007819 */ /* 0x000fe4000001161c */
[----:B------:R-:W-:-:S02]  /*ce20*/  SHF.R.U32.HI R13, RZ, 0x8, R31 ;  /* 0x00000008ff0d7819 */ /* 0x000fc4000001161f */
[----:B------:R-:W-:Y:S01]  /*ce30*/  LOP3.LUT R12, R3, 0x380, RZ, 0xc0, !PT ;  /* 0x00000380030c7812 */ /* 0x000fe200078ec0ff */
[----:B------:R-:W-:Y:S01]  /*ce40*/  IMAD.IADD R3, R16, 0x1, R41 ;  /* 0x0000000110037824 */ /* 0x000fe200078e0229 */
[----:B------:R-:W-:Y:S02]  /*ce50*/  PRMT R40, R14, 0x7604, R15 ;  /* 0x000076040e287816 */ /* 0x000fe4000000000f */
[----:B------:R-:W-:Y:S02]  /*ce60*/  LOP3.LUT R15, R0, 0xff, RZ, 0xc0, !PT ;  /* 0x000000ff000f7812 */ /* 0x000fe400078ec0ff */
[----:B------:R-:W-:Y:S02]  /*ce70*/  LOP3.LUT R14, R31, 0xff, RZ, 0xc0, !PT ;  /* 0x000000ff1f0e7812 */ /* 0x000fe400078ec0ff */
[----:B------:R-:W-:Y:S02]  /*ce80*/  LOP3.LUT R13, R13, 0xff, RZ, 0xc0, !PT ;  /* 0x000000ff0d0d7812 */ /* 0x000fe400078ec0ff */
[----:B------:R-:W-:-:S02]  /*ce90*/  LOP3.LUT R0, R12, 0x70, R16, 0xf8, !PT ;  /* 0x000000700c007812 */ /* 0x000fc400078ef810 */
[----:B------:R-:W-:Y:S02]  /*cea0*/  SHF.R.U32.HI R25, RZ, 0x3, R12 ;  /* 0x00000003ff197819 */ /* 0x000fe4000001160c */
[----:B------:R-:W-:Y:S02]  /*ceb0*/  LOP3.LUT R12, R12, 0x70, R3, 0xf8, !PT ;  /* 0x000000700c0c7812 */ /* 0x000fe400078ef803 */
[----:B------:R-:W-:Y:S02]  /*cec0*/  LOP3.LUT R24, R28, 0xff, RZ, 0xc0, !PT ;  /* 0x000000ff1c187812 */ /* 0x000fe400078ec0ff */
[----:B------:R-:W-:Y:S02]  /*ced0*/  PRMT R43, R13, 0x7604, R14 ;  /* 0x000076040d2b7816 */ /* 0x000fe4000000000e */
[----:B------:R-:W-:Y:S02]  /*cee0*/  LOP3.LUT R3, R0, R25, RZ, 0x3c, !PT ;  /* 0x0000001900037212 */ /* 0x000fe400078e3cff */
[----:B------:R-:W-:-:S02]  /*cef0*/  SHF.R.U32.HI R13, RZ, 0x8, R29 ;  /* 0x00000008ff0d7819 */ /* 0x000fc4000001161d */
[----:B------:R-:W-:Y:S02]  /*cf00*/  PRMT R45, R15, 0x7604, R24 ;  /* 0x000076040f2d7816 */ /* 0x000fe40000000018 */
[----:B------:R-:W-:Y:S02]  /*cf10*/  LOP3.LUT R25, R12, R25, RZ, 0x3c, !PT ;  /* 0x000000190c197212 */ /* 0x000fe400078e3cff */
[----:B------:R-:W-:Y:S02]  /*cf20*/  IADD3 R0, R18, R3, R204 ;  /* 0x0000000312007210 */ /* 0x000fe40007ffe0cc */
[----:B------:R-:W-:Y:S02]  /*cf30*/  LOP3.LUT R24, R29, 0xff, RZ, 0xc0, !PT ;  /* 0x000000ff1d187812 */ /* 0x000fe400078ec0ff */
[----:B------:R-:W-:Y:S02]  /*cf40*/  SHF.R.U32.HI R12, RZ, 0x8, R20 ;  /* 0x00000008ff0c7819 */ /* 0x000fe40000011614 */
[----:B------:R-:W-:-:S02]  /*cf50*/  LOP3.LUT R3, R13, 0xff, RZ, 0xc0, !PT ;  /* 0x000000ff0d037812 */ /* 0x000fc400078ec0ff */
[----:B------:R-:W-:Y:S02]  /*cf60*/  LOP3.LUT R27, R20, 0xff, RZ, 0xc0, !PT ;  /* 0x000000ff141b7812 */ /* 0x000fe400078ec0ff */
[----:B------:R-:W-:Y:S02]  /*cf70*/  LOP3.LUT R26, R12, 0xff, RZ, 0xc0, !PT ;  /* 0x000000ff0c1a7812 */ /* 0x000fe400078ec0ff */
[----:B------:R-:W-:Y:S01]  /*cf80*/  PRMT R47, R3, 0x7604, R24 ;  /* 0x00007604032f7816 */ /* 0x000fe20000000018 */
[----:B------:R-:W-:Y:S01]  /*cf90*/  LDS.128 R12, [R0+0x14400] ;  /* 0x01440000000c7984 */ /* 0x000fe20000000c00 */
[----:B------:R-:W-:Y:S02]  /*cfa0*/  IADD3 R3, R18, R25, R204 ;  /* 0x0000001912037210 */ /* 0x000fe40007ffe0cc */
[----:B------:R-:W-:Y:S02]  /*cfb0*/  PRMT R51, R26, 0x7604, R27 ;  /* 0x000076041a337816 */ /* 0x000fe4000000001b */
[----:B------:R-:W-:Y:S01]  /*cfc0*/  SHF.R.U32.HI R35, RZ, 0x8, R21 ;  /* 0x00000008ff237819 */ /* 0x000fe20000011615 */
[----:B------:R-:W0:Y:S01]  /*cfd0*/  LDS.128 R24, [R3+0x14400] ;  /* 0x0144000003187984 */ /* 0x000e220000000c00 */
[----:B------:R-:W-:-:S02]  /*cfe0*/  SHF.R.U32.HI R37, RZ, 0x10, R33 ;  /* 0x00000010ff257819 */ /* 0x000fc40000011621 */
[----:B------:R-:W-:Y:S02]  /*cff0*/  LOP3.LUT R42, R21, 0xff, RZ, 0xc0, !PT ;  /* 0x000000ff152a7812 */ /* 0x000fe400078ec0ff */
[----:B------:R-:W-:Y:S02]  /*d000*/  LOP3.LUT R35, R35, 0xff, RZ, 0xc0, !PT ;  /* 0x000000ff23237812 */ /* 0x000fe400078ec0ff */
[----:B------:R-:W-:Y:S02]  /*d010*/  LOP3.LUT R37, R37, 0xff, RZ, 0xc0, !PT ;  /* 0x000000ff25257812 */ /* 0x000fe400078ec0ff */
[----:B------:R-:W-:Y:S02]  /*d020*/  PRMT R53, R35, 0x7604, R42 ;  /* 0x0000760423357816 */ /* 0x000fe4000000002a */
[----:B------:R-:W-:Y:S02]  /*d030*/  SHF.R.U32.HI R39, RZ, 0x10, R30 ;  /* 0x00000010ff277819 */ /* 0x000fe4000001161e */
[----:B------:R-:W-:-:S02]  /*d040*/  SHF.R.U32.HI R42, RZ, 0x10, R31 ;  /* 0x00000010ff2a7819 */ /* 0x000fc4000001161f */
[----:B------:R-:W-:Y:S02]  /*d050*/  SHF.R.U32.HI R35, RZ, 0x10, R32 ;  /* 0x00000010ff237819 */ /* 0x000fe40000011620 */
[----:B------:R-:W-:Y:S02]  /*d060*/  PRMT R37, R37, 0x7054, R38 ;  /* 0x0000705425257816 */ /* 0x000fe40000000026 */
[----:B------:R-:W-:Y:S02]  /*d070*/  SHF.R.U32.HI R38, RZ, 0x10, R29 ;  /* 0x00000010ff267819 */ /* 0x000fe4000001161d */
[----:B------:R-:W-:Y:S02]  /*d080*/  LOP3.LUT R39, R39, 0xff, RZ, 0xc0, !PT ;  /* 0x000000ff27277812 */ /* 0x000fe400078ec0ff */
[----:B------:R-:W-:Y:S02]  /*d090*/  LOP3.LUT R42, R42, 0xff, RZ, 0xc0, !PT ;  /* 0x000000ff2a2a7812 */ /* 0x000fe400078ec0ff */
[----:B------:R-:W-:-:S02]  /*d0a0*/  LOP3.LUT R35, R35, 0xff, RZ, 0xc0, !PT ;  /* 0x000000ff23237812 */ /* 0x000fc400078ec0ff */
[----:B------:R-:W-:Y:S02]  /*d0b0*/  LOP3.LUT R38, R38, 0xff, RZ, 0xc0, !PT ;  /* 0x000000ff26267812 */ /* 0x000fe400078ec0ff */
[----:B------:R-:W-:Y:S02]  /*d0c0*/  PRMT R39, R39, 0x7054, R40 ;  /* 0x0000705427277816 */ /* 0x000fe40000000028 */
[----:B------:R-:W-:Y:S02]  /*d0d0*/  PRMT R43, R42, 0x7054, R43 ;  /* 0x000070542a2b7816 */ /* 0x000fe4000000002b */
[----:B------:R-:W-:Y:S02]  /*d0e0*/  PRMT R35, R35, 0x7054, R36 ;  /* 0x0000705423237816 */ /* 0x000fe40000000024 */
[----:B------:R-:W-:Y:S02]  /*d0f0*/  SHF.R.U32.HI R40, RZ, 0x10, R20 ;  /* 0x00000010ff287819 */ /* 0x000fe40000011614 */
[----:B------:R-:W-:-:S02]  /*d100*/  SHF.R.U32.HI R42, RZ, 0x10, R21 ;  /* 0x00000010ff2a7819 */ /* 0x000fc40000011615 */
[----:B------:R-:W-:Y:S02]  /*d110*/  SHF.R.U32.HI R36, RZ, 0x10, R28 ;  /* 0x00000010ff247819 */ /* 0x000fe4000001161c */
[----:B------:R-:W-:Y:S02]  /*d120*/  PRMT R49, R38, 0x7054, R47 ;  /* 0x0000705426317816 */ /* 0x000fe4000000002f */
[----:B------:R-:W-:Y:S02]  /*d130*/  LOP3.LUT R40, R40, 0xff, RZ, 0xc0, !PT ;  /* 0x000000ff28287812 */ /* 0x000fe400078ec0ff */
[----:B------:R-:W-:Y:S02]  /*d140*/  LOP3.LUT R42, R42, 0xff, RZ, 0xc0, !PT ;  /* 0x000000ff2a2a7812 */ /* 0x000fe400078ec0ff */
[----:B------:R-:W-:Y:S02]  /*d150*/  LOP3.LUT R36, R36, 0xff, RZ, 0xc0, !PT ;  /* 0x000000ff24247812 */ /* 0x000fe400078ec0ff */
[----:B------:R-:W-:-:S02]  /*d160*/  LOP3.LUT R49, R49, 0xff000000, R29, 0xf8, !PT ;  /* 0xff00000031317812 */ /* 0x000fc400078ef81d */
[----:B------:R-:W-:Y:S02]  /*d170*/  PRMT R51, R40, 0x7054, R51 ;  /* 0x0000705428337816 */ /* 0x000fe40000000033 */
[----:B------:R-:W-:Y:S02]  /*d180*/  PRMT R53, R42, 0x7054, R53 ;  /* 0x000070542a357816 */ /* 0x000fe40000000035 */
[----:B------:R-:W-:Y:S02]  /*d190*/  PRMT R45, R36, 0x7054, R45 ;  /* 0x00007054242d7816 */ /* 0x000fe4000000002d */
[----:B------:R-:W-:Y:S02]  /*d1a0*/  LOP3.LUT R40, R35, 0xff000000, R32, 0xf8, !PT ;  /* 0xff00000023287812 */ /* 0x000fe400078ef820 */
[----:B------:R-:W-:Y:S02]  /*d1b0*/  LOP3.LUT R42, R37, 0xff000000, R33, 0xf8, !PT ;  /* 0xff000000252a7812 */ /* 0x000fe400078ef821 */
[----:B------:R-:W-:-:S02]  /*d1c0*/  F2FP.F16.E4M3.UNPACK_B R48, R49.H1 ;  /* 0x00000031ff30723e */ /* 0x000fc400030006ff */
[----:B0-----:R-:W-:Y:S02]  /*d1d0*/  F2FP.F16.E4M3.UNPACK_B R35, R25.H1 ;  /* 0x00000019ff23723e */ /* 0x001fe400030006ff */
[----:B------:R-:W-:Y:S02]  /*d1e0*/  LOP3.LUT R46, R43, 0xff000000, R31, 0xf8, !PT ;  /* 0xff0000002b2e7812 */ /* 0x000fe400078ef81f */
[----:B------:R-:W-:Y:S02]  /*d1f0*/  LOP3.LUT R47, R45, 0xff000000, R28, 0xf8, !PT ;  /* 0xff0000002d2f7812 */ /* 0x000fe400078ef81c */
[----:B------:R-:W-:Y:S01]  /*d200*/  LOP3.LUT R50, R51, 0xff000000, R20, 0xf8, !PT ;  /* 0xff00000033327812 */ /* 0x000fe200078ef814 */
[--C-:B------:R-:W-:Y:S01]  /*d210*/  HADD2.F32 R51, -RZ, R48.reuse.H0_H0 ;  /* 0x20000030ff337230 */ /* 0x100fe20000004100 */
[----:B------:R-:W-:Y:S01]  /*d220*/  F2FP.F16.E4M3.UNPACK_B R43, R42.H1 ;  /* 0x0000002aff2b723e */ /* 0x000fe200030006ff */
[----:B------:R-:W-:Y:S01]  /*d230*/  HADD2.F32 R48, -RZ, R48.H1_H1 ;  /* 0x30000030ff307230 */ /* 0x000fe20000004100 */
[----:B------:R-:W-:-:S02]  /*d240*/  F2FP.F16.E4M3.UNPACK_B R31, R15 ;  /* 0x0000000fff1f723e */ /* 0x000fc400020006ff */
        /* <DEDUP_REMOVED lines=174> */
.L_x_3149:
[----:B------:R-:W-:Y:S05]  /*dd30*/  BSYNC B1 ;  /* 0x0000000000017941 */ /* 0x000fea0003800000 */
.L_x_3148:
[----:B------:R-:W-:Y:S05]  /*dd40*/  @P0 BRA `(.L_x_3140) ;  /* 0x0000000c00c80947 */ /* 0x000fea0003800000 */
[----:B------:R-:W2:Y:S01]  /*dd50*/  LDL R53, [R1+0x4] ;  /* 0x0000040001357983 */ /* 0x000ea20000100800 */
[----:B-1---5:R-:W-:Y:S01]  /*dd60*/  SHF.R.U32.HI R3, RZ, 0x8, R8 ;  /* 0x00000008ff037819 */ /* 0x022fe20000011608 */
[----:B------:R-:W-:Y:S01]  /*dd70*/  IMAD.IADD R24, R16, 0x1, R41 ;  /* 0x0000000110187824 */ /* 0x000fe200078e0229 */
[----:B------:R-:W-:Y:S02]  /*dd80*/  LOP3.LUT R0, R8, 0xff, RZ, 0xc0, !PT ;  /* 0x000000ff08007812 */ /* 0x000fe400078ec0ff */
[----:B------:R-:W-:Y:S02]  /*dd90*/  LOP3.LUT R3, R3, 0xff, RZ, 0xc0, !PT ;  /* 0x000000ff03037812 */ /* 0x000fe400078ec0ff */
[----:B0-----:R-:W-:Y:S02]  /*dda0*/  SHF.R.U32.HI R13, RZ, 0x8, R9 ;  /* 0x00000008ff0d7819 */ /* 0x001fe40000011609 */
[----:B------:R-:W-:Y:S02]  /*ddb0*/  PRMT R21, R3, 0x7604, R0 ;  /* 0x0000760403157816 */ /* 0x000fe40000000000 */
[----:B------:R-:W-:-:S02]  /*ddc0*/  SHF.R.U32.HI R3, RZ, 0x8, R10 ;  /* 0x00000008ff037819 */ /* 0x000fc4000001160a */
[----:B------:R-:W-:Y:S02]  /*ddd0*/  LOP3.LUT R0, R10, 0xff, RZ, 0xc0, !PT ;  /* 0x000000ff0a007812 */ /* 0x000fe400078ec0ff */
[----:B------:R-:W-:Y:S02]  /*dde0*/  LOP3.LUT R3, R3, 0xff, RZ, 0xc0, !PT ;  /* 0x000000ff03037812 */ /* 0x000fe400078ec0ff */
[----:B------:R-:W-:Y:S02]  /*ddf0*/  SHF.R.U32.HI R25, RZ, 0x3, R201 ;  /* 0x00000003ff197819 */ /* 0x000fe400000116c9 */
[----:B------:R-:W-:Y:S02]  /*de00*/  PRMT R29, R3, 0x7604, R0 ;  /* 0x00007604031d7816 */ /* 0x000fe40000000000 */
[----:B------:R-:W-:Y:S02]  /*de10*/  LOP3.LUT R0, R201, 0x70, R24, 0xf8, !PT ;  /* 0x00000070c9007812 */ /* 0x000fe400078ef818 */
[----:B------:R-:W-:-:S02]  /*de20*/  LOP3.LUT R12, R9, 0xff, RZ, 0xc0, !PT ;  /* 0x000000ff090c7812 */ /* 0x000fc400078ec0ff */
[----:B------:R-:W-:Y:S02]  /*de30*/  LOP3.LUT R13, R13, 0xff, RZ, 0xc0, !PT ;  /* 0x000000ff0d0d7812 */ /* 0x000fe400078ec0ff */
[----:B------:R-:W-:Y:S02]  /*de40*/  LOP3.LUT R3, R0, R25, RZ, 0x3c, !PT ;  /* 0x0000001900037212 */ /* 0x000fe400078e3cff */
[----:B------:R-:W-:Y:S02]  /*de50*/  PRMT R20, R13, 0x7604, R12 ;  /* 0x000076040d147816 */ /* 0x000fe4000000000c */
[----:B------:R-:W-:Y:S02]  /*de60*/  SHF.R.U32.HI R13, RZ, 0x8, R11 ;  /* 0x00000008ff0d7819 */ /* 0x000fe4000001160b */
[----:B------:R-:W-:Y:S02]  /*de70*/  SHF.R.U32.HI R15, RZ, 0x8, R4 ;  /* 0x00000008ff0f7819 */ /* 0x000fe40000011604 */
[----:B------:R-:W-:-:S02]  /*de80*/  SHF.R.U32.HI R24, RZ, 0x8, R5 ;  /* 0x00000008ff187819 */ /* 0x000fc40000011605 */
[----:B------:R-:W-:Y:S02]  /*de90*/  IADD3 R0, R18, R3, R206 ;  /* 0x0000000312007210 */ /* 0x000fe40007ffe0ce */
[----:B------:R-:W-:Y:S02]  /*dea0*/  LOP3.LUT R12, R11, 0xff, RZ, 0xc0, !PT ;  /* 0x000000ff0b0c7812 */ /* 0x000fe400078ec0ff */
[----:B------:R-:W-:Y:S02]  /*deb0*/  LOP3.LUT R14, R4, 0xff, RZ, 0xc0, !PT ;  /* 0x000000ff040e7812 */ /* 0x000fe400078ec0ff */
[----:B------:R-:W-:Y:S02]  /*dec0*/  LOP3.LUT R13, R13, 0xff, RZ, 0xc0, !PT ;  /* 0x000000ff0d0d7812 */ /* 0x000fe400078ec0ff */
[----:B------:R-:W-:Y:S02]  /*ded0*/  LOP3.LUT R15, R15, 0xff, RZ, 0xc0, !PT ;  /* 0x000000ff0f0f7812 */ /* 0x000fe400078ec0ff */
[----:B------:R-:W-:-:S02]  /*dee0*/  LOP3.LUT R3, R24, 0xff, RZ, 0xc0, !PT ;  /* 0x000000ff18037812 */ /* 0x000fc400078ec0ff */
[----:B------:R-:W0:Y:S01]  /*def0*/  LDS.128 R24, [R0+0x14400] ;  /* 0x0144000000187984 */ /* 0x000e220000000c00 */
[----:B------:R-:W-:Y:S02]  /*df00*/  PRMT R28, R13, 0x7604, R12 ;  /* 0x000076040d1c7816 */ /* 0x000fe4000000000c */
[----:B------:R-:W-:Y:S02]  /*df10*/  PRMT R35, R15, 0x7604, R14 ;  /* 0x000076040f237816 */ /* 0x000fe4000000000e */
[----:B------:R-:W-:Y:S02]  /*df20*/  SHF.R.U32.HI R32, RZ, 0x8, R6 ;  /* 0x00000008ff207819 */ /* 0x000fe40000011606 */
        /* <DEDUP_REMOVED lines=18> */
[----:B------:R-:W-:-:S02]  /*e050*/  PRMT R36, R36, 0x7604, R33 ;  /* 0x0000760424247816 */ /* 0x000fc40000000021 */
[----:B------:R-:W-:Y:S02]  /*e060*/  LOP3.LUT R33, R28, 0xff0000, R31, 0xf8, !PT ;  /* 0x00ff00001c217812 */ /* 0x000fe400078ef81f */
[----:B------:R-:W-:Y:S02]  /*e070*/  LOP3.LUT R31, R29, 0xff0000, R10, 0xf8, !PT ;  /* 0x00ff00001d1f7812 */ /* 0x000fe400078ef80a */
[----:B------:R-:W-:Y:S02]  /*e080*/  LOP3.LUT R29, R3, 0xff000000, R9, 0xf8, !PT ;  /* 0xff000000031d7812 */ /* 0x000fe400078ef809 */
[----:B------:R-:W-:Y:S02]  /*e090*/  LOP3.LUT R37, R37, 0xff000000, R5, 0xf8, !PT ;  /* 0xff00000025257812 */ /* 0x000fe400078ef805 */
[----:B------:R-:W-:Y:S02]  /*e0a0*/  LOP3.LUT R41, R36, 0xff0000, R41, 0xf8, !PT ;  /* 0x00ff000024297812 */ /* 0x000fe400078ef829 */
[----:B------:R-:W-:-:S02]  /*e0b0*/  LOP3.LUT R35, R35, 0xff0000, R4, 0xf8, !PT ;  /* 0x00ff000023237812 */ /* 0x000fc400078ef804 */
[----:B------:R-:W-:Y:S02]  /*e0c0*/  LOP3.LUT R32, R31, 0xff000000, R10, 0xf8, !PT ;  /* 0xff0000001f207812 */ /* 0x000fe400078ef80a */
[----:B------:R-:W-:Y:S02]  /*e0d0*/  LOP3.LUT R33, R33, 0xff000000, R11, 0xf8, !PT ;  /* 0xff00000021217812 */ /* 0x000fe400078ef80b */
[----:B------:R-:W-:Y:S02]  /*e0e0*/  F2FP.F16.E4M3.UNPACK_B R36, R37 ;  /* 0x00000025ff24723e */ /* 0x000fe400020006ff */
[----:B0-----:R-:W-:Y:S02]  /*e0f0*/  F2FP.F16.E4M3.UNPACK_B R10, R25 ;  /* 0x00000019ff0a723e */ /* 0x001fe400020006ff */
[----:B------:R-:W-:Y:S01]  /*e100*/  F2FP.F16.E4M3.UNPACK_B R11, R29 ;  /* 0x0000001dff0b723e */ /* 0x000fe200020006ff */
[----:B------:R-:W-:Y:S01]  /*e110*/  HADD2.F32 R31, -RZ, R36.H0_H0 ;  /* 0x20000024ff1f7230 */ /* 0x000fe20000004100 */
[----:B------:R-:W-:Y:S01]  /*e120*/  LOP3.LUT R35, R35, 0xff000000, R4, 0xf8, !PT ;  /* 0xff00000023237812 */ /* 0x000fe200078ef804 */
[--C-:B------:R-:W-:Y:S01]  /*e130*/  HADD2.F32 R5, -RZ, R10.reuse.H0_H0 ;  /* 0x2000000aff057230 */ /* 0x100fe20000004100 */
[--C-:B------:R-:W-:Y:S01]  /*e140*/  LOP3.LUT R39, R39, 0xff0000, R6.reuse, 0xf8, !PT ;  /* 0x00ff000027277812 */ /* 0x100fe200078ef806 */
[----:B------:R-:W-:Y:S01]  /*e150*/  HADD2.F32 R30, -RZ, R11.H0_H0 ;  /* 0x2000000bff1e7230 */ /* 0x000fe20000004100 */
[----:B------:R-:W-:Y:S01]  /*e160*/  F2FP.F16.E4M3.UNPACK_B R25, R25.H1 ;  /* 0x00000019ff19723e */ /* 0x000fe200030006ff */
[----:B------:R-:W-:Y:S01]  /*e170*/  HADD2.F32 R10, -RZ, R10.H1_H1 ;  /* 0x3000000aff0a7230 */ /* 0x000fe20000004100 */
[----:B------:R-:W-:Y:S01]  /*e180*/  LOP3.LUT R38, R39, 0xff000000, R6, 0xf8, !PT ;  /* 0xff00000027267812 */ /* 0x000fe200078ef806 */
[C---:B------:R-:W-:Y:S01]  /*e190*/  FMUL.FTZ R39, R5.reuse, R31 ;  /* 0x0000001f05277220 */ /* 0x040fe20000410000 */
[----:B------:R-:W-:Y:S01]  /*e1a0*/  FMUL.FTZ R40, R5, R30 ;  /* 0x0000001e05287220 */ /* 0x000fe20000410000 */
[----:B------:R-:W-:-:S02]  /*e1b0*/  F2FP.F16.E4M3.UNPACK_B R37, R37.H1 ;  /* 0x00000025ff25723e */ /* 0x000fc400030006ff */
[----:B------:R-:W-:Y:S02]  /*e1c0*/  F2FP.F16.E4M3.UNPACK_B R29, R29.H1 ;  /* 0x0000001dff1d723e */ /* 0x000fe400030006ff */
[--C-:B------:R-:W-:Y:S02]  /*e1d0*/  LOP3.LUT R21, R21, 0xff0000, R8.reuse, 0xf8, !PT ;  /* 0x00ff000015157812 */ /* 0x100fe400078ef808 */
[----:B------:R-:W-:Y:S02]  /*e1e0*/  LOP3.LUT R41, R41, 0xff000000, R7, 0xf8, !PT ;  /* 0xff00000029297812 */ /* 0x000fe400078ef807 */
[----:B------:R-:W-:Y:S02]  /*e1f0*/  LOP3.LUT R28, R21, 0xff000000, R8, 0xf8, !PT ;  /* 0xff000000151c7812 */ /* 0x000fe400078ef808 */
[-C--:B------:R-:W-:Y:S02]  /*e200*/  F2FP.F16.E4M3.UNPACK_B R21, R27.reuse ;  /* 0x0000001bff15723e */ /* 0x080fe400020006ff */
[----:B------:R-:W-:-:S02]  /*e210*/  F2FP.F16.E4M3.UNPACK_B R27, R27.H1 ;  /* 0x0000001bff1b723e */ /* 0x000fc400030006ff */
[-C--:B------:R-:W-:Y:S02]  /*e220*/  F2FP.F16.E4M3.UNPACK_B R9, R24.reuse ;  /* 0x00000018ff09723e */ /* 0x080fe400020006ff */
[----:B------:R-:W-:Y:S02]  /*e230*/  F2FP.F16.E4M3.UNPACK_B R24, R24.H1 ;  /* 0x00000018ff18723e */ /* 0x000fe400030006ff */
[-C--:B------:R-:W-:Y:S02]  /*e240*/  F2FP.F16.E4M3.UNPACK_B R20, R26.reuse ;  /* 0x0000001aff14723e */ /* 0x080fe400020006ff */
[----:B------:R-:W-:Y:S01]  /*e250*/  F2FP.F16.E4M3.UNPACK_B R26, R26.H1 ;  /* 0x0000001aff1a723e */ /* 0x000fe200030006ff */
[----:B--2---:R-:W0:Y:S02]  /*e260*/  LDS.128 R12, [R53+0x14400] ;  /* 0x01440000350c7984 */ /* 0x004e240000000c00 */
[-C--:B0-----:R-:W-:Y:S02]  /*e270*/  F2FP.F16.E4M3.UNPACK_B R4, R13.reuse ;  /* 0x0000000dff04723e */ /* 0x081fe400020006ff */
[----:B------:R-:W-:-:S02]  /*e280*/  F2FP.F16.E4M3.UNPACK_B R13, R13.H1 ;  /* 0x0000000dff0d723e */ /* 0x000fc400030006ff */
[-C--:B------:R-:W-:Y:S01]  /*e290*/  F2FP.F16.E4M3.UNPACK_B R8, R15.reuse ;  /* 0x0000000fff08723e */ /* 0x080fe200020006ff */
[--C-:B------:R-:W-:Y:S01]  /*e2a0*/  HADD2.F32 R6, -RZ, R4.reuse.H0_H0 ;  /* 0x20000004ff067230 */ /* 0x100fe20000004100 */
[----:B------:R-:W-:Y:S01]  /*e2b0*/  F2FP.F16.E4M3.UNPACK_B R15, R15.H1 ;  /* 0x0000000fff0f723e */ /* 0x000fe200030006ff */
[----:B------:R-:W-:Y:S01]  /*e2c0*/  HADD2.F32 R4, -RZ, R4.H1_H1 ;  /* 0x30000004ff047230 */ /* 0x000fe20000004100 */
[----:B------:R-:W-:Y:S02]  /*e2d0*/  F2FP.F16.E4M3.UNPACK_B R3, R12 ;  /* 0x0000000cff03723e */ /* 0x000fe400020006ff */
[C---:B------:R-:W-:Y:S01]  /*e2e0*/  FFMA.FTZ R5, R6.reuse, R30, -R39 ;  /* 0x0000001e06057223 */ /* 0x040fe20000010827 */
[----:B------:R-:W-:Y:S01]  /*e2f0*/  FFMA.FTZ R40, R6, R31, R40 ;  /* 0x0000001f06287223 */ /* 0x000fe20000010028 */
[----:B------:R-:W-:Y:S01]  /*e300*/  HADD2.F32 R31, -RZ, R11.H1_H1 ;  /* 0x3000000bff1f7230 */ /* 0x000fe20000004100 */
[----:B------:R-:W-:Y:S01]  /*e310*/  F2FP.F16.E4M3.UNPACK_B R12, R12.H1 ;  /* 0x0000000cff0c723e */ /* 0x000fe200030006ff */
[----:B------:R-:W-:Y:S01]  /*e320*/  HADD2.F32 R39, -RZ, R36.H1_H1 ;  /* 0x30000024ff277230 */ /* 0x000fe20000004100 */
[-C--:B------:R-:W-:Y:S01]  /*e330*/  F2FP.F16.E4M3.UNPACK_B R7, R14.reuse ;  /* 0x0000000eff07723e */ /* 0x080fe200020006ff */
[----:B------:R-:W-:Y:S01]  /*e340*/  HADD2.F32 R36, -RZ, R37.H0_H0 ;  /* 0x20000025ff247230 */ /* 0x000fe20000004100 */
[----:B------:R-:W-:Y:S01]  /*e350*/  F2FP.F16.E4M3.UNPACK_B R14, R14.H1 ;  /* 0x0000000eff0e723e */ /* 0x000fe200030006ff */
[----:B------:R-:W-:-:S02]  /*e360*/  HADD2.F32 R11, -RZ, R25.H0_H0 ;  /* 0x20000019ff0b7230 */ /* 0x000fc40000004100 */
[C---:B------:R-:W-:Y:S01]  /*e370*/  FMUL.FTZ R43, R10.reuse, R39 ;  /* 0x000000270a2b7220 */ /* 0x040fe20000410000 */
[----:B------:R-:W-:Y:S02]  /*e380*/  HADD2.F32 R30, -RZ, R29.H0_H0 ;  /* 0x2000001dff1e7230 */ /* 0x000fe40000004100 */
[-C--:B------:R-:W-:Y:S01]  /*e390*/  FMUL.FTZ R10, R10, R31.reuse ;  /* 0x0000001f0a0a7220 */ /* 0x080fe20000410000 */
[----:B------:R-:W-:Y:S02]  /*e3a0*/  HADD2.F32 R6, -RZ, R13.H0_H0 ;  /* 0x2000000dff067230 */ /* 0x000fe40000004100 */
[C---:B------:R-:W-:Y:S01]  /*e3b0*/  FMUL.FTZ R45, R11.reuse, R36 ;  /* 0x000000240b2d7220 */ /* 0x040fe20000410000 */
[----:B------:R-:W-:Y:S01]  /*e3c0*/  FFMA.FTZ R42, R4, R31, -R43 ;  /* 0x0000001f042a7223 */ /* 0x000fe2000001082b */
[-C--:B------:R-:W-:Y:S01]  /*e3d0*/  FMUL.FTZ R11, R11, R30.reuse ;  /* 0x0000001e0b0b7220 */ /* 0x080fe20000410000 */
[----:B------:R-:W-:Y:S01]  /*e3e0*/  F2FP.F16.E4M3.UNPACK_B R31, R41 ;  /* 0x00000029ff1f723e */ /* 0x000fe200020006ff */
[----:B------:R-:W-:Y:S01]  /*e3f0*/  FFMA.FTZ R45, R6, R30, -R45 ;  /* 0x0000001e062d7223 */ /* 0x000fe2000001082d */
[----:B------:R-:W-:Y:S01]  /*e400*/  FFMA.FTZ R39, R4, R39, R10 ;  /* 0x0000002704277223 */ /* 0x000fe2000001000a */
[----:B------:R-:W-:Y:S01]  /*e410*/  FFMA.FTZ R43, R6, R36, R11 ;  /* 0x00000024062b7223 */ /* 0x000fe2000001000b */
[----:B------:R-:W-:Y:S01]  /*e420*/  F2FP.F16.E4M3.UNPACK_B R11, R33 ;  /* 0x00000021ff0b723e */ /* 0x000fe200020006ff */
[----:B------:R-:W-:Y:S01]  /*e430*/  HADD2.F32 R30, -RZ, R37.H1_H1 ;  /* 0x30000025ff1e7230 */ /* 0x000fe20000004100 */
[----:B------:R-:W-:Y:S01]  /*e440*/  F2FP.F16.E4M3.UNPACK_B R41, R41.H1 ;  /* 0x00000029ff29723e */ /* 0x000fe200030006ff */
        /* <DEDUP_REMOVED lines=13> */
[C---:B------:R-:W-:Y:S01]  /*e520*/  FFMA.FTZ R46, R13.reuse, R30, R25 ;  /* 0x0000001e0d2e7223 */ /* 0x040fe20000010019 */
[----:B------:R-:W-:Y:S02]  /*e530*/  HADD2.F32 R31, -RZ, R31.H1_H1 ;  /* 0x3000001fff1f7230 */ /* 0x000fe40000004100 */
[----:B------:R-:W-:Y:S01]  /*e540*/  FFMA.FTZ R37, R4, R37, R6 ;  /* 0x0000002504257223 */ /* 0x000fe20000010006 */
[----:B------:R-:W-:Y:S02]  /*e550*/  HADD2.F32 R21, -RZ, R21.H1_H1 ;  /* 0x30000015ff157230 */ /* 0x000fe40000004100 */
[----:B------:R-:W-:Y:S01]  /*e560*/  FFMA.FTZ R44, R13, R10, -R36 ;  /* 0x0000000a0d2c7223 */ /* 0x000fe20000010824 */
[----:B------:R-:W-:-:S02]  /*e570*/  HADD2.F32 R25, -RZ, R41.H0_H0 ;  /* 0x20000029ff197230 */ /* 0x000fc40000004100 */
[----:B------:R-:W-:Y:S01]  /*e580*/  FFMA.FTZ R47, R4, R29, -R47 ;  /* 0x0000001d042f7223 */ /* 0x000fe2000001082f */
[----:B------:R-:W-:Y:S02]  /*e590*/  HADD2.F32 R6, -RZ, R27.H0_H0 ;  /* 0x2000001bff067230 */ /* 0x000fe40000004100 */
[C---:B------:R-:W-:Y:S01]  /*e5a0*/  FMUL.FTZ R29, R21.reuse, R31 ;  /* 0x0000001f151d7220 */ /* 0x040fe20000410000 */
[----:B------:R-:W-:Y:S02]  /*e5b0*/  HADD2.F32 R13, -RZ, R33.H0_H0 ;  /* 0x20000021ff0d7230 */ /* 0x000fe40000004100 */
[----:B------:R-:W-:Y:S01]  /*e5c0*/  FMUL.FTZ R10, R21, R11 ;  /* 0x0000000b150a7220 */ /* 0x000fe20000410000 */
[----:B------:R-:W-:Y:S02]  /*e5d0*/  HADD2.F32 R4, -RZ, R15.H0_H0 ;  /* 0x2000000fff047230 */ /* 0x000fe40000004100 */
[----:B------:R-:W-:Y:S01]  /*e5e0*/  FMUL.FTZ R21, R6, R25 ;  /* 0x0000001906157220 */ /* 0x000fe20000410000 */
[----:B------:R-:W-:-:S02]  /*e5f0*/  HADD2.F32 R8, -RZ, R8.H1_H1 ;  /* 0x30000008ff087230 */ /* 0x000fc40000004100 */
[-C--:B------:R-:W-:Y:S01]  /*e600*/  FMUL.FTZ R6, R6, R13.reuse ;  /* 0x0000000d06067220 */ /* 0x080fe20000410000 */
[----:B------:R-:W-:Y:S02]  /*e610*/  HADD2.F32 R30, -RZ, R41.H1_H1 ;  /* 0x30000029ff1e7230 */ /* 0x000fe40000004100 */
[----:B------:R-:W-:Y:S01]  /*e620*/  FFMA.FTZ R49, R4, R13, -R21 ;  /* 0x0000000d04317223 */ /* 0x000fe20000010815 */
[----:B------:R-:W-:Y:S01]  /*e630*/  F2FP.F16.E4M3.UNPACK_B R13, R35.H1 ;  /* 0x00000023ff0d723e */ /* 0x000fe200030006ff */
[C---:B------:R-:W-:Y:S01]  /*e640*/  FFMA.FTZ R48, R8.reuse, R11, -R29 ;  /* 0x0000000b08307223 */ /* 0x040fe2000001081d */
[----:B------:R-:W-:Y:S01]  /*e650*/  FFMA.FTZ R50, R8, R31, R10 ;  /* 0x0000001f08327223 */ /* 0x000fe2000001000a */
[----:B------:R-:W-:Y:S01]  /*e660*/  HADD2.F32 R27, -RZ, R27.H1_H1 ;  /* 0x3000001bff1b7230 */ /* 0x000fe20000004100 */
[----:B------:R-:W-:Y:S01]  /*e670*/  F2FP.F16.E4M3.UNPACK_B R8, R28.H1 ;  /* 0x0000001cff08723e */ /* 0x000fe200030006ff */
[----:B------:R-:W-:Y:S02]  /*e680*/  HADD2.F32 R10, -RZ, R33.H1_H1 ;  /* 0x30000021ff0a7230 */ /* 0x000fe40000004100 */
[----:B------:R-:W-:Y:S01]  /*e690*/  FFMA.FTZ R51, R4, R25, R6 ;  /* 0x0000001904337223 */ /* 0x000fe20000010006 */
[----:B------:R-:W-:-:S02]  /*e6a0*/  HADD2.F32 R15, -RZ, R15.H1_H1 ;  /* 0x3000000fff0f7230 */ /* 0x000fc40000004100 */
[C---:B------:R-:W-:Y:S01]  /*e6b0*/  FMUL.FTZ R36, R27.reuse, R30 ;  /* 0x0000001e1b247220 */ /* 0x040fe20000410000 */
[----:B------:R-:W-:Y:S02]  /*e6c0*/  HADD2.F32 R21, -RZ, R13.H0_H0 ;  /* 0x2000000dff157230 */ /* 0x000fe40000004100 */
[-C--:B------:R-:W-:Y:S01]  /*e6d0*/  FMUL.FTZ R27, R27, R10.reuse ;  /* 0x0000000a1b1b7220 */ /* 0x080fe20000410000 */
[----:B------:R-:W-:Y:S02]  /*e6e0*/  HADD2.F32 R6, -RZ, R24.H0_H0 ;  /* 0x20000018ff067230 */ /* 0x000fe40000004100 */
[C---:B------:R-:W-:Y:S01]  /*e6f0*/  FFMA.FTZ R52, R15.reuse, R10, -R36 ;  /* 0x0000000a0f347223 */ /* 0x040fe20000010824 */
[----:B------:R-:W-:Y:S02]  /*e700*/  HADD2.F32 R11, -RZ, R8.H0_H0 ;  /* 0x20000008ff0b7230 */ /* 0x000fe40000004100 */
[----:B------:R-:W-:Y:S01]  /*e710*/  FFMA.FTZ R54, R15, R30, R27 ;  /* 0x0000001e0f367223 */ /* 0x000fe2000001001b */
        /* <DEDUP_REMOVED lines=8> */
[----:B------:R-:W-:Y:S01]  /*e7a0*/  HADD2.F32 R12, -RZ, R12.H1_H1 ;  /* 0x3000000cff0c7230 */ /* 0x000fe20000004100 */
[----:B------:R-:W-:Y:S01]  /*e7b0*/  F2FP.F16.E4M3.UNPACK_B R35, R35 ;  /* 0x00000023ff23723e */ /* 0x000fe200020006ff */
[C---:B------:R-:W-:Y:S01]  /*e7c0*/  FMUL.FTZ R21, R24.reuse, R15 ;  /* 0x0000000f18157220 */ /* 0x040fe20000410000 */
[----:B------:R-:W-:Y:S01]  /*e7d0*/  F2FP.F16.E4M3.UNPACK_B R28, R28 ;  /* 0x0000001cff1c723e */ /* 0x000fe200020006ff */
[----:B------:R-:W-:Y:S01]  /*e7e0*/  FMUL.FTZ R24, R24, R11 ;  /* 0x0000000b18187220 */ /* 0x000fe20000410000 */
[----:B------:R-:W-:-:S02]  /*e7f0*/  HADD2.F32 R6, -RZ, R9.H0_H0 ;  /* 0x20000009ff067230 */ /* 0x000fc40000004100 */
[C---:B------:R-:W-:Y:S01]  /*e800*/  FFMA.FTZ R30, R12.reuse, R11, -R21 ;  /* 0x0000000b0c1e7223 */ /* 0x040fe20000010815 */
[--C-:B------:R-:W-:Y:S02]  /*e810*/  HADD2.F32 R13, -RZ, R35.reuse.H0_H0 ;  /* 0x20000023ff0d7230 */ /* 0x100fe40000004100 */
[----:B------:R-:W-:Y:S01]  /*e820*/  FFMA.FTZ R36, R12, R15, R24 ;  /* 0x0000000f0c247223 */ /* 0x000fe20000010018 */
[--C-:B------:R-:W-:Y:S01]  /*e830*/  HADD2.F32 R11, -RZ, R28.reuse.H0_H0 ;  /* 0x2000001cff0b7230 */ /* 0x100fe20000004100 */
[----:B------:R-:W-:Y:S01]  /*e840*/  F2FP.F16.E4M3.UNPACK_B R10, R38.H1 ;  /* 0x00000026ff0a723e */ /* 0x000fe200030006ff */
[----:B------:R-:W-:Y:S02]  /*e850*/  HADD2.F32 R8, -RZ, R35.H1_H1 ;  /* 0x30000023ff087230 */ /* 0x000fe40000004100 */
[C---:B------:R-:W-:Y:S01]  /*e860*/  FMUL.FTZ R15, R6.reuse, R13 ;  /* 0x0000000d060f7220 */ /* 0x040fe20000410000 */
[----:B------:R-:W-:Y:S02]  /*e870*/  HADD2.F32 R9, -RZ, R9.H1_H1 ;  /* 0x30000009ff097230 */ /* 0x000fe40000004100 */
[----:B------:R-:W-:Y:S01]  /*e880*/  FMUL.FTZ R21, R6, R11 ;  /* 0x0000000b06157220 */ /* 0x000fe20000410000 */
[----:B------:R-:W-:Y:S01]  /*e890*/  HADD2.F32 R4, -RZ, R3.H0_H0 ;  /* 0x20000003ff047230 */ /* 0x000fe20000004100 */
[----:B------:R-:W-:Y:S01]  /*e8a0*/  F2FP.F16.E4M3.UNPACK_B R6, R32.H1 ;  /* 0x00000020ff06723e */ /* 0x000fe200030006ff */
[----:B------:R-:W-:-:S02]  /*e8b0*/  HADD2.F32 R28, -RZ, R28.H1_H1 ;  /* 0x3000001cff1c7230 */ /* 0x000fc40000004100 */
[C---:B------:R-:W-:Y:S01]  /*e8c0*/  FMUL.FTZ R12, R9.reuse, R8 ;  /* 0x00000008090c7220 */ /* 0x040fe20000410000 */
[----:B------:R-:W-:Y:S02]  /*e8d0*/  HADD2.F32 R3, -RZ, R3.H1_H1 ;  /* 0x30000003ff037230 */ /* 0x000fe40000004100 */
[C---:B------:R-:W-:Y:S01]  /*e8e0*/  FFMA.FTZ R15, R4.reuse, R11, -R15 ;  /* 0x0000000b040f7223 */ /* 0x040fe2000001080f */
[----:B------:R-:W-:Y:S01]  /*e8f0*/  FFMA.FTZ R21, R4, R13, R21 ;  /* 0x0000000d04157223 */ /* 0x000fe20000010015 */
[-C--:B------:R-:W-:Y:S01]  /*e900*/  FMUL.FTZ R9, R9, R28.reuse ;  /* 0x0000001c09097220 */ /* 0x080fe20000410000 */
[----:B------:R-:W-:Y:S02]  /*e910*/  HADD2.F32 R11, -RZ, R10.H0_H0 ;  /* 0x2000000aff0b7230 */ /* 0x000fe40000004100 */
[C---:B------:R-:W-:Y:S01]  /*e920*/  FFMA.FTZ R12, R3.reuse, R28, -R12 ;  /* 0x0000001c030c7223 */ /* 0x040fe2000001080c */
[----:B------:R-:W-:Y:S02]  /*e930*/  HADD2.F32 R4, -RZ, R26.H0_H0 ;  /* 0x2000001aff047230 */ /* 0x000fe40000004100 */
[----:B------:R-:W-:Y:S01]  /*e940*/  FFMA.FTZ R24, R3, R8, R9 ;  /* 0x0000000803187223 */ /* 0x000fe20000010009 */
[--C-:B------:R-:W-:Y:S01]  /*e950*/  HADD2.F32 R8, -RZ, R6.reuse.H0_H0 ;  /* 0x20000006ff087230 */ /* 0x100fe20000004100 */
[----:B------:R-:W-:Y:S01]  /*e960*/  F2FP.F16.E4M3.UNPACK_B R38, R38 ;  /* 0x00000026ff26723e */ /* 0x000fe200020006ff */
[----:B------:R-:W-:-:S02]  /*e970*/  HADD2.F32 R9, -RZ, R6.H1_H1 ;  /* 0x30000006ff097230 */ /* 0x000fc40000004100 */
[C---:B------:R-:W-:Y:S01]  /*e980*/  FMUL.FTZ R6, R4.reuse, R11 ;  /* 0x0000000b04067220 */ /* 0x040fe20000410000 */
[----:B------:R-:W-:Y:S02]  /*e990*/  HADD2.F32 R3, -RZ, R14.H0_H0 ;  /* 0x2000000eff037230 */ /* 0x000fe40000004100 */
[----:B------:R-:W-:Y:S01]  /*e9a0*/  FMUL.FTZ R4, R4, R8 ;  /* 0x0000000804047220 */ /* 0x000fe20000410000 */
[----:B------:R-:W-:Y:S01]  /*e9b0*/  HADD2.F32 R26, -RZ, R26.H1_H1 ;  /* 0x3000001aff1a7230 */ /* 0x000fe20000004100 */
[----:B------:R-:W-:Y:S01]  /*e9c0*/  F2FP.F16.E4M3.UNPACK_B R32, R32 ;  /* 0x00000020ff20723e */ /* 0x000fe200020006ff */
[----:B------:R-:W-:Y:S02]  /*e9d0*/  HADD2.F32 R13, -RZ, R10.H1_H1 ;  /* 0x3000000aff0d7230 */ /* 0x000fe40000004100 */
[----:B------:R-:W-:Y:S01]  /*e9e0*/  FFMA.FTZ R28, R3, R8, -R6 ;  /* 0x00000008031c7223 */ /* 0x000fe20000010806 */
[----:B------:R-:W-:Y:S02]  /*e9f0*/  HADD2.F32 R14, -RZ, R14.H1_H1 ;  /* 0x3000000eff0e7230 */ /* 0x000fe40000004100 */
[----:B------:R-:W-:Y:S01]  /*ea00*/  FMUL.FTZ R6, R26, R9 ;  /* 0x000000091a067220 */ /* 0x000fe20000410000 */
[----:B------:R-:W-:-:S02]  /*ea10*/  HADD2.F32 R8, -RZ, R38.H0_H0 ;  /* 0x20000026ff087230 */ /* 0x000fc40000004100 */
[----:B------:R-:W-:Y:S01]  /*ea20*/  FMUL.FTZ R29, R26, R13 ;  /* 0x0000000d1a1d7220 */ /* 0x000fe20000410000 */
[----:B------:R-:W-:Y:S01]  /*ea30*/  FFMA.FTZ R26, R3, R11, R4 ;  /* 0x0000000b031a7223 */ /* 0x000fe20000010004 */
[C---:B------:R-:W-:Y:S01]  /*ea40*/  FFMA.FTZ R31, R14.reuse, R13, R6 ;  /* 0x0000000d0e1f7223 */ /* 0x040fe20000010006 */
[----:B------:R-:W-:Y:S02]  /*ea50*/  HADD2.F32 R4, -RZ, R20.H0_H0 ;  /* 0x20000014ff047230 */ /* 0x000fe40000004100 */
[----:B------:R-:W-:Y:S01]  /*ea60*/  FFMA.FTZ R29, R14, R9, -R29 ;  /* 0x000000090e1d7223 */ /* 0x000fe2000001081d */
[--C-:B------:R-:W-:Y:S01]  /*ea70*/  HADD2.F32 R6, -RZ, R32.reuse.H0_H0 ;  /* 0x20000020ff067230 */ /* 0x100fe20000004100 */
[----:B------:R-:W-:Y:S01]  /*ea80*/  F2FP.SATFINITE.E4M3.F32.PACK_AB_MERGE_C R44, R44, R45, RZ ;  /* 0x0000002d2c2c723e */ /* 0x000fe200048070ff */
[----:B------:R-:W-:Y:S02]  /*ea90*/  HADD2.F32 R32, -RZ, R32.H1_H1 ;  /* 0x30000020ff207230 */ /* 0x000fe40000004100 */
[----:B------:R-:W-:Y:S01]  /*eaa0*/  FMUL.FTZ R10, R4, R8 ;  /* 0x00000008040a7220 */ /* 0x000fe20000410000 */
[----:B------:R-:W-:-:S02]  /*eab0*/  HADD2.F32 R38, -RZ, R38.H1_H1 ;  /* 0x30000026ff267230 */ /* 0x000fc40000004100 */
[----:B------:R-:W-:Y:S01]  /*eac0*/  FMUL.FTZ R9, R4, R6 ;  /* 0x0000000604097220 */ /* 0x000fe20000410000 */
[----:B------:R-:W-:Y:S01]  /*ead0*/  HADD2.F32 R20, -RZ, R20.H1_H1 ;  /* 0x30000014ff147230 */ /* 0x000fe20000004100 */
[----:B------:R-:W-:Y:S01]  /*eae0*/  F2FP.SATFINITE.E4M3.F32.PACK_AB_MERGE_C R28, R29, R28, RZ ;  /* 0x0000001c1d1c723e */ /* 0x000fe200048070ff */
[--C-:B------:R-:W-:Y:S01]  /*eaf0*/  HADD2.F32 R3, -RZ, R7.reuse.H0_H0 ;  /* 0x20000007ff037230 */ /* 0x100fe20000004100 */
[----:B------:R-:W-:Y:S01]  /*eb00*/  F2FP.SATFINITE.E4M3.F32.PACK_AB_MERGE_C R26, R31, R26, RZ ;  /* 0x0000001a1f1a723e */ /* 0x000fe200048070ff */
        /* <DEDUP_REMOVED lines=19> */
[----:B------:R-:W-:Y:S02]  /*ec40*/  F2FP.SATFINITE.E4M3.F32.PACK_AB_MERGE_C R8, R24, R21, R8 ;  /* 0x000000151808723e */ /* 0x000fe40004807008 */
[----:B------:R-:W-:-:S05]  /*ec50*/  F2FP.SATFINITE.E4M3.F32.PACK_AB_MERGE_C R10, R13, R10, R26 ;  /* 0x0000000a0d0a723e */ /* 0x000fca000480701a */
[----:B------:R2:W-:Y:S02]  /*ec60*/  STS.128 [R0+0x14400], R8 ;  /* 0x0144000800007388 */ /* 0x0005e40000000c00 */
.L_x_3140:
[----:B------:R-:W-:Y:S05]  /*ec70*/  BSYNC B0 ;  /* 0x0000000000007941 */ /* 0x000fea0003800000 */
.L_x_3126:
        /* <DEDUP_REMOVED lines=8> */
.L_x_3123:
[----:B------:R-:W-:-:S13]  /*ed00*/  ISETP.NE.AND P1, PT, R198, 0x3, PT ;  /* 0x00000003c600780c */ /* 0x000fda0003f25270 */
[----:B------:R-:W-:Y:S05]  /*ed10*/  @!P1 BRA `(.L_x_3150) ;  /* 0x0000000000049947 */ /* 0x000fea0003800000 */
[----:B------:R-:W-:Y:S01]  /*ed20*/  BPT.TRAP 0x1 ;  /* 0x000000040000795c */ /* 0x000fe20000300000 */
.L_x_3150:
[----:B-12-4-:R-:W-:Y:S01]  /*ed30*/  IMAD R0, R193, 0x8, R18 ;  /* 0x00000008c1007824 */ /* 0x016fe200078e0212 */
[----:B-----5:R-:W-:-:S04]  /*ed40*/  SHF.L.U32 R5, R197, 0x1f, RZ ;  /* 0x0000001fc5057819 */ /* 0x020fc800000006ff */
[----:B------:R1:W2:Y:S01]  /*ed50*/  SYNCS.PHASECHK.TRANS64.TRYWAIT P0, [R0+URZ+0x22830], R5 ;  /* 0x02283005000075a7 */ /* 0x0002a2000800017f */
[----:B------:R-:W-:Y:S05]  /*ed60*/  @!P1 BRA `(.L_x_3151) ;  /* 0x0000000000049947 */ /* 0x000fea0003800000 */
[----:B------:R-:W-:Y:S01]  /*ed70*/  BPT.TRAP 0x1 ;  /* 0x000000040000795c */ /* 0x000fe20000300000 */
.L_x_3151:
[----:B0-----:R-:W-:-:S04]  /*ed80*/  IADD3 R3, R18, 0x18400, RZ ;  /* 0x0001840012037810 */ /* 0x001fc80007ffe0ff */
[----:B------:R-:W-:-:S04]  /*ed90*/  SHF.R.U32.HI R3, RZ, 0x4, R3 ;  /* 0x00000004ff037819 */ /* 0x000fc80000011603 */
[----:B------:R-:W-:-:S04]  /*eda0*/  LOP3.LUT R3, R3, 0x3fff, RZ, 0xc0, !PT ;  /* 0x00003fff03037812 */ /* 0x000fc800078ec0ff */
[----:B------:R-:W-:-:S05]  /*edb0*/  LOP3.LUT R14, R3, 0x10000, RZ, 0xfc, !PT ;  /* 0x00010000030e7812 */ /* 0x000fca00078efcff */
[----:B------:R-:W-:Y:S01]  /*edc0*/  IMAD R4, R193, 0x500, R14 ;  /* 0x00000500c1047824 */ /* 0x000fe200078e020e */
[----:B--2---:R-:W-:Y:S06]  /*edd0*/  @P0 BRA `(.L_x_3152) ;  /* 0x0000000000080947 */ /* 0x004fec0003800000 */
[----:B------:R-:W0:Y:S02]  /*ede0*/  SYNCS.PHASECHK.TRANS64.TRYWAIT P0, [R0+URZ+0x22830], R5 ;  /* 0x02283005000075a7 */ /* 0x000e24000800017f */
[----:B0-----:R-:W-:Y:S05]  /*edf0*/  @!P0 BRA `(.L_x_3153) ;  /* 0x0000015c009c8947 */ /* 0x001fea0003800000 */
.L_x_3152:
[----:B------:R-:W-:Y:S01]  /*ee00*/  VIADD R8, R4, 0x200 ;  /* 0x0000020004087836 */ /* 0x000fe20000000000 */
[----:B------:R-:W-:Y:S05]  /*ee10*/  WARPSYNC.ALL ;  /* 0x0000000000007948 */ /* 0x000fea0003800000 */
[----:B01----:R-:W-:Y:S01]  /*ee20*/  IMAD.MOV.U32 R5, RZ, RZ, 0x40000040 ;  /* 0x40000040ff057424 */ /* 0x003fe200078e00ff */
[----:B------:R-:W-:Y:S01]  /*ee30*/  R2UR UR14, R8 ;  /* 0x00000000080e72ca */ /* 0x000fe200000e0000 */
[----:B------:R-:W-:Y:S01]  /*ee40*/  IMAD.MOV.U32 R9, RZ, RZ, 0x40000040 ;  /* 0x40000040ff097424 */ /* 0x000fe200078e00ff */
[----:B------:R-:W-:Y:S01]  /*ee50*/  LOP3.LUT R8, R34, 0x10000, RZ, 0xfc, !PT ;  /* 0x0001000022087812 */ /* 0x000fe200078efcff */
[----:B------:R-:W-:Y:S01]  /*ee60*/  WARPGROUP.ARRIVE ;  /* 0x00000000000079c5 */ /* 0x000fe20000000000 */
[C---:B------:R-:W-:Y:S01]  /*ee70*/  R2UR UR6, R4.reuse ;  /* 0x00000000040672ca */ /* 0x040fe200000e0000 */
[----:B------:R-:W-:Y:S01]  /*ee80*/  VIADD R6, R4, 0x100 ;  /* 0x0000010004067836 */ /* 0x000fe20000000000 */
[----:B------:R-:W-:Y:S01]  /*ee90*/  R2UR UR7, R5 ;  /* 0x00000000050772ca */ /* 0x000fe200000e0000 */
[----:B---3--:R-:W-:Y:S01]  /*eea0*/  IMAD.MOV.U32 R7, RZ, RZ, 0x40000040 ;  /* 0x40000040ff077424 */ /* 0x008fe200078e00ff */
[----:B------:R-:W-:Y:S01]  /*eeb0*/  R2UR UR4, R8 ;  /* 0x00000000080472ca */ /* 0x000fe200000e0000 */
[----:B------:R-:W-:Y:S01]  /*eec0*/  VIADD R10, R4, 0x400 ;  /* 0x00000400040a7836 */ /* 0x000fe20000000000 */
[----:B------:R-:W-:Y:S01]  /*eed0*/  R2UR UR5, R9 ;  /* 0x00000000090572ca */ /* 0x000fe200000e0000 */
[----:B------:R-:W-:Y:S01]  /*eee0*/  IMAD.MOV.U32 R11, RZ, RZ, 0x40000040 ;  /* 0x40000040ff0b7424 */ /* 0x000fe200078e00ff */
[----:B------:R-:W-:Y:S01]  /*eef0*/  R2UR UR10, R6 ;  /* 0x00000000060a72ca */ /* 0x000fe200000e0000 */
[C---:B------:R-:W-:Y:S01]  /*ef00*/  VIADD R6, R4.reuse, 0x300 ;  /* 0x0000030004067836 */ /* 0x040fe20000000000 */
[----:B------:R-:W-:Y:S01]  /*ef10*/  R2UR UR11, R7 ;  /* 0x00000000070b72ca */ /* 0x000fe200000e0000 */
[----:B------:R-:W-:Y:S01]  /*ef20*/  VIADD R12, R4, 0x302 ;  /* 0x00000302040c7836 */ /* 0x000fe20000000000 */
[----:B------:R-:W-:Y:S01]  /*ef30*/  R2UR UR8, R8 ;  /* 0x00000000080872ca */ /* 0x000fe200000e0000 */
[----:B------:R-:W-:Y:S01]  /*ef40*/  IMAD.MOV.U32 R13, RZ, RZ, 0x40000040 ;  /* 0x40000040ff0d7424 */ /* 0x000fe200078e00ff */
[C---:B------:R-:W-:Y:S01]  /*ef50*/  R2UR UR9, R9.reuse ;  /* 0x00000000090972ca */ /* 0x040fe200000e0000 */
[----:B------:R-:W-:Y:S01]  /*ef60*/  VIADD R20, R4, 0x402 ;  /* 0x0000040204147836 */ /* 0x000fe20000000000 */
[C---:B------:R-:W-:Y:S01]  /*ef70*/  R2UR UR15, R9.reuse ;  /* 0x00000000090f72ca */ /* 0x040fe200000e0000 */
[----:B------:R-:W-:Y:S01]  /*ef80*/  IMAD.MOV.U32 R21, RZ, RZ, 0x40000040 ;  /* 0x40000040ff157424 */ /* 0x000fe200078e00ff */
[----:B------:R-:W-:Y:S01]  /*ef90*/  R2UR UR12, R8 ;  /* 0x00000000080c72ca */ /* 0x000fe200000e0000 */
[----:B------:R-:W-:Y:S01]  /*efa0*/  QGMMA.64x32x32.F32.E4M3.E4M3 R88, gdesc[UR4], RZ, !UPT, gsb0 ;  /* 0x00600000045879f3 */ /* 0x000fe2000c0008ff */
        /* <DEDUP_REMOVED lines=8> */
[----:B------:R-:W-:-:S02]  /*f030*/  R2UR UR17, R9 ;  /* 0x00000000091172ca */ /* 0x000fc400000e0000 */
[----:B------:R-:W-:Y:S02]  /*f040*/  R2UR UR22, R10 ;  /* 0x000000000a1672ca */ /* 0x000fe400000e0000 */
[----:B------:R-:W-:Y:S01]  /*f050*/  R2UR UR23, R11 ;  /* 0x000000000b1772ca */ /* 0x000fe200000e0000 */
[----:B------:R-:W-:Y:S01]  /*f060*/  IMAD.MOV.U32 R11, RZ, RZ, 0x40000040 ;  /* 0x40000040ff0b7424 */ /* 0x000fe200078e00ff */
[----:B------:R-:W-:Y:S02]  /*f070*/  R2UR UR20, R8 ;  /* 0x00000000081472ca */ /* 0x000fe400000e0000 */
[----:B------:R-:W-:Y:S02]  /*f080*/  R2UR UR21, R9 ;  /* 0x00000000091572ca */ /* 0x000fe400000e0000 */
[----:B------:R-:W-:Y:S02]  /*f090*/  IADD3 R10, R4, 0x102, RZ ;  /* 0x00000102040a7810 */ /* 0x000fe40007ffe0ff */
[----:B------:R-:W-:Y:S01]  /*f0a0*/  R2UR UR6, R6 ;  /* 0x00000000060672ca */ /* 0x000fe200000e0000 */
[----:B------:R-:W-:Y:S01]  /*f0b0*/  VIADD R6, R4, 0x202 ;  /* 0x0000020204067836 */ /* 0x000fe20000000000 */
[----:B------:R-:W-:Y:S01]  /*f0c0*/  R2UR UR7, R7 ;  /* 0x00000000070772ca */ /* 0x000fe200000e0000 */
[----:B------:R-:W-:Y:S01]  /*f0d0*/  IMAD.MOV.U32 R7, RZ, RZ, 0x40000040 ;  /* 0x40000040ff077424 */ /* 0x000fe200078e00ff */
[----:B------:R-:W-:Y:S01]  /*f0e0*/  MOV R107, 0x40000040 ;  /* 0x40000040006b7802 */ /* 0x000fe20000000f00 */
[----:B------:R-:W-:-:S02]  /*f0f0*/  WARPGROUP.DEPBAR.LE gsb0, 0x0 ;  /* 0x00008000000079c5 */ /* 0x000fc40000010000 */
[----:B------:R-:W-:-:S06]  /*f100*/  WARPGROUP.ARRIVE ;  /* 0x00000000000079c5 */ /* 0x000fcc0000000000 */
[----:B------:R-:W-:Y:S01]  /*f110*/  QGMMA.64x32x32.F32.E4M3.E4M3 R72, gdesc[UR8], RZ, !UPT, gsb0 ;  /* 0x00600000084879f3 */ /* 0x000fe2000c0008ff */
[----:B------:R-:W-:Y:S01]  /*f120*/  R2UR UR10, R10 ;  /* 0x000000000a0a72ca */ /* 0x000fe200000e0000 */
[----:B------:R-:W-:Y:S01]  /*f130*/  VIADD R10, R8, 0x2 ;  /* 0x00000002080a7836 */ /* 0x000fe20000000000 */
[----:B------:R-:W-:Y:S02]  /*f140*/  R2UR UR11, R11 ;  /* 0x000000000b0b72ca */ /* 0x000fe400000e0000 */
[----:B------:R-:W-:Y:S02]  /*f150*/  MOV R11, 0x40000040 ;  /* 0x40000040000b7802 */ /* 0x000fe40000000f00 */
[C---:B------:R-:W-:Y:S02]  /*f160*/  R2UR UR4, R10.reuse ;  /* 0x000000000a0472ca */ /* 0x040fe400000e0000 */
[----:B------:R-:W-:Y:S02]  /*f170*/  R2UR UR5, R11 ;  /* 0x000000000b0572ca */ /* 0x000fe400000e0000 */
[----:B------:R-:W-:-:S02]  /*f180*/  R2UR UR8, R10 ;  /* 0x000000000a0872ca */ /* 0x000fc400000e0000 */
        /* <DEDUP_REMOVED lines=131> */
.L_x_3154:
[----:B------:R-:W0:Y:S01]  /*f9c0*/  LDC R3, c[0x0][0x448] ;  /* 0x00011200ff037b82 */ /* 0x000e220000000800 */
[----:B------:R-:W-:Y:S01]  /*f9d0*/  IMAD.IADD R111, R208, 0x1, R200 ;  /* 0x00000001d06f7824 */ /* 0x000fe200078e02c8 */
[----:B------:R-:W-:Y:S01]  /*f9e0*/  IADD3 R219, R104, -0x2, RZ ;  /* 0xfffffffe68db7810 */ /* 0x000fe20007ffe0ff */
[----:B------:R-:W-:Y:S01]  /*f9f0*/  IMAD.MOV.U32 R15, RZ, RZ, -0xa0 ;  /* 0xffffff60ff0f7424 */ /* 0x000fe200078e00ff */
[----:B0-----:R-:W-:-:S13]  /*fa00*/  ISETP.NE.AND P0, PT, R3, 0x1, PT ;  /* 0x000000010300780c */ /* 0x001fda0003f05270 */
[----:B------:R-:W0:Y:S08]  /*fa10*/  @P0 LDC R12, c[0x0][0x44c] ;  /* 0x00011300ff0c0b82 */ /* 0x000e300000000800 */
[----:B------:R-:W1:Y:S01]  /*fa20*/  @P0 LDC R20, c[0x0][0x450] ;  /* 0x00011400ff140b82 */ /* 0x000e620000000800 */
[----:B0-----:R-:W-:-:S04]  /*fa30*/  @P0 IMAD.HI.U32 R3, R111, R12, RZ ;  /* 0x0000000c6f030227 */ /* 0x001fc800078e00ff */
[C---:B------:R-:W-:Y:S01]  /*fa40*/  IMAD R12, R104.reuse, R15, 0xa1 ;  /* 0x000000a1680c7424 */ /* 0x040fe200078e020f */
[----:B-1----:R-:W-:Y:S01]  /*fa50*/  @P0 SHF.R.U32.HI R111, RZ, R20, R3 ;  /* 0x00000014ff6f0219 */ /* 0x002fe20000011603 */
[--C-:B------:R-:W-:Y:S02]  /*fa60*/  IMAD R3, R104, -0xa0, R189.reuse ;  /* 0xffffff6068037824 */ /* 0x100fe400078e02bd */
[----:B------:R-:W-:Y:S02]  /*fa70*/  IMAD R12, R207, -0x2, R12 ;  /* 0xfffffffecf0c7824 */ /* 0x000fe400078e020c */
[----:B------:R-:W0:Y:S01]  /*fa80*/  SHFL.IDX PT, R13, R111, 0x1, 0x1c1f ;  /* 0x003c1f006f0d7f89 */ /* 0x000e2200000e0000 */
[----:B------:R-:W-:Y:S02]  /*fa90*/  VIADD R110, R3, 0xa0 ;  /* 0x000000a0036e7836 */ /* 0x000fe40000000000 */
[----:B------:R-:W-:Y:S01]  /*faa0*/  IADD3 R107, -R191, R12, R189 ;  /* 0x0000000cbf6b7210 */ /* 0x000fe20007ffe1bd */
[----:B------:R-:W1:Y:S01]  /*fab0*/  SHFL.IDX PT, R111, R111, RZ, 0x1c1f ;  /* 0x001c1fff6f6f7589 */ /* 0x000e6200000e0000 */
[----:B------:R-:W-:-:S05]  /*fac0*/  IMAD R110, R207, -0x2, R110 ;  /* 0xfffffffecf6e7824 */ /* 0x000fca00078e026e */
[----:B0-----:R-:W-:-:S04]  /*fad0*/  VIADDMNMX R12, R13, R107, R110, PT ;  /* 0x0000006b0d0c7246 */ /* 0x001fc8000380016e */
        /* <DEDUP_REMOVED lines=20> */
[C---:B------:R-:W-:Y:S02]  /*fc20*/  ISETP.GT.AND P3, PT, R12.reuse, 0x20, PT ;  /* 0x000000200c00780c */ /* 0x040fe40003f64270 */
        /* <DEDUP_REMOVED lines=95> */
[----:B------:R-:W-:Y:S02]  /*10220*/  FSEL R39, R39, -INF , P2 ;  /* 0xff80000027277808 */ /* 0x000fe40001000000 */
[----:B------:R-:W-:Y:S02]  /*10230*/  FMNMX.FTZ R20, R71, R20, !PT ;  /* 0x0000001447147209 */ /* 0x000fe40007810000 */
[----:B-1----:R-:W-:Y:S02]  /*10240*/  VIADDMNMX R110, R111, R107, R110, PT ;  /* 0x0000006b6f6e7246 */ /* 0x002fe4000380016e */
[----:B------:R-:W-:-:S02]  /*10250*/  FMNMX.FTZ R26, R39, R20, !PT ;  /* 0x00000014271a7209 */ /* 0x000fc40007810000 */
[C---:B------:R-:W-:Y:S02]  /*10260*/  ISETP.GT.AND P3, PT, R110.reuse, 0x1, PT ;  /* 0x000000016e00780c */ /* 0x040fe40003f64270 */
[C---:B------:R-:W-:Y:S01]  /*10270*/  ISETP.GT.AND P4, PT, R110.reuse, 0x8, PT ;  /* 0x000000086e00780c */ /* 0x040fe20003f84270 */
[----:B------:R-:W0:Y:S01]  /*10280*/  SHFL.BFLY PT, R75, R26, 0x2, 0x1f ;  /* 0x0c401f001a4b7f89 */ /* 0x000e2200000e0000 */
[----:B------:R-:W-:Y:S02]  /*10290*/  FSEL R50, R89, -INF , P3 ;  /* 0xff80000059327808 */ /* 0x000fe40001800000 */
[----:B------:R-:W-:Y:S02]  /*102a0*/  ISETP.GT.AND P3, PT, R110, 0x10, PT ;  /* 0x000000106e00780c */ /* 0x000fe40003f64270 */
[----:B0-----:R-:W-:-:S05]  /*102b0*/  FMNMX.FTZ R30, R26, R75, !PT ;  /* 0x0000004b1a1e7209 */ /* 0x001fca0007810000 */
[----:B------:R-:W0:Y:S02]  /*102c0*/  SHFL.BFLY PT, R75, R30, 0x1, 0x1f ;  /* 0x0c201f001e4b7f89 */ /* 0x000e2400000e0000 */
[----:B0-----:R-:W-:-:S04]  /*102d0*/  FMNMX.FTZ R12, R30, R75, !PT ;  /* 0x0000004b1e0c7209 */ /* 0x001fc80007810000 */
[----:B------:R-:W-:Y:S01]  /*102e0*/  FSETP.NEU.FTZ.AND P2, PT, R12, -INF , PT ;  /* 0xff8000000c00780b */ /* 0x000fe20003f5d000 */
[----:B------:R-:W-:-:S05]  /*102f0*/  FFMA.FTZ R75, R2, R12, -8 ;  /* 0xc1000000024b7423 */ /* 0x000fca000001000c */
[----:B------:R-:W-:Y:S02]  /*10300*/  FSEL R75, R75, RZ, P2 ;  /* 0x000000ff4b4b7208 */ /* 0x000fe40001000000 */
[----:B------:R-:W-:-:S03]  /*10310*/  ISETP.GT.AND P2, PT, R110, RZ, PT ;  /* 0x000000ff6e00720c */ /* 0x000fc60003f44270 */
[--C-:B------:R-:W-:Y:S01]  /*10320*/  FFMA.FTZ R87, R2, R95, -R75.reuse ;  /* 0x0000005f02577223 */ /* 0x100fe2000001084b */
[----:B------:R-:W-:Y:S01]  /*10330*/  FSEL R91, R88, -INF , P2 ;  /* 0xff800000585b7808 */ /* 0x000fe20001000000 */
[--C-:B------:R-:W-:Y:S01]  /*10340*/  FFMA.FTZ R42, R2, R99, -R75.reuse ;  /* 0x00000063022a7223 */ /* 0x100fe2000001084b */
[----:B------:R-:W-:Y:S01]  /*10350*/  ISETP.GT.AND P2, PT, R110, 0x9, PT ;  /* 0x000000096e00780c */ /* 0x000fe20003f44270 */
[--C-:B------:R-:W-:Y:S01]  /*10360*/  FFMA.FTZ R89, R2, R103, -R75.reuse ;  /* 0x0000006702597223 */ /* 0x100fe2000001084b */
[----:B------:R-:W-:Y:S01]  /*10370*/  FSEL R95, R92, -INF , P4 ;  /* 0xff8000005c5f7808 */ /* 0x000fe20002000000 */
[C-C-:B------:R-:W-:Y:S01]  /*10380*/  FFMA.FTZ R46, R2.reuse, R105, -R75.reuse ;  /* 0x00000069022e7223 */ /* 0x140fe2000001084b */
[----:B------:R-:W-:Y:S01]  /*10390*/  FMNMX.FTZ R34, R91, R50, !PT ;  /* 0x000000325b227209 */ /* 0x000fe20007810000 */
[C-C-:B------:R-:W-:Y:S01]  /*103a0*/  FFMA.FTZ R20, R2.reuse, R113, -R75.reuse ;  /* 0x0000007102147223 */ /* 0x140fe2000001084b */
[----:B------:R-:W-:Y:S01]  /*103b0*/  FSEL R93, R93, -INF , P2 ;  /* 0xff8000005d5d7808 */ /* 0x000fe20001000000 */
[C-C-:B------:R-:W-:Y:S01]  /*103c0*/  FFMA.FTZ R79, R2.reuse, R118, -R75.reuse ;  /* 0x00000076024f7223 */ /* 0x140fe2000001084b */
[----:B------:R-:W-:Y:S01]  /*103d0*/  FMNMX.FTZ R38, R95, R34, !PT ;  /* 0x000000225f267209 */ /* 0x000fe20007810000 */
[--C-:B------:R-:W-:Y:S01]  /*103e0*/  FFMA.FTZ R26, R2, R116, -R75.reuse ;  /* 0x00000074021a7223 */ /* 0x100fe2000001084b */
[----:B------:R-:W-:Y:S01]  /*103f0*/  ISETP.GT.AND P2, PT, R110, 0x11, PT ;  /* 0x000000116e00780c */ /* 0x000fe20003f44270 */
[----:B------:R0:W-:Y:S01]  /*10400*/  MUFU.EX2 R34, R42 ;  /* 0x0000002a00227308 */ /* 0x0001e20000000800 */
[----:B------:R-:W-:Y:S01]  /*10410*/  FSEL R99, R96, -INF , P3 ;  /* 0xff80000060637808 */ /* 0x000fe20001800000 */
[C-C-:B------:R-:W-:Y:S01]  /*10420*/  FFMA.FTZ R66, R2.reuse, R66, -R75.reuse ;  /* 0x0000004202427223 */ /* 0x140fe2000001084b */
[----:B------:R-:W-:Y:S01]  /*10430*/  FMNMX.FTZ R38, R93, R38, !PT ;  /* 0x000000265d267209 */ /* 0x000fe20007810000 */
[--C-:B------:R-:W-:Y:S01]  /*10440*/  FFMA.FTZ R83, R2, R112, -R75.reuse ;  /* 0x0000007002537223 */ /* 0x100fe2000001084b */
[----:B------:R-:W-:Y:S01]  /*10450*/  ISETP.GT.AND P3, PT, R110, 0x18, PT ;  /* 0x000000186e00780c */ /* 0x000fe20003f64270 */
[C-C-:B------:R-:W-:Y:S01]  /*10460*/  FFMA.FTZ R30, R2.reuse, R114, -R75.reuse ;  /* 0x00000072021e7223 */ /* 0x140fe2000001084b */
[----:B------:R-:W-:Y:S01]  /*10470*/  FSEL R97, R97, -INF , P2 ;  /* 0xff80000061617808 */ /* 0x000fe20001000000 */
[----:B------:R-:W-:Y:S01]  /*10480*/  MUFU.EX2 R20, R20 ;  /* 0x0000001400147308 */ /* 0x000fe20000000800 */
[----:B------:R-:W-:Y:S01]  /*10490*/  FMNMX.FTZ R38, R99, R38, !PT ;  /* 0x0000002663267209 */ /* 0x000fe20007810000 */
[--C-:B------:R-:W-:Y:S01]  /*104a0*/  FFMA.FTZ R86, R2, R86, -R75.reuse ;  /* 0x0000005602567223 */ /* 0x100fe2000001084b */
[----:B------:R-:W-:Y:S01]  /*104b0*/  ISETP.GT.AND P2, PT, R110, 0x19, PT ;  /* 0x000000196e00780c */ /* 0x000fe20003f44270 */
[--C-:B------:R-:W-:Y:S01]  /*104c0*/  FFMA.FTZ R102, R2, R102, -R75.reuse ;  /* 0x0000006602667223 */ /* 0x100fe2000001084b */
[----:B------:R-:W-:Y:S01]  /*104d0*/  FSEL R103, R100, -INF , P3 ;  /* 0xff80000064677808 */ /* 0x000fe20001800000 */
[C-C-:B------:R-:W-:Y:S01]  /*104e0*/  FFMA.FTZ R94, R2.reuse, R94, -R75.reuse ;  /* 0x0000005e025e7223 */ /* 0x140fe2000001084b */
[----:B------:R-:W-:Y:S01]  /*104f0*/  FMNMX.FTZ R38, R97, R38, !PT ;  /* 0x0000002661267209 */ /* 0x000fe20007810000 */
[----:B------:R-:W-:Y:S01]  /*10500*/  MUFU.EX2 R79, R79 ;  /* 0x0000004f004f7308 */ /* 0x000fe20000000800 */
[----:B------:R-:W-:Y:S01]  /*10510*/  FSEL R101, R101, -INF , P2 ;  /* 0xff80000065657808 */ /* 0x000fe20001000000 */
[--C-:B------:R-:W-:Y:S01]  /*10520*/  FFMA.FTZ R21, R2, R21, -R75.reuse ;  /* 0x0000001502157223 */ /* 0x100fe2000001084b */
[----:B------:R-:W-:Y:S01]  /*10530*/  ISETP.GT.AND P2, PT, R110, 0x20, PT ;  /* 0x000000206e00780c */ /* 0x000fe20003f44270 */
[C-C-:B------:R-:W-:Y:S01]  /*10540*/  FFMA.FTZ R43, R2.reuse, R43, -R75.reuse ;  /* 0x0000002b022b7223 */ /* 0x140fe2000001084b */
[----:B0-----:R-:W-:Y:S01]  /*10550*/  FMNMX.FTZ R42, R103, R38, !PT ;  /* 0x00000026672a7209 */ /* 0x001fe20007810000 */
[--C-:B------:R-:W-:Y:S01]  /*10560*/  FFMA.FTZ R15, R2, R15, -R75.reuse ;  /* 0x0000000f020f7223 */ /* 0x100fe2000001084b */
[----:B------:R-:W-:Y:S01]  /*10570*/  ISETP.GT.AND P3, PT, R110, 0x21, PT ;  /* 0x000000216e00780c */ /* 0x000fe20003f64270 */
[----:B------:R-:W-:Y:S01]  /*10580*/  MUFU.EX2 R26, R26 ;  /* 0x0000001a001a7308 */ /* 0x000fe20000000800 */
[----:B------:R-:W-:Y:S01]  /*10590*/  FSEL R105, R72, -INF , P2 ;  /* 0xff80000048697808 */ /* 0x000fe20001000000 */
[C-C-:B------:R-:W-:Y:S01]  /*105a0*/  FFMA.FTZ R13, R2.reuse, R13, -R75.reuse ;  /* 0x0000000d020d7223 */ /* 0x140fe2000001084b */
[----:B------:R-:W-:Y:S01]  /*105b0*/  FMNMX.FTZ R42, R101, R42, !PT ;  /* 0x0000002a652a7209 */ /* 0x000fe20007810000 */
[----:B------:R-:W-:Y:S01]  /*105c0*/  FFMA.FTZ R39, R2, R39, -R75 ;  /* 0x0000002702277223 */ /* 0x000fe2000001084b */
[----:B------:R-:W-:-:S02]  /*105d0*/  ISETP.GT.AND P2, PT, R110, 0x28, PT ;  /* 0x000000286e00780c */ /* 0x000fc40003f44270 */
[----:B------:R-:W-:Y:S01]  /*105e0*/  FSEL R107, R73, -INF , P3 ;  /* 0xff800000496b7808 */ /* 0x000fe20001800000 */
[----:B------:R-:W-:-:S01]  /*105f0*/  FFMA.FTZ R73, R2, R109, -R75 ;  /* 0x0000006d02497223 */ /* 0x000fc2000001084b */
[----:B------:R-:W-:Y:S01]  /*10600*/  FMNMX.FTZ R42, R105, R42, !PT ;  /* 0x0000002a692a7209 */ /* 0x000fe20007810000 */
[----:B------:R-:W0:Y:S01]  /*10610*/  MUFU.EX2 R83, R83 ;  /* 0x0000005300537308 */ /* 0x000e220000000800 */
[----:B------:R-:W-:Y:S02]  /*10620*/  ISETP.GT.AND P3, PT, R110, 0x29, PT ;  /* 0x000000296e00780c */ /* 0x000fe40003f64270 */
[----:B------:R-:W-:Y:S02]  /*10630*/  FSEL R109, R76, -INF , P2 ;  /* 0xff8000004c6d7808 */ /* 0x000fe40001000000 */
[----:B------:R-:W-:Y:S02]  /*10640*/  FMNMX.FTZ R42, R107, R42, !PT ;  /* 0x0000002a6b2a7209 */ /* 0x000fe40007810000 */
[----:B------:R-:W-:Y:S01]  /*10650*/  ISETP.GT.AND P2, PT, R110, 0x30, PT ;  /* 0x000000306e00780c */ /* 0x000fe20003f44270 */
[----:B------:R-:W-:Y:S01]  /*10660*/  MUFU.EX2 R30, R30 ;  /* 0x0000001e001e7308 */ /* 0x000fe20000000800 */
[----:B------:R-:W-:Y:S01]  /*10670*/  FSEL R111, R77, -INF , P3 ;  /* 0xff8000004d6f7808 */ /* 0x000fe20001800000 */
[----:B------:R-:W-:Y:S01]  /*10680*/  FFMA.FTZ R77, R2, R106, -R75 ;  /* 0x0000006a024d7223 */ /* 0x000fe2000001084b */
[----:B------:R-:W-:-:S02]  /*10690*/  FMNMX.FTZ R42, R109, R42, !PT ;  /* 0x0000002a6d2a7209 */ /* 0x000fc40007810000 */
[----:B------:R-:W-:Y:S02]  /*106a0*/  ISETP.GT.AND P3, PT, R110, 0x31, PT ;  /* 0x000000316e00780c */ /* 0x000fe40003f64270 */
[----:B------:R-:W-:Y:S01]  /*106b0*/  FSEL R113, R80, -INF , P2 ;  /* 0xff80000050717808 */ /* 0x000fe20001000000 */
[----:B------:R1:W-:Y:S01]  /*106c0*/  MUFU.EX2 R38, R46 ;  /* 0x0000002e00267308 */ /* 0x0003e20000000800 */
[----:B------:R-:W-:Y:S02]  /*106d0*/  FMNMX.FTZ R42, R111, R42, !PT ;  /* 0x0000002a6f2a7209 */ /* 0x000fe40007810000 */
[C---:B------:R-:W-:Y:S02]  /*106e0*/  ISETP.GT.AND P2, PT, R110.reuse, 0x38, PT ;  /* 0x000000386e00780c */ /* 0x040fe40003f44270 */
[----:B------:R-:W-:Y:S02]  /*106f0*/  FSEL R81, R81, -INF , P3 ;  /* 0xff80000051517808 */ /* 0x000fe40001800000 */
[----:B------:R-:W-:Y:S01]  /*10700*/  FMNMX.FTZ R42, R113, R42, !PT ;  /* 0x0000002a712a7209 */ /* 0x000fe20007810000 */
[----:B------:R-:W-:Y:S01]  /*10710*/  MUFU.EX2 R87, R87 ;  /* 0x0000005700577308 */ /* 0x000fe20000000800 */
[----:B------:R-:W-:Y:S01]  /*10720*/  ISETP.GT.AND P3, PT, R110, 0x39, PT ;  /* 0x000000396e00780c */ /* 0x000fe20003f64270 */
[----:B-1----:R-:W-:Y:S01]  /*10730*/  FFMA.FTZ R46, R2, R108, -R75 ;  /* 0x0000006c022e7223 */ /* 0x002fe2000001084b */
[----:B------:R-:W-:-:S02]  /*10740*/  FSEL R115, R84, -INF , P2 ;  /* 0xff80000054737808 */ /* 0x000fc40001000000 */
[----:B------:R-:W-:Y:S02]  /*10750*/  FMNMX.FTZ R42, R81, R42, !PT ;  /* 0x0000002a512a7209 */ /* 0x000fe40007810000 */
[----:B------:R-:W-:Y:S01]  /*10760*/  FSEL R85, R85, -INF , P3 ;  /* 0xff80000055557808 */ /* 0x000fe20001800000 */
[----:B------:R-:W1:Y:S01]  /*10770*/  MUFU.EX2 R89, R89 ;  /* 0x0000005900597308 */ /* 0x000e620000000800 */
[C---:B------:R-:W-:Y:S02]  /*10780*/  ISETP.GT.AND P2, PT, R110.reuse, 0x40, PT ;  /* 0x000000406e00780c */ /* 0x040fe40003f44270 */
[----:B------:R-:W-:Y:S02]  /*10790*/  FMNMX.FTZ R54, R115, R42, !PT ;  /* 0x0000002a73367209 */ /* 0x000fe40007810000 */
[----:B------:R-:W-:Y:S02]  /*107a0*/  ISETP.GT.AND P3, PT, R110, 0x41, PT ;  /* 0x000000416e00780c */ /* 0x000fe40003f64270 */
[----:B------:R-:W-:Y:S01]  /*107b0*/  FSEL R117, R56, -INF , P2 ;  /* 0xff80000038757808 */ /* 0x000fe20001000000 */
[----:B------:R-:W-:Y:S01]  /*107c0*/  MUFU.EX2 R73, R73 ;  /* 0x0000004900497308 */ /* 0x000fe20000000800 */
[----:B------:R-:W-:-:S02]  /*107d0*/  FMNMX.FTZ R54, R85, R54, !PT ;  /* 0x0000003655367209 */ /* 0x000fc40007810000 */
[----:B------:R-:W-:Y:S02]  /*107e0*/  ISETP.GT.AND P2, PT, R110, 0x48, PT ;  /* 0x000000486e00780c */ /* 0x000fe40003f44270 */
[----:B------:R-:W-:Y:S01]  /*107f0*/  FSEL R119, R57, -INF , P3 ;  /* 0xff80000039777808 */ /* 0x000fe20001800000 */
[----:B------:R-:W-:Y:S01]  /*10800*/  FFMA.FTZ R57, R2, R98, -R75 ;  /* 0x0000006202397223 */ /* 0x000fe2000001084b */
[----:B------:R-:W-:Y:S01]  /*10810*/  FMNMX.FTZ R54, R117, R54, !PT ;  /* 0x0000003675367209 */ /* 0x000fe20007810000 */
[----:B------:R-:W-:Y:S01]  /*10820*/  MUFU.EX2 R46, R46 ;  /* 0x0000002e002e7308 */ /* 0x000fe20000000800 */
[----:B------:R-:W-:Y:S02]  /*10830*/  ISETP.GT.AND P3, PT, R110, 0x49, PT ;  /* 0x000000496e00780c */ /* 0x000fe40003f64270 */
[----:B------:R-:W-:Y:S02]  /*10840*/  FSEL R121, R60, -INF , P2 ;  /* 0xff8000003c797808 */ /* 0x000fe40001000000 */
[----:B------:R-:W-:-:S02]  /*10850*/  FMNMX.FTZ R54, R119, R54, !PT ;  /* 0x0000003677367209 */ /* 0x000fc40007810000 */
[----:B------:R-:W-:Y:S01]  /*10860*/  ISETP.GT.AND P2, PT, R110, 0x50, PT ;  /* 0x000000506e00780c */ /* 0x000fe20003f44270 */
[----:B------:R-:W-:Y:S01]  /*10870*/  MUFU.EX2 R77, R77 ;  /* 0x0000004d004d7308 */ /* 0x000fe20000000800 */
[----:B------:R-:W-:Y:S01]  /*10880*/  FSEL R123, R61, -INF , P3 ;  /* 0xff8000003d7b7808 */ /* 0x000fe20001800000 */
[----:B------:R-:W-:Y:S01]  /*10890*/  FFMA.FTZ R61, R2, R90, -R75 ;  /* 0x0000005a023d7223 */ /* 0x000fe2000001084b */
[----:B------:R-:W-:Y:S02]  /*108a0*/  FMNMX.FTZ R56, R121, R54, !PT ;  /* 0x0000003679387209 */ /* 0x000fe40007810000 */
[----:B------:R-:W-:Y:S02]  /*108b0*/  ISETP.GT.AND P3, PT, R110, 0x51, PT ;  /* 0x000000516e00780c */ /* 0x000fe40003f64270 */
[----:B------:R-:W-:Y:S01]  /*108c0*/  FSEL R125, R64, -INF , P2 ;  /* 0xff800000407d7808 */ /* 0x000fe20001000000 */
[----:B------:R-:W-:Y:S01]  /*108d0*/  MUFU.EX2 R42, R102 ;  /* 0x00000066002a7308 */ /* 0x000fe20000000800 */
[----:B------:R-:W-:-:S02]  /*108e0*/  FMNMX.FTZ R56, R123, R56, !PT ;  /* 0x000000387b387209 */ /* 0x000fc40007810000 */
[C---:B------:R-:W-:Y:S02]  /*108f0*/  ISETP.GT.AND P2, PT, R110.reuse, 0x58, PT ;  /* 0x000000586e00780c */ /* 0x040fe40003f44270 */
[----:B------:R-:W-:Y:S02]  /*10900*/  FSEL R65, R65, -INF , P3 ;  /* 0xff80000041417808 */ /* 0x000fe40001800000 */
[----:B------:R-:W-:Y:S01]  /*10910*/  FMNMX.FTZ R56, R125, R56, !PT ;  /* 0x000000387d387209 */ /* 0x000fe20007810000 */
[----:B------:R-:W-:Y:S01]  /*10920*/  MUFU.EX2 R57, R57 ;  /* 0x0000003900397308 */ /* 0x000fe20000000800 */
[----:B------:R-:W-:Y:S02]  /*10930*/  ISETP.GT.AND P3, PT, R110, 0x59, PT ;  /* 0x000000596e00780c */ /* 0x000fe40003f64270 */
[----:B------:R-:W-:Y:S02]  /*10940*/  FSEL R127, R68, -INF , P2 ;  /* 0xff800000447f7808 */ /* 0x000fe40001000000 */
[----:B------:R-:W-:-:S02]  /*10950*/  FMNMX.FTZ R56, R65, R56, !PT ;  /* 0x0000003841387209 */ /* 0x000fc40007810000 */
[----:B------:R-:W-:Y:S01]  /*10960*/  FSEL R69, R69, -INF , P3 ;  /* 0xff80000045457808 */ /* 0x000fe20001800000 */
[----:B------:R-:W-:Y:S01]  /*10970*/  MUFU.EX2 R54, R94 ;  /* 0x0000005e00367308 */ /* 0x000fe20000000800 */
[C---:B------:R-:W-:Y:S02]  /*10980*/  ISETP.GT.AND P2, PT, R110.reuse, 0x60, PT ;  /* 0x000000606e00780c */ /* 0x040fe40003f44270 */
[----:B------:R-:W-:Y:S02]  /*10990*/  FMNMX.FTZ R56, R127, R56, !PT ;  /* 0x000000387f387209 */ /* 0x000fe40007810000 */
[----:B------:R-:W-:Y:S02]  /*109a0*/  ISETP.GT.AND P3, PT, R110, 0x61, PT ;  /* 0x000000616e00780c */ /* 0x000fe40003f64270 */
[----:B------:R-:W-:Y:S01]  /*109b0*/  FSEL R131, R40, -INF , P2 ;  /* 0xff80000028837808 */ /* 0x000fe20001000000 */
[----:B------:R-:W2:Y:S01]  /*109c0*/  MUFU.EX2 R61, R61 ;  /* 0x0000003d003d7308 */ /* 0x000ea20000000800 */
[----:B------:R-:W-:-:S02]  /*109d0*/  FMNMX.FTZ R56, R69, R56, !PT ;  /* 0x0000003845387209 */ /* 0x000fc40007810000 */
[----:B------:R-:W-:Y:S02]  /*109e0*/  ISETP.GT.AND P2, PT, R110, 0x68, PT ;  /* 0x000000686e00780c */ /* 0x000fe40003f44270 */
[----:B------:R-:W-:Y:S01]  /*109f0*/  FSEL R129, R41, -INF , P3 ;  /* 0xff80000029817808 */ /* 0x000fe20001800000 */
[--C-:B------:R-:W-:Y:S01]  /*10a00*/  FFMA.FTZ R41, R2, R82, -R75.reuse ;  /* 0x0000005202297223 */ /* 0x100fe2000001084b */
[----:B------:R-:W-:Y:S01]  /*10a10*/  FMNMX.FTZ R56, R131, R56, !PT ;  /* 0x0000003883387209 */ /* 0x000fe20007810000 */
[----:B------:R-:W-:Y:S01]  /*10a20*/  MUFU.EX2 R40, R86 ;  /* 0x0000005600287308 */ /* 0x000fe20000000800 */
[----:B------:R-:W-:Y:S02]  /*10a30*/  ISETP.GT.AND P3, PT, R110, 0x69, PT ;  /* 0x000000696e00780c */ /* 0x000fe40003f64270 */
[----:B------:R-:W-:Y:S01]  /*10a40*/  FSEL R133, R44, -INF , P2 ;  /* 0xff8000002c857808 */ /* 0x000fe20001000000 */
[----:B------:R-:W-:-:S01]  /*10a50*/  FFMA.FTZ R44, R2, R78, -R75 ;  /* 0x0000004e022c7223 */ /* 0x000fc2000001084b */
[----:B------:R-:W-:-:S02]  /*10a60*/  FMNMX.FTZ R56, R129, R56, !PT ;  /* 0x0000003881387209 */ /* 0x000fc40007810000 */
[----:B------:R-:W-:Y:S01]  /*10a70*/  ISETP.GT.AND P2, PT, R110, 0x70, PT ;  /* 0x000000706e00780c */ /* 0x000fe20003f44270 */
[----:B------:R-:W-:Y:S01]  /*10a80*/  MUFU.EX2 R41, R41 ;  /* 0x0000002900297308 */ /* 0x000fe20000000800 */
[----:B------:R-:W-:Y:S01]  /*10a90*/  FSEL R135, R45, -INF , P3 ;  /* 0xff8000002d877808 */ /* 0x000fe20001800000 */
[--C-:B------:R-:W-:Y:S01]  /*10aa0*/  FFMA.FTZ R45, R2, R74, -R75.reuse ;  /* 0x0000004a022d7223 */ /* 0x100fe2000001084b */
[----:B------:R-:W-:Y:S02]  /*10ab0*/  FMNMX.FTZ R56, R133, R56, !PT ;  /* 0x0000003885387209 */ /* 0x000fe40007810000 */
[----:B------:R-:W-:Y:S02]  /*10ac0*/  ISETP.GT.AND P3, PT, R110, 0x71, PT ;  /* 0x000000716e00780c */ /* 0x000fe40003f64270 */
[----:B------:R-:W-:Y:S01]  /*10ad0*/  FSEL R137, R48, -INF , P2 ;  /* 0xff80000030897808 */ /* 0x000fe20001000000 */
[C-C-:B------:R-:W-:Y:S01]  /*10ae0*/  FFMA.FTZ R48, R2.reuse, R47, -R75.reuse ;  /* 0x0000002f02307223 */ /* 0x140fe2000001084b */
[----:B------:R-:W-:Y:S01]  /*10af0*/  FMNMX.FTZ R56, R135, R56, !PT ;  /* 0x0000003887387209 */ /* 0x000fe20007810000 */
[----:B------:R-:W-:Y:S01]  /*10b00*/  FFMA.FTZ R47, R2, R51, -R75 ;  /* 0x00000033022f7223 */ /* 0x000fe2000001084b */
[----:B------:R-:W-:Y:S01]  /*10b10*/  ISETP.GT.AND P2, PT, R110, 0x78, PT ;  /* 0x000000786e00780c */ /* 0x000fe20003f44270 */
[----:B------:R-:W-:Y:S01]  /*10b20*/  MUFU.EX2 R44, R44 ;  /* 0x0000002c002c7308 */ /* 0x000fe20000000800 */
[----:B------:R-:W-:-:S02]  /*10b30*/  FSEL R49, R49, -INF , P3 ;  /* 0xff80000031317808 */ /* 0x000fc40001800000 */
[----:B------:R-:W-:Y:S02]  /*10b40*/  FMNMX.FTZ R56, R137, R56, !PT ;  /* 0x0000003889387209 */ /* 0x000fe40007810000 */
[----:B------:R-:W-:Y:S02]  /*10b50*/  ISETP.GT.AND P3, PT, R110, 0x79, PT ;  /* 0x000000796e00780c */ /* 0x000fe40003f64270 */
[----:B------:R-:W-:Y:S01]  /*10b60*/  FSEL R139, R52, -INF , P2 ;  /* 0xff800000348b7808 */ /* 0x000fe20001000000 */
[----:B------:R-:W-:-:S01]  /*10b70*/  FFMA.FTZ R52, R2, R55, -R75 ;  /* 0x0000003702347223 */ /* 0x000fc2000001084b */
[----:B------:R-:W-:Y:S01]  /*10b80*/  FMNMX.FTZ R56, R49, R56, !PT ;  /* 0x0000003831387209 */ /* 0x000fe20007810000 */
[----:B------:R-:W3:Y:S01]  /*10b90*/  MUFU.EX2 R45, R45 ;  /* 0x0000002d002d7308 */ /* 0x000ee20000000800 */
[----:B------:R-:W-:Y:S02]  /*10ba0*/  FSEL R53, R53, -INF , P3 ;  /* 0xff80000035357808 */ /* 0x000fe40001800000 */
[----:B------:R-:W-:-:S02]  /*10bb0*/  ISETP.GT.AND P2, PT, R110, 0x80, PT ;  /* 0x000000806e00780c */ /* 0x000fc40003f44270 */
[----:B------:R-:W-:Y:S02]  /*10bc0*/  FMNMX.FTZ R56, R139, R56, !PT ;  /* 0x000000388b387209 */ /* 0x000fe40007810000 */
[----:B------:R-:W-:Y:S01]  /*10bd0*/  ISETP.GT.AND P3, PT, R110, 0x81, PT ;  /* 0x000000816e00780c */ /* 0x000fe20003f64270 */
[----:B------:R-:W-:Y:S01]  /*10be0*/  MUFU.EX2 R21, R21 ;  /* 0x0000001500157308 */ /* 0x000fe20000000800 */
[----:B------:R-:W-:Y:S02]  /*10bf0*/  FSEL R141, R24, -INF , P2 ;  /* 0xff800000188d7808 */ /* 0x000fe40001000000 */
[----:B------:R-:W-:Y:S02]  /*10c00*/  FMNMX.FTZ R56, R53, R56, !PT ;  /* 0x0000003835387209 */ /* 0x000fe40007810000 */
[----:B------:R-:W-:Y:S02]  /*10c10*/  ISETP.GT.AND P2, PT, R110, 0x88, PT ;  /* 0x000000886e00780c */ /* 0x000fe40003f44270 */
[----:B------:R-:W-:Y:S01]  /*10c20*/  FSEL R143, R25, -INF , P3 ;  /* 0xff800000198f7808 */ /* 0x000fe20001800000 */
[----:B------:R-:W-:-:S01]  /*10c30*/  FFMA.FTZ R25, R2, R62, -R75 ;  /* 0x0000003e02197223 */ /* 0x000fc2000001084b */
[----:B------:R-:W-:Y:S01]  /*10c40*/  FMNMX.FTZ R56, R141, R56, !PT ;  /* 0x000000388d387209 */ /* 0x000fe20007810000 */
[----:B------:R-:W-:Y:S01]  /*10c50*/  MUFU.EX2 R24, R66 ;  /* 0x0000004200187308 */ /* 0x000fe20000000800 */
[----:B------:R-:W-:-:S02]  /*10c60*/  ISETP.GT.AND P3, PT, R110, 0x89, PT ;  /* 0x000000896e00780c */ /* 0x000fc40003f64270 */
[----:B------:R-:W-:Y:S01]  /*10c70*/  FSEL R145, R28, -INF , P2 ;  /* 0xff8000001c917808 */ /* 0x000fe20001000000 */
[----:B------:R-:W-:-:S01]  /*10c80*/  FFMA.FTZ R28, R2, R70, -R75 ;  /* 0x00000046021c7223 */ /* 0x000fc2000001084b */
[----:B------:R-:W-:Y:S02]  /*10c90*/  FMNMX.FTZ R56, R143, R56, !PT ;  /* 0x000000388f387209 */ /* 0x000fe40007810000 */
[----:B------:R-:W-:Y:S01]  /*10ca0*/  ISETP.GT.AND P2, PT, R110, 0x90, PT ;  /* 0x000000906e00780c */ /* 0x000fe20003f44270 */
[----:B------:R-:W-:Y:S01]  /*10cb0*/  MUFU.EX2 R25, R25 ;  /* 0x0000001900197308 */ /* 0x000fe20000000800 */
[----:B------:R-:W-:Y:S01]  /*10cc0*/  FSEL R147, R29, -INF , P3 ;  /* 0xff8000001d937808 */ /* 0x000fe20001800000 */
[----:B------:R-:W-:Y:S01]  /*10cd0*/  FFMA.FTZ R29, R2, R67, -R75 ;  /* 0x00000043021d7223 */ /* 0x000fe2000001084b */
[----:B------:R-:W-:Y:S02]  /*10ce0*/  FMNMX.FTZ R56, R145, R56, !PT ;  /* 0x0000003891387209 */ /* 0x000fe40007810000 */
[----:B------:R-:W-:-:S02]  /*10cf0*/  ISETP.GT.AND P3, PT, R110, 0x91, PT ;  /* 0x000000916e00780c */ /* 0x000fc40003f64270 */
[----:B------:R-:W-:Y:S01]  /*10d00*/  FSEL R149, R32, -INF , P2 ;  /* 0xff80000020957808 */ /* 0x000fe20001000000 */
[--C-:B------:R-:W-:Y:S01]  /*10d10*/  FFMA.FTZ R32, R2, R63, -R75.reuse ;  /* 0x0000003f02207223 */ /* 0x100fe2000001084b */
[----:B------:R-:W-:Y:S01]  /*10d20*/  FMNMX.FTZ R56, R147, R56, !PT ;  /* 0x0000003893387209 */ /* 0x000fe20007810000 */
[----:B------:R-:W-:Y:S01]  /*10d30*/  MUFU.EX2 R28, R28 ;  /* 0x0000001c001c7308 */ /* 0x000fe20000000800 */
[----:B------:R-:W-:Y:S02]  /*10d40*/  ISETP.GT.AND P2, PT, R110, 0x98, PT ;  /* 0x000000986e00780c */ /* 0x000fe40003f44270 */
[----:B------:R-:W-:Y:S01]  /*10d50*/  FSEL R151, R33, -INF , P3 ;  /* 0xff80000021977808 */ /* 0x000fe20001800000 */
[----:B------:R-:W-:-:S01]  /*10d60*/  FFMA.FTZ R33, R2, R58, -R75 ;  /* 0x0000003a02217223 */ /* 0x000fc2000001084b */
[----:B------:R-:W-:Y:S01]  /*10d70*/  FMNMX.FTZ R56, R149, R56, !PT ;  /* 0x0000003895387209 */ /* 0x000fe20007810000 */
[----:B------:R-:W-:-:S01]  /*10d80*/  FFMA.FTZ R58, R2, R31, -R75 ;  /* 0x0000001f023a7223 */ /* 0x000fc2000001084b */
[----:B------:R-:W-:Y:S01]  /*10d90*/  ISETP.GT.AND P3, PT, R110, 0x99, PT ;  /* 0x000000996e00780c */ /* 0x000fe20003f64270 */
[----:B------:R-:W-:Y:S01]  /*10da0*/  MUFU.EX2 R29, R29 ;  /* 0x0000001d001d7308 */ /* 0x000fe20000000800 */
[----:B------:R-:W-:Y:S01]  /*10db0*/  FSEL R153, R36, -INF , P2 ;  /* 0xff80000024997808 */ /* 0x000fe20001000000 */
[----:B------:R-:W-:Y:S01]  /*10dc0*/  FFMA.FTZ R36, R2, R3, -R75 ;  /* 0x0000000302247223 */ /* 0x000fe2000001084b */
[----:B------:R-:W-:-:S02]  /*10dd0*/  FMNMX.FTZ R56, R151, R56, !PT ;  /* 0x0000003897387209 */ /* 0x000fc40007810000 */
[----:B------:R-:W-:Y:S01]  /*10de0*/  FSEL R155, R37, -INF , P3 ;  /* 0xff800000259b7808 */ /* 0x000fe20001800000 */
[----:B------:R-:W-:-:S01]  /*10df0*/  FFMA.FTZ R37, R2, R59, -R75 ;  /* 0x0000003b02257223 */ /* 0x000fc2000001084b */
[----:B------:R-:W-:Y:S01]  /*10e00*/  FMNMX.FTZ R56, R153, R56, !PT ;  /* 0x0000003899387209 */ /* 0x000fe20007810000 */
[----:B------:R-:W4:Y:S01]  /*10e10*/  MUFU.EX2 R33, R33 ;  /* 0x0000002100217308 */ /* 0x000f220000000800 */
[----:B0-----:R-:W-:Y:S02]  /*10e20*/  F2FP.SATFINITE.E4M3.F32.PACK_AB_MERGE_C R185, R83, R26, RZ ;  /* 0x0000001a53b9723e */ /* 0x001fe400048070ff */
[----:B------:R-:W-:Y:S02]  /*10e30*/  FMNMX.FTZ R56, R155, R56, !PT ;  /* 0x000000389b387209 */ /* 0x000fe40007810000 */
[----:B-1----:R-:W-:Y:S02]  /*10e40*/  F2FP.SATFINITE.E4M3.F32.PACK_AB_MERGE_C R187, R89, R34, RZ ;  /* 0x0000002259bb723e */ /* 0x002fe400048070ff */
[----:B------:R-:W-:Y:S01]  /*10e50*/  F2FP.SATFINITE.E4M3.F32.PACK_AB_MERGE_C R185, R79, R20, R185 ;  /* 0x000000144fb9723e */ /* 0x000fe200048070b9 */
[----:B------:R-:W0:Y:S01]  /*10e60*/  SHFL.BFLY PT, R63, R56, 0x2, 0x1f ;  /* 0x0c401f00383f7f89 */ /* 0x000e2200000e0000 */
[----:B--2---:R-:W-:Y:S01]  /*10e70*/  F2FP.SATFINITE.E4M3.F32.PACK_AB_MERGE_C R183, R61, R54, RZ ;  /* 0x000000363db7723e */ /* 0x004fe200048070ff */
[----:B------:R-:W-:Y:S01]  /*10e80*/  MUFU.EX2 R32, R32 ;  /* 0x0000002000207308 */ /* 0x000fe20000000800 */
[----:B------:R-:W-:-:S02]  /*10e90*/  F2FP.SATFINITE.E4M3.F32.PACK_AB_MERGE_C R187, R87, R30, R187 ;  /* 0x0000001e57bb723e */ /* 0x000fc400048070bb */
[----:B---3--:R-:W-:Y:S02]  /*10ea0*/  F2FP.SATFINITE.E4M3.F32.PACK_AB_MERGE_C R177, R45, R44, RZ ;  /* 0x0000002c2db1723e */ /* 0x008fe400048070ff */
[----:B------:R-:W-:Y:S02]  /*10eb0*/  F2FP.SATFINITE.E4M3.F32.PACK_AB_MERGE_C R181, R77, R46, RZ ;  /* 0x0000002e4db5723e */ /* 0x000fe400048070ff */
[----:B----4-:R-:W-:Y:S01]  /*10ec0*/  F2FP.SATFINITE.E4M3.F32.PACK_AB_MERGE_C R179, R33, R28, RZ ;  /* 0x0000001c21b3723e */ /* 0x010fe200048070ff */
[----:B------:R-:W1:Y:S01]  /*10ed0*/  MUFU.EX2 R48, R48 ;  /* 0x0000003000307308 */ /* 0x000e620000000800 */
[----:B------:R-:W-:Y:S02]  /*10ee0*/  F2FP.SATFINITE.E4M3.F32.PACK_AB_MERGE_C R181, R73, R38, R181 ;  /* 0x0000002649b5723e */ /* 0x000fe400048070b5 */
[----:B------:R-:W-:Y:S02]  /*10ef0*/  F2FP.SATFINITE.E4M3.F32.PACK_AB_MERGE_C R179, R25, R24, R179 ;  /* 0x0000001819b3723e */ /* 0x000fe400048070b3 */
[----:B------:R-:W-:-:S02]  /*10f00*/  F2FP.SATFINITE.E4M3.F32.PACK_AB_MERGE_C R183, R57, R42, R183 ;  /* 0x0000002a39b7723e */ /* 0x000fc400048070b7 */
[----:B------:R-:W-:Y:S01]  /*10f10*/  F2FP.SATFINITE.E4M3.F32.PACK_AB_MERGE_C R177, R41, R40, R177 ;  /* 0x0000002829b1723e */ /* 0x000fe200048070b1 */
[----:B------:R-:W-:Y:S01]  /*10f20*/  MUFU.EX2 R36, R36 ;  /* 0x0000002400247308 */ /* 0x000fe20000000800 */
[----:B0-----:R-:W-:Y:S01]  /*10f30*/  FMNMX.FTZ R63, R56, R63, !PT ;  /* 0x0000003f383f7209 */ /* 0x001fe20007810000 */
[C-C-:B------:R-:W-:Y:S01]  /*10f40*/  FFMA.FTZ R56, R2.reuse, R27, -R75.reuse ;  /* 0x0000001b02387223 */ /* 0x140fe2000001084b */
[----:B------:R-:W-:-:S05]  /*10f50*/  FFMA.FTZ R27, R2, R71, -R75 ;  /* 0x00000047021b7223 */ /* 0x000fca000001084b */
[----:B------:R-:W-:Y:S01]  /*10f60*/  MUFU.EX2 R37, R37 ;  /* 0x0000002500257308 */ /* 0x000fe20000000800 */
[----:B-1----:R-:W-:Y:S01]  /*10f70*/  F2FP.SATFINITE.E4M3.F32.PACK_AB_MERGE_C R173, R48, R21, RZ ;  /* 0x0000001530ad723e */ /* 0x002fe200048070ff */
[----:B------:R-:W0:Y:S03]  /*10f80*/  SHFL.BFLY PT, R60, R63, 0x1, 0x1f ;  /* 0x0c201f003f3c7f89 */ /* 0x000e2600000e0000 */
[----:B------:R-:W-:-:S03]  /*10f90*/  F2FP.SATFINITE.E4M3.F32.PACK_AB_MERGE_C R173, R32, R29, R173 ;  /* 0x0000001d20ad723e */ /* 0x000fc600048070ad */
[----:B------:R-:W-:Y:S08]  /*10fa0*/  MUFU.EX2 R47, R47 ;  /* 0x0000002f002f7308 */ /* 0x000ff00000000800 */
[----:B------:R-:W-:Y:S08]  /*10fb0*/  MUFU.EX2 R52, R52 ;  /* 0x0000003400347308 */ /* 0x000ff00000000800 */
[----:B------:R-:W-:Y:S01]  /*10fc0*/  MUFU.EX2 R43, R43 ;  /* 0x0000002b002b7308 */ /* 0x000fe20000000800 */
[----:B0-----:R-:W-:Y:S01]  /*10fd0*/  FMNMX.FTZ R3, R63, R60, !PT ;  /* 0x0000003c3f037209 */ /* 0x001fe20007810000 */
[----:B------:R-:W-:Y:S01]  /*10fe0*/  FFMA.FTZ R60, R2, R35, -R75 ;  /* 0x00000023023c7223 */ /* 0x000fe2000001084b */
[----:B------:R-:W-:-:S02]  /*10ff0*/  FADD.FTZ R75, R20, R79 ;  /* 0x0000004f144b7221 */ /* 0x000fc40000010000 */
[----:B------:R-:W-:Y:S01]  /*11000*/  FSETP.NEU.FTZ.AND P2, PT, R3, -INF , PT ;  /* 0xff8000000300780b */ /* 0x000fe20003f5d000 */
[----:B------:R-:W-:-:S01]  /*11010*/  FFMA.FTZ R62, R2, R3, -8 ;  /* 0xc1000000023e7423 */ /* 0x000fc20000010003 */
[----:B------:R-:W-:Y:S01]  /*11020*/  FADD.FTZ R90, R26, R75 ;  /* 0x0000004b1a5a7221 */ /* 0x000fe20000010000 */
[----:B------:R-:W-:Y:S03]  /*11030*/  MUFU.EX2 R56, R56 ;  /* 0x0000003800387308 */ /* 0x000fe60000000800 */
[----:B------:R-:W-:-:S05]  /*11040*/  FSEL R62, R62, RZ, P2 ;  /* 0x000000ff3e3e7208 */ /* 0x000fca0001000000 */
        /* <DEDUP_REMOVED lines=10> */
[----:B------:R-:W-:Y:S01]  /*110f0*/  FADD.FTZ R91, R83, R90 ;  /* 0x0000005a535b7221 */ /* 0x000fe20000010000 */
[----:B------:R-:W-:-:S01]  /*11100*/  FFMA.FTZ R68, R2, R107, -R62 ;  /* 0x0000006b02447223 */ /* 0x000fc2000001083e */
[C-C-:B------:R-:W-:Y:S01]  /*11110*/  FFMA.FTZ R109, R2.reuse, R109, -R62.reuse ;  /* 0x0000006d026d7223 */ /* 0x140fe2000001083e */
[----:B------:R-:W-:-:S01]  /*11120*/  FFMA.FTZ R111, R2, R111, -R62 ;  /* 0x0000006f026f7223 */ /* 0x000fc2000001083e */
[----:B------:R-:W0:Y:S01]  /*11130*/  MUFU.EX2 R50, R50 ;  /* 0x0000003200327308 */ /* 0x000e220000000800 */
[----:B------:R-:W-:-:S01]  /*11140*/  FADD.FTZ R92, R30, R91 ;  /* 0x0000005b1e5c7221 */ /* 0x000fc20000010000 */
[C-C-:B------:R-:W-:Y:S01]  /*11150*/  FFMA.FTZ R63, R2.reuse, R113, -R62.reuse ;  /* 0x00000071023f7223 */ /* 0x140fe2000001083e */
[----:B------:R-:W-:-:S01]  /*11160*/  FFMA.FTZ R72, R2, R81, -R62 ;  /* 0x0000005102487223 */ /* 0x000fc2000001083e */
[----:B------:R-:W-:Y:S01]  /*11170*/  FFMA.FTZ R82, R2, R115, -R62 ;  /* 0x0000007302527223 */ /* 0x000fe2000001083e */
[----:B------:R-:W-:-:S01]  /*11180*/  FADD.FTZ R91, R87, R92 ;  /* 0x0000005c575b7221 */ /* 0x000fc20000010000 */
[C-C-:B------:R-:W-:Y:S01]  /*11190*/  FFMA.FTZ R85, R2.reuse, R85, -R62.reuse ;  /* 0x0000005502557223 */ /* 0x140fe2000001083e */
[----:B------:R-:W-:-:S01]  /*111a0*/  FFMA.FTZ R67, R2, R117, -R62 ;  /* 0x0000007502437223 */ /* 0x000fc2000001083e */
[----:B------:R-:W1:Y:S01]  /*111b0*/  MUFU.EX2 R51, R51 ;  /* 0x0000003300337308 */ /* 0x000e620000000800 */
[----:B------:R-:W-:-:S01]  /*111c0*/  FADD.FTZ R92, R34, R91 ;  /* 0x0000005b225c7221 */ /* 0x000fc20000010000 */
[C-C-:B------:R-:W-:Y:S01]  /*111d0*/  FFMA.FTZ R74, R2.reuse, R119, -R62.reuse ;  /* 0x00000077024a7223 */ /* 0x140fe2000001083e */
[----:B------:R-:W-:-:S01]  /*111e0*/  FFMA.FTZ R78, R2, R121, -R62 ;  /* 0x00000079024e7223 */ /* 0x000fc2000001083e */
[----:B------:R-:W-:Y:S01]  /*111f0*/  FFMA.FTZ R81, R2, R123, -R62 ;  /* 0x0000007b02517223 */ /* 0x000fe2000001083e */
[----:B------:R-:W-:-:S01]  /*11200*/  FADD.FTZ R91, R89, R92 ;  /* 0x0000005c595b7221 */ /* 0x000fc20000010000 */
[C-C-:B------:R-:W-:Y:S01]  /*11210*/  FFMA.FTZ R71, R2.reuse, R125, -R62.reuse ;  /* 0x0000007d02477223 */ /* 0x140fe2000001083e */
[----:B------:R-:W-:-:S01]  /*11220*/  FFMA.FTZ R76, R2, R65, -R62 ;  /* 0x00000041024c7223 */ /* 0x000fc2000001083e */
[----:B------:R-:W2:Y:S01]  /*11230*/  MUFU.EX2 R66, R66 ;  /* 0x0000004200427308 */ /* 0x000ea20000000800 */
[----:B0-----:R-:W-:-:S01]  /*11240*/  FADD.FTZ R86, R31, R50 ;  /* 0x000000321f567221 */ /* 0x001fc20000010000 */
[----:B------:R-:W-:Y:S01]  /*11250*/  FADD.FTZ R92, R38, R91 ;  /* 0x0000005b265c7221 */ /* 0x000fe20000010000 */
[----:B------:R-:W-:-:S01]  /*11260*/  FFMA.FTZ R65, R2, R127, -R62 ;  /* 0x0000007f02417223 */ /* 0x000fc2000001083e */
[----:B------:R-:W-:Y:S01]  /*11270*/  FFMA.FTZ R80, R2, R69, -R62 ;  /* 0x0000004502507223 */ /* 0x000fe2000001083e */
[----:B------:R-:W-:-:S02]  /*11280*/  VIADD R69, R0, 0x22840 ;  /* 0x0002284000457836 */ /* 0x000fc40000000000 */
[----:B------:R-:W-:Y:S01]  /*11290*/  FADD.FTZ R93, R73, R92 ;  /* 0x0000005c495d7221 */ /* 0x000fe20000010000 */
[----:B------:R-:W-:-:S01]  /*112a0*/  FFMA.FTZ R0, R2, R131, -R62 ;  /* 0x0000008302007223 */ /* 0x000fc2000001083e */
[----:B------:R-:W0:Y:S01]  /*112b0*/  MUFU.EX2 R35, R35 ;  /* 0x0000002300237308 */ /* 0x000e220000000800 */
[----:B-1----:R-:W-:-:S01]  /*112c0*/  FADD.FTZ R75, R51, R86 ;  /* 0x00000056334b7221 */ /* 0x002fc20000010000 */
[----:B------:R-:W-:Y:S01]  /*112d0*/  FADD.FTZ R92, R46, R93 ;  /* 0x0000005d2e5c7221 */ /* 0x000fe20000010000 */
[----:B------:R-:W-:Y:S01]  /*112e0*/  PRMT R69, R228, 0x654, R69 ;  /* 0x00000654e4457816 */ /* 0x000fe20000000045 */
[C-C-:B------:R-:W-:Y:S01]  /*112f0*/  FFMA.FTZ R133, R2.reuse, R133, -R62.reuse ;  /* 0x0000008502857223 */ /* 0x140fe2000001083e */
[----:B------:R-:W-:-:S01]  /*11300*/  FFMA.FTZ R84, R2, R135, -R62 ;  /* 0x0000008702547223 */ /* 0x000fc2000001083e */
[----:B------:R-:W-:Y:S01]  /*11310*/  FADD.FTZ R89, R77, R92 ;  /* 0x0000005c4d597221 */ /* 0x000fe20000010000 */
[----:B------:R1:W-:Y:S01]  /*11320*/  SYNCS.ARRIVE.TRANS64.RED.A1T0 RZ, [R69+URZ], RZ ;  /* 0x000000ff45ff79a7 */ /* 0x0003e2000810043f */
[----:B------:R-:W3:Y:S01]  /*11330*/  MUFU.EX2 R64, R64 ;  /* 0x0000004000407308 */ /* 0x000ee20000000800 */
[----:B--2---:R-:W-:-:S01]  /*11340*/  FADD.FTZ R90, R66, R75 ;  /* 0x0000004b425a7221 */ /* 0x004fc20000010000 */
[--C-:B------:R-:W-:Y:S01]  /*11350*/  FFMA.FTZ R75, R2, R53, -R62.reuse ;  /* 0x00000035024b7223 */ /* 0x100fe2000001083e */
[----:B------:R-:W-:Y:S01]  /*11360*/  F2FP.SATFINITE.E4M3.F32.PACK_AB_MERGE_C R184, R66, R51, RZ ;  /* 0x0000003342b8723e */ /* 0x000fe200048070ff */
[----:B------:R-:W-:Y:S01]  /*11370*/  FADD.FTZ R34, R42, R89 ;  /* 0x000000592a227221 */ /* 0x000fe20000010000 */
[----:B------:R-:W-:-:S01]  /*11380*/  FFMA.FTZ R86, R2, R49, -R62 ;  /* 0x0000003102567223 */ /* 0x000fc2000001083e */
[----:B------:R-:W-:Y:S01]  /*11390*/  FFMA.FTZ R137, R2, R137, -R62 ;  /* 0x0000008902897223 */ /* 0x000fe2000001083e */
[----:B------:R-:W-:Y:S01]  /*113a0*/  F2FP.SATFINITE.E4M3.F32.PACK_AB_MERGE_C R184, R50, R31, R184 ;  /* 0x0000001f32b8723e */ /* 0x000fe200048070b8 */
[----:B------:R-:W2:Y:S01]  /*113b0*/  MUFU.EX2 R59, R59 ;  /* 0x0000003b003b7308 */ /* 0x000ea20000000800 */
[----:B0-----:R-:W-:-:S01]  /*113c0*/  FADD.FTZ R53, R35, R90 ;  /* 0x0000005a23357221 */ /* 0x001fc20000010000 */
[C-C-:B-1----:R-:W-:Y:S01]  /*113d0*/  FFMA.FTZ R69, R2.reuse, R129, -R62.reuse ;  /* 0x0000008102457223 */ /* 0x142fe2000001083e */
[----:B------:R-:W-:-:S01]  /*113e0*/  FFMA.FTZ R139, R2, R139, -R62 ;  /* 0x0000008b028b7223 */ /* 0x000fc2000001083e */
[C-C-:B------:R-:W-:Y:S01]  /*113f0*/  FFMA.FTZ R141, R2.reuse, R141, -R62.reuse ;  /* 0x0000008d028d7223 */ /* 0x140fe2000001083e */
[----:B------:R-:W-:-:S01]  /*11400*/  FFMA.FTZ R143, R2, R143, -R62 ;  /* 0x0000008f028f7223 */ /* 0x000fc2000001083e */
[C-C-:B------:R-:W-:Y:S01]  /*11410*/  FFMA.FTZ R145, R2.reuse, R145, -R62.reuse ;  /* 0x0000009102917223 */ /* 0x140fe2000001083e */
[----:B------:R-:W-:-:S01]  /*11420*/  FFMA.FTZ R147, R2, R147, -R62 ;  /* 0x0000009302937223 */ /* 0x000fc2000001083e */
[----:B------:R-:W0:Y:S01]  /*11430*/  MUFU.EX2 R70, R70 ;  /* 0x0000004600467308 */ /* 0x000e220000000800 */
[----:B---3--:R-:W-:-:S01]  /*11440*/  FADD.FTZ R90, R64, R53 ;  /* 0x00000035405a7221 */ /* 0x008fc20000010000 */
[C-C-:B------:R-:W-:Y:S01]  /*11450*/  FFMA.FTZ R149, R2.reuse, R149, -R62.reuse ;  /* 0x0000009502957223 */ /* 0x140fe2000001083e */
[----:B------:R-:W-:-:S01]  /*11460*/  FFMA.FTZ R151, R2, R151, -R62 ;  /* 0x0000009702977223 */ /* 0x000fc2000001083e */
[C-C-:B------:R-:W-:Y:S01]  /*11470*/  FFMA.FTZ R153, R2.reuse, R153, -R62.reuse ;  /* 0x0000009902997223 */ /* 0x140fe2000001083e */
[----:B------:R-:W-:-:S03]  /*11480*/  FFMA.FTZ R62, R2, R155, -R62 ;  /* 0x0000009b023e7223 */ /* 0x000fc6000001083e */
[----:B------:R-:W1:Y:S01]  /*11490*/  MUFU.EX2 R55, R55 ;  /* 0x0000003700377308 */ /* 0x000e620000000800 */
[----:B--2---:R-:W-:-:S07]  /*114a0*/  FADD.FTZ R53, R59, R90 ;  /* 0x0000005a3b357221 */ /* 0x004fce0000010000 */
[----:B------:R-:W2:Y:S01]  /*114b0*/  MUFU.EX2 R68, R68 ;  /* 0x0000004400447308 */ /* 0x000ea20000000800 */
[----:B0-----:R-:W-:-:S01]  /*114c0*/  FADD.FTZ R90, R70, R53 ;  /* 0x00000035465a7221 */ /* 0x001fc20000010000 */
[----:B------:R-:W-:Y:S01]  /*114d0*/  F2FP.SATFINITE.E4M3.F32.PACK_AB_MERGE_C R186, R70, R59, RZ ;  /* 0x0000003b46ba723e */ /* 0x000fe200048070ff */
[----:B------:R-:W-:-:S03]  /*114e0*/  FADD.FTZ R59, R57, R34 ;  /* 0x00000022393b7221 */ /* 0x000fc60000010000 */
[----:B------:R-:W-:Y:S01]  /*114f0*/  F2FP.SATFINITE.E4M3.F32.PACK_AB_MERGE_C R186, R64, R35, R186 ;  /* 0x0000002340ba723e */ /* 0x000fe200048070ba */
[----:B------:R-:W-:-:S01]  /*11500*/  FADD.FTZ R34, R54, R59 ;  /* 0x0000003b36227221 */ /* 0x000fc20000010000 */
[----:B------:R-:W0:Y:S01]  /*11510*/  MUFU.EX2 R109, R109 ;  /* 0x0000006d006d7308 */ /* 0x000e220000000800 */
[----:B-1----:R-:W-:-:S02]  /*11520*/  FADD.FTZ R91, R55, R90 ;  /* 0x0000005a375b7221 */ /* 0x002fc40000010000 */
[----:B------:R-:W-:-:S04]  /*11530*/  FADD.FTZ R61, R61, R34 ;  /* 0x000000223d3d7221 */ /* 0x000fc80000010000 */
[----:B------:R-:W-:Y:S01]  /*11540*/  FADD.FTZ R34, R40, R61 ;  /* 0x0000003d28227221 */ /* 0x000fe20000010000 */
[----:B------:R-:W1:Y:S01]  /*11550*/  MUFU.EX2 R88, R111 ;  /* 0x0000006f00587308 */ /* 0x000e620000000800 */
[----:B--2---:R-:W-:-:S02]  /*11560*/  FADD.FTZ R90, R68, R91 ;  /* 0x0000005b445a7221 */ /* 0x004fc40000010000 */
[----:B------:R-:W-:Y:S01]  /*11570*/  FADD.FTZ R31, R41, R34 ;  /* 0x00000022291f7221 */ /* 0x000fe20000010000 */
[----:B------:R-:W-:-:S03]  /*11580*/  CS2R R40, SRZ ;  /* 0x0000000000287805 */ /* 0x000fc6000001ff00 */
[----:B------:R-:W-:Y:S01]  /*11590*/  FADD.FTZ R34, R44, R31 ;  /* 0x0000001f2c227221 */ /* 0x000fe20000010000 */
[----:B------:R-:W2:Y:S01]  /*115a0*/  MUFU.EX2 R63, R63 ;  /* 0x0000003f003f7308 */ /* 0x000ea20000000800 */
[----:B0-----:R-:W-:-:S02]  /*115b0*/  FADD.FTZ R83, R109, R90 ;  /* 0x0000005a6d537221 */ /* 0x001fc40000010000 */
[----:B------:R-:W-:-:S04]  /*115c0*/  FADD.FTZ R45, R45, R34 ;  /* 0x000000222d2d7221 */ /* 0x000fc80000010000 */
[----:B------:R-:W-:Y:S01]  /*115d0*/  FADD.FTZ R34, R24, R45 ;  /* 0x0000002d18227221 */ /* 0x000fe20000010000 */
[----:B------:R-:W0:Y:S01]  /*115e0*/  MUFU.EX2 R72, R72 ;  /* 0x0000004800487308 */ /* 0x000e220000000800 */
[----:B-1----:R-:W-:-:S01]  /*115f0*/  FADD.FTZ R26, R88, R83 ;  /* 0x00000053581a7221 */ /* 0x002fc20000010000 */
[----:B------:R-:W-:Y:S01]  /*11600*/  F2FP.SATFINITE.E4M3.F32.PACK_AB_MERGE_C R180, R88, R109, RZ ;  /* 0x0000006d58b4723e */ /* 0x000fe200048070ff */
[----:B------:R-:W-:-:S01]  /*11610*/  FADD.FTZ R35, R25, R34 ;  /* 0x0000002219237221 */ /* 0x000fc20000010000 */
[----:B------:R-:W-:Y:S02]  /*11620*/  CS2R R44, SRZ ;  /* 0x00000000002c7805 */ /* 0x000fe4000001ff00 */
[----:B------:R-:W-:Y:S01]  /*11630*/  F2FP.SATFINITE.E4M3.F32.PACK_AB_MERGE_C R180, R68, R55, R180 ;  /* 0x0000003744b4723e */ /* 0x000fe200048070b4 */
[----:B------:R-:W-:Y:S01]  /*11640*/  FADD.FTZ R38, R28, R35 ;  /* 0x000000231c267221 */ /* 0x000fe20000010000 */
[----:B------:R-:W1:Y:S01]  /*11650*/  MUFU.EX2 R82, R82 ;  /* 0x0000005200527308 */ /* 0x000e620000000800 */
[----:B--2---:R-:W-:-:S01]  /*11660*/  FADD.FTZ R51, R63, R26 ;  /* 0x0000001a3f337221 */ /* 0x004fc20000010000 */
[----:B------:R-:W-:Y:S01]  /*11670*/  CS2R R54, SRZ ;  /* 0x0000000000367805 */ /* 0x000fe2000001ff00 */
[----:B------:R-:W-:-:S04]  /*11680*/  FADD.FTZ R38, R33, R38 ;  /* 0x0000002621267221 */ /* 0x000fc80000010000 */
[----:B------:R-:W-:Y:S01]  /*11690*/  FADD.FTZ R33, R29, R38 ;  /* 0x000000261d217221 */ /* 0x000fe20000010000 */
[----:B------:R-:W2:Y:S01]  /*116a0*/  MUFU.EX2 R85, R85 ;  /* 0x0000005500557308 */ /* 0x000ea20000000800 */
[----:B0-----:R-:W-:-:S07]  /*116b0*/  FADD.FTZ R51, R72, R51 ;  /* 0x0000003348337221 */ /* 0x001fce0000010000 */
[----:B------:R-:W0:Y:S01]  /*116c0*/  MUFU.EX2 R67, R67 ;  /* 0x0000004300437308 */ /* 0x000e220000000800 */
[----:B-1----:R-:W-:-:S07]  /*116d0*/  FADD.FTZ R20, R82, R51 ;  /* 0x0000003352147221 */ /* 0x002fce0000010000 */
[----:B------:R-:W1:Y:S01]  /*116e0*/  MUFU.EX2 R74, R74 ;  /* 0x0000004a004a7308 */ /* 0x000e620000000800 */
[----:B--2---:R-:W-:-:S01]  /*116f0*/  FADD.FTZ R20, R85, R20 ;  /* 0x0000001455147221 */ /* 0x004fc20000010000 */
[----:B------:R-:W-:Y:S02]  /*11700*/  F2FP.SATFINITE.E4M3.F32.PACK_AB_MERGE_C R182, R85, R82, RZ ;  /* 0x0000005255b6723e */ /* 0x000fe400048070ff */
[----:B------:R-:W-:Y:S02]  /*11710*/  CS2R R82, SRZ ;  /* 0x0000000000527805 */ /* 0x000fe4000001ff00 */
[----:B------:R-:W-:Y:S02]  /*11720*/  F2FP.SATFINITE.E4M3.F32.PACK_AB_MERGE_C R182, R72, R63, R182 ;  /* 0x0000003f48b6723e */ /* 0x000fe400048070b6 */
[----:B------:R-:W-:Y:S01]  /*11730*/  CS2R R72, SRZ ;  /* 0x0000000000487805 */ /* 0x000fe2000001ff00 */
[----:B------:R-:W2:Y:S01]  /*11740*/  MUFU.EX2 R78, R78 ;  /* 0x0000004e004e7308 */ /* 0x000ea20000000800 */
[----:B0-----:R-:W-:-:S07]  /*11750*/  FADD.FTZ R51, R67, R20 ;  /* 0x0000001443337221 */ /* 0x001fce0000010000 */
[----:B------:R-:W0:Y:S01]  /*11760*/  MUFU.EX2 R81, R81 ;  /* 0x0000005100517308 */ /* 0x000e220000000800 */
[----:B-1----:R-:W-:-:S07]  /*11770*/  FADD.FTZ R51, R74, R51 ;  /* 0x000000334a337221 */ /* 0x002fce0000010000 */
[----:B------:R-:W1:Y:S01]  /*11780*/  MUFU.EX2 R71, R71 ;  /* 0x0000004700477308 */ /* 0x000e620000000800 */
[----:B--2---:R-:W-:-:S01]  /*11790*/  FADD.FTZ R30, R78, R51 ;  /* 0x000000334e1e7221 */ /* 0x004fc20000010000 */
[----:B------:R-:W-:-:S06]  /*117a0*/  CS2R R50, SRZ ;  /* 0x0000000000327805 */ /* 0x000fcc000001ff00 */
[----:B------:R-:W2:Y:S01]  /*117b0*/  MUFU.EX2 R76, R76 ;  /* 0x0000004c004c7308 */ /* 0x000ea20000000800 */
[----:B0-----:R-:W-:-:S01]  /*117c0*/  FADD.FTZ R30, R81, R30 ;  /* 0x0000001e511e7221 */ /* 0x001fc20000010000 */
[----:B------:R-:W-:Y:S02]  /*117d0*/  F2FP.SATFINITE.E4M3.F32.PACK_AB_MERGE_C R176, R81, R78, RZ ;  /* 0x0000004e51b0723e */ /* 0x000fe400048070ff */
[----:B------:R-:W-:Y:S02]  /*117e0*/  CS2R R78, SRZ ;  /* 0x00000000004e7805 */ /* 0x000fe4000001ff00 */
[----:B------:R-:W-:Y:S02]  /*117f0*/  F2FP.SATFINITE.E4M3.F32.PACK_AB_MERGE_C R176, R74, R67, R176 ;  /* 0x000000434ab0723e */ /* 0x000fe400048070b0 */
[----:B------:R-:W-:Y:S01]  /*11800*/  CS2R R66, SRZ ;  /* 0x0000000000427805 */ /* 0x000fe2000001ff00 */
[----:B------:R-:W0:Y:S01]  /*11810*/  MUFU.EX2 R65, R65 ;  /* 0x0000004100417308 */ /* 0x000e220000000800 */
[----:B-1----:R-:W-:-:S07]  /*11820*/  FADD.FTZ R31, R71, R30 ;  /* 0x0000001e471f7221 */ /* 0x002fce0000010000 */
[----:B------:R-:W1:Y:S01]  /*11830*/  MUFU.EX2 R80, R80 ;  /* 0x0000005000507308 */ /* 0x000e620000000800 */
[----:B--2---:R-:W-:-:S07]  /*11840*/  FADD.FTZ R34, R76, R31 ;  /* 0x0000001f4c227221 */ /* 0x004fce0000010000 */
[----:B------:R-:W2:Y:S01]  /*11850*/  MUFU.EX2 R0, R0 ;  /* 0x0000000000007308 */ /* 0x000ea20000000800 */
[----:B0-----:R-:W-:-:S01]  /*11860*/  FADD.FTZ R31, R65, R34 ;  /* 0x00000022411f7221 */ /* 0x001fc20000010000 */
[----:B------:R-:W-:Y:S01]  /*11870*/  FADD.FTZ R34, R32, R33 ;  /* 0x0000002120227221 */ /* 0x000fe20000010000 */
[----:B------:R-:W-:Y:S01]  /*11880*/  IMAD.MOV.U32 R32, RZ, RZ, R200 ;  /* 0x000000ffff207224 */ /* 0x000fe200078e00c8 */
[----:B------:R-:W0:Y:S04]  /*11890*/  @P0 LDC R33, c[0x0][0x44c] ;  /* 0x00011300ff210b82 */ /* 0x000e280000000800 */
[----:B------:R-:W3:Y:S01]  /*118a0*/  MUFU.EX2 R69, R69 ;  /* 0x0000004500457308 */ /* 0x000ee20000000800 */
[----:B-1----:R-:W-:-:S01]  /*118b0*/  FADD.FTZ R31, R80, R31 ;  /* 0x0000001f501f7221 */ /* 0x002fc20000010000 */
[----:B------:R-:W-:-:S02]  /*118c0*/  F2FP.SATFINITE.E4M3.F32.PACK_AB_MERGE_C R178, R80, R65, RZ ;  /* 0x0000004150b2723e */ /* 0x000fc400048070ff */
[----:B------:R-:W-:Y:S02]  /*118d0*/  CS2R R80, SRZ ;  /* 0x0000000000507805 */ /* 0x000fe4000001ff00 */
[----:B------:R-:W-:Y:S02]  /*118e0*/  CS2R R64, SRZ ;  /* 0x0000000000407805 */ /* 0x000fe4000001ff00 */
[----:B------:R-:W-:Y:S02]  /*118f0*/  F2FP.SATFINITE.E4M3.F32.PACK_AB_MERGE_C R178, R76, R71, R178 ;  /* 0x000000474cb2723e */ /* 0x000fe400048070b2 */
[----:B------:R-:W-:Y:S01]  /*11900*/  CS2R R76, SRZ ;  /* 0x00000000004c7805 */ /* 0x000fe2000001ff00 */
[----:B------:R-:W1:Y:S01]  /*11910*/  MUFU.EX2 R49, R133 ;  /* 0x0000008500317308 */ /* 0x000e620000000800 */
[----:B--2---:R-:W-:-:S01]  /*11920*/  FADD.FTZ R28, R0, R31 ;  /* 0x0000001f001c7221 */ /* 0x004fc20000010000 */
[----:B------:R-:W-:Y:S01]  /*11930*/  FADD.FTZ R31, R21, R34 ;  /* 0x00000022151f7221 */ /* 0x000fe20000010000 */
[----:B------:R-:W-:Y:S01]  /*11940*/  CS2R R70, SRZ ;  /* 0x0000000000467805 */ /* 0x000fe2000001ff00 */
[----:B------:R-:W2:Y:S02]  /*11950*/  @P0 LDC R34, c[0x0][0x450] ;  /* 0x00011400ff220b82 */ /* 0x000ea40000000800 */
[----:B------:R-:W-:-:S02]  /*11960*/  FADD.FTZ R31, R48, R31 ;  /* 0x0000001f301f7221 */ /* 0x000fc40000010000 */
[----:B------:R-:W4:Y:S01]  /*11970*/  MUFU.EX2 R84, R84 ;  /* 0x0000005400547308 */ /* 0x000f220000000800 */
[----:B---3--:R-:W-:-:S07]  /*11980*/  FADD.FTZ R28, R69, R28 ;  /* 0x0000001c451c7221 */ /* 0x008fce0000010000 */
[----:B------:R-:W3:Y:S01]  /*11990*/  MUFU.EX2 R53, R137 ;  /* 0x0000008900357308 */ /* 0x000ee20000000800 */
[----:B-1----:R-:W-:-:S07]  /*119a0*/  FADD.FTZ R25, R49, R28 ;  /* 0x0000001c31197221 */ /* 0x002fce0000010000 */
[----:B------:R-:W1:Y:S01]  /*119b0*/  MUFU.EX2 R86, R86 ;  /* 0x0000005600567308 */ /* 0x000e620000000800 */
[C---:B----4-:R-:W-:Y:S01]  /*119c0*/  F2FP.SATFINITE.E4M3.F32.PACK_AB_MERGE_C R172, R84.reuse, R49, RZ ;  /* 0x0000003154ac723e */ /* 0x050fe200048070ff */
[----:B------:R-:W-:Y:S01]  /*119d0*/  FADD.FTZ R84, R84, R25 ;  /* 0x0000001954547221 */ /* 0x000fe20000010000 */
[----:B------:R-:W-:Y:S02]  /*119e0*/  F2FP.SATFINITE.E4M3.F32.PACK_AB_MERGE_C R25, R52, R47, RZ ;  /* 0x0000002f3419723e */ /* 0x000fe400048070ff */
[----:B------:R-:W-:Y:S02]  /*119f0*/  CS2R R48, SRZ ;  /* 0x0000000000307805 */ /* 0x000fe4000001ff00 */
[----:B------:R-:W-:Y:S01]  /*11a00*/  F2FP.SATFINITE.E4M3.F32.PACK_AB_MERGE_C R172, R69, R0, R172 ;  /* 0x0000000045ac723e */ /* 0x000fe200048070ac */
[----:B------:R-:W-:Y:S01]  /*11a10*/  FADD.FTZ R0, R36, R31 ;  /* 0x0000001f24007221 */ /* 0x000fe20000010000 */
[----:B------:R-:W-:Y:S01]  /*11a20*/  F2FP.SATFINITE.E4M3.F32.PACK_AB_MERGE_C R175, R37, R36, R25 ;  /* 0x0000002425af723e */ /* 0x000fe20004807019 */
[----:B------:R-:W-:Y:S01]  /*11a30*/  MUFU.EX2 R139, R139 ;  /* 0x0000008b008b7308 */ /* 0x000fe20000000800 */
[----:B---3--:R-:W-:-:S01]  /*11a40*/  FADD.FTZ R21, R53, R84 ;  /* 0x0000005435157221 */ /* 0x008fc20000010000 */
[----:B------:R-:W-:Y:S01]  /*11a50*/  FADD.FTZ R28, R37, R0 ;  /* 0x00000000251c7221 */ /* 0x000fe20000010000 */
[----:B0-----:R-:W-:Y:S01]  /*11a60*/  @P0 IMAD.HI.U32 R31, R200, R33, RZ ;  /* 0x00000021c81f0227 */ /* 0x001fe200078e00ff */
[----:B------:R-:W-:-:S02]  /*11a70*/  CS2R R84, SRZ ;  /* 0x0000000000547805 */ /* 0x000fc4000001ff00 */
[----:B------:R-:W-:Y:S01]  /*11a80*/  CS2R R68, SRZ ;  /* 0x0000000000447805 */ /* 0x000fe2000001ff00 */
[----:B------:R-:W-:Y:S01]  /*11a90*/  FADD.FTZ R47, R47, R28 ;  /* 0x0000001c2f2f7221 */ /* 0x000fe20000010000 */
[----:B------:R-:W-:Y:S01]  /*11aa0*/  CS2R R36, SRZ ;  /* 0x0000000000247805 */ /* 0x000fe2000001ff00 */
[----:B------:R0:W3:Y:S01]  /*11ab0*/  MUFU.EX2 R26, R75 ;  /* 0x0000004b001a7308 */ /* 0x0000e20000000800 */
[----:B-1----:R-:W-:-:S01]  /*11ac0*/  FADD.FTZ R0, R86, R21 ;  /* 0x0000001556007221 */ /* 0x002fc20000010000 */
[----:B------:R-:W-:Y:S01]  /*11ad0*/  FADD.FTZ R52, R52, R47 ;  /* 0x0000002f34347221 */ /* 0x000fe20000010000 */
[----:B--2---:R-:W-:Y:S02]  /*11ae0*/  @P0 SHF.R.U32.HI R32, RZ, R34, R31 ;  /* 0x00000022ff200219 */ /* 0x004fe4000001161f */
[----:B------:R-:W-:Y:S02]  /*11af0*/  CS2R R46, SRZ ;  /* 0x00000000002e7805 */ /* 0x000fe4000001ff00 */
[----:B------:R-:W-:Y:S01]  /*11b00*/  CS2R R34, SRZ ;  /* 0x0000000000227805 */ /* 0x000fe2000001ff00 */
[----:B------:R-:W-:Y:S01]  /*11b10*/  FADD.FTZ R25, R43, R52 ;  /* 0x000000342b197221 */ /* 0x000fe20000010000 */
[----:B------:R-:W1:Y:S01]  /*11b20*/  MUFU.EX2 R141, R141 ;  /* 0x0000008d008d7308 */ /* 0x000e620000000800 */
[----:B0-----:R-:W-:-:S02]  /*11b30*/  CS2R R74, SRZ ;  /* 0x00000000004a7805 */ /* 0x001fc4000001ff00 */
[----:B------:R-:W-:-:S05]  /*11b40*/  FADD.FTZ R28, R56, R25 ;  /* 0x00000019381c7221 */ /* 0x000fca0000010000 */
[----:B------:R-:W0:Y:S01]  /*11b50*/  MUFU.EX2 R20, R143 ;  /* 0x0000008f00147308 */ /* 0x000e220000000800 */
[----:B---3--:R-:W-:Y:S01]  /*11b60*/  F2FP.SATFINITE.E4M3.F32.PACK_AB_MERGE_C R21, R26, R139, RZ ;  /* 0x0000008b1a15723e */ /* 0x008fe200048070ff */
[----:B------:R-:W-:-:S03]  /*11b70*/  FADD.FTZ R139, R139, R0 ;  /* 0x000000008b8b7221 */ /* 0x000fc60000010000 */
[----:B------:R-:W-:Y:S01]  /*11b80*/  F2FP.SATFINITE.E4M3.F32.PACK_AB_MERGE_C R174, R86, R53, R21 ;  /* 0x0000003556ae723e */ /* 0x000fe20004807015 */
[----:B------:R-:W-:-:S01]  /*11b90*/  FADD.FTZ R26, R26, R139 ;  /* 0x0000008b1a1a7221 */ /* 0x000fc20000010000 */
[----:B------:R-:W-:Y:S01]  /*11ba0*/  CS2R R86, SRZ ;  /* 0x0000000000567805 */ /* 0x000fe2000001ff00 */
[----:B------:R-:W-:Y:S01]  /*11bb0*/  MUFU.EX2 R145, R145 ;  /* 0x0000009100917308 */ /* 0x000fe20000000800 */
[----:B------:R-:W-:Y:S01]  /*11bc0*/  CS2R R52, SRZ ;  /* 0x0000000000347805 */ /* 0x000fe2000001ff00 */
[----:B-1----:R-:W-:-:S06]  /*11bd0*/  FADD.FTZ R21, R141, R26 ;  /* 0x0000001a8d157221 */ /* 0x002fcc0000010000 */
[----:B------:R-:W1:Y:S01]  /*11be0*/  MUFU.EX2 R30, R147 ;  /* 0x00000093001e7308 */ /* 0x000e620000000800 */
[----:B0-----:R-:W-:-:S07]  /*11bf0*/  FADD.FTZ R26, R20, R21 ;  /* 0x00000015141a7221 */ /* 0x001fce0000010000 */
[----:B------:R-:W0:Y:S08]  /*11c00*/  MUFU.EX2 R15, R15 ;  /* 0x0000000f000f7308 */ /* 0x000e300000000800 */
[----:B------:R-:W2:Y:S01]  /*11c10*/  MUFU.EX2 R58, R58 ;  /* 0x0000003a003a7308 */ /* 0x000ea20000000800 */
[----:B-1----:R-:W-:Y:S01]  /*11c20*/  F2FP.SATFINITE.E4M3.F32.PACK_AB_MERGE_C R29, R30, R145, RZ ;  /* 0x000000911e1d723e */ /* 0x002fe200048070ff */
[----:B------:R-:W-:-:S03]  /*11c30*/  FADD.FTZ R145, R145, R26 ;  /* 0x0000001a91917221 */ /* 0x000fc60000010000 */
[----:B------:R-:W-:Y:S01]  /*11c40*/  F2FP.SATFINITE.E4M3.F32.PACK_AB_MERGE_C R168, R20, R141, R29 ;  /* 0x0000008d14a8723e */ /* 0x000fe2000480701d */
[----:B------:R-:W-:-:S01]  /*11c50*/  FADD.FTZ R30, R30, R145 ;  /* 0x000000911e1e7221 */ /* 0x000fc20000010000 */
[----:B------:R-:W-:Y:S01]  /*11c60*/  IADD3 R20, R32, R189, -R191 ;  /* 0x000000bd20147210 */ /* 0x000fe20007ffe8bf */
[----:B------:R-:W1:Y:S01]  /*11c70*/  MUFU.EX2 R149, R149 ;  /* 0x0000009500957308 */ /* 0x000e620000000800 */
[----:B0-----:R-:W-:-:S01]  /*11c80*/  FADD.FTZ R21, R15, R28 ;  /* 0x0000001c0f157221 */ /* 0x001fc20000010000 */
[----:B------:R-:W-:Y:S02]  /*11c90*/  CS2R R32, SRZ ;  /* 0x0000000000207805 */ /* 0x000fe4000001ff00 */
[----:B------:R-:W-:-:S04]  /*11ca0*/  IMAD.HI R28, R20, 0x66666667, RZ ;  /* 0x66666667141c7827 */ /* 0x000fc800078e02ff */
[----:B------:R-:W0:Y:S01]  /*11cb0*/  MUFU.EX2 R13, R13 ;  /* 0x0000000d000d7308 */ /* 0x000e220000000800 */
[C---:B--2---:R-:W-:Y:S01]  /*11cc0*/  F2FP.SATFINITE.E4M3.F32.PACK_AB_MERGE_C R15, R58.reuse, R15, RZ ;  /* 0x0000000f3a0f723e */ /* 0x044fe200048070ff */
[----:B------:R-:W-:-:S03]  /*11cd0*/  FADD.FTZ R58, R58, R21 ;  /* 0x000000153a3a7221 */ /* 0x000fc60000010000 */
[----:B------:R-:W-:Y:S02]  /*11ce0*/  F2FP.SATFINITE.E4M3.F32.PACK_AB_MERGE_C R169, R56, R43, R15 ;  /* 0x0000002b38a9723e */ /* 0x000fe4000480700f */
[----:B------:R-:W-:Y:S02]  /*11cf0*/  CS2R R56, SRZ ;  /* 0x0000000000387805 */ /* 0x000fe4000001ff00 */
[----:B------:R-:W-:Y:S01]  /*11d00*/  CS2R R42, SRZ ;  /* 0x00000000002a7805 */ /* 0x000fe2000001ff00 */
[----:B------:R-:W2:Y:S01]  /*11d10*/  MUFU.EX2 R24, R151 ;  /* 0x0000009700187308 */ /* 0x000ea20000000800 */
[----:B-1----:R-:W-:-:S01]  /*11d20*/  FADD.FTZ R15, R149, R30 ;  /* 0x0000001e950f7221 */ /* 0x002fc20000010000 */
[----:B------:R-:W-:-:S06]  /*11d30*/  CS2R R30, SRZ ;  /* 0x00000000001e7805 */ /* 0x000fcc000001ff00 */
[----:B------:R-:W1:Y:S01]  /*11d40*/  MUFU.EX2 R60, R60 ;  /* 0x0000003c003c7308 */ /* 0x000e620000000800 */
[----:B0-----:R-:W-:-:S01]  /*11d50*/  FADD.FTZ R21, R13, R58 ;  /* 0x0000003a0d157221 */ /* 0x001fc20000010000 */
[----:B------:R-:W-:-:S06]  /*11d60*/  CS2R R58, SRZ ;  /* 0x00000000003a7805 */ /* 0x000fcc000001ff00 */
[----:B------:R-:W-:Y:S01]  /*11d70*/  MUFU.EX2 R27, R27 ;  /* 0x0000001b001b7308 */ /* 0x000fe20000000800 */
[----:B--2---:R-:W-:-:S07]  /*11d80*/  FADD.FTZ R20, R24, R15 ;  /* 0x0000000f18147221 */ /* 0x004fce0000010000 */
[----:B------:R0:W2:Y:S01]  /*11d90*/  MUFU.EX2 R0, R39 ;  /* 0x0000002700007308 */ /* 0x0000a20000000800 */
[----:B-1----:R-:W-:-:S01]  /*11da0*/  FADD.FTZ R26, R60, R21 ;  /* 0x000000153c1a7221 */ /* 0x002fc20000010000 */
[----:B------:R-:W-:-:S06]  /*11db0*/  SHF.R.U32.HI R21, RZ, 0x1f, R28 ;  /* 0x0000001fff157819 */ /* 0x000fcc000001161c */
[----:B------:R-:W-:Y:S01]  /*11dc0*/  MUFU.EX2 R153, R153 ;  /* 0x0000009900997308 */ /* 0x000fe20000000800 */
[----:B0-----:R-:W-:-:S07]  /*11dd0*/  CS2R R38, SRZ ;  /* 0x0000000000267805 */ /* 0x001fce000001ff00 */
[----:B------:R-:W0:Y:S01]  /*11de0*/  MUFU.EX2 R62, R62 ;  /* 0x0000003e003e7308 */ /* 0x000e220000000800 */
[----:B--2---:R-:W-:Y:S01]  /*11df0*/  F2FP.SATFINITE.E4M3.F32.PACK_AB_MERGE_C R15, R0, R27, RZ ;  /* 0x0000001b000f723e */ /* 0x004fe200048070ff */
[----:B------:R-:W-:-:S03]  /*11e00*/  FADD.FTZ R27, R27, R26 ;  /* 0x0000001a1b1b7221 */ /* 0x000fc60000010000 */
[----:B------:R-:W-:Y:S01]  /*11e10*/  F2FP.SATFINITE.E4M3.F32.PACK_AB_MERGE_C R171, R60, R13, R15 ;  /* 0x0000000d3cab723e */ /* 0x000fe2000480700f */
[----:B------:R-:W-:-:S01]  /*11e20*/  FADD.FTZ R0, R0, R27 ;  /* 0x0000001b00007221 */ /* 0x000fc20000010000 */
[----:B------:R-:W-:Y:S02]  /*11e30*/  LEA.HI.SX32 R15, R28, R21, 0x1a ;  /* 0x000000151c0f7211 */ /* 0x000fe400078fd2ff */
[----:B------:R-:W-:Y:S02]  /*11e40*/  CS2R R60, SRZ ;  /* 0x00000000003c7805 */ /* 0x000fe4000001ff00 */
[----:B------:R-:W-:Y:S02]  /*11e50*/  CS2R R28, SRZ ;  /* 0x00000000001c7805 */ /* 0x000fe4000001ff00 */
[----:B------:R-:W-:Y:S02]  /*11e60*/  CS2R R26, SRZ ;  /* 0x00000000001a7805 */ /* 0x000fe4000001ff00 */
[----:B------:R-:W-:-:S04]  /*11e70*/  VIMNMX R15, RZ, R15, !PT ;  /* 0x0000000fff0f7248 */ /* 0x000fc80007fe0100 */
[----:B------:R-:W-:Y:S02]  /*11e80*/  ISETP.GE.AND P2, PT, R219, R15, PT ;  /* 0x0000000fdb00720c */ /* 0x000fe40003f46270 */
[----:B0-----:R-:W-:Y:S01]  /*11e90*/  F2FP.SATFINITE.E4M3.F32.PACK_AB_MERGE_C R25, R62, R153, RZ ;  /* 0x000000993e19723e */ /* 0x001fe200048070ff */
[----:B------:R-:W-:-:S03]  /*11ea0*/  FADD.FTZ R153, R153, R20 ;  /* 0x0000001499997221 */ /* 0x000fc60000010000 */
[----:B------:R-:W-:Y:S01]  /*11eb0*/  F2FP.SATFINITE.E4M3.F32.PACK_AB_MERGE_C R170, R24, R149, R25 ;  /* 0x0000009518aa723e */ /* 0x000fe20004807019 */
[----:B------:R-:W-:-:S01]  /*11ec0*/  FADD.FTZ R13, R62, R153 ;  /* 0x000000993e0d7221 */ /* 0x000fc20000010000 */
[----:B------:R-:W-:Y:S02]  /*11ed0*/  CS2R R62, SRZ ;  /* 0x00000000003e7805 */ /* 0x000fe4000001ff00 */
[----:B------:R-:W-:-:S03]  /*11ee0*/  CS2R R24, SRZ ;  /* 0x0000000000187805 */ /* 0x000fc6000001ff00 */
[----:B------:R-:W-:Y:S05]  /*11ef0*/  @!P2 BRA `(.L_x_3155) ;  /* 0x00000038004ca947 */ /* 0x000fea0003800000 */
[----:B------:R-:W-:Y:S02]  /*11f00*/  IMAD.MOV.U32 R217, RZ, RZ, R12 ;  /* 0x000000ffffd97224 */ /* 0x000fe400078e000c */
[----:B------:R-:W-:Y:S02]  /*11f10*/  IMAD.MOV.U32 R218, RZ, RZ, R3 ;  /* 0x000000ffffda7224 */ /* 0x000fe400078e0003 */
[----:B------:R-:W-:Y:S02]  /*11f20*/  IMAD.MOV.U32 R223, RZ, RZ, R197 ;  /* 0x000000ffffdf7224 */ /* 0x000fe400078e00c5 */
[----:B------:R-:W-:Y:S02]  /*11f30*/  IMAD.MOV.U32 R220, RZ, RZ, R193 ;  /* 0x000000ffffdc7224 */ /* 0x000fe400078e00c1 */
[----:B------:R-:W-:-:S07]  /*11f40*/  IMAD.MOV.U32 R87, RZ, RZ, RZ ;  /* 0x000000ffff577224 */ /* 0x000fce00078e00ff */
.L_x_3167:
        /* <DEDUP_REMOVED lines=8> */
.L_x_3157:
        /* <DEDUP_REMOVED lines=8> */
.L_x_3158:
[----:B------:R-:W-:Y:S04]  /*12050*/  BSSY B0, `(.L_x_3156) ;  /* 0x0000004000007945 */ /* 0x000fe80003800000 */
[----:B-1----:R-:W-:Y:S05]  /*12060*/  @P3 BRA `(.L_x_3159) ;  /* 0x0000000000083947 */ /* 0x002fea0003800000 */
[----:B------:R-:W1:Y:S02]  /*12070*/  SYNCS.PHASECHK.TRANS64.TRYWAIT P3, [R3+URZ+0x22830], R12 ;  /* 0x0228300c030075a7 */ /* 0x000e64000806017f */
[----:B-1----:R-:W-:Y:S05]  /*12080*/  @!P3 BRA `(.L_x_3160) ;  /* 0x0000012c000cb947 */ /* 0x002fea0003800000 */
.L_x_3159:
[----:B------:R-:W-:Y:S05]  /*12090*/  BSYNC B0 ;  /* 0x0000000000007941 */ /* 0x000fea0003800000 */
.L_x_3156:
        /* <DEDUP_REMOVED lines=19> */
[----:B------:R-:W-:Y:S01]  /*121d0*/  IADD3 R20, R88, 0x100, RZ ;  /* 0x0000010058147810 */ /* 0x000fe20007ffe0ff */
[----:B------:R-:W-:Y:S01]  /*121e0*/  IMAD.MOV.U32 R89, RZ, RZ, 0x40000040 ;  /* 0x40000040ff597424 */ /* 0x000fe200078e00ff */
[----:B------:R-:W-:-:S02]  /*121f0*/  R2UR UR33, R9 ;  /* 0x00000000092172ca */ /* 0x000fc400000e0000 */
[----:B------:R-:W-:Y:S01]  /*12200*/  R2UR UR34, R20 ;  /* 0x00000000142272ca */ /* 0x000fe200000e0000 */
[----:B------:R-:W-:Y:S01]  /*12210*/  VIADD R20, R88, 0x400 ;  /* 0x0000040058147836 */ /* 0x000fe20000000000 */
[----:B------:R-:W-:Y:S01]  /*12220*/  R2UR UR38, R90 ;  /* 0x000000005a2672ca */ /* 0x000fe200000e0000 */
[----:B------:R-:W-:Y:S01]  /*12230*/  VIADD R90, R88, 0x2 ;  /* 0x00000002585a7836 */ /* 0x000fe20000000000 */
[----:B------:R-:W-:Y:S02]  /*12240*/  R2UR UR39, R91 ;  /* 0x000000005b2772ca */ /* 0x000fe400000e0000 */
[----:B0-----:R-:W-:Y:S02]  /*12250*/  SHF.R.U32.HI R3, RZ, 0x7, R3 ;  /* 0x00000007ff037819 */ /* 0x001fe40000011603 */
[----:B------:R-:W-:Y:S02]  /*12260*/  R2UR UR36, R8 ;  /* 0x00000000082472ca */ /* 0x000fe400000e0000 */
[----:B------:R-:W-:Y:S01]  /*12270*/  R2UR UR37, R9 ;  /* 0x00000000092572ca */ /* 0x000fe200000e0000 */
[----:B------:R-:W-:Y:S01]  /*12280*/  VIADD R3, R3, 0x8 ;  /* 0x0000000803037836 */ /* 0x000fe20000000000 */
[----:B------:R-:W-:-:S02]  /*12290*/  IADD3 R94, R88, 0x202, RZ ;  /* 0x00000202585e7810 */ /* 0x000fc40007ffe0ff */
[----:B------:R-:W-:Y:S02]  /*122a0*/  R2UR UR51, R95 ;  /* 0x000000005f3372ca */ /* 0x000fe400000e0000 */
[----:B------:R0:W-:Y:S01]  /*122b0*/  BAR.SYNC.DEFER_BLOCKING R3, 0x100 ;  /* 0x000400030000751d */ /* 0x0001e20000010000 */
[----:B------:R-:W-:Y:S01]  /*122c0*/  R2UR UR50, R94 ;  /* 0x000000005e3272ca */ /* 0x000fe200000e0000 */
[----:B------:R-:W-:Y:S01]  /*122d0*/  VIADD R94, R88, 0x4 ;  /* 0x00000004585e7836 */ /* 0x000fe20000000000 */
[----:B------:R-:W-:Y:S01]  /*122e0*/  R2UR UR6, R92 ;  /* 0x000000005c0672ca */ /* 0x000fe200000e0000 */
[----:B------:R-:W-:Y:S01]  /*122f0*/  VIADD R92, R88, 0x102 ;  /* 0x00000102585c7836 */ /* 0x000fe20000000000 */
[----:B------:R-:W-:Y:S02]  /*12300*/  R2UR UR7, R93 ;  /* 0x000000005d0772ca */ /* 0x000fe400000e0000 */
[----:B------:R-:W-:Y:S02]  /*12310*/  R2UR UR48, R8 ;  /* 0x00000000083072ca */ /* 0x000fe400000e0000 */
[----:B------:R-:W-:-:S02]  /*12320*/  R2UR UR49, R9 ;  /* 0x00000000093172ca */ /* 0x000fc400000e0000 */
[----:B------:R-:W-:Y:S02]  /*12330*/  R2UR UR46, R92 ;  /* 0x000000005c2e72ca */ /* 0x000fe400000e0000 */
[----:B------:R-:W-:Y:S02]  /*12340*/  R2UR UR47, R93 ;  /* 0x000000005d2f72ca */ /* 0x000fe400000e0000 */
[----:B------:R-:W-:Y:S02]  /*12350*/  MOV R92, UR51 ;  /* 0x00000033005c7c02 */ /* 0x000fe40008000f00 */
[----:B------:R-:W-:Y:S01]  /*12360*/  MOV R93, UR50 ;  /* 0x00000032005d7c02 */ /* 0x000fe20008000f00 */
[----:B------:R-:W-:Y:S01]  /*12370*/  UMOV UR50, UR6 ;  /* 0x0000000600327c82 */ /* 0x000fe20008000000 */
[----:B------:R-:W-:Y:S01]  /*12380*/  UMOV UR51, UR7 ;  /* 0x0000000700337c82 */ /* 0x000fe20008000000 */
[----:B------:R-:W-:Y:S01]  /*12390*/  R2UR UR8, R20 ;  /* 0x00000000140872ca */ /* 0x000fe200000e0000 */
[----:B------:R-:W-:Y:S01]  /*123a0*/  VIADD R20, R88, 0x302 ;  /* 0x0000030258147836 */ /* 0x000fe20000000000 */
[----:B------:R-:W-:Y:S01]  /*123b0*/  R2UR UR4, R90 ;  /* 0x000000005a0472ca */ /* 0x000fe200000e0000 */
[----:B------:R-:W-:Y:S01]  /*123c0*/  VIADD R90, R88, 0x402 ;  /* 0x00000402585a7836 */ /* 0x000fe20000000000 */
[----:B------:R-:W-:Y:S01]  /*123d0*/  WARPGROUP.ARRIVE ;  /* 0x00000000000079c5 */ /* 0x000fe20000000000 */
[----:B------:R-:W-:-:S02]  /*123e0*/  R2UR UR9, R21 ;  /* 0x00000000150972ca */ /* 0x000fc400000e0000 */
[----:B------:R-:W-:Y:S01]  /*123f0*/  R2UR UR54, R20 ;  /* 0x00000000143672ca */ /* 0x000fe200000e0000 */
[----:B------:R-:W-:Y:S01]  /*12400*/  VIADD R20, R88, 0x104 ;  /* 0x0000010458147836 */ /* 0x000fe20000000000 */
[----:B------:R-:W-:Y:S01]  /*12410*/  R2UR UR58, R90 ;  /* 0x000000005a3a72ca */ /* 0x000fe200000e0000 */
[----:B------:R-:W-:Y:S01]  /*12420*/  QGMMA.64x32x32.F32.E4M3.E4M3 R152, gdesc[UR28], RZ, !UPT, gsb0 ;  /* 0x006000001c9879f3 */ /* 0x000fe2000c0008ff */
[----:B------:R-:W-:Y:S01]  /*12430*/  VIADD R90, R88, 0x204 ;  /* 0x00000204585a7836 */ /* 0x000fe20000000000 */
[----:B------:R-:W-:Y:S01]  /*12440*/  R2UR UR6, R94 ;  /* 0x000000005e0672ca */ /* 0x000fe200000e0000 */
[----:B------:R-:W-:Y:S01]  /*12450*/  VIADD R94, R88, 0x6 ;  /* 0x00000006585e7836 */ /* 0x000fe20000000000 */
[----:B------:R-:W-:Y:S01]  /*12460*/  R2UR UR10, R20 ;  /* 0x00000000140a72ca */ /* 0x000fe200000e0000 */
[----:B------:R-:W-:Y:S01]  /*12470*/  VIADD R20, R88, 0x304 ;  /* 0x0000030458147836 */ /* 0x000fe20000000000 */
[----:B------:R-:W-:Y:S01]  /*12480*/  R2UR UR14, R90 ;  /* 0x000000005a0e72ca */ /* 0x000fe200000e0000 */
[----:B------:R-:W-:Y:S01]  /*12490*/  VIADD R90, R88, 0x404 ;  /* 0x00000404585a7836 */ /* 0x000fe20000000000 */
[----:B------:R-:W-:-:S02]  /*124a0*/  R2UR UR5, R91 ;  /* 0x000000005b0572ca */ /* 0x000fc400000e0000 */
[----:B------:R-:W-:Y:S02]  /*124b0*/  R2UR UR18, R20 ;  /* 0x00000000141272ca */ /* 0x000fe400000e0000 */
[----:B------:R-:W-:Y:S02]  /*124c0*/  IADD3 R20, R88, 0x106, RZ ;  /* 0x0000010658147810 */ /* 0x000fe40007ffe0ff */
        /* <DEDUP_REMOVED lines=8> */
[----:B------:R-:W-:Y:S01]  /*12550*/  IMAD.MOV.U32 R91, RZ, RZ, 0x40000040 ;  /* 0x40000040ff5b7424 */ /* 0x000fe200078e00ff */
[----:B------:R-:W-:Y:S02]  /*12560*/  R2UR UR44, R8 ;  /* 0x00000000082c72ca */ /* 0x000fe400000e0000 */
[----:B------:R-:W-:Y:S02]  /*12570*/  R2UR UR45, R9 ;  /* 0x00000000092d72ca */ /* 0x000fe400000e0000 */
[C---:B------:R-:W-:Y:S02]  /*12580*/  R2UR UR7, R95.reuse ;  /* 0x000000005f0772ca */ /* 0x040fe400000e0000 */
[----:B------:R-:W-:Y:S02]  /*12590*/  R2UR UR26, R94 ;  /* 0x000000005e1a72ca */ /* 0x000fe400000e0000 */
[----:B------:R-:W-:-:S02]  /*125a0*/  R2UR UR27, R95 ;  /* 0x000000005f1b72ca */ /* 0x000fc400000e0000 */
[----:B------:R-:W-:Y:S02]  /*125b0*/  R2UR UR42, R88 ;  /* 0x00000000582a72ca */ /* 0x000fe400000e0000 */
[----:B------:R-:W-:Y:S02]  /*125c0*/  R2UR UR43, R89 ;  /* 0x00000000592b72ca */ /* 0x000fe400000e0000 */
[----:B0-----:R-:W-:Y:S01]  /*125d0*/  MOV R3, UR47 ;  /* 0x0000002f00037c02 */ /* 0x001fe20008000f00 */
        /* <DEDUP_REMOVED lines=8> */
[----:B------:R-:W-:Y:S02]  /*12660*/  R2UR UR5, R11 ;  /* 0x000000000b0572ca */ /* 0x000fe400000e0000 */
[----:B------:R-:W-:Y:S02]  /*12670*/  R2UR UR55, R21 ;  /* 0x00000000153772ca */ /* 0x000fe400000e0000 */
[C---:B------:R-:W-:Y:S02]  /*12680*/  R2UR UR52, R10.reuse ;  /* 0x000000000a3472ca */ /* 0x040fe400000e0000 */
[C---:B------:R-:W-:Y:S02]  /*12690*/  R2UR UR53, R11.reuse ;  /* 0x000000000b3572ca */ /* 0x040fe400000e0000 */
[----:B------:R-:W-:Y:S02]  /*126a0*/  R2UR UR56, R10 ;  /* 0x000000000a3872ca */ /* 0x000fe400000e0000 */
[----:B------:R-:W-:Y:S01]  /*126b0*/  R2UR UR57, R11 ;  /* 0x000000000b3972ca */ /* 0x000fe200000e0000 */
[----:B------:R-:W-:-:S02]  /*126c0*/  WARPGROUP.DEPBAR.LE gsb0, 0x0 ;  /* 0x00008000000079c5 */ /* 0x000fc40000010000 */
[----:B------:R-:W-:Y:S01]  /*126d0*/  WARPGROUP.ARRIVE ;  /* 0x00000000000079c5 */ /* 0x000fe20000000000 */
[----:B------:R-:W-:Y:S02]  /*126e0*/  R2UR UR11, R21 ;  /* 0x00000000150b72ca */ /* 0x000fe400000e0000 */
[----:B------:R-:W-:Y:S02]  /*126f0*/  R2UR UR8, R6 ;  /* 0x00000000060872ca */ /* 0x000fe400000e0000 */
[----:B------:R-:W-:Y:S01]  /*12700*/  R2UR UR9, R7 ;  /* 0x00000000070972ca */ /* 0x000fe200000e0000 */
[----:B------:R-:W-:Y:S01]  /*12710*/  QGMMA.64x32x32.F32.E4M3.E4M3 R136, gdesc[UR32], RZ, !UPT, gsb0 ;  /* 0x00600000208879f3 */ /* 0x000fe2000c0008ff */
[----:B------:R-:W-:Y:S02]  /*12720*/  R2UR UR34, R90 ;  /* 0x000000005a2272ca */ /* 0x000fe400000e0000 */
[----:B------:R-:W-:Y:S02]  /*12730*/  R2UR UR35, R91 ;  /* 0x000000005b2372ca */ /* 0x000fe400000e0000 */
[----:B------:R-:W-:-:S02]  /*12740*/  R2UR UR12, R6 ;  /* 0x00000000060c72ca */ /* 0x000fc400000e0000 */
[----:B------:R-:W-:Y:S02]  /*12750*/  R2UR UR13, R7 ;  /* 0x00000000070d72ca */ /* 0x000fe400000e0000 */
[----:B------:R-:W-:Y:S02]  /*12760*/  R2UR UR19, R21 ;  /* 0x00000000151372ca */ /* 0x000fe400000e0000 */
[C---:B------:R-:W-:Y:S02]  /*12770*/  R2UR UR16, R6.reuse ;  /* 0x00000000061072ca */ /* 0x040fe400000e0000 */
[C---:B------:R-:W-:Y:S02]  /*12780*/  R2UR UR17, R7.reuse ;  /* 0x00000000071172ca */ /* 0x040fe400000e0000 */
[----:B------:R-:W-:Y:S02]  /*12790*/  R2UR UR20, R6 ;  /* 0x00000000061472ca */ /* 0x000fe400000e0000 */
[----:B------:R-:W-:-:S02]  /*127a0*/  R2UR UR21, R7 ;  /* 0x00000000071572ca */ /* 0x000fc400000e0000 */
[C---:B------:R-:W-:Y:S02]  /*127b0*/  R2UR UR24, R4.reuse ;  /* 0x00000000041872ca */ /* 0x040fe400000e0000 */
[----:B------:R-:W-:Y:S02]  /*127c0*/  R2UR UR25, R5 ;  /* 0x00000000051972ca */ /* 0x000fe400000e0000 */
[----:B------:R-:W-:Y:S01]  /*127d0*/  R2UR UR31, R21 ;  /* 0x00000000151f72ca */ /* 0x000fe200000e0000 */
[----:B------:R-:W-:Y:S01]  /*127e0*/  IMAD.MOV.U32 R21, RZ, RZ, 0x40000040 ;  /* 0x40000040ff157424 */ /* 0x000fe200078e00ff */
[C---:B------:R-:W-:Y:S02]  /*127f0*/  R2UR UR28, R4.reuse ;  /* 0x00000000041c72ca */ /* 0x040fe400000e0000 */
[----:B------:R-:W-:Y:S02]  /*12800*/  R2UR UR29, R5 ;  /* 0x00000000051d72ca */ /* 0x000fe400000e0000 */
[----:B------:R-:W-:-:S02]  /*12810*/  R2UR UR32, R4 ;  /* 0x00000000042072ca */ /* 0x000fc400000e0000 */
        /* <DEDUP_REMOVED lines=77> */
.L_x_3162:
[----:B------:R-:W-:Y:S01]  /*12cf0*/  SHF.L.U32 R3, R223, 0x1f, RZ ;  /* 0x0000001fdf037819 */ /* 0x000fe200000006ff */
[----:B------:R-:W-:-:S04]  /*12d00*/  IMAD R12, R220, 0x8, R18 ;  /* 0x00000008dc0c7824 */ /* 0x000fc800078e0212 */
[----:B------:R0:W1:Y:S01]  /*12d10*/  SYNCS.PHASECHK.TRANS64.TRYWAIT P2, [R12+URZ+0x22850], R3 ;  /* 0x022850030c0075a7 */ /* 0x000062000804017f */
[----:B------:R-:W-:Y:S05]  /*12d20*/  @!P1 BRA `(.L_x_3163) ;  /* 0x0000000000049947 */ /* 0x000fea0003800000 */
[----:B------:R-:W-:Y:S01]  /*12d30*/  BPT.TRAP 0x1 ;  /* 0x000000040000795c */ /* 0x000fe20000300000 */
.L_x_3163:
[----:B-1----:R-:W-:Y:S05]  /*12d40*/  @P2 BRA `(.L_x_3161) ;  /* 0x0000000000082947 */ /* 0x002fea0003800000 */
[----:B------:R-:W1:Y:S02]  /*12d50*/  SYNCS.PHASECHK.TRANS64.TRYWAIT P2, [R12+URZ+0x22850], R3 ;  /* 0x022850030c0075a7 */ /* 0x000e64000804017f */
[----:B-1----:R-:W-:Y:S05]  /*12d60*/  @!P2 BRA `(.L_x_3164) ;  /* 0x0000011c00e8a947 */ /* 0x002fea0003800000 */
.L_x_3161:
        /* <DEDUP_REMOVED lines=16> */
[----:B------:R-:W-:Y:S01]  /*12e70*/  IMAD.MOV.U32 R185, RZ, RZ, -0x3ffffff0 ;  /* 0xc0000010ffb97424 */ /* 0x000fe200078e00ff */
[----:B------:R-:W-:Y:S01]  /*12e80*/  IADD3 R184, R20, 0x100, RZ ;  /* 0x0000010014b87810 */ /* 0x000fe20007ffe0ff */
[----:B------:R-:W-:-:S03]  /*12e90*/  WARPGROUP.ARRIVE ;  /* 0x00000000000079c5 */ /* 0x000fc60000000000 */
        /* <DEDUP_REMOVED lines=27> */
.L_x_3165:
[----:B0-----:R-:W0:Y:S01]  /*13050*/  @P0 LDC R3, c[0x0][0x44c] ;  /* 0x00011300ff030b82 */ /* 0x001e220000000800 */
[----:B------:R-:W-:-:S07]  /*13060*/  IMAD.IADD R20, R208, 0x1, R200 ;  /* 0x00000001d0147824 */ /* 0x000fce00078e02c8 */
[----:B------:R-:W1:Y:S01]  /*13070*/  @P0 LDC R12, c[0x0][0x450] ;  /* 0x00011400ff0c0b82 */ /* 0x000e620000000800 */
[----:B0-----:R-:W-:-:S05]  /*13080*/  @P0 IMAD.HI.U32 R3, R20, R3, RZ ;  /* 0x0000000314030227 */ /* 0x001fca00078e00ff */
[----:B-1----:R-:W-:Y:S01]  /*13090*/  @P0 SHF.R.U32.HI R20, RZ, R12, R3 ;  /* 0x0000000cff140219 */ /* 0x002fe20000011603 */
[----:B------:R-:W-:-:S04]  /*130a0*/  IMAD.MOV.U32 R12, RZ, RZ, -0xa0 ;  /* 0xffffff60ff0c7424 */ /* 0x000fc800078e00ff */
[----:B------:R-:W0:Y:S01]  /*130b0*/  SHFL.IDX PT, R3, R20, RZ, 0x1c1f ;  /* 0x001c1fff14037589 */ /* 0x000e2200000e0000 */
[----:B------:R-:W-:-:S04]  /*130c0*/  IMAD R12, R219, R12, 0x1 ;  /* 0x00000001db0c7424 */ /* 0x000fc800078e020c */
[----:B------:R-:W-:-:S05]  /*130d0*/  IMAD R12, R207, -0x2, R12 ;  /* 0xfffffffecf0c7824 */ /* 0x000fca00078e020c */
[----:B------:R-:W-:-:S04]  /*130e0*/  IADD3 R12, -R191, R12, R189 ;  /* 0x0000000cbf0c7210 */ /* 0x000fc80007ffe1bd */
[----:B0-----:R-:W-:-:S04]  /*130f0*/  IADD3 R3, R12, R3, RZ ;  /* 0x000000030c037210 */ /* 0x001fc80007ffe0ff */
[C---:B------:R-:W-:Y:S02]  /*13100*/  ISETP.GT.AND P2, PT, R3.reuse, RZ, PT ;  /* 0x000000ff0300720c */ /* 0x040fe40003f44270 */
[C---:B------:R-:W-:Y:S02]  /*13110*/  ISETP.GT.AND P3, PT, R3.reuse, 0x1, PT ;  /* 0x000000010300780c */ /* 0x040fe40003f64270 */
        /* <DEDUP_REMOVED lines=106> */
[C---:B------:R-:W-:Y:S02]  /*137c0*/  ISETP.GT.AND P3, PT, R3.reuse, 0x91, PT ;  /* 0x000000910300780c */ /* 0x040fe40003f64270 */
[C---:B------:R-:W-:Y:S02]  /*137d0*/  ISETP.GT.AND P5, PT, R3.reuse, 0x98, PT ;  /* 0x000000980300780c */ /* 0x040fe40003fa4270 */
[----:B------:R-:W-:Y:S02]  /*137e0*/  ISETP.GT.AND P4, PT, R3, 0x99, PT ;  /* 0x000000990300780c */ /* 0x000fe40003f84270 */
[----:B------:R-:W-:Y:S02]  /*137f0*/  FSEL R96, R96, -INF , P2 ;  /* 0xff80000060607808 */ /* 0x000fe40001000000 */
[----:B------:R-:W-:Y:S02]  /*13800*/  FMNMX.FTZ R3, R93, R152, !PT ;  /* 0x000000985d037209 */ /* 0x000fe40007810000 */
[----:B------:R-:W-:-:S02]  /*13810*/  FSEL R104, R97, -INF , P3 ;  /* 0xff80000061687808 */ /* 0x000fc40001800000 */
[----:B------:R-:W-:Y:S02]  /*13820*/  FMNMX.FTZ R3, R96, R3, !PT ;  /* 0x0000000360037209 */ /* 0x000fe40007810000 */
[----:B------:R-:W-:Y:S02]  /*13830*/  FSEL R97, R100, -INF , P5 ;  /* 0xff80000064617808 */ /* 0x000fe40002800000 */
[----:B------:R-:W-:Y:S02]  /*13840*/  FMNMX.FTZ R100, R104, R3, !PT ;  /* 0x0000000368647209 */ /* 0x000fe40007810000 */
[----:B------:R-:W-:Y:S02]  /*13850*/  FSEL R101, R101, -INF , P4 ;  /* 0xff80000065657808 */ /* 0x000fe40002000000 */
[----:B------:R-:W-:-:S04]  /*13860*/  FMNMX.FTZ R100, R97, R100, !PT ;  /* 0x0000006461647209 */ /* 0x000fc80007810000 */
[----:B------:R-:W-:-:S05]  /*13870*/  FMNMX.FTZ R100, R101, R100, !PT ;  /* 0x0000006465647209 */ /* 0x000fca0007810000 */
[----:B------:R-:W0:Y:S02]  /*13880*/  SHFL.BFLY PT, R3, R100, 0x2, 0x1f ;  /* 0x0c401f0064037f89 */ /* 0x000e2400000e0000 */
[----:B0-----:R-:W-:Y:S02]  /*13890*/  FMNMX.FTZ R120, R100, R3, !PT ;  /* 0x0000000364787209 */ /* 0x001fe40007810000 */
[----:B------:R-:W0:Y:S04]  /*138a0*/  SHFL.IDX PT, R3, R20, 0x1, 0x1c1f ;  /* 0x003c1f0014037f89 */ /* 0x000e2800000e0000 */
[----:B------:R-:W1:Y:S01]  /*138b0*/  SHFL.BFLY PT, R124, R120, 0x1, 0x1f ;  /* 0x0c201f00787c7f89 */ /* 0x000e6200000e0000 */
[----:B0-----:R-:W-:Y:S01]  /*138c0*/  IMAD.IADD R12, R12, 0x1, R3 ;  /* 0x000000010c0c7824 */ /* 0x001fe200078e0203 */
[----:B-1----:R-:W-:-:S04]  /*138d0*/  FMNMX.FTZ R3, R120, R124, !PT ;  /* 0x0000007c78037209 */ /* 0x002fc80007810000 */
[C---:B------:R-:W-:Y:S02]  /*138e0*/  ISETP.GT.AND P2, PT, R12.reuse, 0x8, PT ;  /* 0x000000080c00780c */ /* 0x040fe40003f44270 */
[----:B------:R-:W-:Y:S01]  /*138f0*/  ISETP.GT.AND P4, PT, R12, RZ, PT ;  /* 0x000000ff0c00720c */ /* 0x000fe20003f84270 */
[----:B------:R-:W-:-:S01]  /*13900*/  FFMA.FTZ R20, R2, R3, -8 ;  /* 0xc100000002147423 */ /* 0x000fc20000010003 */
[----:B------:R-:W-:Y:S02]  /*13910*/  FSEL R158, R158, -INF , P2 ;  /* 0xff8000009e9e7808 */ /* 0x000fe40001000000 */
[----:B------:R-:W-:Y:S02]  /*13920*/  FSEL R154, R154, -INF , P4 ;  /* 0xff8000009a9a7808 */ /* 0x000fe40002000000 */
[C---:B------:R-:W-:Y:S02]  /*13930*/  ISETP.GT.AND P2, PT, R12.reuse, 0x18, PT ;  /* 0x000000180c00780c */ /* 0x040fe40003f44270 */
[----:B------:R-:W-:-:S02]  /*13940*/  ISETP.GT.AND P3, PT, R12, 0x9, PT ;  /* 0x000000090c00780c */ /* 0x000fc40003f64270 */
[----:B------:R-:W-:Y:S02]  /*13950*/  ISETP.GT.AND P4, PT, R12, 0x10, PT ;  /* 0x000000100c00780c */ /* 0x000fe40003f84270 */
[----:B------:R-:W-:Y:S02]  /*13960*/  FSEL R166, R166, -INF , P2 ;  /* 0xff800000a6a67808 */ /* 0x000fe40001000000 */
        /* <DEDUP_REMOVED lines=8> */
[----:B------:R-:W-:Y:S02]  /*139f0*/  FSETP.NEU.FTZ.AND P2, PT, R3, -INF , PT ;  /* 0xff8000000300780b */ /* 0x000fe40003f5d000 */
[----:B------:R-:W-:-:S02]  /*13a00*/  ISETP.GT.AND P3, PT, R12, 0x29, PT ;  /* 0x000000290c00780c */ /* 0x000fc40003f64270 */
[----:B------:R-:W-:Y:S02]  /*13a10*/  ISETP.GT.AND P4, PT, R12, 0x30, PT ;  /* 0x000000300c00780c */ /* 0x000fe40003f84270 */
[----:B------:R-:W-:Y:S02]  /*13a20*/  FSEL R20, R20, RZ, P2 ;  /* 0x000000ff14147208 */ /* 0x000fe40001000000 */
[----:B------:R-:W-:Y:S02]  /*13a30*/  ISETP.GT.AND P5, PT, R12, 0x1, PT ;  /* 0x000000010c00780c */ /* 0x000fe40003fa4270 */
[----:B------:R-:W-:Y:S01]  /*13a40*/  FSEL R143, R143, -INF , P3 ;  /* 0xff8000008f8f7808 */ /* 0x000fe20001800000 */
[--C-:B------:R-:W-:Y:S01]  /*13a50*/  FFMA.FTZ R100, R2, R21, -R20.reuse ;  /* 0x0000001502647223 */ /* 0x100fe20000010814 */
[----:B------:R-:W-:Y:S01]  /*13a60*/  FSEL R146, R146, -INF , P4 ;  /* 0xff80000092927808 */ /* 0x000fe20002000000 */
[--C-:B------:R-:W-:Y:S01]  /*13a70*/  FFMA.FTZ R124, R2, R153, -R20.reuse ;  /* 0x00000099027c7223 */ /* 0x100fe20000010814 */
[----:B------:R-:W-:Y:S01]  /*13a80*/  ISETP.GT.AND P3, PT, R12, 0x38, PT ;  /* 0x000000380c00780c */ /* 0x000fe20003f64270 */
[--C-:B------:R-:W-:Y:S01]  /*13a90*/  FFMA.FTZ R128, R2, R171, -R20.reuse ;  /* 0x000000ab02807223 */ /* 0x100fe20000010814 */
[----:B------:R-:W-:Y:S01]  /*13aa0*/  ISETP.GT.AND P4, PT, R12, 0x39, PT ;  /* 0x000000390c00780c */ /* 0x000fe20003f84270 */
[C-C-:B------:R-:W-:Y:S01]  /*13ab0*/  FFMA.FTZ R152, R2.reuse, R108, -R20.reuse ;  /* 0x0000006c02987223 */ /* 0x140fe20000010814 */
[----:B------:R-:W-:Y:S01]  /*13ac0*/  FSEL R155, R155, -INF , P5 ;  /* 0xff8000009b9b7808 */ /* 0x000fe20002800000 */
[--C-:B------:R-:W-:Y:S01]  /*13ad0*/  FFMA.FTZ R108, R2, R112, -R20.reuse ;  /* 0x00000070026c7223 */ /* 0x100fe20000010814 */
[----:B------:R-:W-:Y:S01]  /*13ae0*/  ISETP.GT.AND P5, PT, R12, 0x11, PT ;  /* 0x000000110c00780c */ /* 0x000fe20003fa4270 */
[--C-:B------:R-:W-:Y:S01]  /*13af0*/  FFMA.FTZ R112, R2, R116, -R20.reuse ;  /* 0x0000007402707223 */ /* 0x100fe20000010814 */
[----:B------:R-:W-:Y:S01]  /*13b00*/  FSEL R21, R150, -INF , P3 ;  /* 0xff80000096157808 */ /* 0x000fe20001800000 */
[C-C-:B------:R-:W-:Y:S01]  /*13b10*/  FFMA.FTZ R137, R2.reuse, R137, -R20.reuse ;  /* 0x0000008902897223 */ /* 0x140fe20000010814 */
        /* <DEDUP_REMOVED lines=14> */
[C---:B------:R-:W-:Y:S01]  /*13c00*/  ISETP.GT.AND P4, PT, R12.reuse, 0x49, PT ;  /* 0x000000490c00780c */ /* 0x040fe20003f84270 */
[----:B------:R0:W-:Y:S01]  /*13c10*/  MUFU.EX2 R123, R124 ;  /* 0x0000007c007b7308 */ /* 0x0001e20000000800 */
[----:B------:R-:W-:Y:S01]  /*13c20*/  ISETP.GT.AND P3, PT, R12, 0x50, PT ;  /* 0x000000500c00780c */ /* 0x000fe20003f64270 */
[--C-:B------:R-:W-:Y:S01]  /*13c30*/  FFMA.FTZ R140, R2, R185, -R20.reuse ;  /* 0x000000b9028c7223 */ /* 0x100fe20000010814 */
[----:B------:R-:W-:Y:S01]  /*13c40*/  FSEL R142, R142, -INF , P5 ;  /* 0xff8000008e8e7808 */ /* 0x000fe20002800000 */
[--C-:B------:R-:W-:Y:S01]  /*13c50*/  FFMA.FTZ R125, R2, R125, -R20.reuse ;  /* 0x0000007d027d7223 */ /* 0x100fe20000010814 */
[----:B------:R-:W-:Y:S01]  /*13c60*/  ISETP.GT.AND P5, PT, R12, 0x31, PT ;  /* 0x000000310c00780c */ /* 0x000fe20003fa4270 */
[C-C-:B------:R-:W-:Y:S01]  /*13c70*/  FFMA.FTZ R144, R2.reuse, R187, -R20.reuse ;  /* 0x000000bb02907223 */ /* 0x140fe20000010814 */
[----:B------:R-:W-:Y:S01]  /*13c80*/  FSEL R127, R127, -INF , P4 ;  /* 0xff8000007f7f7808 */ /* 0x000fe20002000000 */
[--C-:B------:R-:W-:Y:S01]  /*13c90*/  FFMA.FTZ R129, R2, R129, -R20.reuse ;  /* 0x0000008102817223 */ /* 0x100fe20000010814 */
[----:B------:R-:W-:Y:S01]  /*13ca0*/  FSEL R169, R130, -INF , P3 ;  /* 0xff80000082a97808 */ /* 0x000fe20001800000 */
[--C-:B0-----:R-:W-:Y:S01]  /*13cb0*/  FFMA.FTZ R124, R2, R157, -R20.reuse ;  /* 0x0000009d027c7223 */ /* 0x101fe20000010814 */
        /* <DEDUP_REMOVED lines=19> */
[--C-:B------:R-:W-:Y:S01]  /*13df0*/  FFMA.FTZ R88, R2, R88, -R20.reuse ;  /* 0x0000005802587223 */ /* 0x100fe20000010814 */
[----:B------:R-:W-:Y:S01]  /*13e00*/  FSEL R106, R106, -INF , P4 ;  /* 0xff8000006a6a7808 */ /* 0x000fe20002000000 */
[C-C-:B------:R-:W-:Y:S01]  /*13e10*/  FFMA.FTZ R89, R2.reuse, R89, -R20.reuse ;  /* 0x0000005902597223 */ /* 0x140fe20000010814 */
        /* <DEDUP_REMOVED lines=9> */
[----:B------:R-:W-:Y:S01]  /*13eb0*/  FFMA.FTZ R97, R2, R97, -R20 ;  /* 0x0000006102617223 */ /* 0x000fe20000010814 */
[----:B------:R-:W-:Y:S01]  /*13ec0*/  FSEL R111, R111, -INF , P4 ;  /* 0xff8000006f6f7808 */ /* 0x000fe20002000000 */
[----:B------:R-:W-:Y:S01]  /*13ed0*/  MUFU.EX2 R100, R100 ;  /* 0x0000006400647308 */ /* 0x000fe20000000800 */
[----:B------:R-:W-:-:S02]  /*13ee0*/  FSEL R161, R114, -INF , P3 ;  /* 0xff80000072a17808 */ /* 0x000fc40001800000 */
[C---:B------:R-:W-:Y:S02]  /*13ef0*/  ISETP.GT.AND P4, PT, R12.reuse, 0x78, PT ;  /* 0x000000780c00780c */ /* 0x040fe40003f84270 */
[----:B------:R-:W-:Y:S02]  /*13f00*/  ISETP.GT.AND P3, PT, R12, 0x79, PT ;  /* 0x000000790c00780c */ /* 0x000fe40003f64270 */
[----:B------:R-:W-:Y:S01]  /*13f10*/  FSEL R171, R110, -INF , P5 ;  /* 0xff8000006eab7808 */ /* 0x000fe20002800000 */
[----:B------:R-:W-:Y:S01]  /*13f20*/  MUFU.EX2 R122, R122 ;  /* 0x0000007a007a7308 */ /* 0x000fe20000000800 */
[----:B------:R-:W-:Y:S02]  /*13f30*/  ISETP.GT.AND P5, PT, R12, 0x71, PT ;  /* 0x000000710c00780c */ /* 0x000fe40003fa4270 */
[----:B------:R-:W-:Y:S02]  /*13f40*/  FSEL R118, R118, -INF , P4 ;  /* 0xff80000076767808 */ /* 0x000fe40002000000 */
[----:B------:R-:W-:-:S02]  /*13f50*/  FSEL R119, R119, -INF , P3 ;  /* 0xff80000077777808 */ /* 0x000fc40001800000 */
[C---:B------:R-:W-:Y:S01]  /*13f60*/  ISETP.GT.AND P4, PT, R12.reuse, 0x80, PT ;  /* 0x000000800c00780c */ /* 0x040fe20003f84270 */
[----:B------:R0:W-:Y:S01]  /*13f70*/  MUFU.EX2 R110, R128 ;  /* 0x00000080006e7308 */ /* 0x0001e20000000800 */
[C---:B------:R-:W-:Y:S02]  /*13f80*/  ISETP.GT.AND P3, PT, R12.reuse, 0x81, PT ;  /* 0x000000810c00780c */ /* 0x040fe40003f64270 */
[----:B------:R-:W-:Y:S02]  /*13f90*/  FSEL R114, R115, -INF , P5 ;  /* 0xff80000073727808 */ /* 0x000fe40002800000 */
[----:B------:R-:W-:Y:S02]  /*13fa0*/  ISETP.GT.AND P5, PT, R12, 0x88, PT ;  /* 0x000000880c00780c */ /* 0x000fe40003fa4270 */
[----:B------:R-:W-:Y:S01]  /*13fb0*/  FSEL R91, R91, -INF , P3 ;  /* 0xff8000005b5b7808 */ /* 0x000fe20001800000 */
[----:B------:R1:W-:Y:S01]  /*13fc0*/  MUFU.EX2 R115, R124 ;  /* 0x0000007c00737308 */ /* 0x0003e20000000800 */
[----:B0-----:R-:W-:-:S01]  /*13fd0*/  FFMA.FTZ R128, R2, R173, -R20 ;  /* 0x000000ad02807223 */ /* 0x001fc20000010814 */
[----:B------:R-:W-:-:S02]  /*13fe0*/  FSEL R173, R90, -INF , P4 ;  /* 0xff8000005aad7808 */ /* 0x000fc40002000000 */
[C---:B------:R-:W-:Y:S02]  /*13ff0*/  ISETP.GT.AND P4, PT, R12.reuse, 0x89, PT ;  /* 0x000000890c00780c */ /* 0x040fe40003f84270 */
[----:B------:R-:W-:Y:S02]  /*14000*/  ISETP.GT.AND P3, PT, R12, 0x90, PT ;  /* 0x000000900c00780c */ /* 0x000fe40003f64270 */
[----:B------:R-:W-:Y:S01]  /*14010*/  FSEL R165, R94, -INF , P5 ;  /* 0xff8000005ea57808 */ /* 0x000fe20002800000 */
[----:B-1----:R-:W-:Y:S01]  /*14020*/  FFMA.FTZ R124, R2, R175, -R20 ;  /* 0x000000af027c7223 */ /* 0x002fe20000010814 */
[----:B------:R-:W-:Y:S01]  /*14030*/  FSEL R94, R95, -INF , P4 ;  /* 0xff8000005f5e7808 */ /* 0x000fe20002000000 */
[----:B------:R0:W-:Y:S01]  /*14040*/  MUFU.EX2 R90, R128 ;  /* 0x00000080005a7308 */ /* 0x0001e20000000800 */
[----:B------:R-:W-:Y:S02]  /*14050*/  FSEL R98, R98, -INF , P3 ;  /* 0xff80000062627808 */ /* 0x000fe40001800000 */
[----:B------:R-:W-:-:S02]  /*14060*/  ISETP.GT.AND P5, PT, R12, 0x91, PT ;  /* 0x000000910c00780c */ /* 0x000fc40003fa4270 */
[C---:B------:R-:W-:Y:S02]  /*14070*/  ISETP.GT.AND P4, PT, R12.reuse, 0x98, PT ;  /* 0x000000980c00780c */ /* 0x040fe40003f84270 */
[----:B------:R-:W-:Y:S01]  /*14080*/  ISETP.GT.AND P3, PT, R12, 0x99, PT ;  /* 0x000000990c00780c */ /* 0x000fe20003f64270 */
[----:B------:R1:W-:Y:S01]  /*14090*/  MUFU.EX2 R95, R130 ;  /* 0x00000082005f7308 */ /* 0x0003e20000000800 */
[----:B------:R-:W-:Y:S01]  /*140a0*/  FMNMX.FTZ R12, R154, R217, !PT ;  /* 0x000000d99a0c7209 */ /* 0x000fe20007810000 */
[--C-:B0-----:R-:W-:Y:S01]  /*140b0*/  FFMA.FTZ R128, R2, R177, -R20.reuse ;  /* 0x000000b102807223 */ /* 0x101fe20000010814 */
[----:B------:R-:W-:Y:S02]  /*140c0*/  FSEL R99, R99, -INF , P5 ;  /* 0xff80000063637808 */ /* 0x000fe40002800000 */
[----:B------:R-:W-:Y:S02]  /*140d0*/  FMNMX.FTZ R175, R155, R12, !PT ;  /* 0x0000000c9baf7209 */ /* 0x000fe40007810000 */
[----:B------:R-:W-:Y:S01]  /*140e0*/  FSEL R103, R103, -INF , P3 ;  /* 0xff80000067677808 */ /* 0x000fe20001800000 */
[----:B------:R-:W-:Y:S01]  /*140f0*/  MUFU.EX2 R124, R124 ;  /* 0x0000007c007c7308 */ /* 0x000fe20000000800 */
[----:B------:R-:W-:Y:S01]  /*14100*/  FMNMX.FTZ R12, R158, R175, !PT ;  /* 0x000000af9e0c7209 */ /* 0x000fe20007810000 */
[----:B-1----:R-:W-:-:S03]  /*14110*/  FFMA.FTZ R130, R2, R179, -R20 ;  /* 0x000000b302827223 */ /* 0x002fc60000010814 */
        /* <DEDUP_REMOVED lines=51> */
[----:B------:R-:W-:Y:S02]  /*14450*/  FSEL R175, R102, -INF , P4 ;  /* 0xff80000066af7808 */ /* 0x000fe40002000000 */
[----:B------:R-:W-:-:S03]  /*14460*/  FMNMX.FTZ R12, R99, R12, !PT ;  /* 0x0000000c630c7209 */ /* 0x000fc60007810000 */
[----:B------:R0:W-:Y:S01]  /*14470*/  MUFU.EX2 R102, R152 ;  /* 0x0000009800667308 */ /* 0x0001e20000000800 */
[----:B------:R-:W-:-:S04]  /*14480*/  FMNMX.FTZ R12, R175, R12, !PT ;  /* 0x0000000caf0c7209 */ /* 0x000fc80007810000 */
[----:B------:R-:W-:-:S03]  /*14490*/  FMNMX.FTZ R12, R103, R12, !PT ;  /* 0x0000000c670c7209 */ /* 0x000fc60007810000 */
[----:B------:R-:W-:Y:S02]  /*144a0*/  MUFU.EX2 R109, R109 ;  /* 0x0000006d006d7308 */ /* 0x000fe40000000800 */
[----:B------:R-:W1:Y:S06]  /*144b0*/  SHFL.BFLY PT, R177, R12, 0x2, 0x1f ;  /* 0x0c401f000cb17f89 */ /* 0x000e6c00000e0000 */
[----:B------:R-:W-:Y:S08]  /*144c0*/  MUFU.EX2 R108, R108 ;  /* 0x0000006c006c7308 */ /* 0x000ff00000000800 */
[----:B------:R-:W-:Y:S08]  /*144d0*/  MUFU.EX2 R113, R113 ;  /* 0x0000007100717308 */ /* 0x000ff00000000800 */
[----:B------:R-:W-:Y:S01]  /*144e0*/  MUFU.EX2 R112, R112 ;  /* 0x0000007000707308 */ /* 0x000fe20000000800 */
[----:B-1----:R-:W-:Y:S01]  /*144f0*/  FMNMX.FTZ R116, R12, R177, !PT ;  /* 0x000000b10c747209 */ /* 0x002fe20007810000 */
[C-C-:B------:R-:W-:Y:S01]  /*14500*/  FFMA.FTZ R177, R2.reuse, R104, -R20.reuse ;  /* 0x0000006802b17223 */ /* 0x140fe20000010814 */
[----:B------:R-:W-:-:S03]  /*14510*/  FFMA.FTZ R20, R2, R101, -R20 ;  /* 0x0000006502147223 */ /* 0x000fc60000010814 */
[----:B------:R-:W1:Y:S02]  /*14520*/  SHFL.BFLY PT, R179, R116, 0x1, 0x1f ;  /* 0x0c201f0074b37f89 */ /* 0x000e6400000e0000 */
[----:B------:R-:W-:Y:S08]  /*14530*/  MUFU.EX2 R117, R117 ;  /* 0x0000007500757308 */ /* 0x000ff00000000800 */
[----:B------:R-:W-:Y:S08]  /*14540*/  MUFU.EX2 R88, R88 ;  /* 0x0000005800587308 */ /* 0x000ff00000000800 */
[----:B------:R-:W-:Y:S01]  /*14550*/  MUFU.EX2 R89, R89 ;  /* 0x0000005900597308 */ /* 0x000fe20000000800 */
[----:B-1----:R-:W-:-:S07]  /*14560*/  FMNMX.FTZ R12, R116, R179, !PT ;  /* 0x000000b3740c7209 */ /* 0x002fce0007810000 */
[----:B------:R-:W-:Y:S01]  /*14570*/  MUFU.EX2 R92, R92 ;  /* 0x0000005c005c7308 */ /* 0x000fe20000000800 */
[----:B------:R-:W-:Y:S01]  /*14580*/  FSETP.NEU.FTZ.AND P3, PT, R12, -INF , PT ;  /* 0xff8000000c00780b */ /* 0x000fe20003f7d000 */
[----:B------:R-:W-:-:S06]  /*14590*/  FFMA.FTZ R101, R2, R12, -8 ;  /* 0xc100000002657423 */ /* 0x000fcc000001000c */
[----:B------:R-:W-:Y:S01]  /*145a0*/  MUFU.EX2 R93, R93 ;  /* 0x0000005d005d7308 */ /* 0x000fe20000000800 */
[----:B------:R-:W-:-:S05]  /*145b0*/  FSEL R101, R101, RZ, P3 ;  /* 0x000000ff65657208 */ /* 0x000fca0001800000 */
[C-C-:B------:R-:W-:Y:S01]  /*145c0*/  FFMA.FTZ R156, R2.reuse, R151, -R101.reuse ;  /* 0x00000097029c7223 */ /* 0x140fe20000010865 */
[----:B------:R-:W-:-:S01]  /*145d0*/  FFMA.FTZ R151, R2, R153, -R101 ;  /* 0x0000009902977223 */ /* 0x000fc20000010865 */
[----:B------:R-:W-:Y:S01]  /*145e0*/  FSEL R153, R3, RZ, P2 ;  /* 0x000000ff03997208 */ /* 0x000fe20001000000 */
[----:B------:R-:W-:-:S01]  /*145f0*/  FFMA.FTZ R104, R2, R155, -R101 ;  /* 0x0000009b02687223 */ /* 0x000fc20000010865 */
[C-C-:B------:R-:W-:Y:S01]  /*14600*/  FFMA.FTZ R155, R2.reuse, R159, -R101.reuse ;  /* 0x0000009f029b7223 */ /* 0x140fe20000010865 */
[----:B------:R-:W-:-:S01]  /*14610*/  FFMA.FTZ R159, R2, R163, -R101 ;  /* 0x000000a3029f7223 */ /* 0x000fc20000010865 */
[----:B------:R-:W-:Y:S01]  /*14620*/  FFMA.FTZ R163, R2, R167, -R101 ;  /* 0x000000a702a37223 */ /* 0x000fe20000010865 */
[----:B------:R-:W-:-:S01]  /*14630*/  FADD.FTZ R167, -R153, R218 ;  /* 0x000000da99a77221 */ /* 0x000fc20000010100 */
[----:B------:R-:W-:Y:S02]  /*14640*/  IMAD R153, R193, 0x8, R18 ;  /* 0x00000008c1997824 */ /* 0x000fe400078e0212 */
[----:B------:R-:W-:-:S01]  /*14650*/  FFMA.FTZ R116, R2, R158, -R101 ;  /* 0x0000009e02747223 */ /* 0x000fc20000010865 */
[----:B------:R-:W-:Y:S01]  /*14660*/  FSEL R158, R12, RZ, P3 ;  /* 0x000000ff0c9e7208 */ /* 0x000fe20001800000 */
[----:B------:R-:W-:-:S01]  /*14670*/  FFMA.FTZ R179, R2, R154, -R101 ;  /* 0x0000009a02b37223 */ /* 0x000fc20000010865 */
[----:B------:R-:W-:-:S02]  /*14680*/  VIADD R153, R153, 0x22840 ;  /* 0x0002284099997836 */ /* 0x000fc40000000000 */
[----:B------:R-:W-:Y:S01]  /*14690*/  FMUL.FTZ R167, R2, R167 ;  /* 0x000000a702a77220 */ /* 0x000fe20000410000 */
[----:B------:R-:W-:Y:S01]  /*146a0*/  MUFU.EX2 R104, R104 ;  /* 0x0000006800687308 */ /* 0x000fe20000000800 */
[----:B------:R-:W-:-:S01]  /*146b0*/  FADD.FTZ R181, -R158, R217 ;  /* 0x000000d99eb57221 */ /* 0x000fc20000010100 */
[----:B0-----:R-:W-:Y:S01]  /*146c0*/  FFMA.FTZ R152, R2, R162, -R101 ;  /* 0x000000a202987223 */ /* 0x001fe20000010865 */
[----:B------:R-:W-:Y:S01]  /*146d0*/  PRMT R158, R228, 0x654, R153 ;  /* 0x00000654e49e7816 */ /* 0x000fe20000000099 */
[C-C-:B------:R-:W-:Y:S01]  /*146e0*/  FFMA.FTZ R154, R2.reuse, R166, -R101.reuse ;  /* 0x000000a6029a7223 */ /* 0x140fe20000010865 */
[----:B------:R-:W-:-:S01]  /*146f0*/  FFMA.FTZ R138, R2, R138, -R101 ;  /* 0x0000008a028a7223 */ /* 0x000fc20000010865 */
[C-C-:B------:R-:W-:Y:S01]  /*14700*/  FFMA.FTZ R139, R2.reuse, R139, -R101.reuse ;  /* 0x0000008b028b7223 */ /* 0x140fe20000010865 */
[----:B------:R0:W-:Y:S01]  /*14710*/  SYNCS.ARRIVE.TRANS64.RED.A1T0 RZ, [R158+URZ], RZ ;  /* 0x000000ff9eff79a7 */ /* 0x0001e2000810043f */
[----:B------:R-:W1:Y:S01]  /*14720*/  MUFU.EX2 R153, R167 ;  /* 0x000000a700997308 */ /* 0x000e620000000800 */
[----:B------:R-:W-:-:S01]  /*14730*/  FFMA.FTZ R142, R2, R142, -R101 ;  /* 0x0000008e028e7223 */ /* 0x000fc20000010865 */
[C-C-:B------:R-:W-:Y:S01]  /*14740*/  FFMA.FTZ R143, R2.reuse, R143, -R101.reuse ;  /* 0x0000008f028f7223 */ /* 0x140fe20000010865 */
[----:B------:R-:W-:-:S01]  /*14750*/  FFMA.FTZ R146, R2, R146, -R101 ;  /* 0x0000009202927223 */ /* 0x000fc20000010865 */
[C-C-:B------:R-:W-:Y:S01]  /*14760*/  FFMA.FTZ R147, R2.reuse, R147, -R101.reuse ;  /* 0x0000009302937223 */ /* 0x140fe20000010865 */
[----:B------:R-:W-:-:S01]  /*14770*/  FFMA.FTZ R21, R2, R21, -R101 ;  /* 0x0000001502157223 */ /* 0x000fc20000010865 */
[C-C-:B------:R-:W-:Y:S01]  /*14780*/  FFMA.FTZ R120, R2.reuse, R120, -R101.reuse ;  /* 0x0000007802787223 */ /* 0x140fe20000010865 */
[C---:B0-----:R-:W-:Y:S01]  /*14790*/  FMUL.FTZ R158, R2.reuse, R181 ;  /* 0x000000b5029e7220 */ /* 0x041fe20000410000 */
        /* <DEDUP_REMOVED lines=8> */
[----:B------:R-:W0:Y:S01]  /*14820*/  MUFU.EX2 R158, R158 ;  /* 0x0000009e009e7308 */ /* 0x000e220000000800 */
        /* <DEDUP_REMOVED lines=16> */
[----:B0-----:R-:W-:-:S01]  /*14930*/  FFMA.FTZ R13, R158, R0, R179 ;  /* 0x000000009e0d7223 */ /* 0x001fc200000100b3 */
[C-C-:B------:R-:W-:Y:S01]  /*14940*/  FFMA.FTZ R175, R2.reuse, R175, -R101.reuse ;  /* 0x000000af02af7223 */ /* 0x140fe20000010865 */
[----:B------:R-:W-:-:S01]  /*14950*/  FFMA.FTZ R101, R2, R103, -R101 ;  /* 0x0000006702657223 */ /* 0x000fc20000010865 */
[----:B------:R-:W-:Y:S01]  /*14960*/  FADD.FTZ R103, R123, R162 ;  /* 0x000000a27b677221 */ /* 0x000fe20000010000 */
[----:B------:R-:W-:-:S03]  /*14970*/  FADD.FTZ R13, R104, R13 ;  /* 0x0000000d680d7221 */ /* 0x000fc60000010000 */
[----:B------:R-:W0:Y:S01]  /*14980*/  MUFU.EX2 R152, R152 ;  /* 0x0000009800987308 */ /* 0x000e220000000800 */
[----:B------:R-:W-:-:S01]  /*14990*/  FADD.FTZ R0, R122, R103 ;  /* 0x000000677a007221 */ /* 0x000fc20000010000 */
[----:B-1----:R-:W-:-:S03]  /*149a0*/  FADD.FTZ R162, R116, R13 ;  /* 0x0000000d74a27221 */ /* 0x002fc60000010000 */
[----:B------:R-:W-:-:S03]  /*149b0*/  FADD.FTZ R13, R135, R0 ;  /* 0x00000000870d7221 */ /* 0x000fc60000010000 */
        /* <DEDUP_REMOVED lines=22> */
[----:B------:R-:W-:-:S06]  /*14b20*/  FADD.FTZ R0, R132, R13 ;  /* 0x0000000d84007221 */ /* 0x000fcc0000010000 */
        /* <DEDUP_REMOVED lines=10> */
[----:B0-----:R-:W-:-:S07]  /*14bd0*/  FADD.FTZ R164, R147, R164 ;  /* 0x000000a493a47221 */ /* 0x001fce0000010000 */
        /* <DEDUP_REMOVED lines=37> */
[----:B------:R-:W1:Y:S08]  /*14e30*/  MUFU.EX2 R114, R114 ;  /* 0x0000007200727308 */ /* 0x000e700000000800 */
[----:B------:R-:W3:Y:S08]  /*14e40*/  MUFU.EX2 R118, R118 ;  /* 0x0000007600767308 */ /* 0x000ef00000000800 */
[----:B------:R4:W-:Y:S08]  /*14e50*/  MUFU.EX2 R164, R91 ;  /* 0x0000005b00a47308 */ /* 0x0009f00000000800 */
[----:B------:R-:W5:Y:S01]  /*14e60*/  MUFU.EX2 R119, R119 ;  /* 0x0000007700777308 */ /* 0x000f620000000800 */
[----:B----4-:R-:W-:-:S01]  /*14e70*/  FADD.FTZ R91, R109, R0 ;  /* 0x000000006d5b7221 */ /* 0x010fc20000010000 */
[----:B--2---:R-:W-:-:S03]  /*14e80*/  FADD.FTZ R0, R162, R13 ;  /* 0x0000000da2007221 */ /* 0x004fc60000010000 */
[----:B------:R-:W-:Y:S01]  /*14e90*/  FADD.FTZ R166, R108, R91 ;  /* 0x0000005b6ca67221 */ /* 0x000fe20000010000 */
[----:B0-----:R-:W-:-:S02]  /*14ea0*/  FADD.FTZ R13, R161, R0 ;  /* 0x00000000a10d7221 */ /* 0x001fc40000010000 */
[----:B------:R-:W0:Y:S01]  /*14eb0*/  MUFU.EX2 R173, R173 ;  /* 0x000000ad00ad7308 */ /* 0x000e220000000800 */
[----:B------:R-:W-:-:S01]  /*14ec0*/  FADD.FTZ R91, R113, R166 ;  /* 0x000000a6715b7221 */ /* 0x000fc20000010000 */
[----:B-1----:R-:W-:-:S03]  /*14ed0*/  FADD.FTZ R13, R114, R13 ;  /* 0x0000000d720d7221 */ /* 0x002fc60000010000 */
[----:B------:R-:W-:Y:S01]  /*14ee0*/  FADD.FTZ R0, R112, R91 ;  /* 0x0000005b70007221 */ /* 0x000fe20000010000 */
[----:B---3--:R-:W-:-:S02]  /*14ef0*/  FADD.FTZ R166, R118, R13 ;  /* 0x0000000d76a67221 */ /* 0x008fc40000010000 */
[----:B------:R-:W1:Y:S01]  /*14f00*/  MUFU.EX2 R165, R165 ;  /* 0x000000a500a57308 */ /* 0x000e620000000800 */
[----:B------:R-:W-:-:S01]  /*14f10*/  FADD.FTZ R13, R117, R0 ;  /* 0x00000000750d7221 */ /* 0x000fc20000010000 */
[----:B-----5:R-:W-:-:S03]  /*14f20*/  FADD.FTZ R166, R119, R166 ;  /* 0x000000a677a67221 */ /* 0x020fc60000010000 */
[----:B------:R-:W-:-:S03]  /*14f30*/  FADD.FTZ R0, R88, R13 ;  /* 0x0000000d58007221 */ /* 0x000fc60000010000 */
[----:B------:R-:W2:Y:S01]  /*14f40*/  MUFU.EX2 R94, R94 ;  /* 0x0000005e005e7308 */ /* 0x000ea20000000800 */
[----:B0-----:R-:W-:-:S01]  /*14f50*/  FADD.FTZ R13, R173, R166 ;  /* 0x000000a6ad0d7221 */ /* 0x001fc20000010000 */
[----:B------:R-:W-:-:S03]  /*14f60*/  FADD.FTZ R91, R89, R0 ;  /* 0x00000000595b7221 */ /* 0x000fc60000010000 */
[----:B------:R-:W-:Y:S01]  /*14f70*/  FADD.FTZ R0, R164, R13 ;  /* 0x0000000da4007221 */ /* 0x000fe20000010000 */
[----:B------:R-:W-:-:S02]  /*14f80*/  FADD.FTZ R168, R92, R91 ;  /* 0x0000005b5ca87221 */ /* 0x000fc40000010000 */
        /* <DEDUP_REMOVED lines=21> */
.L_x_3166:
[----:B------:R-:W-:Y:S01]  /*150e0*/  F2FP.SATFINITE.E4M3.F32.PACK_AB_MERGE_C R21, R156, R21, RZ ;  /* 0x000000159c15723e */ /* 0x000fe200048070ff */
[----:B------:R-:W-:Y:S01]  /*150f0*/  FMUL.FTZ R24, R24, R153 ;  /* 0x0000009918187220 */ /* 0x000fe20000410000 */
[----:B------:R-:W-:Y:S01]  /*15100*/  ISETP.GT.AND P2, PT, R219, R15, PT ;  /* 0x0000000fdb00720c */ /* 0x000fe20003f44270 */
[-C--:B------:R-:W-:Y:S01]  /*15110*/  FMUL.FTZ R25, R25, R153.reuse ;  /* 0x0000009919197220 */ /* 0x080fe20000410000 */
[----:B------:R-:W-:Y:S01]  /*15120*/  F2FP.SATFINITE.E4M3.F32.PACK_AB_MERGE_C R183, R147, R146, R21 ;  /* 0x0000009293b7723e */ /* 0x000fe20004807015 */
[----:B------:R-:W-:Y:S01]  /*15130*/  IMAD R21, R220, 0x8, R18 ;  /* 0x00000008dc157824 */ /* 0x000fe200078e0212 */
[----:B------:R-:W-:Y:S01]  /*15140*/  F2FP.SATFINITE.E4M3.F32.PACK_AB_MERGE_C R126, R127, R126, RZ ;  /* 0x0000007e7f7e723e */ /* 0x000fe200048070ff */
[----:B------:R-:W-:Y:S01]  /*15150*/  FMUL.FTZ R28, R28, R153 ;  /* 0x000000991c1c7220 */ /* 0x000fe20000410000 */
[----:B------:R-:W-:Y:S01]  /*15160*/  F2FP.SATFINITE.E4M3.F32.PACK_AB_MERGE_C R162, R162, R171, RZ ;  /* 0x000000aba2a2723e */ /* 0x000fe200048070ff */
[----:B------:R-:W-:Y:S01]  /*15170*/  VIADD R21, R21, 0x22860 ;  /* 0x0002286015157836 */ /* 0x000fe20000000000 */
[----:B------:R-:W-:Y:S01]  /*15180*/  F2FP.SATFINITE.E4M3.F32.PACK_AB_MERGE_C R116, R155, R116, RZ ;  /* 0x000000749b74723e */ /* 0x000fe200048070ff */
[----:B------:R-:W-:Y:S01]  /*15190*/  FMUL.FTZ R29, R29, R153 ;  /* 0x000000991d1d7220 */ /* 0x000fe20000410000 */
[----:B------:R-:W-:Y:S01]  /*151a0*/  F2FP.SATFINITE.E4M3.F32.PACK_AB_MERGE_C R94, R94, R165, RZ ;  /* 0x000000a55e5e723e */ /* 0x000fe200048070ff */
[-C--:B------:R-:W-:Y:S01]  /*151b0*/  FMUL.FTZ R32, R32, R153.reuse ;  /* 0x0000009920207220 */ /* 0x080fe20000410000 */
[----:B------:R-:W-:Y:S01]  /*151c0*/  PRMT R21, R228, 0x654, R21 ;  /* 0x00000654e4157816 */ /* 0x000fe20000000015 */
[----:B------:R-:W-:Y:S01]  /*151d0*/  FMUL.FTZ R33, R33, R153 ;  /* 0x0000009921217220 */ /* 0x000fe20000410000 */
[----:B------:R-:W-:Y:S01]  /*151e0*/  F2FP.SATFINITE.E4M3.F32.PACK_AB_MERGE_C R20, R20, R97, RZ ;  /* 0x000000611414723e */ /* 0x000fe200048070ff */
[----:B------:R-:W-:Y:S01]  /*151f0*/  FMUL.FTZ R36, R36, R153 ;  /* 0x0000009924247220 */ /* 0x000fe20000410000 */
[----:B------:R-:W-:Y:S01]  /*15200*/  F2FP.SATFINITE.E4M3.F32.PACK_AB_MERGE_C R126, R120, R151, R126 ;  /* 0x00000097787e723e */ /* 0x000fe2000480707e */
[----:B------:R0:W-:Y:S01]  /*15210*/  SYNCS.ARRIVE.TRANS64.RED.A1T0 RZ, [R21+URZ], RZ ;  /* 0x000000ff15ff79a7 */ /* 0x0001e2000810043f */
[----:B------:R-:W-:Y:S01]  /*15220*/  F2FP.SATFINITE.E4M3.F32.PACK_AB_MERGE_C R162, R107, R106, R162 ;  /* 0x0000006a6ba2723e */ /* 0x000fe200048070a2 */
        /* <DEDUP_REMOVED lines=92> */
[----:B------:R-:W-:Y:S02]  /*157f0*/  IMAD.MOV.U32 R223, RZ, RZ, R197 ;  /* 0x000000ffffdf7224 */ /* 0x000fe400078e00c5 */
[----:B------:R-:W-:Y:S02]  /*15800*/  IMAD.MOV.U32 R177, RZ, RZ, R126 ;  /* 0x000000ffffb17224 */ /* 0x000fe400078e007e */
[----:B------:R-:W-:Y:S01]  /*15810*/  IMAD.MOV.U32 R173, RZ, RZ, R162 ;  /* 0x000000ffffad7224 */ /* 0x000fe200078e00a2 */
[----:B0-----:R-:W-:Y:S06]  /*15820*/  @P2 BRA `(.L_x_3167) ;  /* 0xffffffc400c82947 */ /* 0x001fec000383ffff */
.L_x_3155:
[----:B------:R-:W-:-:S13]  /*15830*/  ISETP.GE.AND P0, PT, R219, RZ, PT ;  /* 0x000000ffdb00720c */ /* 0x000fda0003f06270 */
[----:B------:R-:W-:Y:S05]  /*15840*/  @!P0 BRA `(.L_x_3168) ;  /* 0x0000002c00688947 */ /* 0x000fea0003800000 */
[----:B------:R-:W-:Y:S02]  /*15850*/  IMAD.MOV.U32 R15, RZ, RZ, R12 ;  /* 0x000000ffff0f7224 */ /* 0x000fe400078e000c */
[----:B------:R-:W-:Y:S02]  /*15860*/  IMAD.MOV.U32 R189, RZ, RZ, R3 ;  /* 0x000000ffffbd7224 */ /* 0x000fe400078e0003 */
[----:B------:R-:W-:Y:S02]  /*15870*/  IMAD.MOV.U32 R217, RZ, RZ, R197 ;  /* 0x000000ffffd97224 */ /* 0x000fe400078e00c5 */
[----:B------:R-:W-:-:S07]  /*15880*/  IMAD.MOV.U32 R191, RZ, RZ, R193 ;  /* 0x000000ffffbf7224 */ /* 0x000fce00078e00c1 */
.L_x_3180:
        /* <DEDUP_REMOVED lines=10> */
.L_x_3170:
[----:B------:R-:W-:Y:S01]  /*15930*/  IMAD R3, R193, 0x8, R18 ;  /* 0x00000008c1037824 */ /* 0x000fe200078e0212 */
[----:B------:R-:W-:-:S04]  /*15940*/  SHF.L.U32 R12, R197, 0x1f, RZ ;  /* 0x0000001fc50c7819 */ /* 0x000fc800000006ff */
[----:B------:R0:W1:Y:S01]  /*15950*/  SYNCS.PHASECHK.TRANS64.TRYWAIT P0, [R3+URZ+0x22830], R12 ;  /* 0x0228300c030075a7 */ /* 0x000062000800017f */
[----:B------:R-:W-:Y:S05]  /*15960*/  @!P1 BRA `(.L_x_3171) ;  /* 0x0000000000049947 */ /* 0x000fea0003800000 */
[----:B------:R-:W-:Y:S01]  /*15970*/  BPT.TRAP 0x1 ;  /* 0x000000040000795c */ /* 0x000fe20000300000 */
.L_x_3171:
[----:B------:R-:W-:Y:S04]  /*15980*/  BSSY B0, `(.L_x_3169) ;  /* 0x0000004000007945 */ /* 0x000fe80003800000 */
[----:B-1----:R-:W-:Y:S05]  /*15990*/  @P0 BRA `(.L_x_3172) ;  /* 0x0000000000080947 */ /* 0x002fea0003800000 */
[----:B------:R-:W1:Y:S02]  /*159a0*/  SYNCS.PHASECHK.TRANS64.TRYWAIT P0, [R3+URZ+0x22830], R12 ;  /* 0x0228300c030075a7 */ /* 0x000e64000800017f */
[----:B-1----:R-:W-:Y:S05]  /*159b0*/  @!P0 BRA `(.L_x_3173) ;  /* 0x000000f000e88947 */ /* 0x002fea0003800000 */
.L_x_3172:
[----:B------:R-:W-:Y:S05]  /*159c0*/  BSYNC B0 ;  /* 0x0000000000007941 */ /* 0x000fea0003800000 */
.L_x_3169:
        /* <DEDUP_REMOVED lines=11> */
[C---:B------:R-:W-:Y:S01]  /*15a80*/  IADD3 R20, R88.reuse, 0x100, RZ ;  /* 0x0000010058147810 */ /* 0x040fe20007ffe0ff */
[----:B------:R-:W-:Y:S01]  /*15a90*/  VIADD R92, R88, 0x300 ;  /* 0x00000300585c7836 */ /* 0x000fe20000000000 */
[----:B------:R-:W-:Y:S01]  /*15aa0*/  R2UR UR35, R21 ;  /* 0x00000000152372ca */ /* 0x000fe200000e0000 */
[----:B------:R-:W-:Y:S01]  /*15ab0*/  IMAD.MOV.U32 R93, RZ, RZ, 0x40000040 ;  /* 0x40000040ff5d7424 */ /* 0x000fe200078e00ff */
[----:B------:R-:W-:Y:S01]  /*15ac0*/  R2UR UR34, R20 ;  /* 0x00000000142272ca */ /* 0x000fe200000e0000 */
[----:B------:R-:W-:Y:S01]  /*15ad0*/  VIADD R20, R88, 0x400 ;  /* 0x0000040058147836 */ /* 0x000fe20000000000 */
[----:B------:R-:W-:Y:S01]  /*15ae0*/  R2UR UR32, R8 ;  /* 0x00000000082072ca */ /* 0x000fe200000e0000 */
[C---:B------:R-:W-:Y:S01]  /*15af0*/  VIADD R94, R88.reuse, 0x402 ;  /* 0x00000402585e7836 */ /* 0x040fe20000000000 */
        /* <DEDUP_REMOVED lines=10> */
[----:B0-----:R-:W-:-:S02]  /*15ba0*/  SHF.R.U32.HI R3, RZ, 0x7, R3 ;  /* 0x00000007ff037819 */ /* 0x001fc40000011603 */
[----:B------:R-:W-:Y:S02]  /*15bb0*/  R2UR UR6, R92 ;  /* 0x000000005c0672ca */ /* 0x000fe400000e0000 */
[----:B------:R-:W-:Y:S01]  /*15bc0*/  IADD3 R92, R88, 0x202, RZ ;  /* 0x00000202585c7810 */ /* 0x000fe20007ffe0ff */
[----:B------:R-:W-:Y:S01]  /*15bd0*/  VIADD R3, R3, 0x8 ;  /* 0x0000000803037836 */ /* 0x000fe20000000000 */
[C---:B------:R-:W-:Y:S02]  /*15be0*/  R2UR UR51, R93.reuse ;  /* 0x000000005d3372ca */ /* 0x040fe400000e0000 */
[----:B------:R-:W-:Y:S02]  /*15bf0*/  R2UR UR50, R92 ;  /* 0x000000005c3272ca */ /* 0x000fe400000e0000 */
[----:B------:R0:W-:Y:S01]  /*15c00*/  BAR.SYNC.DEFER_BLOCKING R3, 0x100 ;  /* 0x000400030000751d */ /* 0x0001e20000010000 */
[----:B------:R-:W-:Y:S02]  /*15c10*/  R2UR UR7, R93 ;  /* 0x000000005d0772ca */ /* 0x000fe400000e0000 */
[----:B------:R-:W-:-:S02]  /*15c20*/  R2UR UR48, R8 ;  /* 0x00000000083072ca */ /* 0x000fc400000e0000 */
[----:B------:R-:W-:Y:S02]  /*15c30*/  R2UR UR49, R9 ;  /* 0x00000000093172ca */ /* 0x000fe400000e0000 */
[----:B------:R-:W-:Y:S01]  /*15c40*/  R2UR UR8, R20 ;  /* 0x00000000140872ca */ /* 0x000fe200000e0000 */
[----:B------:R-:W-:Y:S01]  /*15c50*/  VIADD R20, R88, 0x102 ;  /* 0x0000010258147836 */ /* 0x000fe20000000000 */
[----:B------:R-:W-:Y:S02]  /*15c60*/  MOV R92, UR51 ;  /* 0x00000033005c7c02 */ /* 0x000fe40008000f00 */
[----:B------:R-:W-:Y:S01]  /*15c70*/  MOV R93, UR50 ;  /* 0x00000032005d7c02 */ /* 0x000fe20008000f00 */
[----:B------:R-:W-:Y:S01]  /*15c80*/  UMOV UR50, UR6 ;  /* 0x0000000600327c82 */ /* 0x000fe20008000000 */
[----:B------:R-:W-:Y:S01]  /*15c90*/  R2UR UR4, R90 ;  /* 0x000000005a0472ca */ /* 0x000fe200000e0000 */
[----:B------:R-:W-:Y:S01]  /*15ca0*/  UMOV UR51, UR7 ;  /* 0x0000000700337c82 */ /* 0x000fe20008000000 */
[----:B------:R-:W-:Y:S01]  /*15cb0*/  R2UR UR46, R20 ;  /* 0x00000000142e72ca */ /* 0x000fe200000e0000 */
[C---:B------:R-:W-:Y:S01]  /*15cc0*/  VIADD R90, R88.reuse, 0x302 ;  /* 0x00000302585a7836 */ /* 0x040fe20000000000 */
[C---:B------:R-:W-:Y:S01]  /*15cd0*/  R2UR UR47, R21.reuse ;  /* 0x00000000152f72ca */ /* 0x040fe200000e0000 */
[----:B------:R-:W-:Y:S01]  /*15ce0*/  VIADD R20, R88, 0x104 ;  /* 0x0000010458147836 */ /* 0x000fe20000000000 */
[----:B------:R-:W-:-:S02]  /*15cf0*/  R2UR UR9, R21 ;  /* 0x00000000150972ca */ /* 0x000fc400000e0000 */
[----:B------:R-:W-:Y:S01]  /*15d00*/  R2UR UR54, R90 ;  /* 0x000000005a3672ca */ /* 0x000fe200000e0000 */
[----:B------:R-:W-:Y:S01]  /*15d10*/  VIADD R90, R88, 0x204 ;  /* 0x00000204585a7836 */ /* 0x000fe20000000000 */
[----:B------:R-:W-:Y:S01]  /*15d20*/  R2UR UR10, R20 ;  /* 0x00000000140a72ca */ /* 0x000fe200000e0000 */
[----:B------:R-:W-:Y:S01]  /*15d30*/  WARPGROUP.ARRIVE ;  /* 0x00000000000079c5 */ /* 0x000fe20000000000 */
[----:B------:R-:W-:Y:S01]  /*15d40*/  VIADD R20, R88, 0x304 ;  /* 0x0000030458147836 */ /* 0x000fe20000000000 */
[----:B------:R-:W-:Y:S02]  /*15d50*/  R2UR UR58, R94 ;  /* 0x000000005e3a72ca */ /* 0x000fe400000e0000 */
[----:B------:R-:W-:Y:S01]  /*15d60*/  R2UR UR14, R90 ;  /* 0x000000005a0e72ca */ /* 0x000fe200000e0000 */
[----:B------:R-:W-:Y:S01]  /*15d70*/  VIADD R90, R88, 0x404 ;  /* 0x00000404585a7836 */ /* 0x000fe20000000000 */
[----:B------:R-:W-:Y:S01]  /*15d80*/  QGMMA.64x32x32.F32.E4M3.E4M3 R152, gdesc[UR28], RZ, !UPT, gsb0 ;  /* 0x006000001c9879f3 */ /* 0x000fe2000c0008ff */
[----:B------:R-:W-:Y:S01]  /*15d90*/  R2UR UR18, R20 ;  /* 0x00000000141272ca */ /* 0x000fe200000e0000 */
[----:B------:R-:W-:Y:S01]  /*15da0*/  VIADD R20, R88, 0x106 ;  /* 0x0000010658147836 */ /* 0x000fe20000000000 */
[----:B------:R-:W-:-:S02]  /*15db0*/  R2UR UR5, R91 ;  /* 0x000000005b0572ca */ /* 0x000fc400000e0000 */
[----:B------:R-:W-:Y:S01]  /*15dc0*/  R2UR UR22, R90 ;  /* 0x000000005a1672ca */ /* 0x000fe200000e0000 */
[----:B------:R-:W-:Y:S01]  /*15dd0*/  VIADD R90, R88, 0x206 ;  /* 0x00000206585a7836 */ /* 0x000fe20000000000 */
[----:B------:R-:W-:Y:S01]  /*15de0*/  R2UR UR30, R20 ;  /* 0x00000000141e72ca */ /* 0x000fe200000e0000 */
[C---:B------:R-:W-:Y:S01]  /*15df0*/  VIADD R20, R88.reuse, 0x306 ;  /* 0x0000030658147836 */ /* 0x040fe20000000000 */
[C---:B------:R-:W-:Y:S02]  /*15e00*/  R2UR UR55, R91.reuse ;  /* 0x000000005b3772ca */ /* 0x040fe400000e0000 */
[C---:B------:R-:W-:Y:S02]  /*15e10*/  R2UR UR15, R91.reuse ;  /* 0x000000005b0f72ca */ /* 0x040fe400000e0000 */
[C---:B------:R-:W-:Y:S01]  /*15e20*/  IADD3 R94, R88.reuse, 0x6, RZ ;  /* 0x00000006585e7810 */ /* 0x040fe20007ffe0ff */
[----:B------:R-:W-:Y:S01]  /*15e30*/  VIADD R88, R88, 0x406 ;  /* 0x0000040658587836 */ /* 0x000fe20000000000 */
[----:B------:R-:W-:Y:S01]  /*15e40*/  R2UR UR23, R91 ;  /* 0x000000005b1772ca */ /* 0x000fe200000e0000 */
[----:B------:R-:W-:Y:S01]  /*15e50*/  IMAD.MOV.U32 R91, RZ, RZ, 0x40000040 ;  /* 0x40000040ff5b7424 */ /* 0x000fe200078e00ff */
[----:B------:R-:W-:-:S02]  /*15e60*/  R2UR UR44, R8 ;  /* 0x00000000082c72ca */ /* 0x000fc400000e0000 */
[----:B------:R-:W-:Y:S02]  /*15e70*/  R2UR UR45, R9 ;  /* 0x00000000092d72ca */ /* 0x000fe400000e0000 */
[----:B------:R-:W-:Y:S02]  /*15e80*/  R2UR UR59, R95 ;  /* 0x000000005f3b72ca */ /* 0x000fe400000e0000 */
[----:B------:R-:W-:Y:S02]  /*15e90*/  R2UR UR6, R96 ;  /* 0x00000000600672ca */ /* 0x000fe400000e0000 */
[----:B------:R-:W-:Y:S02]  /*15ea0*/  R2UR UR7, R97 ;  /* 0x00000000610772ca */ /* 0x000fe400000e0000 */
        /* <DEDUP_REMOVED lines=23> */
[----:B------:R-:W-:Y:S02]  /*16020*/  R2UR UR12, R6 ;  /* 0x00000000060c72ca */ /* 0x000fe400000e0000 */
[----:B------:R-:W-:Y:S02]  /*16030*/  R2UR UR13, R7 ;  /* 0x00000000070d72ca */ /* 0x000fe400000e0000 */
[----:B------:R-:W-:Y:S01]  /*16040*/  R2UR UR19, R21 ;  /* 0x00000000151372ca */ /* 0x000fe200000e0000 */
[----:B------:R-:W-:Y:S01]  /*16050*/  QGMMA.64x32x32.F32.E4M3.E4M3 R136, gdesc[UR32], RZ, !UPT, gsb0 ;  /* 0x00600000208879f3 */ /* 0x000fe2000c0008ff */
[----:B------:R-:W-:-:S02]  /*16060*/  R2UR UR34, R90 ;  /* 0x000000005a2272ca */ /* 0x000fc400000e0000 */
[----:B------:R-:W-:Y:S02]  /*16070*/  R2UR UR35, R91 ;  /* 0x000000005b2372ca */ /* 0x000fe400000e0000 */
[C---:B------:R-:W-:Y:S02]  /*16080*/  R2UR UR16, R6.reuse ;  /* 0x00000000061072ca */ /* 0x040fe400000e0000 */
[C---:B------:R-:W-:Y:S02]  /*16090*/  R2UR UR17, R7.reuse ;  /* 0x00000000071172ca */ /* 0x040fe400000e0000 */
[----:B------:R-:W-:Y:S02]  /*160a0*/  R2UR UR20, R6 ;  /* 0x00000000061472ca */ /* 0x000fe400000e0000 */
[----:B------:R-:W-:Y:S02]  /*160b0*/  R2UR UR21, R7 ;  /* 0x00000000071572ca */ /* 0x000fe400000e0000 */
[----:B------:R-:W-:-:S02]  /*160c0*/  R2UR UR24, R4 ;  /* 0x00000000041872ca */ /* 0x000fc400000e0000 */
[----:B------:R-:W-:Y:S02]  /*160d0*/  R2UR UR25, R5 ;  /* 0x00000000051972ca */ /* 0x000fe400000e0000 */
[----:B------:R-:W-:Y:S01]  /*160e0*/  R2UR UR31, R21 ;  /* 0x00000000151f72ca */ /* 0x000fe200000e0000 */
[----:B------:R-:W-:Y:S01]  /*160f0*/  IMAD.MOV.U32 R21, RZ, RZ, 0x40000040 ;  /* 0x40000040ff157424 */ /* 0x000fe200078e00ff */
[C---:B------:R-:W-:Y:S02]  /*16100*/  R2UR UR28, R4.reuse ;  /* 0x00000000041c72ca */ /* 0x040fe400000e0000 */
[C---:B------:R-:W-:Y:S02]  /*16110*/  R2UR UR29, R5.reuse ;  /* 0x00000000051d72ca */ /* 0x040fe400000e0000 */
[----:B------:R-:W-:Y:S02]  /*16120*/  R2UR UR32, R4 ;  /* 0x00000000042072ca */ /* 0x000fe400000e0000 */
[----:B------:R-:W-:-:S02]  /*16130*/  R2UR UR33, R5 ;  /* 0x00000000052172ca */ /* 0x000fc400000e0000 */
        /* <DEDUP_REMOVED lines=76> */
.L_x_3175:
[----:B------:R-:W-:Y:S01]  /*16600*/  SHF.L.U32 R3, R217, 0x1f, RZ ;  /* 0x0000001fd9037819 */ /* 0x000fe200000006ff */
[----:B------:R-:W-:-:S04]  /*16610*/  IMAD R12, R191, 0x8, R18 ;  /* 0x00000008bf0c7824 */ /* 0x000fc800078e0212 */
[----:B------:R0:W1:Y:S01]  /*16620*/  SYNCS.PHASECHK.TRANS64.TRYWAIT P0, [R12+URZ+0x22850], R3 ;  /* 0x022850030c0075a7 */ /* 0x000062000800017f */
[----:B------:R-:W-:Y:S05]  /*16630*/  @!P1 BRA `(.L_x_3176) ;  /* 0x0000000000049947 */ /* 0x000fea0003800000 */
[----:B------:R-:W-:Y:S01]  /*16640*/  BPT.TRAP 0x1 ;  /* 0x000000040000795c */ /* 0x000fe20000300000 */
.L_x_3176:
[----:B-1----:R-:W-:Y:S05]  /*16650*/  @P0 BRA `(.L_x_3174) ;  /* 0x0000000000080947 */ /* 0x002fea0003800000 */
[----:B------:R-:W1:Y:S02]  /*16660*/  SYNCS.PHASECHK.TRANS64.TRYWAIT P0, [R12+URZ+0x22850], R3 ;  /* 0x022850030c0075a7 */ /* 0x000e64000800017f */
[----:B-1----:R-:W-:Y:S05]  /*16670*/  @!P0 BRA `(.L_x_3177) ;  /* 0x000000e400cc8947 */ /* 0x002fea0003800000 */
.L_x_3174:
[----:B01----:R-:W-:Y:S01]  /*16680*/  VIADD R3, R18, 0x400 ;  /* 0x0000040012037836 */ /* 0x003fe20000000000 */
[----:B------:R-:W-:Y:S01]  /*16690*/  MOV R21, 0xc0000010 ;  /* 0xc000001000157802 */ /* 0x000fe20000000f00 */
[----:B------:R-:W-:Y:S05]  /*166a0*/  WARPSYNC.ALL ;  /* 0x0000000000007948 */ /* 0x000fea0003800000 */
[----:B------:R-:W-:Y:S01]  /*166b0*/  SHF.R.U32.HI R3, RZ, 0x4, R3 ;  /* 0x00000004ff037819 */ /* 0x000fe20000011603 */
[----:B------:R-:W-:Y:S01]  /*166c0*/  WARPGROUP.ARRIVE ;  /* 0x00000000000079c5 */ /* 0x000fe20000000000 */
[----:B------:R-:W-:Y:S01]  /*166d0*/  R2UR UR7, R21 ;  /* 0x00000000150772ca */ /* 0x000fe200000e0000 */
[----:B------:R-:W-:Y:S01]  /*166e0*/  IMAD.MOV.U32 R21, RZ, RZ, -0x3ffffff0 ;  /* 0xc0000010ff157424 */ /* 0x000fe200078e00ff */
[----:B------:R-:W-:-:S03]  /*166f0*/  LOP3.LUT R3, R3, 0x3fff, RZ, 0xc0, !PT ;  /* 0x00003fff03037812 */ /* 0x000fc600078ec0ff */
[----:B------:R-:W0:Y:S01]  /*16700*/  S2R R217, SR_TID.X ;  /* 0x0000000000d97919 */ /* 0x000e220000002100 */
        /* <DEDUP_REMOVED lines=37> */
.L_x_3178:
[----:B------:R-:W-:Y:S02]  /*16960*/  FMNMX.FTZ R12, R152, R189, !PT ;  /* 0x000000bd980c7209 */ /* 0x000fe40007810000 */
[----:B------:R-:W-:Y:S02]  /*16970*/  FMNMX.FTZ R20, R154, R15, !PT ;  /* 0x0000000f9a147209 */ /* 0x000fe40007810000 */
[----:B0-----:R-:W-:Y:S02]  /*16980*/  FMNMX.FTZ R3, R153, R12, !PT ;  /* 0x0000000c99037209 */ /* 0x001fe40007810000 */
        /* <DEDUP_REMOVED lines=85> */
[----:B------:R-:W-:Y:S01]  /*16ee0*/  FFMA.FTZ R21, R2, R3, -8 ;  /* 0xc100000002157423 */ /* 0x000fe20000010003 */
[----:B------:R-:W-:-:S03]  /*16ef0*/  FADD.FTZ R171, -R3, R189 ;  /* 0x000000bd03ab7221 */ /* 0x000fc60000010100 */
        /* <DEDUP_REMOVED lines=40> */
[----:B------:R-:W-:Y:S01]  /*17180*/  FADD.FTZ R15, -R12, R15 ;  /* 0x0000000f0c0f7221 */ /* 0x000fe20000010100 */
[----:B------:R-:W-:-:S01]  /*17190*/  FFMA.FTZ R101, R2, R12, -8 ;  /* 0xc100000002657423 */ /* 0x000fc2000001000c */
[C---:B------:R-:W-:Y:S01]  /*171a0*/  FMUL.FTZ R20, R2.reuse, R171 ;  /* 0x000000ab02147220 */ /* 0x040fe20000410000 */
[----:B------:R-:W-:Y:S01]  /*171b0*/  MUFU.EX2 R169, R169 ;  /* 0x000000a900a97308 */ /* 0x000fe20000000800 */
[C---:B------:R-:W-:Y:S01]  /*171c0*/  FMUL.FTZ R15, R2.reuse, R15 ;  /* 0x0000000f020f7220 */ /* 0x040fe20000410000 */
[C-C-:B------:R-:W-:Y:S01]  /*171d0*/  FFMA.FTZ R154, R2.reuse, R154, -R101.reuse ;  /* 0x0000009a029a7223 */ /* 0x140fe20000010865 */
[----:B------:R-:W-:-:S01]  /*171e0*/  FFMA.FTZ R155, R2, R155, -R101 ;  /* 0x0000009b029b7223 */ /* 0x000fc20000010865 */
[C-C-:B------:R-:W-:Y:S01]  /*171f0*/  FFMA.FTZ R158, R2.reuse, R158, -R101.reuse ;  /* 0x0000009e029e7223 */ /* 0x140fe20000010865 */
[----:B------:R-:W-:-:S01]  /*17200*/  FFMA.FTZ R165, R2, R166, -R101 ;  /* 0x000000a602a57223 */ /* 0x000fc20000010865 */
[C-C-:B------:R-:W-:Y:S01]  /*17210*/  FFMA.FTZ R159, R2.reuse, R159, -R101.reuse ;  /* 0x0000009f029f7223 */ /* 0x140fe20000010865 */
[----:B------:R-:W-:-:S01]  /*17220*/  FFMA.FTZ R166, R2, R167, -R101 ;  /* 0x000000a702a67223 */ /* 0x000fc20000010865 */
[----:B------:R-:W0:Y:S01]  /*17230*/  MUFU.EX2 R20, R20 ;  /* 0x0000001400147308 */ /* 0x000e220000000800 */
[----:B------:R-:W-:-:S02]  /*17240*/  IMAD R167, R193, 0x8, R18 ;  /* 0x00000008c1a77824 */ /* 0x000fc400078e0212 */
[C-C-:B------:R-:W-:Y:S01]  /*17250*/  FFMA.FTZ R162, R2.reuse, R162, -R101.reuse ;  /* 0x000000a202a27223 */ /* 0x140fe20000010865 */
[----:B------:R-:W-:-:S01]  /*17260*/  FFMA.FTZ R163, R2, R163, -R101 ;  /* 0x000000a302a37223 */ /* 0x000fc20000010865 */
[C-C-:B------:R-:W-:Y:S01]  /*17270*/  FFMA.FTZ R138, R2.reuse, R138, -R101.reuse ;  /* 0x0000008a028a7223 */ /* 0x140fe20000010865 */
[----:B------:R-:W-:-:S01]  /*17280*/  FFMA.FTZ R139, R2, R139, -R101 ;  /* 0x0000008b028b7223 */ /* 0x000fc20000010865 */
[----:B------:R-:W-:Y:S01]  /*17290*/  IADD3 R167, R167, 0x22840, RZ ;  /* 0x00022840a7a77810 */ /* 0x000fe20007ffe0ff */
[----:B------:R-:W-:-:S01]  /*172a0*/  FFMA.FTZ R142, R2, R142, -R101 ;  /* 0x0000008e028e7223 */ /* 0x000fc20000010865 */
[----:B------:R-:W-:Y:S01]  /*172b0*/  MUFU.EX2 R15, R15 ;  /* 0x0000000f000f7308 */ /* 0x000fe20000000800 */
[----:B------:R-:W-:-:S01]  /*172c0*/  FFMA.FTZ R143, R2, R143, -R101 ;  /* 0x0000008f028f7223 */ /* 0x000fc20000010865 */
[----:B------:R-:W-:Y:S01]  /*172d0*/  PRMT R167, R228, 0x654, R167 ;  /* 0x00000654e4a77816 */ /* 0x000fe200000000a7 */
[----:B------:R-:W-:-:S01]  /*172e0*/  FFMA.FTZ R146, R2, R146, -R101 ;  /* 0x0000009202927223 */ /* 0x000fc20000010865 */
[C-C-:B------:R-:W-:Y:S01]  /*172f0*/  FFMA.FTZ R147, R2.reuse, R147, -R101.reuse ;  /* 0x0000009302937223 */ /* 0x140fe20000010865 */
[----:B------:R-:W-:-:S01]  /*17300*/  FFMA.FTZ R150, R2, R150, -R101 ;  /* 0x0000009602967223 */ /* 0x000fc20000010865 */
[----:B------:R1:W-:Y:S01]  /*17310*/  SYNCS.ARRIVE.TRANS64.RED.A1T0 RZ, [R167+URZ], RZ ;  /* 0x000000ffa7ff79a7 */ /* 0x0003e2000810043f */
[----:B------:R-:W-:-:S01]  /*17320*/  FFMA.FTZ R151, R2, R151, -R101 ;  /* 0x0000009702977223 */ /* 0x000fc20000010865 */
[----:B------:R-:W2:Y:S01]  /*17330*/  MUFU.EX2 R154, R154 ;  /* 0x0000009a009a7308 */ /* 0x000ea20000000800 */
[----:B0-----:R-:W-:-:S01]  /*17340*/  FFMA.FTZ R13, R20, R13, R169 ;  /* 0x0000000d140d7223 */ /* 0x001fc200000100a9 */
[C-C-:B------:R-:W-:Y:S01]  /*17350*/  FFMA.FTZ R122, R2.reuse, R122, -R101.reuse ;  /* 0x0000007a027a7223 */ /* 0x140fe20000010865 */
[----:B------:R-:W-:-:S01]  /*17360*/  FFMA.FTZ R123, R2, R123, -R101 ;  /* 0x0000007b027b7223 */ /* 0x000fc20000010865 */
[C-C-:B------:R-:W-:Y:S01]  /*17370*/  FFMA.FTZ R126, R2.reuse, R126, -R101.reuse ;  /* 0x0000007e027e7223 */ /* 0x140fe20000010865 */
[----:B------:R-:W-:-:S01]  /*17380*/  FFMA.FTZ R127, R2, R127, -R101 ;  /* 0x0000007f027f7223 */ /* 0x000fc20000010865 */
[C-C-:B-1----:R-:W-:Y:S01]  /*17390*/  FFMA.FTZ R167, R2.reuse, R130, -R101.reuse ;  /* 0x0000008202a77223 */ /* 0x142fe20000010865 */
        /* <DEDUP_REMOVED lines=10> */
[----:B--2---:R-:W-:-:S01]  /*17440*/  FFMA.FTZ R0, R15, R0, R154 ;  /* 0x000000000f007223 */ /* 0x004fc2000001009a */
        /* <DEDUP_REMOVED lines=8> */
[C-C-:B------:R-:W-:Y:S01]  /*174d0*/  FFMA.FTZ R95, R2.reuse, R95, -R101.reuse ;  /* 0x0000005f025f7223 */ /* 0x140fe20000010865 */
[----:B------:R-:W-:-:S01]  /*174e0*/  FFMA.FTZ R98, R2, R98, -R101 ;  /* 0x0000006202627223 */ /* 0x000fc20000010865 */
[C-C-:B------:R-:W-:Y:S01]  /*174f0*/  FFMA.FTZ R99, R2.reuse, R99, -R101.reuse ;  /* 0x0000006302637223 */ /* 0x140fe20000010865 */
[----:B------:R-:W-:-:S01]  /*17500*/  FFMA.FTZ R102, R2, R102, -R101 ;  /* 0x0000006602667223 */ /* 0x000fc20000010865 */
[----:B------:R-:W-:-:S02]  /*17510*/  FFMA.FTZ R101, R2, R103, -R101 ;  /* 0x0000006702657223 */ /* 0x000fc40000010865 */
        /* <DEDUP_REMOVED lines=150> */
[----:B-1----:R-:W-:-:S03]  /*17e80*/  FADD.FTZ R13, R21, R0 ;  /* 0x00000000150d7221 */ /* 0x002fc60000010000 */
[----:B--2---:R-:W-:Y:S01]  /*17e90*/  FADD.FTZ R0, R101, R168 ;  /* 0x000000a865007221 */ /* 0x004fe20000010000 */
[----:B------:R-:W-:Y:S06]  /*17ea0*/  @!P1 BRA `(.L_x_3179) ;  /* 0x0000000000049947 */ /* 0x000fec0003800000 */
[----:B------:R-:W-:Y:S01]  /*17eb0*/  BPT.TRAP 0x1 ;  /* 0x000000040000795c */ /* 0x000fe20000300000 */
.L_x_3179:
[----:B------:R-:W-:Y:S01]  /*17ec0*/  F2FP.SATFINITE.E4M3.F32.PACK_AB_MERGE_C R100, R21, R100, RZ ;  /* 0x000000641564723e */ /* 0x000fe200048070ff */
[----:B------:R-:W-:Y:S01]  /*17ed0*/  IMAD R21, R191, 0x8, R18 ;  /* 0x00000008bf157824 */ /* 0x000fe200078e0212 */
[----:B------:R-:W-:Y:S01]  /*17ee0*/  ISETP.GT.AND P0, PT, R219, RZ, PT ;  /* 0x000000ffdb00720c */ /* 0x000fe20003f04270 */
        /* <DEDUP_REMOVED lines=112> */
.L_x_3168:
[----:B------:R-:W-:Y:S05]  /*185f0*/  WARPSYNC.ALL ;  /* 0x0000000000007948 */ /* 0x000fea0003800000 */
[----:B------:R-:W-:Y:S06]  /*18600*/  BAR.ARV 0x8, 0x180 ;  /* 0x0206000000007b1d */ /* 0x000fec0000002000 */
[----:B------:R-:W-:Y:S05]  /*18610*/  @!P1 BRA `(.L_x_3181) ;  /* 0x0000000000049947 */ /* 0x000fea0003800000 */
[----:B------:R-:W-:Y:S01]  /*18620*/  BPT.TRAP 0x1 ;  /* 0x000000040000795c */ /* 0x000fe20000300000 */
.L_x_3181:
[----:B------:R-:W-:Y:S01]  /*18630*/  IMAD R15, R193, 0x8, R18 ;  /* 0x00000008c10f7824 */ /* 0x000fe200078e0212 */
[----:B------:R-:W-:-:S04]  /*18640*/  SHF.L.U32 R4, R197, 0x1f, RZ ;  /* 0x0000001fc5047819 */ /* 0x000fc800000006ff */
[----:B------:R0:W1:Y:S01]  /*18650*/  SYNCS.PHASECHK.TRANS64.TRYWAIT P0, [R15+URZ+0x22850], R4 ;  /* 0x022850040f0075a7 */ /* 0x000062000800017f */
[----:B------:R-:W-:Y:S05]  /*18660*/  @!P1 BRA `(.L_x_3182) ;  /* 0x0000000000049947 */ /* 0x000fea0003800000 */
[----:B------:R-:W-:Y:S01]  /*18670*/  BPT.TRAP 0x1 ;  /* 0x000000040000795c */ /* 0x000fe20000300000 */
.L_x_3182:
[----:B------:R-:W-:-:S05]  /*18680*/  VIADD R18, R18, 0x400 ;  /* 0x0000040012127836 */ /* 0x000fca0000000000 */
[----:B------:R-:W-:-:S04]  /*18690*/  SHF.R.U32.HI R18, RZ, 0x4, R18 ;  /* 0x00000004ff127819 */ /* 0x000fc80000011612 */
[----:B------:R-:W-:-:S04]  /*186a0*/  LOP3.LUT R18, R18, 0x3fff, RZ, 0xc0, !PT ;  /* 0x00003fff12127812 */ /* 0x000fc800078ec0ff */
[----:B------:R-:W-:Y:S01]  /*186b0*/  LOP3.LUT R18, R18, 0x10000, RZ, 0xfc, !PT ;  /* 0x0001000012127812 */ /* 0x000fe200078efcff */
[----:B-1----:R-:W-:Y:S06]  /*186c0*/  @P0 BRA `(.L_x_3183) ;  /* 0x0000000000080947 */ /* 0x002fec0003800000 */
[----:B------:R-:W1:Y:S02]  /*186d0*/  SYNCS.PHASECHK.TRANS64.TRYWAIT P0, [R15+URZ+0x22850], R4 ;  /* 0x022850040f0075a7 */ /* 0x000e64000800017f */
[----:B-1----:R-:W-:Y:S05]  /*186e0*/  @!P0 BRA `(.L_x_3184) ;  /* 0x000000c400c48947 */ /* 0x002fea0003800000 */
.L_x_3183:
[----:B01----:R-:W-:Y:S01]  /*186f0*/  IMAD R4, R193, 0x500, R18 ;  /* 0x00000500c1047824 */ /* 0x003fe200078e0212 */
[----:B------:R-:W-:Y:S01]  /*18700*/  MOV R5, 0xc0000010 ;  /* 0xc000001000057802 */ /* 0x000fe20000000f00 */
[----:B------:R-:W-:Y:S05]  /*18710*/  WARPSYNC.ALL ;  /* 0x0000000000007948 */ /* 0x000fea0003800000 */
[C---:B------:R-:W-:Y:S01]  /*18720*/  R2UR UR6, R4.reuse ;  /* 0x00000000040672ca */ /* 0x040fe200000e0000 */
[----:B------:R-:W-:Y:S01]  /*18730*/  WARPGROUP.ARRIVE ;  /* 0x00000000000079c5 */ /* 0x000fe20000000000 */
[----:B------:R-:W-:Y:S01]  /*18740*/  R2UR UR7, R5 ;  /* 0x00000000050772ca */ /* 0x000fe200000e0000 */
[C---:B------:R-:W-:Y:S01]  /*18750*/  VIADD R6, R4.reuse, 0x100 ;  /* 0x0000010004067836 */ /* 0x040fe20000000000 */
[----:B------:R-:W-:Y:S01]  /*18760*/  ULDC.64 UR4, c[0x0][0x9a0] ;  /* 0x0002680000047ab9 */ /* 0x000fe20000000a00 */
[----:B------:R-:W-:Y:S01]  /*18770*/  IMAD.MOV.U32 R7, RZ, RZ, -0x3ffffff0 ;  /* 0xc0000010ff077424 */ /* 0x000fe200078e00ff */
[----:B------:R-:W-:Y:S01]  /*18780*/  ISETP.NE.U32.AND P0, PT, RZ, UR4, PT ;  /* 0x00000004ff007c0c */ /* 0x000fe2000bf05070 */
[----:B------:R-:W-:-:S02]  /*18790*/  VIADD R20, R4, 0x200 ;  /* 0x0000020004147836 */ /* 0x000fc40000000000 */
[----:B------:R-:W-:Y:S01]  /*187a0*/  IMAD.MOV.U32 R21, RZ, RZ, -0x3ffffff0 ;  /* 0xc0000010ff157424 */ /* 0x000fe200078e00ff */
[----:B------:R-:W-:-:S05]  /*187b0*/  ISETP.NE.AND.EX P0, PT, RZ, UR5, PT, P0 ;  /* 0x00000005ff007c0c */ /* 0x000fca000bf05300 */
[----:B------:R-:W-:Y:S01]  /*187c0*/  QGMMA.64x128x32.F32.E4M3.E4M3 R24, R184, gdesc[UR4], R24, gsb0 ;  /* 0x01e00004b8187df3 */ /* 0x000fe20008000818 */
[----:B------:R-:W-:Y:S02]  /*187d0*/  R2UR UR6, R6 ;  /* 0x00000000060672ca */ /* 0x000fe400000e0000 */
[----:B------:R-:W-:-:S05]  /*187e0*/  R2UR UR7, R7 ;  /* 0x00000000070772ca */ /* 0x000fca00000e0000 */
[----:B------:R-:W0:Y:S01]  /*187f0*/  @P0 LDC.64 R6, c[0x0][0x9c8] ;  /* 0x00027200ff060b82 */ /* 0x000e220000000a00 */
[----:B------:R-:W-:-:S07]  /*18800*/  @P0 SHF.R.S32.HI R9, RZ, 0x1f, R190 ;  /* 0x0000001fff090819 */ /* 0x000fce00000114be */
[----:B------:R-:W1:Y:S01]  /*18810*/  @P0 LDC.64 R10, c[0x0][0x9d0] ;  /* 0x00027400ff0a0b82 */ /* 0x000e620000000a00 */
[----:B0-----:R-:W-:-:S04]  /*18820*/  @P0 IMAD R5, R221, R6, RZ ;  /* 0x00000006dd050224 */ /* 0x001fc800078e02ff */
[C---:B------:R-:W-:Y:S02]  /*18830*/  @P0 IMAD R5, R210.reuse, R7, R5 ;  /* 0x00000007d2050224 */ /* 0x040fe400078e0205 */
        /* <DEDUP_REMOVED lines=65> */
.L_x_3185:
        /* <DEDUP_REMOVED lines=74> */
.L_x_3115:
        /* <DEDUP_REMOVED lines=41> */
[----:B------:R-:W-:Y:S02]  /*19380*/  F2FP.BF16.F32.PACK_AB R39, R76, R11 ;  /* 0x0000000b4c27723e */ /* 0x000fe400000010ff */
[----:B------:R-:W-:-:S02]  /*19390*/  F2FP.BF16.F32.PACK_AB R67, R63, R20 ;  /* 0x000000143f43723e */ /* 0x000fc400000010ff */
[----:B------:R-:W-:Y:S02]  /*193a0*/  F2FP.BF16.F32.PACK_AB R95, R95, R96 ;  /* 0x000000605f5f723e */ /* 0x000fe400000010ff */
[----:B------:R-:W-:Y:S02]  /*193b0*/  F2FP.BF16.F32.PACK_AB R94, R93, R94 ;  /* 0x0000005e5d5e723e */ /* 0x000fe400000010ff */
[----:B------:R-:W-:Y:S02]  /*193c0*/  ISETP.EQ.OR P0, PT, R2, 0x3, !P0 ;  /* 0x000000030200780c */ /* 0x000fe40004702670 */
        /* <DEDUP_REMOVED lines=82> */
[----:B------:R-:W0:Y:S01]  /*198f0*/  SHFL.IDX PT, R10, R5, R0, 0x1c1f ;  /* 0x001c1f00050a7589 */ /* 0x000e2200000e0000 */
[----:B------:R-:W-:Y:S02]  /*19900*/  SEL R45, R48, R49, P0 ;  /* 0x00000031302d7207 */ /* 0x000fe40000000000 */
[----:B------:R-:W-:Y:S01]  /*19910*/  SEL R47, R49, R48, P0 ;  /* 0x00000030312f7207 */ /* 0x000fe20000000000 */
[----:B------:R-:W-:Y:S01]  /*19920*/  SHFL.IDX PT, R34, R29, R0, 0x1c1f ;  /* 0x001c1f001d227589 */ /* 0x000fe200000e0000 */
[----:B------:R-:W-:-:S02]  /*19930*/  SEL R63, R62, R67, P0 ;  /* 0x000000433e3f7207 */ /* 0x000fc40000000000 */
[----:B------:R-:W-:Y:S01]  /*19940*/  SEL R65, R67, R62, P0 ;  /* 0x0000003e43417207 */ /* 0x000fe20000000000 */
[----:B------:R-:W2:Y:S01]  /*19950*/  SHFL.IDX PT, R31, R31, R2, 0x1c1f ;  /* 0x001c1f021f1f7589 */ /* 0x000ea200000e0000 */
        /* <DEDUP_REMOVED lines=8> */
[----:B------:R-:W3:Y:S01]  /*199e0*/  SHFL.IDX PT, R20, R39, R2, 0x1c1f ;  /* 0x001c1f0227147589 */ /* 0x000ee200000e0000 */
[----:B------:R-:W-:Y:S02]  /*199f0*/  SEL R57, R57, R46, P0 ;  /* 0x0000002e39397207 */ /* 0x000fe40000000000 */
[----:B------:R-:W-:Y:S01]  /*19a00*/  SEL R69, R69, R70, P0 ;  /* 0x0000004645457207 */ /* 0x000fe20000000000 */
[----:B------:R-:W4:Y:S01]  /*19a10*/  SHFL.IDX PT, R38, R33, R0, 0x1c1f ;  /* 0x001c1f0021267589 */ /* 0x000f2200000e0000 */
[----:B------:R-:W-:Y:S02]  /*19a20*/  SEL R73, R42, R73, P0 ;  /* 0x000000492a497207 */ /* 0x000fe40000000000 */
[----:B------:R-:W-:Y:S01]  /*19a30*/  SEL R75, R77, R50, P0 ;  /* 0x000000324d4b7207 */ /* 0x000fe20000000000 */
[----:B------:R-:W-:Y:S01]  /*19a40*/  SHFL.IDX PT, R42, R41, R0, 0x1c1f ;  /* 0x001c1f00292a7589 */ /* 0x000fe200000e0000 */
[----:B------:R-:W-:-:S02]  /*19a50*/  SEL R77, R50, R77, P0 ;  /* 0x0000004d324d7207 */ /* 0x000fc40000000000 */
[----:B0-----:R-:W-:Y:S01]  /*19a60*/  SEL R8, R10, R7, P0 ;  /* 0x000000070a087207 */ /* 0x001fe20000000000 */
[----:B------:R-:W0:Y:S01]  /*19a70*/  SHFL.IDX PT, R43, R43, R2, 0x1c1f ;  /* 0x001c1f022b2b7589 */ /* 0x000e2200000e0000 */
[----:B------:R-:W-:Y:S02]  /*19a80*/  SEL R28, R30, R27, P0 ;  /* 0x0000001b1e1c7207 */ /* 0x000fe40000000000 */
[----:B--2---:R-:W-:Y:S01]  /*19a90*/  SEL R32, R34, R31, P0 ;  /* 0x0000001f22207207 */ /* 0x004fe20000000000 */
        /* <DEDUP_REMOVED lines=8> */
[----:B---3--:R-:W-:Y:S01]  /*19b20*/  SEL R12, R37, R20, P0 ;  /* 0x00000014250c7207 */ /* 0x008fe20000000000 */
[----:B------:R-:W-:Y:S01]  /*19b30*/  SHFL.IDX PT, R59, R59, R0, 0x1c1f ;  /* 0x001c1f003b3b7589 */ /* 0x000fe200000e0000 */
[----:B----4-:R-:W-:Y:S02]  /*19b40*/  SEL R36, R38, R35, P0 ;  /* 0x0000002326247207 */ /* 0x010fe40000000000 */
[----:B------:R-:W-:Y:S01]  /*19b50*/  SEL R38, R35, R38, P0 ;  /* 0x0000002623267207 */ /* 0x000fe20000000000 */
[----:B------:R-:W-:Y:S01]  /*19b60*/  SHFL.IDX PT, R63, R63, R0, 0x1c1f ;  /* 0x001c1f003f3f7589 */ /* 0x000fe200000e0000 */
[----:B------:R-:W-:-:S02]  /*19b70*/  SEL R14, R20, R37, P0 ;  /* 0x00000025140e7207 */ /* 0x000fc40000000000 */
[----:B------:R-:W-:Y:S01]  /*19b80*/  SEL R6, R3, R6, P0 ;  /* 0x0000000603067207 */ /* 0x000fe20000000000 */
[----:B------:R-:W-:Y:S01]  /*19b90*/  SHFL.IDX PT, R67, R67, R0, 0x1c1f ;  /* 0x001c1f0043437589 */ /* 0x000fe200000e0000 */
[----:B0-----:R-:W-:Y:S02]  /*19ba0*/  SEL R40, R42, R43, P0 ;  /* 0x0000002b2a287207 */ /* 0x001fe40000000000 */
[----:B------:R-:W-:Y:S01]  /*19bb0*/  SEL R26, R21, R26, P0 ;  /* 0x0000001a151a7207 */ /* 0x000fe20000000000 */
[----:B------:R-:W-:Y:S01]  /*19bc0*/  SHFL.IDX PT, R71, R71, R0, 0x1c1f ;  /* 0x001c1f0047477589 */ /* 0x000fe200000e0000 */
[----:B------:R-:W-:-:S03]  /*19bd0*/  SEL R42, R43, R42, P0 ;  /* 0x0000002a2b2a7207 */ /* 0x000fc60000000000 */
        /* <DEDUP_REMOVED lines=24> */
.L_x_3442:
[----:B------:R-:W-:Y:S05]  /*19d60*/  WARPSYNC.ALL ;  /* 0x0000000000007948 */ /* 0x000fea0003800000 */
[----:B------:R-:W-:Y:S01]  /*19d70*/  BAR.SYNC.DEFER_BLOCKING 0x1, 0x100 ;  /* 0x0044000000007b1d */ /* 0x000fe20000010000 */
[----:B--2---:R-:W-:Y:S02]  /*19d80*/  SEL R41, R75, R60, P0 ;  /* 0x0000003c4b297207 */ /* 0x004fe40000000000 */
[----:B------:R-:W-:-:S03]  /*19d90*/  SEL R43, R60, R75, P0 ;  /* 0x0000004b3c2b7207 */ /* 0x000fc60000000000 */
[----:B------:R-:W-:Y:S02]  /*19da0*/  ULDC.64 UR4, c[0x0][0xc00] ;  /* 0x0003000000047ab9 */ /* 0x000fe40000000a00 */
[----:B------:R-:W0:Y:S01]  /*19db0*/  LDC R49, c[0x0][0xbe8] ;  /* 0x0002fa00ff317b82 */ /* 0x000e220000000800 */
[----:B------:R-:W-:Y:S02]  /*19dc0*/  ISETP.NE.U32.AND P1, PT, RZ, UR4, PT ;  /* 0x00000004ff007c0c */ /* 0x000fe4000bf25070 */
[----:B------:R-:W-:Y:S02]  /*19dd0*/  IADD3 R2, P2, R214, UR4, RZ ;  /* 0x00000004d6027c10 */ /* 0x000fe4000ff5e0ff */
[----:B------:R-:W-:Y:S02]  /*19de0*/  ISETP.NE.AND.EX P1, PT, RZ, UR5, PT, P1 ;  /* 0x00000005ff007c0c */ /* 0x000fe4000bf25310 */
[----:B------:R-:W-:Y:S01]  /*19df0*/  IADD3.X R3, R215, UR5, RZ, P2, !PT ;  /* 0x00000005d7037c10 */ /* 0x000fe200097fe4ff */
[----:B------:R-:W-:-:S02]  /*19e00*/  ULDC.64 UR4, c[0x0][0xc08] ;  /* 0x0003020000047ab9 */ /* 0x000fc40000000a00 */
[----:B------:R-:W-:Y:S01]  /*19e10*/  ISETP.NE.U32.AND P0, PT, RZ, UR4, PT ;  /* 0x00000004ff007c0c */ /* 0x000fe2000bf05070 */
[----:B------:R-:W-:Y:S04]  /*19e20*/  STSM.16.M88.4 [R79], R4 ;  /* 0x000000044f007844 */ /* 0x000fe80000000200 */
        /* <DEDUP_REMOVED lines=14> */
[----:B0-----:R-:W-:Y:S02]  /*19f10*/  ISETP.NE.AND P2, PT, R49, 0x1, PT ;  /* 0x000000013100780c */ /* 0x001fe40003f45270 */
[----:B-1----:R-:W-:Y:S01]  /*19f20*/  IADD3 R13, R208, R200, RZ ;  /* 0x000000c8d00d7210 */ /* 0x002fe20007ffe0ff */
[----:B------:R2:W5:Y:S10]  /*19f30*/  @P0 LDG.E R0, desc[UR60][R214.64] ;  /* 0x0000003cd6000981 */ /* 0x000574000c1e1900 */
[----:B------:R-:W0:Y:S08]  /*19f40*/  @P2 LDC R4, c[0x0][0xbec] ;  /* 0x0002fb00ff042b82 */ /* 0x000e300000000800 */
[----:B------:R-:W1:Y:S01]  /*19f50*/  @P2 LDC R5, c[0x0][0xbf0] ;  /* 0x0002fc00ff052b82 */ /* 0x000e620000000800 */
[----:B--2---:R-:W-:Y:S05]  /*19f60*/  @P0 BRA `(.L_x_3189) ;  /* 0x0000000000100947 */ /* 0x004fea0003800000 */
[----:B------:R-:W-:Y:S05]  /*19f70*/  @!P1 BRA `(.L_x_3189) ;  /* 0x00000000000c9947 */ /* 0x000fea0003800000 */
[----:B------:R-:W2:Y:S04]  /*19f80*/  LDG.E R7, desc[UR60][R2.64] ;  /* 0x0000003c02077981 */ /* 0x000ea8000c1e1900 */
[----:B-----5:R-:W2:Y:S02]  /*19f90*/  LDG.E R0, desc[UR60][R2.64+0x4] ;  /* 0x0000043c02007981 */ /* 0x020ea4000c1e1900 */
[----:B--2---:R-:W-:-:S07]  /*19fa0*/  IMAD.IADD R0, R0, 0x1, -R7 ;  /* 0x0000000100007824 */ /* 0x004fce00078e0a07 */
.L_x_3189:
[----:B------:R-:W2:Y:S01]  /*19fb0*/  LDL R10, [R1+0x18] ;  /* 0x00001800010a7983 */ /* 0x000ea20000100800 */
[----:B0-----:R-:W-:Y:S01]  /*19fc0*/  @P2 IMAD.HI.U32 R2, R13, R4, RZ ;  /* 0x000000040d022227 */ /* 0x001fe200078e00ff */
[----:B------:R-:W-:Y:S01]  /*19fd0*/  SHF.R.S32.HI R46, RZ, 0x1f, R213 ;  /* 0x0000001fff2e7819 */ /* 0x000fe200000114d5 */
[----:B------:R-:W-:Y:S01]  /*19fe0*/  ULDC.64 UR4, c[0x0][0xb90] ;  /* 0x0002e40000047ab9 */ /* 0x000fe20000000a00 */
[----:B-----5:R-:W-:Y:S01]  /*19ff0*/  SHF.R.S32.HI R3, RZ, 0x1f, R47 ;  /* 0x0000001fff037819 */ /* 0x020fe2000001142f */
[----:B------:R-:W-:Y:S01]  /*1a000*/  IMAD.MOV.U32 R7, RZ, RZ, R13 ;  /* 0x000000ffff077224 */ /* 0x000fe200078e000d */
[----:B-1----:R-:W-:Y:S01]  /*1a010*/  @P2 SHF.R.U32.HI R7, RZ, R5, R2 ;  /* 0x00000005ff072219 */ /* 0x002fe20000011602 */
[----:B------:R-:W-:Y:S01]  /*1a020*/  IMAD R6, R46, UR4, RZ ;  /* 0x000000042e067c24 */ /* 0x000fe2000f8e02ff */
[----:B------:R-:W-:Y:S01]  /*1a030*/  SEL R221, R221, RZ, !P1 ;  /* 0x000000ffdddd7207 */ /* 0x000fe20004800000 */
[----:B------:R-:W-:Y:S01]  /*1a040*/  IMAD.MOV.U32 R2, RZ, RZ, R47 ;  /* 0x000000ffff027224 */ /* 0x000fe200078e002f */
[----:B------:R-:W-:Y:S01]  /*1a050*/  SEL R51, R210, RZ, !P1 ;  /* 0x000000ffd2337207 */ /* 0x000fe20004800000 */
[C---:B------:R-:W-:Y:S01]  /*1a060*/  IMAD R9, R213.reuse, UR5, R6 ;  /* 0x00000005d5097c24 */ /* 0x040fe2000f8e0206 */
[----:B------:R-:W0:Y:S01]  /*1a070*/  @P2 LDC R57, c[0x0][0xbec] ;  /* 0x0002fb00ff392b82 */ /* 0x000e220000000800 */
[----:B------:R-:W-:Y:S01]  /*1a080*/  IMAD.WIDE.U32 R4, R213, UR4, R2 ;  /* 0x00000004d5047c25 */ /* 0x000fe2000f8e0002 */
[----:B------:R-:W-:-:S03]  /*1a090*/  ULDC.64 UR4, c[0x0][0xb98] ;  /* 0x0002e60000047ab9 */ /* 0x000fc60000000a00 */
[----:B------:R-:W-:Y:S02]  /*1a0a0*/  IMAD.MOV R2, RZ, RZ, -R7 ;  /* 0x000000ffff027224 */ /* 0x000fe400078e0a07 */
        /* <DEDUP_REMOVED lines=57> */
[--C-:B------:R-:W-:Y:S01]  /*1a440*/  IMAD.X R33, RZ, RZ, R55.reuse, P5 ;  /* 0x000000ffff217224 */ /* 0x100fe200028e0637 */
[----:B------:R-:W-:Y:S01]  /*1a450*/  LOP3.LUT R36, R36, R37, RZ, 0x3c, !PT ;  /* 0x0000002524247212 */ /* 0x000fe200078e3cff */
[----:B------:R-:W-:Y:S01]  /*1a460*/  IMAD.X R37, RZ, RZ, R55, P4 ;  /* 0x000000ffff257224 */ /* 0x000fe200020e0637 */
[----:B------:R-:W-:Y:S01]  /*1a470*/  LOP3.LUT R54, R7, R54, RZ, 0x3c, !PT ;  /* 0x0000003607367212 */ /* 0x000fe200078e3cff */
[----:B------:R-:W-:Y:S01]  /*1a480*/  BSSY B1, `(.L_x_3190) ;  /* 0x0000054000017945 */ /* 0x000fe20003800000 */
[----:B------:R-:W-:Y:S02]  /*1a490*/  SHF.R.S32.HI R48, RZ, 0x1f, R211 ;  /* 0x0000001fff307819 */ /* 0x000fe400000114d3 */
[----:B------:R-:W-:Y:S01]  /*1a4a0*/  SHF.R.S32.HI R50, RZ, 0x1f, R203 ;  /* 0x0000001fff327819 */ /* 0x000fe200000114cb */
[----:B--2---:R-:W-:-:S04]  /*1a4b0*/  IMAD.IADD R6, R10, 0x1, R200 ;  /* 0x000000010a067824 */ /* 0x004fc800078e02c8 */
        /* <DEDUP_REMOVED lines=25> */
[----:B0-----:R-:W-:Y:S01]  /*1a650*/  @P2 IMAD.HI.U32 R0, R44, R57, RZ ;  /* 0x000000392c002227 */ /* 0x001fe200078e00ff */
[----:B------:R-:W-:Y:S01]  /*1a660*/  IADD3 R3, R3, R21, RZ ;  /* 0x0000001503037210 */ /* 0x000fe20007ffe0ff */
[----:B------:R-:W5:Y:S02]  /*1a670*/  LD.E.128 R32, desc[UR60][R32.64] ;  /* 0x0000003c20207980 */ /* 0x000f64000c101d00 */
[----:B------:R-:W-:Y:S01]  /*1a680*/  IMAD.MOV.U32 R21, RZ, RZ, R44 ;  /* 0x000000ffff157224 */ /* 0x000fe200078e002c */
[----:B-1----:R-:W-:Y:S01]  /*1a690*/  @P2 SHF.R.U32.HI R21, RZ, R45, R0 ;  /* 0x0000002dff152219 */ /* 0x002fe20000011600 */
[----:B------:R-:W-:Y:S01]  /*1a6a0*/  IMAD R20, R221, UR4, RZ ;  /* 0x00000004dd147c24 */ /* 0x000fe2000f8e02ff */
[----:B------:R-:W5:Y:S01]  /*1a6b0*/  LD.E.128 R36, desc[UR60][R36.64] ;  /* 0x0000003c24247980 */ /* 0x000f62000c101d00 */
[----:B------:R-:W-:Y:S01]  /*1a6c0*/  IMAD.WIDE.U32 R2, R51, UR4, R2 ;  /* 0x0000000433027c25 */ /* 0x000fe2000f8e0002 */
[----:B------:R-:W-:-:S02]  /*1a6d0*/  SHF.R.S32.HI R0, RZ, 0x1f, R21 ;  /* 0x0000001fff007819 */ /* 0x000fc40000011415 */
        /* <DEDUP_REMOVED lines=40> */
[-C--:B-1----:R-:W-:Y:S02]  /*1a960*/  @!P2 LEA R2, P4, R203, R20.reuse, 0x1 ;  /* 0x00000014cb02a211 */ /* 0x082fe400078808ff */
[----:B------:R-:W-:Y:S02]  /*1a970*/  @!P3 LEA R20, P5, R211, R20, 0x1 ;  /* 0x00000014d314b211 */ /* 0x000fe400078a08ff */
[-C--:B0-----:R-:W-:Y:S02]  /*1a980*/  @!P2 LEA.HI.X R3, R203, R0.reuse, R50, 0x1, P4 ;  /* 0x00000000cb03a211 */ /* 0x081fe400020f0c32 */
[----:B------:R-:W-:-:S03]  /*1a990*/  @!P3 LEA.HI.X R21, R211, R0, R48, 0x1, P5 ;  /* 0x00000000d315b211 */ /* 0x000fc600028f0c30 */
[----:B-----5:R3:W-:Y:S04]  /*1a9a0*/  @!P2 ST.E.128 desc[UR60][R2.64], R4 ;  /* 0x000000040200a985 */ /* 0x0207e8000c101d3c */
[----:B------:R3:W-:Y:S02]  /*1a9b0*/  @!P3 ST.E.128 desc[UR60][R20.64], R28 ;  /* 0x0000001c1400b985 */ /* 0x0007e4000c101d3c */
.L_x_3191:
[----:B------:R-:W-:Y:S05]  /*1a9c0*/  BSYNC B1 ;  /* 0x0000000000017941 */ /* 0x000fea0003800000 */
.L_x_3190:
[----:B0-----:R0:W4:Y:S01]  /*1a9d0*/  SHFL.IDX PT, R0, R45, 0x1, 0x181f ;  /* 0x00381f002d007f89 */ /* 0x00112200000e0000 */
[----:B------:R-:W-:Y:S03]  /*1a9e0*/  BSSY B1, `(.L_x_3192) ;  /* 0x000000c000017945 */ /* 0x000fe60003800000 */
[----:B---3-5:R0:W3:Y:S01]  /*1a9f0*/  SHFL.IDX PT, R4, R44, 0x1, 0x181f ;  /* 0x00381f002c047f89 */ /* 0x0280e200000e0000 */
[----:B------:R-:W-:Y:S05]  /*1aa00*/  @P0 BRA `(.L_x_3193) ;  /* 0x0000000000240947 */ /* 0x000fea0003800000 */
[----:B------:R-:W-:Y:S02]  /*1aa10*/  ULDC UR4, c[0x0][0xac8] ;  /* 0x0002b20000047ab9 */ /* 0x000fe40000000800 */
[----:B------:R-:W-:Y:S02]  /*1aa20*/  ISETP.GE.AND P3, PT, R203, UR4, PT ;  /* 0x00000004cb007c0c */ /* 0x000fe4000bf66270 */
[----:B------:R-:W-:-:S11]  /*1aa30*/  ISETP.GE.AND P4, PT, R211, UR4, PT ;  /* 0x00000004d3007c0c */ /* 0x000fd6000bf86270 */
[-C--:B---3--:R-:W-:Y:S02]  /*1aa40*/  @!P3 LEA R2, P0, R203, R4.reuse, 0x1 ;  /* 0x00000004cb02b211 */ /* 0x088fe400078008ff */
[----:B------:R-:W-:Y:S02]  /*1aa50*/  @!P4 LEA R4, P2, R211, R4, 0x1 ;  /* 0x00000004d304c211 */ /* 0x000fe400078408ff */
[-C--:B----4-:R-:W-:Y:S02]  /*1aa60*/  @!P3 LEA.HI.X R3, R203, R0.reuse, R50, 0x1, P0 ;  /* 0x00000000cb03b211 */ /* 0x090fe400000f0c32 */
[----:B------:R-:W-:-:S03]  /*1aa70*/  @!P4 LEA.HI.X R5, R211, R0, R48, 0x1, P2 ;  /* 0x00000000d305c211 */ /* 0x000fc600010f0c30 */
[----:B------:R3:W-:Y:S04]  /*1aa80*/  @!P3 ST.E.128 desc[UR60][R2.64], R8 ;  /* 0x000000080200b985 */ /* 0x0007e8000c101d3c */
[----:B------:R3:W-:Y:S02]  /*1aa90*/  @!P4 ST.E.128 desc[UR60][R4.64], R32 ;  /* 0x000000200400c985 */ /* 0x0007e4000c101d3c */
.L_x_3193:
[----:B------:R-:W-:Y:S05]  /*1aaa0*/  BSYNC B1 ;  /* 0x0000000000017941 */ /* 0x000fea0003800000 */
.L_x_3192:
[----:B----4-:R4:W0:Y:S01]  /*1aab0*/  SHFL.IDX PT, R0, R45, 0x2, 0x181f ;  /* 0x00581f002d007f89 */ /* 0x01082200000e0000 */
[----:B------:R-:W-:Y:S03]  /*1aac0*/  BSSY B1, `(.L_x_3194) ;  /* 0x000000c000017945 */ /* 0x000fe60003800000 */
[----:B---3--:R4:W3:Y:S01]  /*1aad0*/  SHFL.IDX PT, R4, R44, 0x2, 0x181f ;  /* 0x00581f002c047f89 */ /* 0x0088e200000e0000 */
[----:B------:R-:W-:Y:S05]  /*1aae0*/  @P1 BRA `(.L_x_3195) ;  /* 0x0000000000241947 */ /* 0x000fea0003800000 */
[----:B------:R-:W-:Y:S02]  /*1aaf0*/  ULDC UR4, c[0x0][0xac8] ;  /* 0x0002b20000047ab9 */ /* 0x000fe40000000800 */
[----:B------:R-:W-:Y:S02]  /*1ab00*/  ISETP.GE.AND P2, PT, R203, UR4, PT ;  /* 0x00000004cb007c0c */ /* 0x000fe4000bf46270 */
[----:B------:R-:W-:-:S11]  /*1ab10*/  ISETP.GE.AND P3, PT, R211, UR4, PT ;  /* 0x00000004d3007c0c */ /* 0x000fd6000bf66270 */
[-C--:B---3--:R-:W-:Y:S02]  /*1ab20*/  @!P2 LEA R2, P0, R203, R4.reuse, 0x1 ;  /* 0x00000004cb02a211 */ /* 0x088fe400078008ff */
[----:B------:R-:W-:Y:S02]  /*1ab30*/  @!P3 LEA R4, P1, R211, R4, 0x1 ;  /* 0x00000004d304b211 */ /* 0x000fe400078208ff */
[-C--:B0-----:R-:W-:Y:S02]  /*1ab40*/  @!P2 LEA.HI.X R3, R203, R0.reuse, R50, 0x1, P0 ;  /* 0x00000000cb03a211 */ /* 0x081fe400000f0c32 */
[----:B------:R-:W-:-:S03]  /*1ab50*/  @!P3 LEA.HI.X R5, R211, R0, R48, 0x1, P1 ;  /* 0x00000000d305b211 */ /* 0x000fc600008f0c30 */
[----:B------:R0:W-:Y:S04]  /*1ab60*/  @!P2 ST.E.128 desc[UR60][R2.64], R12 ;  /* 0x0000000c0200a985 */ /* 0x0001e8000c101d3c */
[----:B------:R0:W-:Y:S02]  /*1ab70*/  @!P3 ST.E.128 desc[UR60][R4.64], R36 ;  /* 0x000000240400b985 */ /* 0x0001e4000c101d3c */
.L_x_3195:
[----:B------:R-:W-:Y:S05]  /*1ab80*/  BSYNC B1 ;  /* 0x0000000000017941 */ /* 0x000fea0003800000 */
.L_x_3194:
[----:B0-----:R-:W-:Y:S01]  /*1ab90*/  IADD3 R0, R200, 0x60, RZ ;  /* 0x00000060c8007810 */ /* 0x001fe20007ffe0ff */
[----:B---3--:R3:W0:Y:S03]  /*1aba0*/  SHFL.IDX PT, R4, R45, 0x3, 0x181f ;  /* 0x00781f002d047f89 */ /* 0x00862600000e0000 */
[----:B------:R-:W-:Y:S01]  /*1abb0*/  ISETP.GE.AND P0, PT, R0, R53, PT ;  /* 0x000000350000720c */ /* 0x000fe20003f06270 */
[----:B--2-4-:R-:W2:-:S12]  /*1abc0*/  SHFL.IDX PT, R44, R44, 0x3, 0x181f ;  /* 0x00781f002c2c7f89 */ /* 0x014e9800000e0000 */
[----:B---3--:R-:W-:Y:S05]  /*1abd0*/  @P0 BRA `(.L_x_3196) ;  /* 0x0000000c00200947 */ /* 0x008fea0003800000 */
[----:B------:R-:W-:Y:S02]  /*1abe0*/  ULDC UR4, c[0x0][0xac8] ;  /* 0x0002b20000047ab9 */ /* 0x000fe40000000800 */
[----:B------:R-:W-:-:S13]  /*1abf0*/  ISETP.GE.AND P1, PT, R203, UR4, PT ;  /* 0x00000004cb007c0c */ /* 0x000fda000bf26270 */
[----:B--2---:R-:W-:-:S04]  /*1ac00*/  @!P1 LEA R2, P0, R203, R44, 0x1 ;  /* 0x0000002ccb029211 */ /* 0x004fc800078008ff */
[----:B0-----:R-:W-:Y:S02]  /*1ac10*/  @!P1 LEA.HI.X R3, R203, R4, R50, 0x1, P0 ;  /* 0x00000004cb039211 */ /* 0x001fe400000f0c32 */
[----:B------:R-:W-:-:S03]  /*1ac20*/  ISETP.GE.AND P0, PT, R211, UR4, PT ;  /* 0x00000004d3007c0c */ /* 0x000fc6000bf06270 */
[----:B------:R3:W-:Y:S10]  /*1ac30*/  @!P1 ST.E.128 desc[UR60][R2.64], R24 ;  /* 0x0000001802009985 */ /* 0x0007f4000c101d3c */
[----:B------:R-:W-:Y:S05]  /*1ac40*/  @P0 BRA `(.L_x_3196) ;  /* 0x0000000c00040947 */ /* 0x000fea0003800000 */
[----:B---3--:R-:W-:-:S04]  /*1ac50*/  LEA R2, P0, R211, R44, 0x1 ;  /* 0x0000002cd3027211 */ /* 0x008fc800078008ff */
[----:B------:R-:W-:-:S05]  /*1ac60*/  LEA.HI.X R3, R211, R4, R48, 0x1, P0 ;  /* 0x00000004d3037211 */ /* 0x000fca00000f0c30 */
[----:B------:R4:W-:Y:S01]  /*1ac70*/  ST.E.128 desc[UR60][R2.64], R40 ;  /* 0x0000002802007985 */ /* 0x0009e2000c101d3c */
[----:B------:R-:W-:Y:S05]  /*1ac80*/  BRA `(.L_x_3196) ;  /* 0x0000000800f47947 */ /* 0x000fea0003800000 */
.L_x_3187:
        /* <DEDUP_REMOVED lines=27> */
.L_x_3197:
        /* <DEDUP_REMOVED lines=23> */
[----:B------:R-:W5:Y:S01]  /*1afb0*/  @P0 LDC R15, c[0x0][0xbf0] ;  /* 0x0002fc00ff0f0b82 */ /* 0x000f620000000800 */
[----:B------:R-:W-:-:S04]  /*1afc0*/  IMAD.WIDE.U32 R2, R13, UR4, R2 ;  /* 0x000000040d027c25 */ /* 0x000fc8000f8e0002 */
[----:B---3--:R-:W-:-:S05]  /*1afd0*/  @P0 IMAD.HI.U32 R4, R9, R4, RZ ;  /* 0x0000000409040227 */ /* 0x008fca00078e00ff */
[----:B-----5:R-:W-:Y:S01]  /*1afe0*/  @P0 SHF.R.U32.HI R5, RZ, R15, R4 ;  /* 0x0000000fff050219 */ /* 0x020fe20000011604 */
        /* <DEDUP_REMOVED lines=13> */
[----:B------:R-:W-:Y:S02]  /*1b0c0*/  LEA R4, P0, R2, UR4, 0x2 ;  /* 0x0000000402047c11 */ /* 0x000fe4000f8010ff */
[----:B------:R-:W-:-:S04]  /*1b0d0*/  IADD3 R3, R3, R5, RZ ;  /* 0x0000000503037210 */ /* 0x000fc80007ffe0ff */
[----:B------:R-:W-:Y:S01]  /*1b0e0*/  LEA.HI.X R5, R2, UR5, R3, 0x2, P0 ;  /* 0x0000000502057c11 */ /* 0x000fe200080f1403 */
[----:B------:R-:W-:-:S05]  /*1b0f0*/  IMAD.MOV.U32 R3, RZ, RZ, -0x800000 ;  /* 0xff800000ff037424 */ /* 0x000fca00078e00ff */
[----:B------:R3:W-:Y:S02]  /*1b100*/  STG.E desc[UR60][R4.64], R3 ;  /* 0x0000000304007986 */ /* 0x0007e4000c10193c */
.L_x_3199:
[----:B------:R-:W-:Y:S05]  /*1b110*/  BSYNC B1 ;  /* 0x0000000000017941 */ /* 0x000fea0003800000 */
.L_x_3198:
        /* <DEDUP_REMOVED lines=9> */
[----:B--2---:R-:W-:-:S04]  /*1b1b0*/  @P2 IMAD.HI.U32 R0, R9, R14, RZ ;  /* 0x0000000e09002227 */ /* 0x004fc800078e00ff */
[C---:B------:R-:W-:Y:S02]  /*1b1c0*/  IMAD R7, R213.reuse, UR5, R4 ;  /* 0x00000005d5077c24 */ /* 0x040fe4000f8e0204 */
        /* <DEDUP_REMOVED lines=24> */
[----:B------:R-:W-:Y:S01]  /*1b350*/  UMOV UR4, 0xffffffff ;  /* 0xffffffff00047882 */ /* 0x000fe20000000000 */
[----:B------:R-:W-:-:S04]  /*1b360*/  IADD3 R3, R5, R3, RZ ;  /* 0x0000000305037210 */ /* 0x000fc80007ffe0ff */
[----:B------:R-:W-:Y:S01]  /*1b370*/  LEA.HI.X R3, R4, UR5, R3, 0x1, P0 ;  /* 0x0000000504037c11 */ /* 0x000fe200080f0c03 */
[----:B------:R-:W-:Y:S06]  /*1b380*/  BRA.DIV UR4, `(.L_x_3200) ;  /* 0x000000aa04ac7947 */ /* 0x000fec000b800000 */
[----:B------:R2:W3:Y:S04]  /*1b390*/  SHFL.IDX PT, R0, R3, RZ, 0x181f ;  /* 0x00181fff03007589 */ /* 0x0004e800000e0000 */
[----:B------:R2:W4:Y:S02]  /*1b3a0*/  SHFL.IDX PT, R14, R2, RZ, 0x181f ;  /* 0x00181fff020e7589 */ /* 0x00052400000e0000 */
.L_x_3445:
        /* <DEDUP_REMOVED lines=16> */
.L_x_3202:
[----:B------:R-:W-:Y:S05]  /*1b4b0*/  BSYNC B1 ;  /* 0x0000000000017941 */ /* 0x000fea0003800000 */
.L_x_3201:
[----:B------:R-:W-:-:S03]  /*1b4c0*/  UMOV UR4, 0xffffffff ;  /* 0xffffffff00047882 */ /* 0x000fc60000000000 */
[----:B------:R-:W-:Y:S05]  /*1b4d0*/  BRA.DIV UR4, `(.L_x_3203) ;  /* 0x000000aa048c7947 */ /* 0x000fea000b800000 */
[----:B---3--:R3:W0:Y:S04]  /*1b4e0*/  SHFL.IDX PT, R0, R3, 0x1, 0x181f ;  /* 0x00381f0003007f89 */ /* 0x00862800000e0000 */
[----:B----4-:R3:W4:Y:S02]  /*1b4f0*/  SHFL.IDX PT, R14, R2, 0x1, 0x181f ;  /* 0x00381f00020e7f89 */ /* 0x01072400000e0000 */
.L_x_3449:
        /* <DEDUP_REMOVED lines=15> */
.L_x_3205:
[----:B------:R-:W-:Y:S05]  /*1b5f0*/  BSYNC B1 ;  /* 0x0000000000017941 */ /* 0x000fea0003800000 */
.L_x_3204:
[----:B------:R-:W-:-:S03]  /*1b600*/  UMOV UR4, 0xffffffff ;  /* 0xffffffff00047882 */ /* 0x000fc60000000000 */
[----:B------:R-:W-:Y:S05]  /*1b610*/  BRA.DIV UR4, `(.L_x_3206) ;  /* 0x000000aa04847947 */ /* 0x000fea000b800000 */
[----:B0-----:R0:W0:Y:S04]  /*1b620*/  SHFL.IDX PT, R0, R3, 0x2, 0x181f ;  /* 0x00581f0003007f89 */ /* 0x00102800000e0000 */
[----:B----4-:R4:W0:Y:S02]  /*1b630*/  SHFL.IDX PT, R14, R2, 0x2, 0x181f ;  /* 0x00581f00020e7f89 */ /* 0x01082400000e0000 */
.L_x_3453:
        /* <DEDUP_REMOVED lines=15> */
.L_x_3208:
[----:B------:R-:W-:Y:S05]  /*1b730*/  BSYNC B1 ;  /* 0x0000000000017941 */ /* 0x000fea0003800000 */
.L_x_3207:
[----:B------:R-:W-:-:S03]  /*1b740*/  UMOV UR4, 0xffffffff ;  /* 0xffffffff00047882 */ /* 0x000fc60000000000 */
[----:B------:R-:W-:Y:S05]  /*1b750*/  BRA.DIV UR4, `(.L_x_3209) ;  /* 0x000000aa047c7947 */ /* 0x000fea000b800000 */
[----:B0-----:R0:W0:Y:S04]  /*1b760*/  SHFL.IDX PT, R0, R3, 0x3, 0x181f ;  /* 0x00781f0003007f89 */ /* 0x00102800000e0000 */
[----:B------:R0:W0:Y:S02]  /*1b770*/  SHFL.IDX PT, R14, R2, 0x3, 0x181f ;  /* 0x00781f00020e7f89 */ /* 0x00002400000e0000 */
.L_x_3457:
        /* <DEDUP_REMOVED lines=14> */
.L_x_3196:
[----:B------:R-:W-:Y:S05]  /*1b860*/  BSYNC B0 ;  /* 0x0000000000007941 */ /* 0x000fea0003800000 */
.L_x_3186:
[----:B------:R-:W-:Y:S02]  /*1b870*/  ULDC UR4, c[0x0][0xc3c] ;  /* 0x00030f0000047ab9 */ /* 0x000fe40000000800 */
[----:B-1----:R-:W-:-:S13]  /*1b880*/  ISETP.GE.AND P0, PT, R191, UR4, PT ;  /* 0x00000004bf007c0c */ /* 0x002fda000bf06270 */
[----:B------:R-:W-:Y:S05]  /*1b890*/  @!P0 BRA `(.L_x_3210) ;  /* 0xfffffe5400e48947 */ /* 0x000fea000383ffff */
[----:B------:R-:W-:Y:S05]  /*1b8a0*/  BRA `(.L_x_3030) ;  /* 0x0000007c009c7947 */ /* 0x000fea0003800000 */
.L_x_3028:
        /* <DEDUP_REMOVED lines=56> */
.L_x_3216:
        /* <DEDUP_REMOVED lines=12> */
.L_x_3215:
[----:B------:R-:W-:Y:S05]  /*1bcf0*/  BSYNC B0 ;  /* 0x0000000000007941 */ /* 0x000fea0003800000 */
.L_x_3214:
        /* <DEDUP_REMOVED lines=20> */
.L_x_3212:
        /* <DEDUP_REMOVED lines=20> */
.L_x_3217:
[----:B-1----:R-:W-:Y:S02]  /*1bf80*/  IMAD.MOV R2, RZ, RZ, -R3 ;  /* 0x000000ffff027224 */ /* 0x002fe400078e0a03 */
[----:B---3--:R-:W-:Y:S02]  /*1bf90*/  IMAD R16, R16, UR5, R11 ;  /* 0x0000000510107c24 */ /* 0x008fe4000f8e020b */
[----:B------:R-:W-:Y:S01]  /*1bfa0*/  IMAD.MOV.U32 R11, RZ, RZ, R2 ;  /* 0x000000ffff0b7224 */ /* 0x000fe200078e0002 */
[----:B------:R-:W-:Y:S02]  /*1bfb0*/  IABS R2, R4 ;  /* 0x0000000400027213 */ /* 0x000fe40000000000 */
[----:B--2---:R-:W-:Y:S01]  /*1bfc0*/  IADD3 R9, -R16, UR6, RZ ;  /* 0x0000000610097c10 */ /* 0x004fe2000fffe1ff */
[----:B------:R-:W-:Y:S02]  /*1bfd0*/  IMAD R11, R11, R12, RZ ;  /* 0x0000000c0b0b7224 */ /* 0x000fe400078e02ff */
[----:B------:R-:W-:Y:S01]  /*1bfe0*/  IMAD.MOV R8, RZ, RZ, -R2 ;  /* 0x000000ffff087224 */ /* 0x000fe200078e0a02 */
[----:B------:R-:W-:-:S02]  /*1bff0*/  MOV R2, RZ ;  /* 0x000000ff00027202 */ /* 0x000fc40000000f00 */
[----:B------:R-:W-:-:S03]  /*1c000*/  IABS R6, R9 ;  /* 0x0000000900067213 */ /* 0x000fc60000000000 */
        /* <DEDUP_REMOVED lines=28> */
[----:B0-----:R-:W-:-:S05]  /*1c1d0*/  IADD3 R10, RZ, -R3, RZ ;  /* 0x80000003ff0a7210 */ /* 0x001fca0007ffe0ff */
        /* <DEDUP_REMOVED lines=19> */
[----:B------:R-:W-:-:S03]  /*1c310*/  IMAD R18, R2, R18, R3 ;  /* 0x0000001202127224 */ /* 0x000fc600078e0203 */
[----:B------:R-:W-:Y:S01]  /*1c320*/  IADD3 R17, R0, R17, RZ ;  /* 0x0000001100117210 */ /* 0x000fe20007ffe0ff */
[----:B------:R-:W-:Y:S06]  /*1c330*/  BRA `(.L_x_3218) ;  /* 0x00000000000c7947 */ /* 0x000fec0003800000 */
.L_x_3213:
[----:B------:R-:W-:Y:S02]  /*1c340*/  IMAD.MOV.U32 R17, RZ, RZ, RZ ;  /* 0x000000ffff117224 */ /* 0x000fe400078e00ff */
[----:B------:R-:W-:Y:S02]  /*1c350*/  IMAD.U32 R16, RZ, RZ, UR6 ;  /* 0x00000006ff107e24 */ /* 0x000fe4000f8e00ff */
[----:B------:R-:W-:-:S07]  /*1c360*/  IMAD.MOV.U32 R18, RZ, RZ, RZ ;  /* 0x000000ffff127224 */ /* 0x000fce00078e00ff */
.L_x_3218:
[----:B------:R-:W-:-:S13]  /*1c370*/  ISETP.NE.AND P0, PT, R5, RZ, PT ;  /* 0x000000ff0500720c */ /* 0x000fda0003f05270 */
[----:B------:R-:W0:Y:S01]  /*1c380*/  @!P0 S2R R3, SR_CgaCtaId ;  /* 0x0000000000038919 */ /* 0x000e220000008800 */
[----:B------:R-:W-:-:S04]  /*1c390*/  @!P0 MOV R0, 0x400 ;  /* 0x0000040000008802 */ /* 0x000fc80000000f00 */
[----:B0-----:R-:W-:-:S05]  /*1c3a0*/  @!P0 LEA R0, R3, R0, 0x18 ;  /* 0x0000000003008211 */ /* 0x001fca00078ec0ff */
[----:B------:R2:W-:Y:S01]  /*1c3b0*/  @!P0 STS.128 [R0+0x228d0], R16 ;  /* 0x0228d01000008388 */ /* 0x0005e20000000c00 */
[----:B------:R-:W-:Y:S06]  /*1c3c0*/  BAR.ARV 0x5, 0x180 ;  /* 0x0146000000007b1d */ /* 0x000fec0000002000 */
.L_x_3211:
        /* <DEDUP_REMOVED lines=45> */
[----:B------:R-:W-:Y:S02]  /*1c6a0*/  IMAD.MOV.U32 R37, RZ, RZ, 0x1 ;  /* 0x00000001ff257424 */ /* 0x000fe400078e00ff */
[----:B------:R-:W-:-:S02]  /*1c6b0*/  IMAD.MOV.U32 R34, RZ, RZ, RZ ;  /* 0x000000ffff227224 */ /* 0x000fc400078e00ff */
[----:B------:R-:W-:Y:S02]  /*1c6c0*/  IMAD.MOV.U32 R32, RZ, RZ, RZ ;  /* 0x000000ffff207224 */ /* 0x000fe400078e00ff */
        /* <DEDUP_REMOVED lines=12> */
.L_x_3327:
[----:B0-----:R-:W0:Y:S02]  /*1c790*/  LDC.64 R24, c[0x0][0xc88] ;  /* 0x00032200ff187b82 */ /* 0x001e240000000a00 */
[----:B0-----:R-:W-:-:S06]  /*1c7a0*/  IMAD.WIDE R24, R19, 0x4, R24 ;  /* 0x0000000413187825 */ /* 0x001fcc00078e0218 */
[----:B-1----:R-:W1:Y:S01]  /*1c7b0*/  LDG.E R24, desc[UR60][R24.64] ;  /* 0x0000003c18187981 */ /* 0x002e62000c1e1900 */
[----:B------:R-:W-:Y:S05]  /*1c7c0*/  YIELD ;  /* 0x0000000000007946 */ /* 0x000fea0003800000 */
[----:B------:R-:W-:Y:S01]  /*1c7d0*/  ULDC.64 UR4, c[0x0][0xa28] ;  /* 0x00028a0000047ab9 */ /* 0x000fe20000000a00 */
[----:B------:R-:W-:Y:S01]  /*1c7e0*/  IMAD.MOV.U32 R8, RZ, RZ, RZ ;  /* 0x000000ffff087224 */ /* 0x000fe200078e00ff */
[----:B------:R-:W-:Y:S01]  /*1c7f0*/  ISETP.NE.U32.AND P0, PT, RZ, UR4, PT ;  /* 0x00000004ff007c0c */ /* 0x000fe2000bf05070 */
[----:B------:R-:W-:Y:S01]  /*1c800*/  ULDC.64 UR6, c[0x0][0xa10] ;  /* 0x0002840000067ab9 */ /* 0x000fe20000000a00 */
[----:B------:R-:W-:Y:S01]  /*1c810*/  IMAD.MOV.U32 R28, RZ, RZ, RZ ;  /* 0x000000ffff1c7224 */ /* 0x000fe200078e00ff */
[----:B------:R-:W-:Y:S01]  /*1c820*/  ULDC.64 UR8, c[0x0][0xa18] ;  /* 0x0002860000087ab9 */ /* 0x000fe20000000a00 */
[----:B------:R-:W-:-:S02]  /*1c830*/  ISETP.NE.AND.EX P0, PT, RZ, UR5, PT, P0 ;  /* 0x00000005ff007c0c */ /* 0x000fc4000bf05300 */
[----:B-12---:R-:W-:-:S11]  /*1c840*/  SHF.R.S32.HI R0, RZ, 0x1f, R24 ;  /* 0x0000001fff007819 */ /* 0x006fd60000011418 */
[C---:B------:R-:W-:Y:S02]  /*1c850*/  @P0 LEA R2, P1, R24.reuse, UR4, 0x2 ;  /* 0x0000000418020c11 */ /* 0x040fe4000f8210ff */
[C---:B------:R-:W-:Y:S01]  /*1c860*/  SHF.L.U32 R25, R24.reuse, 0x2, RZ ;  /* 0x0000000218197819 */ /* 0x040fe200000006ff */
[----:B------:R0:W-:Y:S01]  /*1c870*/  STL [R1+0x38], R0 ;  /* 0x0000380001007387 */ /* 0x0001e20000100800 */
[----:B------:R-:W-:Y:S01]  /*1c880*/  @P0 LEA.HI.X R3, R24, UR5, R0, 0x2, P1 ;  /* 0x0000000518030c11 */ /* 0x000fe200088f1400 */
[----:B------:R-:W-:-:S04]  /*1c890*/  ULDC.64 UR4, c[0x0][0xa00] ;  /* 0x0002800000047ab9 */ /* 0x000fc80000000a00 */
[----:B------:R1:W2:Y:S01]  /*1c8a0*/  @P0 LDG.E R8, desc[UR60][R2.64] ;  /* 0x0000003c02080981 */ /* 0x0002a2000c1e1900 */
[----:B------:R-:W-:Y:S02]  /*1c8b0*/  ISETP.NE.U32.AND P0, PT, RZ, UR4, PT ;  /* 0x00000004ff007c0c */ /* 0x000fe4000bf05070 */
[----:B------:R-:W-:Y:S02]  /*1c8c0*/  ISETP.NE.U32.AND P1, PT, RZ, UR6, PT ;  /* 0x00000006ff007c0c */ /* 0x000fe4000bf25070 */
[----:B------:R-:W-:Y:S02]  /*1c8d0*/  ISETP.NE.AND.EX P0, PT, RZ, UR5, PT, P0 ;  /* 0x00000005ff007c0c */ /* 0x000fe4000bf05300 */
[----:B------:R-:W-:Y:S02]  /*1c8e0*/  ISETP.NE.AND.EX P1, PT, RZ, UR7, PT, P1 ;  /* 0x00000007ff007c0c */ /* 0x000fe4000bf25310 */
[----:B------:R-:W-:Y:S01]  /*1c8f0*/  SHF.L.U64.HI R26, R24, 0x2, R0 ;  /* 0x00000002181a7819 */ /* 0x000fe20000010200 */
[----:B0-----:R-:W-:Y:S01]  /*1c900*/  IMAD.MOV.U32 R0, RZ, RZ, RZ ;  /* 0x000000ffff007224 */ /* 0x001fe200078e00ff */
[----:B-1----:R-:W-:-:S02]  /*1c910*/  IADD3 R2, P3, R25, UR4, RZ ;  /* 0x0000000419027c10 */ /* 0x002fc4000ff7e0ff */
[----:B------:R-:W-:Y:S02]  /*1c920*/  IADD3 R4, P4, R25, UR6, RZ ;  /* 0x0000000619047c10 */ /* 0x000fe4000ff9e0ff */
[C---:B------:R-:W-:Y:S02]  /*1c930*/  IADD3.X R3, R26.reuse, UR5, RZ, P3, !PT ;  /* 0x000000051a037c10 */ /* 0x040fe40009ffe4ff */
[----:B------:R-:W-:Y:S02]  /*1c940*/  IADD3.X R5, R26, UR7, RZ, P4, !PT ;  /* 0x000000071a057c10 */ /* 0x000fe4000a7fe4ff */
[----:B------:R-:W-:Y:S01]  /*1c950*/  ISETP.NE.U32.AND P2, PT, RZ, UR8, PT ;  /* 0x00000008ff007c0c */ /* 0x000fe2000bf45070 */
[----:B------:R-:W5:Y:S01]  /*1c960*/  @P0 LDG.E R28, desc[UR60][R2.64] ;  /* 0x0000003c021c0981 */ /* 0x000f62000c1e1900 */
[----:B------:R-:W-:Y:S02]  /*1c970*/  ULDC UR4, c[0x0][0x288] ;  /* 0x0000a20000047ab9 */ /* 0x000fe40000000800 */
[----:B------:R-:W-:Y:S01]  /*1c980*/  ISETP.NE.AND.EX P2, PT, RZ, UR9, PT, P2 ;  /* 0x00000009ff007c0c */ /* 0x000fe2000bf45320 */
[----:B------:R-:W5:Y:S01]  /*1c990*/  @P1 LDG.E R0, desc[UR60][R4.64] ;  /* 0x0000003c04001981 */ /* 0x000f62000c1e1900 */
[----:B------:R-:W-:Y:S01]  /*1c9a0*/  IMAD.U32 R29, RZ, RZ, UR4 ;  /* 0x00000004ff1d7e24 */ /* 0x000fe2000f8e00ff */
[----:B------:R-:W-:-:S02]  /*1c9b0*/  ULDC.64 UR4, c[0x0][0x418] ;  /* 0x0001060000047ab9 */ /* 0x000fc40000000a00 */
[----:B------:R-:W-:-:S03]  /*1c9c0*/  UISETP.NE.U32.AND UP0, UPT, UR4, URZ, UPT ;  /* 0x0000003f0400728c */ /* 0x000fc6000bf05070 */
[----:B------:R-:W-:Y:S01]  /*1c9d0*/  ULDC UR4, c[0x0][0x424] ;  /* 0x0001090000047ab9 */ /* 0x000fe20000000800 */
[----:B------:R-:W-:-:S03]  /*1c9e0*/  UISETP.NE.AND.EX UP0, UPT, UR5, URZ, UPT, UP0 ;  /* 0x0000003f0500728c */ /* 0x000fc6000bf05300 */
[----:B------:R-:W-:Y:S01]  /*1c9f0*/  ULDC UR5, c[0x0][0x2f0] ;  /* 0x0000bc0000057ab9 */ /* 0x000fe20000000800 */
[----:B------:R-:W-:Y:S01]  /*1ca00*/  @P2 IADD3 R6, P3, R25, UR8, RZ ;  /* 0x0000000819062c10 */ /* 0x000fe2000ff7e0ff */
[----:B------:R-:W-:-:S03]  /*1ca10*/  USEL UR4, UR4, 0x1, UP0 ;  /* 0x0000000104047887 */ /* 0x000fc60008000000 */
[----:B------:R-:W-:Y:S01]  /*1ca20*/  @P2 IADD3.X R7, R26, UR9, RZ, P3, !PT ;  /* 0x000000091a072c10 */ /* 0x000fe20009ffe4ff */
[----:B------:R-:W-:-:S03]  /*1ca30*/  UIMAD UR4, UR4, UR5, URZ ;  /* 0x00000005040472a4 */ /* 0x000fc6000f8e023f */
[----:B------:R-:W-:Y:S01]  /*1ca40*/  ULDC UR5, c[0x0][0x348] ;  /* 0x0000d20000057ab9 */ /* 0x000fe20000000800 */
[----:B------:R0:W5:Y:S02]  /*1ca50*/  @P2 LDG.E R29, desc[UR60][R6.64] ;  /* 0x0000003c061d2981 */ /* 0x000164000c1e1900 */
[----:B0-----:R-:W-:Y:S02]  /*1ca60*/  IMAD.U32 R6, RZ, RZ, UR5 ;  /* 0x00000005ff067e24 */ /* 0x001fe4000f8e00ff */
[----:B------:R-:W-:Y:S01]  /*1ca70*/  IMAD.U32 R7, RZ, RZ, UR4 ;  /* 0x00000004ff077e24 */ /* 0x000fe2000f8e00ff */
[----:B--2---:R0:W-:Y:S01]  /*1ca80*/  STL [R1+0x4], R8 ;  /* 0x0000040801007387 */ /* 0x0041e20000100800 */
[----:B------:R-:W-:Y:S05]  /*1ca90*/  @P2 BRA `(.L_x_3220) ;  /* 0x0000000000102947 */ /* 0x000fea0003800000 */
[----:B------:R-:W-:Y:S05]  /*1caa0*/  @!P0 BRA `(.L_x_3220) ;  /* 0x00000000000c8947 */ /* 0x000fea0003800000 */
[----:B-----5:R-:W2:Y:S04]  /*1cab0*/  LDG.E R29, desc[UR60][R2.64] ;  /* 0x0000003c021d7981 */ /* 0x020ea8000c1e1900 */
[----:B------:R-:W2:Y:S02]  /*1cac0*/  LDG.E R2, desc[UR60][R2.64+0x4] ;  /* 0x0000043c02027981 */ /* 0x000ea4000c1e1900 */
[----:B--2---:R-:W-:-:S07]  /*1cad0*/  IMAD.IADD R29, R2, 0x1, -R29 ;  /* 0x00000001021d7824 */ /* 0x004fce00078e0a1d */
.L_x_3220:
        /* <DEDUP_REMOVED lines=9> */
.L_x_3221:
        /* <DEDUP_REMOVED lines=9> */
.L_x_3222:
[----:B-1----:R-:W2:Y:S01]  /*1cc00*/  @P1 LDG.E R2, desc[UR60][R4.64] ;  /* 0x0000003c04021981 */ /* 0x002ea2000c1e1900 */
[----:B------:R-:W1:Y:S03]  /*1cc10*/  LDC R3, c[0x0][0x448] ;  /* 0x00011200ff037b82 */ /* 0x000e660000000800 */
[----:B------:R3:W2:Y:S01]  /*1cc20*/  @P1 LDG.E R5, desc[UR60][R4.64+0x4] ;  /* 0x0000043c04051981 */ /* 0x0006a2000c1e1900 */
[----:B-----5:R-:W-:Y:S01]  /*1cc30*/  IMAD.IADD R7, R7, 0x1, -R8 ;  /* 0x0000000107077824 */ /* 0x020fe200078e0a08 */
[----:B------:R-:W-:Y:S01]  /*1cc40*/  BSSY B0, `(.L_x_3223) ;  /* 0x00000e8000007945 */ /* 0x000fe20003800000 */
[----:B-1----:R-:W-:-:S13]  /*1cc50*/  ISETP.NE.AND P0, PT, R3, 0x1, PT ;  /* 0x000000010300780c */ /* 0x002fda0003f05270 */
[----:B------:R-:W1:Y:S08]  /*1cc60*/  @P0 LDC R3, c[0x0][0x44c] ;  /* 0x00011300ff030b82 */ /* 0x000e700000000800 */
[----:B---3--:R-:W3:Y:S01]  /*1cc70*/  @P0 LDC R4, c[0x0][0x450] ;  /* 0x00011400ff040b82 */ /* 0x008ee20000000800 */
[----:B--2---:R-:W-:Y:S01]  /*1cc80*/  @P1 IMAD.IADD R6, R5, 0x1, -R2 ;  /* 0x0000000105061824 */ /* 0x004fe200078e0a02 */
[----:B------:R-:W-:-:S03]  /*1cc90*/  SHF.L.U32 R2, R17, 0x7, RZ ;  /* 0x0000000711027819 */ /* 0x000fc600000006ff */
[----:B------:R-:W-:Y:S02]  /*1cca0*/  IMAD.IADD R27, R7, 0x1, R6 ;  /* 0x00000001071b7824 */ /* 0x000fe400078e0206 */
[----:B------:R-:W-:Y:S02]  /*1ccb0*/  VIADD R2, R2, 0x7f ;  /* 0x0000007f02027836 */ /* 0x000fe40000000000 */
[----:B------:R-:W-:Y:S02]  /*1ccc0*/  VIADD R33, R27, 0x9f ;  /* 0x0000009f1b217836 */ /* 0x000fe40000000000 */
[----:B-1----:R-:W-:-:S04]  /*1ccd0*/  @P0 IMAD.HI.U32 R5, R2, R3, RZ ;  /* 0x0000000302050227 */ /* 0x002fc800078e00ff */
[----:B------:R-:W-:-:S04]  /*1cce0*/  IMAD.HI R33, R33, 0x66666667, RZ ;  /* 0x6666666721217827 */ /* 0x000fc800078e02ff */
[----:B------:R-:W-:Y:S01]  /*1ccf0*/  IMAD.MOV.U32 R3, RZ, RZ, R2 ;  /* 0x000000ffff037224 */ /* 0x000fe200078e0002 */
[----:B------:R-:W-:Y:S02]  /*1cd00*/  SHF.R.U32.HI R2, RZ, 0x1f, R33 ;  /* 0x0000001fff027819 */ /* 0x000fe40000011621 */
[----:B---3--:R-:W-:Y:S02]  /*1cd10*/  @P0 SHF.R.U32.HI R3, RZ, R4, R5 ;  /* 0x00000004ff030219 */ /* 0x008fe40000011605 */
[----:B------:R-:W-:Y:S02]  /*1cd20*/  LEA.HI.SX32 R33, R33, R2, 0x1a ;  /* 0x0000000221217211 */ /* 0x000fe400078fd2ff */
[----:B------:R-:W-:-:S05]  /*1cd30*/  IADD3 R2, R27, 0xa0, -R29 ;  /* 0x000000a01b027810 */ /* 0x000fca0007ffe81d */
[----:B------:R-:W-:-:S04]  /*1cd40*/  IMAD.IADD R3, R2, 0x1, R3 ;  /* 0x0000000102037824 */ /* 0x000fc800078e0203 */
[----:B------:R-:W-:-:S05]  /*1cd50*/  IMAD.HI R3, R3, 0x66666667, RZ ;  /* 0x6666666703037827 */ /* 0x000fca00078e02ff */
[----:B------:R-:W-:-:S04]  /*1cd60*/  SHF.R.U32.HI R4, RZ, 0x1f, R3 ;  /* 0x0000001fff047819 */ /* 0x000fc80000011603 */
[----:B------:R-:W-:-:S04]  /*1cd70*/  LEA.HI.SX32 R4, R3, R4, 0x1a ;  /* 0x0000000403047211 */ /* 0x000fc800078fd2ff */
[----:B------:R-:W-:-:S05]  /*1cd80*/  VIMNMX R3, R33, R4, PT ;  /* 0x0000000421037248 */ /* 0x000fca0003fe0100 */
[--C-:B------:R-:W-:Y:S02]  /*1cd90*/  IMAD R3, R3, 0xa0, -R7.reuse ;  /* 0x000000a003037824 */ /* 0x100fe400078e0a07 */
[----:B------:R-:W-:-:S03]  /*1cda0*/  IMAD.MOV R7, RZ, RZ, -R7 ;  /* 0x000000ffff077224 */ /* 0x000fc600078e0a07 */
[----:B------:R-:W-:Y:S02]  /*1cdb0*/  VIMNMX R3, R3, R6, PT ;  /* 0x0000000603037248 */ /* 0x000fe40003fe0100 */
        /* <DEDUP_REMOVED lines=19> */
.L_x_3460:
[----:B--2---:R-:W-:Y:S02]  /*1cef0*/  ISETP.NE.AND P0, PT, R14, RZ, PT ;  /* 0x000000ff0e00720c */ /* 0x004fe40003f05270 */
[----:B------:R-:W-:-:S11]  /*1cf00*/  PLOP3.LUT P6, PT, PT, PT, PT, 0x8, 0x0 ;  /* 0x000000000000781c */ /* 0x000fd60003fce170 */
[----:B------:R-:W-:Y:S05]  /*1cf10*/  @P0 BRA `(.L_x_3226) ;  /* 0x00000000000c0947 */ /* 0x000fea0003800000 */
[----:B------:R-:W-:-:S03]  /*1cf20*/  UMOV UR4, 0xffffffff ;  /* 0xffffffff00047882 */ /* 0x000fc60000000000 */
[----:B------:R-:W-:Y:S05]  /*1cf30*/  BRA.DIV UR4, `(.L_x_3227) ;  /* 0x0000009604007947 */ /* 0x000fea000b800000 */
[----:B------:R-:W-:-:S13]  /*1cf40*/  ELECT P6, URZ, PT ;  /* 0x00000000003f782f */ /* 0x000fda00038c0000 */
.L_x_3226:
[----:B-1----:R-:W2:Y:S01]  /*1cf50*/  LDL R6, [R1+0x3c] ;  /* 0x00003c0001067983 */ /* 0x002ea20000100800 */
[----:B------:R-:W-:Y:S01]  /*1cf60*/  BSSY B1, `(.L_x_3228) ;  /* 0x0000008000017945 */ /* 0x000fe20003800000 */
[----:B--2---:R-:W-:-:S04]  /*1cf70*/  IADD3 R6, R6, 0x1, RZ ;  /* 0x0000000106067810 */ /* 0x004fc80007ffe0ff */
[----:B------:R-:W-:-:S04]  /*1cf80*/  LEA.HI R7, R6, R6, RZ, 0x1 ;  /* 0x0000000606077211 */ /* 0x000fc800078f08ff */
[----:B------:R-:W-:-:S05]  /*1cf90*/  LOP3.LUT R7, R7, 0xfffffffe, RZ, 0xc0, !PT ;  /* 0xfffffffe07077812 */ /* 0x000fca00078ec0ff */
[----:B------:R-:W-:-:S05]  /*1cfa0*/  IMAD.IADD R6, R6, 0x1, -R7 ;  /* 0x0000000106067824 */ /* 0x000fca00078e0a07 */
[----:B------:R-:W-:-:S04]  /*1cfb0*/  SHF.L.U32 R6, R6, 0x1f, RZ ;  /* 0x0000001f06067819 */ /* 0x000fc800000006ff */
[----:B------:R-:W1:Y:S02]  /*1cfc0*/  SYNCS.PHASECHK.TRANS64.TRYWAIT P0, [R22+URZ+0x22820], R6 ;  /* 0x02282006160075a7 */ /* 0x000e64000800017f */
[----:B-1----:R-:W-:Y:S05]  /*1cfd0*/  @!P0 BRA `(.L_x_3229) ;  /* 0x0000009000f88947 */ /* 0x002fea0003800000 */
.L_x_3463:
[----:B------:R-:W-:Y:S05]  /*1cfe0*/  BSYNC B1 ;  /* 0x0000000000017941 */ /* 0x000fea0003800000 */
.L_x_3228:
[----:B------:R-:W-:Y:S04]  /*1cff0*/  BSSY B1, `(.L_x_3230) ;  /* 0x000004d000017945 */ /* 0x000fe80003800000 */
[----:B------:R-:W-:Y:S05]  /*1d000*/  @!P6 BRA `(.L_x_3231) ;  /* 0x00000004002ce947 */ /* 0x000fea0003800000 */
[----:B------:R-:W0:Y:S01]  /*1d010*/  S2R R7, SR_TID.X ;  /* 0x0000000000077919 */ /* 0x000e220000002100 */
[----:B-1----:R-:W-:Y:S01]  /*1d020*/  IMAD R6, R34, 0x8, R22 ;  /* 0x0000000822067824 */ /* 0x002fe200078e0216 */
[----:B------:R-:W-:Y:S01]  /*1d030*/  BSSY B2, `(.L_x_3232) ;  /* 0x0000006000027945 */ /* 0x000fe20003800000 */
[----:B0-----:R-:W-:Y:S02]  /*1d040*/  LOP3.LUT R8, R7, 0x7f, RZ, 0xc0, !PT ;  /* 0x0000007f07087812 */ /* 0x001fe400078ec0ff */
[----:B------:R-:W-:Y:S02]  /*1d050*/  SHF.L.U32 R7, R37, 0x1f, RZ ;  /* 0x0000001f25077819 */ /* 0x000fe400000006ff */
[----:B------:R-:W-:Y:S02]  /*1d060*/  ISETP.NE.AND P1, PT, R8, RZ, PT ;  /* 0x000000ff0800720c */ /* 0x000fe40003f25270 */
[----:B------:R-:W0:Y:S02]  /*1d070*/  SYNCS.PHASECHK.TRANS64.TRYWAIT P0, [R6+URZ+0x228a0], R7 ;  /* 0x0228a007060075a7 */ /* 0x000e24000800017f */
[----:B0-----:R-:W-:Y:S09]  /*1d080*/  @!P0 BRA `(.L_x_3233) ;  /* 0x0000009000e08947 */ /* 0x001ff20003800000 */
.L_x_3464:
[----:B------:R-:W-:Y:S05]  /*1d090*/  BSYNC B2 ;  /* 0x0000000000027941 */ /* 0x000fea0003800000 */
.L_x_3232:
        /* <DEDUP_REMOVED lines=9> */
.L_x_3235:
[----:B------:R-:W-:Y:S05]  /*1d130*/  BSYNC B2 ;  /* 0x0000000000027941 */ /* 0x000fea0003800000 */
.L_x_3234:
        /* <DEDUP_REMOVED lines=12> */
.L_x_3236:
        /* <DEDUP_REMOVED lines=13> */
.L_x_3465:
[----:B------:R-:W-:Y:S05]  /*1d2d0*/  BSYNC B2 ;  /* 0x0000000000027941 */ /* 0x000fea0003800000 */
.L_x_3237:
[----:B------:R-:W-:Y:S01]  /*1d2e0*/  BSSY B2, `(.L_x_3239) ;  /* 0x000000b000027945 */ /* 0x000fe20003800000 */
[----:B------:R-:W-:Y:S02]  /*1d2f0*/  IMAD.MOV.U32 R10, RZ, RZ, 0x0 ;  /* 0x00000000ff0a7424 */ /* 0x000fe400078e00ff */
[----:B------:R-:W-:Y:S01]  /*1d300*/  IMAD.MOV.U32 R11, RZ, RZ, 0x12f00000 ;  /* 0x12f00000ff0b7424 */ /* 0x000fe200078e00ff */
[----:B------:R-:W-:Y:S06]  /*1d310*/  @P1 BRA `(.L_x_3240) ;  /* 0x00000000001c1947 */ /* 0x000fec0003800000 */
[----:B------:R-:W2:Y:S01]  /*1d320*/  S2R R13, SR_TID.X ;  /* 0x00000000000d7919 */ /* 0x000ea20000002100 */
[----:B01----:R-:W-:-:S04]  /*1d330*/  MOV R7, 0x5000 ;  /* 0x0000500000077802 */ /* 0x003fc80000000f00 */
[----:B------:R3:W-:Y:S01]  /*1d340*/  SYNCS.ARRIVE.TRANS64 RZ, [R6+URZ+0x228b0], R7 ;  /* 0x0228b00706ff79a7 */ /* 0x0007e2000800003f */
[----:B--2---:R-:W-:-:S04]  /*1d350*/  LOP3.LUT R13, R13, 0x1f, RZ, 0xc0, !PT ;  /* 0x0000001f0d0d7812 */ /* 0x004fc800078ec0ff */
[----:B------:R-:W-:-:S13]  /*1d360*/  ISETP.NE.AND P0, PT, R13, RZ, PT ;  /* 0x000000ff0d00720c */ /* 0x000fda0003f05270 */
[----:B---3--:R-:W-:Y:S05]  /*1d370*/  @!P0 BRA `(.L_x_3240) ;  /* 0x0000000000048947 */ /* 0x008fea0003800000 */
[----:B------:R-:W-:Y:S01]  /*1d380*/  BPT.TRAP 0x1 ;  /* 0x000000040000795c */ /* 0x000fe20000300000 */
.L_x_3240:
[----:B------:R-:W-:Y:S05]  /*1d390*/  BSYNC B2 ;  /* 0x0000000000027941 */ /* 0x000fea0003800000 */
.L_x_3239:
        /* <DEDUP_REMOVED lines=8> */
.L_x_3241:
        /* <DEDUP_REMOVED lines=10> */
.L_x_3231:
[----:B------:R-:W-:Y:S05]  /*1d4c0*/  BSYNC B1 ;  /* 0x0000000000017941 */ /* 0x000fea0003800000 */
.L_x_3230:
[----:B------:R-:W-:Y:S01]  /*1d4d0*/  VIADD R4, R4, 0xfffffffe ;  /* 0xfffffffe04047836 */ /* 0x000fe20000000000 */
[----:B------:R-:W-:Y:S01]  /*1d4e0*/  PLOP3.LUT P0, PT, PT, PT, PT, 0x8, 0x0 ;  /* 0x000000000000781c */ /* 0x000fe20003f0e170 */
[----:B------:R-:W-:-:S03]  /*1d4f0*/  VIADD R34, R34, 0x1 ;  /* 0x0000000122227836 */ /* 0x000fc60000000000 */
[----:B------:R-:W-:Y:S02]  /*1d500*/  ISETP.GE.AND P2, PT, R4, R5, PT ;  /* 0x000000050400720c */ /* 0x000fe40003f46270 */
[----:B------:R-:W-:-:S04]  /*1d510*/  ISETP.NE.AND P1, PT, R34, 0x2, PT ;  /* 0x000000022200780c */ /* 0x000fc80003f25270 */
[----:B-1----:R-:W-:Y:S02]  /*1d520*/  SEL R6, RZ, 0x1, P1 ;  /* 0x00000001ff067807 */ /* 0x002fe40000800000 */
[----:B------:R-:W-:Y:S02]  /*1d530*/  SEL R34, R34, RZ, P1 ;  /* 0x000000ff22227207 */ /* 0x000fe40000800000 */
[----:B------:R-:W-:-:S03]  /*1d540*/  LOP3.LUT R37, R37, R6, RZ, 0x3c, !PT ;  /* 0x0000000625257212 */ /* 0x000fc600078e3cff */
[----:B------:R-:W-:Y:S05]  /*1d550*/  @!P2 BRA `(.L_x_3224) ;  /* 0x000000040058a947 */ /* 0x000fea0003800000 */
.L_x_3254:
[----:B------:R-:W-:Y:S05]  /*1d560*/  YIELD ;  /* 0x0000000000007946 */ /* 0x000fea0003800000 */
[----:B------:R-:W-:Y:S04]  /*1d570*/  BSSY B1, `(.L_x_3242) ;  /* 0x000004c000017945 */ /* 0x000fe80003800000 */
[----:B------:R-:W-:Y:S05]  /*1d580*/  @!P6 BRA `(.L_x_3243) ;  /* 0x000000040028e947 */ /* 0x000fea0003800000 */
[----:B------:R-:W0:Y:S01]  /*1d590*/  S2R R6, SR_TID.X ;  /* 0x0000000000067919 */ /* 0x000e220000002100 */
[----:B------:R-:W-:Y:S01]  /*1d5a0*/  SHF.L.U32 R7, R37, 0x1f, RZ ;  /* 0x0000001f25077819 */ /* 0x000fe200000006ff */
[----:B------:R-:W-:Y:S01]  /*1d5b0*/  BSSY B2, `(.L_x_3244) ;  /* 0x0000006000027945 */ /* 0x000fe20003800000 */
[----:B0-----:R-:W-:Y:S01]  /*1d5c0*/  LOP3.LUT R8, R6, 0x7f, RZ, 0xc0, !PT ;  /* 0x0000007f06087812 */ /* 0x001fe200078ec0ff */
[----:B------:R-:W-:-:S03]  /*1d5d0*/  IMAD R6, R34, 0x8, R22 ;  /* 0x0000000822067824 */ /* 0x000fc600078e0216 */
[----:B------:R-:W-:Y:S01]  /*1d5e0*/  ISETP.NE.AND P2, PT, R8, RZ, PT ;  /* 0x000000ff0800720c */ /* 0x000fe20003f45270 */
[----:B------:R-:W0:Y:S02]  /*1d5f0*/  SYNCS.PHASECHK.TRANS64.TRYWAIT P1, [R6+URZ+0x228a0], R7 ;  /* 0x0228a007060075a7 */ /* 0x000e24000802017f */
[----:B0-----:R-:W-:Y:S10]  /*1d600*/  @!P1 BRA `(.L_x_3245) ;  /* 0x0000008c00a89947 */ /* 0x001ff40003800000 */
.L_x_3466:
[----:B------:R-:W-:Y:S05]  /*1d610*/  BSYNC B2 ;  /* 0x0000000000027941 */ /* 0x000fea0003800000 */
.L_x_3244:
        /* <DEDUP_REMOVED lines=9> */
.L_x_3247:
[----:B------:R-:W-:Y:S05]  /*1d6b0*/  BSYNC B2 ;  /* 0x0000000000027941 */ /* 0x000fea0003800000 */
.L_x_3246:
        /* <DEDUP_REMOVED lines=11> */
.L_x_3248:
        /* <DEDUP_REMOVED lines=13> */
.L_x_3467:
[----:B------:R-:W-:Y:S05]  /*1d840*/  BSYNC B2 ;  /* 0x0000000000027941 */ /* 0x000fea0003800000 */
.L_x_3249:
[----:B------:R-:W-:Y:S01]  /*1d850*/  BSSY B2, `(.L_x_3251) ;  /* 0x000000b000027945 */ /* 0x000fe20003800000 */
[----:B------:R-:W-:Y:S01]  /*1d860*/  MOV R10, 0x0 ;  /* 0x00000000000a7802 */ /* 0x000fe20000000f00 */
[----:B------:R-:W-:Y:S02]  /*1d870*/  IMAD.MOV.U32 R11, RZ, RZ, 0x12f00000 ;  /* 0x12f00000ff0b7424 */ /* 0x000fe400078e00ff */
        /* <DEDUP_REMOVED lines=8> */
.L_x_3252:
[----:B------:R-:W-:Y:S05]  /*1d900*/  BSYNC B2 ;  /* 0x0000000000027941 */ /* 0x000fea0003800000 */
.L_x_3251:
        /* <DEDUP_REMOVED lines=8> */
.L_x_3253:
        /* <DEDUP_REMOVED lines=10> */
.L_x_3243:
[----:B------:R-:W-:Y:S05]  /*1da30*/  BSYNC B1 ;  /* 0x0000000000017941 */ /* 0x000fea0003800000 */
.L_x_3242:
[----:B------:R-:W-:Y:S01]  /*1da40*/  ISETP.GT.AND P2, PT, R4, R5, PT ;  /* 0x000000050400720c */ /* 0x000fe20003f44270 */
[----:B------:R-:W-:Y:S02]  /*1da50*/  VIADD R34, R34, 0x1 ;  /* 0x0000000122227836 */ /* 0x000fe40000000000 */
[----:B------:R-:W-:-:S03]  /*1da60*/  VIADD R4, R4, 0xffffffff ;  /* 0xffffffff04047836 */ /* 0x000fc60000000000 */
[----:B------:R-:W-:-:S04]  /*1da70*/  ISETP.NE.AND P1, PT, R34, 0x2, PT ;  /* 0x000000022200780c */ /* 0x000fc80003f25270 */
[----:B------:R-:W-:Y:S02]  /*1da80*/  SEL R6, RZ, 0x1, P1 ;  /* 0x00000001ff067807 */ /* 0x000fe40000800000 */
[----:B------:R-:W-:Y:S02]  /*1da90*/  SEL R34, R34, RZ, P1 ;  /* 0x000000ff22227207 */ /* 0x000fe40000800000 */
[----:B------:R-:W-:Y:S01]  /*1daa0*/  LOP3.LUT R37, R37, R6, RZ, 0x3c, !PT ;  /* 0x0000000625257212 */ /* 0x000fe200078e3cff */
[----:B------:R-:W-:Y:S06]  /*1dab0*/  @P2 BRA `(.L_x_3254) ;  /* 0xfffffff800a82947 */ /* 0x000fec000383ffff */
.L_x_3224:
[----:B------:R-:W-:Y:S05]  /*1dac0*/  BSYNC B0 ;  /* 0x0000000000007941 */ /* 0x000fea0003800000 */
.L_x_3223:
[----:B------:R-:W1:Y:S01]  /*1dad0*/  LDC R0, c[0x0][0x448] ;  /* 0x00011200ff007b82 */ /* 0x000e620000000800 */
[----:B------:R-:W-:Y:S01]  /*1dae0*/  LEA R3, R17, 0x7f, 0x7 ;  /* 0x0000007f11037811 */ /* 0x000fe200078e38ff */
[----:B------:R-:W-:Y:S06]  /*1daf0*/  @!P0 WARPSYNC.ALL ;  /* 0x0000000000008948 */ /* 0x000fec0003800000 */
[----:B------:R-:W-:Y:S01]  /*1db00*/  @!P0 BAR.SYNC.DEFER_BLOCKING 0xc, 0x180 ;  /* 0x0306000000008b1d */ /* 0x000fe20000010000 */
[----:B-1----:R-:W-:-:S13]  /*1db10*/  ISETP.NE.AND P1, PT, R0, 0x1, PT ;  /* 0x000000010000780c */ /* 0x002fda0003f25270 */
[----:B------:R-:W1:Y:S08]  /*1db20*/  @P1 LDC R4, c[0x0][0x44c] ;  /* 0x00011300ff041b82 */ /* 0x000e700000000800 */
[----:B------:R-:W2:Y:S01]  /*1db30*/  @P1 LDC R0, c[0x0][0x450] ;  /* 0x00011400ff001b82 */ /* 0x000ea20000000800 */
[----:B-1----:R-:W-:-:S05]  /*1db40*/  @P1 IMAD.HI.U32 R4, R3, R4, RZ ;  /* 0x0000000403041227 */ /* 0x002fca00078e00ff */
[----:B--2---:R-:W-:-:S05]  /*1db50*/  @P1 SHF.R.U32.HI R3, RZ, R0, R4 ;  /* 0x00000000ff031219 */ /* 0x004fca0000011604 */
[----:B------:R-:W-:-:S04]  /*1db60*/  IMAD.IADD R0, R2, 0x1, R3 ;  /* 0x0000000102007824 */ /* 0x000fc800078e0203 */
[----:B------:R-:W-:-:S05]  /*1db70*/  IMAD.HI R0, R0, 0x66666667, RZ ;  /* 0x6666666700007827 */ /* 0x000fca00078e02ff */
[----:B------:R-:W-:-:S04]  /*1db80*/  SHF.R.U32.HI R2, RZ, 0x1f, R0 ;  /* 0x0000001fff027819 */ /* 0x000fc80000011600 */
[----:B------:R-:W-:-:S04]  /*1db90*/  LEA.HI.SX32 R2, R0, R2, 0x1a ;  /* 0x0000000200027211 */ /* 0x000fc800078fd2ff */
[----:B------:R-:W-:-:S04]  /*1dba0*/  VIMNMX R33, R33, R2, PT ;  /* 0x0000000221217248 */ /* 0x000fc80003fe0100 */
        /* <DEDUP_REMOVED lines=19> */
.L_x_3255:
        /* <DEDUP_REMOVED lines=15> */
[----:B0-----:R-:W-:Y:S02]  /*1ddd0*/  IMAD.MOV.U32 R8, RZ, RZ, 0x70 ;  /* 0x00000070ff087424 */ /* 0x001fe400078e00ff */
[----:B------:R-:W-:Y:S02]  /*1dde0*/  IMAD.MOV.U32 R12, RZ, RZ, 0x1 ;  /* 0x00000001ff0c7424 */ /* 0x000fe400078e00ff */
[----:B------:R-:W-:-:S07]  /*1ddf0*/  IMAD.MOV.U32 R13, RZ, RZ, RZ ;  /* 0x000000ffff0d7224 */ /* 0x000fce00078e00ff */
[----:B------:R-:W-:-:S07]  /*1de00*/  LEPC R20, `(.L_x_3258) ;  /* 0x000000001014794e */ /* 0x000fce0000000000 */
[----:B-1----:R-:W-:Y:S05]  /*1de10*/  CALL.ABS.NOINC R2 ;  /* 0x0000000002007343 */ /* 0x002fea0003c00000 */
.L_x_3258:
[----:B------:R-:W-:Y:S05]  /*1de20*/  BSYNC B6 ;  /* 0x0000000000067941 */ /* 0x000fea0003800000 */
.L_x_3257:
        /* <DEDUP_REMOVED lines=22> */
.L_x_3260:
[----:B------:R-:W-:Y:S05]  /*1df90*/  BSYNC B6 ;  /* 0x0000000000067941 */ /* 0x000fea0003800000 */
.L_x_3259:
        /* <DEDUP_REMOVED lines=20> */
.L_x_3262:
[----:B------:R-:W-:Y:S05]  /*1e0e0*/  BSYNC B6 ;  /* 0x0000000000067941 */ /* 0x000fea0003800000 */
.L_x_3261:
        /* <DEDUP_REMOVED lines=19> */
.L_x_3264:
[----:B------:R-:W-:Y:S05]  /*1e220*/  BSYNC B6 ;  /* 0x0000000000067941 */ /* 0x000fea0003800000 */
.L_x_3263:
        /* <DEDUP_REMOVED lines=9> */
[----:B------:R0:W3:Y:S01]  /*1e2c0*/  @P0 LDG.E R35, desc[UR60][R2.64] ;  /* 0x0000003c02230981 */ /* 0x0000e2000c1e1900 */
[----:B-1----:R-:W-:Y:S01]  /*1e2d0*/  ISETP.NE.AND P2, PT, R11, 0x1, PT ;  /* 0x000000010b00780c */ /* 0x002fe20003f45270 */
[----:B------:R-:W-:Y:S01]  /*1e2e0*/  IMAD.MOV.U32 R9, RZ, RZ, 0xa0 ;  /* 0x000000a0ff097424 */ /* 0x000fe200078e00ff */
[C---:B----4-:R-:W-:Y:S01]  /*1e2f0*/  LOP3.LUT R30, R20.reuse, 0x7f, RZ, 0xc0, !PT ;  /* 0x0000007f141e7812 */ /* 0x050fe200078ec0ff */
[----:B------:R-:W-:-:S10]  /*1e300*/  IMAD.SHL.U32 R20, R20, 0x10, RZ ;  /* 0x0000001014147824 */ /* 0x000fd400078e00ff */
[----:B0-----:R-:W0:Y:S01]  /*1e310*/  @P2 LDC R3, c[0x0][0x434] ;  /* 0x00010d00ff032b82 */ /* 0x001e220000000800 */
[----:B------:R-:W-:Y:S01]  /*1e320*/  SHF.R.U32.HI R30, RZ, 0x3, R30 ;  /* 0x00000003ff1e7819 */ /* 0x000fe2000001161e */
[----:B------:R-:W-:-:S03]  /*1e330*/  IMAD R9, R33, R9, -0xa0 ;  /* 0xffffff6021097424 */ /* 0x000fc600078e0209 */
[----:B------:R-:W-:-:S03]  /*1e340*/  LOP3.LUT R20, R30, 0x70, R20, 0xf8, !PT ;  /* 0x000000701e147812 */ /* 0x000fc600078ef814 */
[----:B------:R-:W1:Y:S02]  /*1e350*/  @P2 LDC R2, c[0x0][0x438] ;  /* 0x00010e00ff022b82 */ /* 0x000e640000000800 */
        /* <DEDUP_REMOVED lines=8> */
[----:B------:R-:W-:-:S05]  /*1e3e0*/  LOP3.LUT R20, R20, 0x80, RZ, 0xfc, !PT ;  /* 0x0000008014147812 */ /* 0x000fca00078efcff */
[----:B------:R-:W-:Y:S01]  /*1e3f0*/  IMAD.IADD R9, R20, 0x1, R9 ;  /* 0x0000000114097824 */ /* 0x000fe200078e0209 */
[----:B------:R-:W-:Y:S01]  /*1e400*/  LOP3.LUT R23, R23, 0xfffffffd, RZ, 0xc0, !PT ;  /* 0xfffffffd17177812 */ /* 0x000fe200078ec0ff */
[----:B------:R-:W-:Y:S01]  /*1e410*/  UMOV UR4, 0xffffffff ;  /* 0xffffffff00047882 */ /* 0x000fe20000000000 */
[----:B--2---:R-:W-:-:S05]  /*1e420*/  IADD3 R8, R8, R21, RZ ;  /* 0x0000001508087210 */ /* 0x004fca0007ffe0ff */
[----:B0-----:R-:W-:-:S04]  /*1e430*/  @P2 IMAD.HI.U32 R3, R8, R3, RZ ;  /* 0x0000000308032227 */ /* 0x001fc800078e00ff */
[----:B------:R-:W-:Y:S01]  /*1e440*/  IMAD.MOV.U32 R0, RZ, RZ, R8 ;  /* 0x000000ffff007224 */ /* 0x000fe200078e0008 */
[----:B-1----:R-:W-:Y:S02]  /*1e450*/  @P2 SHF.R.U32.HI R0, RZ, R2, R3 ;  /* 0x00000002ff002219 */ /* 0x002fe40000011603 */
        /* <DEDUP_REMOVED lines=15> */
[----:B------:R2:W5:Y:S06]  /*1e550*/  @!P1 LDG.E R5, desc[UR60][R2.64] ;  /* 0x0000003c02059981 */ /* 0x00056c000c1e1900 */
[----:B--2---:R-:W2:Y:S01]  /*1e560*/  @!P0 LDC.64 R2, c[0x0][0x428] ;  /* 0x00010a00ff028b82 */ /* 0x004ea20000000a00 */
[----:B------:R-:W-:-:S04]  /*1e570*/  IMAD.IADD R9, R9, 0x1, R21 ;  /* 0x0000000109097824 */ /* 0x000fc800078e0215 */
[----:B0-----:R-:W-:-:S04]  /*1e580*/  @P2 IMAD.HI.U32 R4, R9, R4, RZ ;  /* 0x0000000409042227 */ /* 0x001fc800078e00ff */
[----:B------:R-:W-:Y:S01]  /*1e590*/  IMAD.MOV.U32 R10, RZ, RZ, R9 ;  /* 0x000000ffff0a7224 */ /* 0x000fe200078e0009 */
[----:B-1----:R-:W-:Y:S01]  /*1e5a0*/  @P2 SHF.R.U32.HI R10, RZ, R6, R4 ;  /* 0x00000006ff0a2219 */ /* 0x002fe20000011604 */
[----:B------:R-:W-:-:S03]  /*1e5b0*/  IMAD.MOV R4, RZ, RZ, -R0 ;  /* 0x000000ffff047224 */ /* 0x000fc600078e0a00 */
[----:B------:R-:W-:Y:S02]  /*1e5c0*/  @!P0 SHF.R.S32.HI R7, RZ, 0x1f, R10 ;  /* 0x0000001fff078819 */ /* 0x000fe4000001140a */
[----:B------:R-:W-:Y:S01]  /*1e5d0*/  @!P0 MOV R6, R10 ;  /* 0x0000000a00068202 */ /* 0x000fe20000000f00 */
[----:B--2---:R-:W-:-:S04]  /*1e5e0*/  @!P0 IMAD R0, R13, R2, RZ ;  /* 0x000000020d008224 */ /* 0x004fc800078e02ff */
        /* <DEDUP_REMOVED lines=18> */
.L_x_3470:
[----:B------:R-:W-:Y:S01]  /*1e710*/  SHF.R.S32.HI R0, RZ, 0x1f, R18 ;  /* 0x0000001fff007819 */ /* 0x000fe20000011412 */
[----:B------:R-:W-:-:S04]  /*1e720*/  VIADD R9, R33, 0xffffffff ;  /* 0xffffffff21097836 */ /* 0x000fc80000000000 */
[----:B------:R0:W-:Y:S01]  /*1e730*/  STL [R1], R0 ;  /* 0x0000000001007387 */ /* 0x0001e20000100800 */
[----:B------:R-:W-:Y:S05]  /*1e740*/  @!P0 BRA `(.L_x_3266) ;  /* 0x0000000000048947 */ /* 0x000fea0003800000 */
[----:B------:R-:W-:Y:S01]  /*1e750*/  BPT.TRAP 0x1 ;  /* 0x000000040000795c */ /* 0x000fe20000300000 */
.L_x_3266:
[----:B------:R-:W-:Y:S01]  /*1e760*/  IMAD R6, R32, 0x8, R22 ;  /* 0x0000000820067824 */ /* 0x000fe200078e0216 */
[----:B0-----:R-:W-:Y:S01]  /*1e770*/  SHF.L.U32 R0, R36, 0x1f, RZ ;  /* 0x0000001f24007819 */ /* 0x001fe200000006ff */
[----:B------:R-:W-:Y:S03]  /*1e780*/  BSSY B0, `(.L_x_3267) ;  /* 0x0000006000007945 */ /* 0x000fe60003800000 */
[----:B------:R0:W1:Y:S01]  /*1e790*/  SYNCS.PHASECHK.TRANS64.TRYWAIT P0, [R6+URZ+0x22880], R0 ;  /* 0x02288000060075a7 */ /* 0x000062000800017f */
[----:B------:R0:W-:Y:S02]  /*1e7a0*/  STL [R1+0x30], R0 ;  /* 0x0000300001007387 */ /* 0x0001e40000100800 */
[----:B0-----:R-:W-:-:S05]  /*1e7b0*/  SHF.R.S32.HI R0, RZ, 0x1f, R4 ;  /* 0x0000001fff007819 */ /* 0x001fca0000011404 */
[----:B------:R0:W-:Y:S02]  /*1e7c0*/  STL [R1+0x24], R0 ;  /* 0x0000240001007387 */ /* 0x0001e40000100800 */
[----:B01----:R-:W-:Y:S05]  /*1e7d0*/  @!P0 BRA `(.L_x_3268) ;  /* 0x0000007c00908947 */ /* 0x003fea0003800000 */
.L_x_3471:
[----:B------:R-:W-:Y:S05]  /*1e7e0*/  BSYNC B0 ;  /* 0x0000000000007941 */ /* 0x000fea0003800000 */
.L_x_3267:
        /* <DEDUP_REMOVED lines=52> */
[----:B------:R-:W-:Y:S02]  /*1eb30*/  ISETP.GE.AND P2, PT, R9, 0x21, PT ;  /* 0x000000210900780c */ /* 0x000fe40003f46270 */
        /* <DEDUP_REMOVED lines=74> */
.L_x_3493:
        /* <DEDUP_REMOVED lines=9> */
.L_x_3270:
        /* <DEDUP_REMOVED lines=11> */
.L_x_3271:
[----:B------:R1:W-:Y:S01]  /*1f120*/  SYNCS.ARRIVE.TRANS64.A1T0 RZ, [R6+URZ+0x22870], RZ ;  /* 0x022870ff06ff79a7 */ /* 0x0003e2000810003f */
[----:B------:R-:W-:Y:S05]  /*1f130*/  @!P6 BRA `(.L_x_3272) ;  /* 0x000000000004e947 */ /* 0x000fea0003800000 */
[----:B------:R-:W-:Y:S01]  /*1f140*/  BPT.TRAP 0x1 ;  /* 0x000000040000795c */ /* 0x000fe20000300000 */
.L_x_3272:
[----:B------:R-:W2:Y:S01]  /*1f150*/  LDL R0, [R1+0x30] ;  /* 0x0000300001007983 */ /* 0x000ea20000100800 */
[----:B------:R-:W-:Y:S01]  /*1f160*/  BSSY B0, `(.L_x_3273) ;  /* 0x0000003000007945 */ /* 0x000fe20003800000 */
[----:B--2---:R-:W2:Y:S03]  /*1f170*/  SYNCS.PHASECHK.TRANS64.TRYWAIT P0, [R6+URZ+0x22840], R0 ;  /* 0x02284000060075a7 */ /* 0x004ea6000800017f */
[----:B--2---:R-:W-:Y:S05]  /*1f180*/  @!P0 BRA `(.L_x_3274) ;  /* 0x0000008000608947 */ /* 0x004fea0003800000 */
.L_x_3494:
[----:B------:R-:W-:Y:S05]  /*1f190*/  BSYNC B0 ;  /* 0x0000000000007941 */ /* 0x000fea0003800000 */
.L_x_3273:
[----:B--2---:R-:W2:Y:S01]  /*1f1a0*/  LDL.LU R0, [R1+0x24] ;  /* 0x0000240001007983 */ /* 0x004ea20000300800 */
[----:B------:R-:W-:Y:S01]  /*1f1b0*/  ULDC.64 UR4, c[0x0][0x300] ;  /* 0x0000c00000047ab9 */ /* 0x000fe20000000a00 */
[----:B------:R-:W-:Y:S02]  /*1f1c0*/  ULDC.64 UR6, c[0x0][0x310] ;  /* 0x0000c40000067ab9 */ /* 0x000fe40000000a00 */
[----:B------:R-:W3:Y:S04]  /*1f1d0*/  LDL.LU R9, [R1+0x2c] ;  /* 0x00002c0001097983 */ /* 0x000ee80000300800 */
[----:B------:R-:W4:Y:S01]  /*1f1e0*/  LDL R2, [R1] ;  /* 0x0000000001027983 */ /* 0x000f220000100800 */
[----:B0-----:R-:W-:-:S04]  /*1f1f0*/  IMAD.WIDE.U32 R10, R4, UR4, RZ ;  /* 0x00000004040a7c25 */ /* 0x001fc8000f8e00ff */
[----:B--2---:R-:W-:-:S04]  /*1f200*/  IMAD R0, R0, UR4, RZ ;  /* 0x0000000400007c24 */ /* 0x004fc8000f8e02ff */
[----:B------:R-:W-:-:S04]  /*1f210*/  IMAD R0, R4, UR5, R0 ;  /* 0x0000000504007c24 */ /* 0x000fc8000f8e0200 */
[----:B------:R-:W-:Y:S02]  /*1f220*/  IMAD.IADD R11, R11, 0x1, R0 ;  /* 0x000000010b0b7824 */ /* 0x000fe400078e0200 */
[----:B---3--:R-:W-:Y:S02]  /*1f230*/  IMAD R0, R9, UR6, RZ ;  /* 0x0000000609007c24 */ /* 0x008fe4000f8e02ff */
[C---:B------:R-:W-:Y:S01]  /*1f240*/  IMAD.WIDE.U32 R10, R5.reuse, UR6, R10 ;  /* 0x00000006050a7c25 */ /* 0x040fe2000f8e000a */
[----:B------:R-:W0:Y:S03]  /*1f250*/  LDC R9, c[0x0][0x2f4] ;  /* 0x0000bd00ff097b82 */ /* 0x000e260000000800 */
        /* <DEDUP_REMOVED lines=8> */
[----:B------:R-:W-:Y:S01]  /*1f2e0*/  IMAD R0, R25, UR6, RZ ;  /* 0x0000000619007c24 */ /* 0x000fe2000f8e02ff */
[----:B0-----:R-:W-:Y:S01]  /*1f2f0*/  ISETP.GE.AND P3, PT, R31, R9, PT ;  /* 0x000000091f00720c */ /* 0x001fe20003f66270 */
        /* <DEDUP_REMOVED lines=96> */
.L_x_3516:
        /* <DEDUP_REMOVED lines=11> */
.L_x_3276:
        /* <DEDUP_REMOVED lines=11> */
.L_x_3277:
        /* <DEDUP_REMOVED lines=26> */
[----:B01----:R-:W-:Y:S02]  /*1fc00*/  IMAD.U32 R6, RZ, RZ, UR6 ;  /* 0x00000006ff067e24 */ /* 0x003fe4000f8e00ff */
[----:B------:R-:W-:Y:S02]  /*1fc10*/  IMAD.U32 R7, RZ, RZ, UR7 ;  /* 0x00000007ff077e24 */ /* 0x000fe4000f8e00ff */
[----:B------:R-:W-:-:S02]  /*1fc20*/  IMAD.U32 R10, RZ, RZ, UR8 ;  /* 0x00000008ff0a7e24 */ /* 0x000fc4000f8e00ff */
[----:B------:R-:W-:Y:S02]  /*1fc30*/  IMAD.U32 R11, RZ, RZ, UR9 ;  /* 0x00000009ff0b7e24 */ /* 0x000fe4000f8e00ff */
[----:B------:R-:W-:Y:S02]  /*1fc40*/  IMAD.MOV.U32 R8, RZ, RZ, 0x70 ;  /* 0x00000070ff087424 */ /* 0x000fe400078e00ff */
[----:B------:R-:W-:Y:S02]  /*1fc50*/  IMAD.MOV.U32 R12, RZ, RZ, 0x1 ;  /* 0x00000001ff0c7424 */ /* 0x000fe400078e00ff */
[----:B------:R-:W-:-:S07]  /*1fc60*/  IMAD.MOV.U32 R13, RZ, RZ, RZ ;  /* 0x000000ffff0d7224 */ /* 0x000fce00078e00ff */
[----:B------:R-:W-:-:S07]  /*1fc70*/  LEPC R20, `(.L_x_3279) ;  /* 0x000000001014794e */ /* 0x000fce0000000000 */
[----:B--2---:R-:W-:Y:S05]  /*1fc80*/  CALL.ABS.NOINC R2 ;  /* 0x0000000002007343 */ /* 0x004fea0003c00000 */
.L_x_3279:
[----:B------:R-:W-:Y:S05]  /*1fc90*/  BSYNC B6 ;  /* 0x0000000000067941 */ /* 0x000fea0003800000 */
.L_x_3278:
[----:B------:R-:W2:Y:S01]  /*1fca0*/  LDL R20, [R1] ;  /* 0x0000000001147983 */ /* 0x000ea20000100800 */
[----:B------:R-:W3:Y:S01]  /*1fcb0*/  LDC R7, c[0x0][0x448] ;  /* 0x00011200ff077b82 */ /* 0x000ee20000000800 */
[----:B------:R-:W-:Y:S01]  /*1fcc0*/  ULDC.64 UR4, c[0x0][0x2d8] ;  /* 0x0000b60000047ab9 */ /* 0x000fe20000000a00 */
[----:B------:R-:W-:Y:S01]  /*1fcd0*/  MOV R3, R25 ;  /* 0x0000001900037202 */ /* 0x000fe20000000f00 */
[----:B------:R4:W5:Y:S01]  /*1fce0*/  LDL R8, [R1+0x28] ;  /* 0x0000280001087983 */ /* 0x0009620000100800 */
[----:B------:R-:W-:Y:S01]  /*1fcf0*/  IMAD.MOV.U32 R2, RZ, RZ, R26 ;  /* 0x000000ffff027224 */ /* 0x000fe200078e001a */
[----:B------:R-:W-:-:S03]  /*1fd00*/  ULDC.64 UR6, c[0x0][0x280] ;  /* 0x0000a00000067ab9 */ /* 0x000fc60000000a00 */
[----:B------:R-:W-:Y:S01]  /*1fd10*/  IMAD.WIDE.U32 R2, R18, UR4, R2 ;  /* 0x0000000412027c25 */ /* 0x000fe2000f8e0002 */
[----:B---3--:R-:W-:-:S13]  /*1fd20*/  ISETP.NE.AND P0, PT, R7, 0x1, PT ;  /* 0x000000010700780c */ /* 0x008fda0003f05270 */
[----:B01----:R-:W0:Y:S01]  /*1fd30*/  @P0 LDC R6, c[0x0][0x44c] ;  /* 0x00011300ff060b82 */ /* 0x003e220000000800 */
[----:B--2---:R-:W-:Y:S02]  /*1fd40*/  IMAD R0, R20, UR4, RZ ;  /* 0x0000000414007c24 */ /* 0x004fe4000f8e02ff */
        /* <DEDUP_REMOVED lines=14> */
[----:B------:R-:W-:-:S04]  /*1fe30*/  IMAD R5, R17, 0x80, R20 ;  /* 0x0000008011057824 */ /* 0x000fc800078e0214 */
        /* <DEDUP_REMOVED lines=23> */
[----:B----4-:R-:W-:Y:S06]  /*1ffb0*/  BRA.DIV UR4, `(.L_x_3280) ;  /* 0x0000008204047947 */ /* 0x010fec000b800000 */
[----:B------:R-:W-:Y:S01]  /*1ffc0*/  IMAD R17, R17, 0x80, R9 ;  /* 0x0000008011117824 */ /* 0x000fe200078e0209 */
[----:B------:R-:W0:Y:S01]  /*1ffd0*/  SHFL.IDX PT, R3, R0, RZ, 0x181f ;  /* 0x00181fff00037589 */ /* 0x000e2200000e0000 */
[----:B------:R-:W-:Y:S02]  /*1ffe0*/  IMAD R29, R29, R7, RZ ;  /* 0x000000071d1d7224 */ /* 0x000fe400078e02ff */
        /* <DEDUP_REMOVED lines=13> */
[----:B-----5:R0:W-:Y:S02]  /*200c0*/  @!P2 LDGSTS.E.BYPASS.LTC128B.128 [R8+0x14400], desc[UR60][R2.64], !P0 ;  /* 0x144000000208afae */ /* 0x0201e4000c101d7c */
[----:B0-----:R-:W-:Y:S02]  /*200d0*/  @!P1 IMAD.MOV.U32 R2, RZ, RZ, R5 ;  /* 0x000000ffff029224 */ /* 0x001fe400078e0005 */
[----:B------:R-:W-:Y:S02]  /*200e0*/  @!P1 IMAD.MOV.U32 R3, RZ, RZ, R6 ;  /* 0x000000ffff039224 */ /* 0x000fe400078e0006 */
[----:B------:R-:W-:-:S03]  /*200f0*/  VIADD R6, R17, 0x20 ;  /* 0x0000002011067836 */ /* 0x000fc60000000000 */
[----:B------:R0:W-:Y:S02]  /*20100*/  @!P1 LDGSTS.E.BYPASS.LTC128B.128 [R8+0x14c00], desc[UR60][R2.64], !P0 ;  /* 0x14c0000002089fae */ /* 0x0001e4000c101d7c */
[----:B------:R-:W-:Y:S01]  /*20110*/  ISETP.GE.AND P1, PT, R6, R29, PT ;  /* 0x0000001d0600720c */ /* 0x000fe20003f26270 */
[----:B------:R-:W-:Y:S01]  /*20120*/  VIADD R6, R17, 0x30 ;  /* 0x0000003011067836 */ /* 0x000fe20000000000 */
[----:B0-----:R-:W0:Y:S04]  /*20130*/  SHFL.IDX PT, R3, R0, 0x2, 0x181f ;  /* 0x00581f0000037f89 */ /* 0x001e2800000e0000 */
[----:B------:R-:W1:Y:S07]  /*20140*/  SHFL.IDX PT, R2, R4, 0x2, 0x181f ;  /* 0x00581f0004027f89 */ /* 0x000e6e00000e0000 */
[----:B0-----:R-:W-:-:S05]  /*20150*/  @!P1 IADD3 R3, P2, R31, R3, RZ ;  /* 0x000000031f039210 */ /* 0x001fca0007f5e0ff */
[----:B-1----:R-:W-:-:S05]  /*20160*/  @!P1 IMAD.X R2, RZ, RZ, R2, P2 ;  /* 0x000000ffff029224 */ /* 0x002fca00010e0602 */
[----:B------:R-:W-:-:S04]  /*20170*/  @!P1 LOP3.LUT R3, R3, R2, RZ, 0x3c, !PT ;  /* 0x0000000203039212 */ /* 0x000fc800078e3cff */
[----:B------:R-:W-:-:S04]  /*20180*/  @!P1 LOP3.LUT R2, R3, R2, RZ, 0x3c, !PT ;  /* 0x0000000203029212 */ /* 0x000fc800078e3cff */
[----:B------:R-:W-:-:S05]  /*20190*/  @!P1 LOP3.LUT R3, R3, R2, RZ, 0x3c, !PT ;  /* 0x0000000203039212 */ /* 0x000fca00078e3cff */
[----:B------:R0:W-:Y:S01]  /*201a0*/  @!P1 LDGSTS.E.BYPASS.LTC128B.128 [R8+0x15400], desc[UR60][R2.64], !P0 ;  /* 0x1540000002089fae */ /* 0x0001e2000c101d7c */
[----:B------:R-:W-:Y:S02]  /*201b0*/  ISETP.GE.AND P1, PT, R6, R29, PT ;  /* 0x0000001d0600720c */ /* 0x000fe40003f26270 */
[----:B------:R-:W-:Y:S01]  /*201c0*/  IADD3 R6, R17, 0x40, RZ ;  /* 0x0000004011067810 */ /* 0x000fe20007ffe0ff */
[----:B0-----:R-:W0:Y:S04]  /*201d0*/  SHFL.IDX PT, R3, R0, 0x3, 0x181f ;  /* 0x00781f0000037f89 */ /* 0x001e2800000e0000 */
[----:B------:R-:W1:Y:S06]  /*201e0*/  SHFL.IDX PT, R2, R4, 0x3, 0x181f ;  /* 0x00781f0004027f89 */ /* 0x000e6c00000e0000 */
[----:B0-----:R-:W-:-:S05]  /*201f0*/  @!P1 IADD3 R3, P2, R31, R3, RZ ;  /* 0x000000031f039210 */ /* 0x001fca0007f5e0ff */
[----:B-1----:R-:W-:-:S05]  /*20200*/  @!P1 IMAD.X R2, RZ, RZ, R2, P2 ;  /* 0x000000ffff029224 */ /* 0x002fca00010e0602 */
[----:B------:R-:W-:-:S04]  /*20210*/  @!P1 LOP3.LUT R3, R3, R2, RZ, 0x3c, !PT ;  /* 0x0000000203039212 */ /* 0x000fc800078e3cff */
[----:B------:R-:W-:-:S04]  /*20220*/  @!P1 LOP3.LUT R2, R3, R2, RZ, 0x3c, !PT ;  /* 0x0000000203029212 */ /* 0x000fc800078e3cff */
[----:B------:R-:W-:-:S05]  /*20230*/  @!P1 LOP3.LUT R3, R3, R2, RZ, 0x3c, !PT ;  /* 0x0000000203039212 */ /* 0x000fca00078e3cff */
[----:B------:R0:W-:Y:S01]  /*20240*/  @!P1 LDGSTS.E.BYPASS.LTC128B.128 [R8+0x15c00], desc[UR60][R2.64], !P0 ;  /* 0x15c0000002089fae */ /* 0x0001e2000c101d7c */
[----:B------:R-:W-:Y:S01]  /*20250*/  ISETP.GE.AND P1, PT, R6, R29, PT ;  /* 0x0000001d0600720c */ /* 0x000fe20003f26270 */
[----:B------:R-:W-:Y:S02]  /*20260*/  VIADD R6, R17, 0x50 ;  /* 0x0000005011067836 */ /* 0x000fe40000000000 */
        /* <DEDUP_REMOVED lines=13> */
[----:B-1----:R-:W-:Y:S01]  /*20340*/  @!P1 IMAD.X R2, RZ, RZ, R2, P2 ;  /* 0x000000ffff029224 */ /* 0x002fe200010e0602 */
[----:B------:R-:W-:-:S04]  /*20350*/  ISETP.GE.AND P2, PT, R6, R29, PT ;  /* 0x0000001d0600720c */ /* 0x000fc80003f46270 */
[----:B------:R-:W-:-:S04]  /*20360*/  @!P1 LOP3.LUT R3, R3, R2, RZ, 0x3c, !PT ;  /* 0x0000000203039212 */ /* 0x000fc800078e3cff */
[----:B------:R-:W-:-:S04]  /*20370*/  @!P1 LOP3.LUT R2, R3, R2, RZ, 0x3c, !PT ;  /* 0x0000000203029212 */ /* 0x000fc800078e3cff */
[----:B------:R-:W-:-:S05]  /*20380*/  @!P1 LOP3.LUT R3, R3, R2, RZ, 0x3c, !PT ;  /* 0x0000000203039212 */ /* 0x000fca00078e3cff */
[----:B------:R0:W-:Y:S04]  /*20390*/  @!P1 LDGSTS.E.BYPASS.LTC128B.128 [R8+0x16c00], desc[UR60][R2.64], !P0 ;  /* 0x16c0000002089fae */ /* 0x0001e8000c101d7c */
[----:B0-----:R-:W0:Y:S04]  /*203a0*/  SHFL.IDX PT, R3, R0, 0x6, 0x181f ;  /* 0x00d81f0000037f89 */ /* 0x001e2800000e0000 */
[----:B------:R-:W1:Y:S04]  /*203b0*/  SHFL.IDX PT, R2, R4, 0x6, 0x181f ;  /* 0x00d81f0004027f89 */ /* 0x000e6800000e0000 */
[----:B------:R-:W2:Y:S01]  /*203c0*/  SHFL.IDX PT, R4, R4, 0x7, 0x181f ;  /* 0x00f81f0004047f89 */ /* 0x000ea200000e0000 */
[----:B0-----:R-:W-:-:S05]  /*203d0*/  @!P2 IADD3 R3, P1, R31, R3, RZ ;  /* 0x000000031f03a210 */ /* 0x001fca0007f3e0ff */
[----:B-1----:R-:W-:-:S05]  /*203e0*/  @!P2 IMAD.X R2, RZ, RZ, R2, P1 ;  /* 0x000000ffff02a224 */ /* 0x002fca00008e0602 */
[----:B------:R-:W-:-:S04]  /*203f0*/  @!P2 LOP3.LUT R3, R3, R2, RZ, 0x3c, !PT ;  /* 0x000000020303a212 */ /* 0x000fc800078e3cff */
[----:B------:R-:W-:-:S04]  /*20400*/  @!P2 LOP3.LUT R2, R3, R2, RZ, 0x3c, !PT ;  /* 0x000000020302a212 */ /* 0x000fc800078e3cff */
[----:B------:R-:W-:-:S05]  /*20410*/  @!P2 LOP3.LUT R3, R3, R2, RZ, 0x3c, !PT ;  /* 0x000000020303a212 */ /* 0x000fca00078e3cff */
[----:B--2---:R0:W-:Y:S02]  /*20420*/  @!P2 LDGSTS.E.BYPASS.LTC128B.128 [R8+0x17400], desc[UR60][R2.64], !P0 ;  /* 0x174000000208afae */ /* 0x0041e4000c101d7c */
.L_x_3533:
        /* <DEDUP_REMOVED lines=10> */
.L_x_3281:
        /* <DEDUP_REMOVED lines=19> */
.L_x_3534:
[----:B------:R-:W-:Y:S05]  /*20600*/  BSYNC B0 ;  /* 0x0000000000007941 */ /* 0x000fea0003800000 */
.L_x_3282:
[----:B------:R-:W-:Y:S05]  /*20610*/  @!P1 BRA `(.L_x_3284) ;  /* 0x00000018002c9947 */ /* 0x000fea0003800000 */
[----:B------:R-:W-:Y:S01]  /*20620*/  IADD3 R33, R33, -0x2, RZ ;  /* 0xfffffffe21217810 */ /* 0x000fe20007ffe0ff */
[----:B------:R-:W-:Y:S02]  /*20630*/  IMAD.MOV.U32 R24, RZ, RZ, R32 ;  /* 0x000000ffff187224 */ /* 0x000fe400078e0020 */
[----:B------:R-:W-:-:S07]  /*20640*/  IMAD.MOV.U32 R25, RZ, RZ, R36 ;  /* 0x000000ffff197224 */ /* 0x000fce00078e0024 */
.L_x_3304:
        /* <DEDUP_REMOVED lines=25> */
[----:B-1----:R-:W-:-:S04]  /*207e0*/  @P0 IMAD.HI.U32 R5, R4, R5, RZ ;  /* 0x0000000504050227 */ /* 0x002fc800078e00ff */
[----:B------:R-:W-:Y:S01]  /*207f0*/  IMAD.MOV.U32 R2, RZ, RZ, R4 ;  /* 0x000000ffff027224 */ /* 0x000fe200078e0004 */
        /* <DEDUP_REMOVED lines=24> */
[----:B------:R-:W-:Y:S02]  /*20980*/  VIADD R32, R24, 0x1 ;  /* 0x0000000118207836 */ /* 0x000fe40000000000 */
        /* <DEDUP_REMOVED lines=12> */
.L_x_3285:
[----:B------:R-:W-:Y:S01]  /*20a50*/  IMAD R0, R32, 0x8, R22 ;  /* 0x0000000820007824 */ /* 0x000fe200078e0216 */
[----:B------:R-:W-:Y:S01]  /*20a60*/  SHF.L.U32 R30, R36, 0x1f, RZ ;  /* 0x0000001f241e7819 */ /* 0x000fe200000006ff */
[----:B------:R-:W-:Y:S01]  /*20a70*/  BSSY B0, `(.L_x_3286) ;  /* 0x0000004000007945 */ /* 0x000fe20003800000 */
[----:B------:R-:W-:Y:S02]  /*20a80*/  SHF.R.S32.HI R28, RZ, 0x1f, R4 ;  /* 0x0000001fff1c7819 */ /* 0x000fe40000011404 */
[----:B------:R-:W0:Y:S02]  /*20a90*/  SYNCS.PHASECHK.TRANS64.TRYWAIT P0, [R0+URZ+0x22880], R30 ;  /* 0x0228801e000075a7 */ /* 0x000e24000800017f */
[----:B0-----:R-:W-:Y:S05]  /*20aa0*/  @!P0 BRA `(.L_x_3287) ;  /* 0x0000007c00f48947 */ /* 0x001fea0003800000 */
.L_x_3535:
[----:B------:R-:W-:Y:S05]  /*20ab0*/  BSYNC B0 ;  /* 0x0000000000007941 */ /* 0x000fea0003800000 */
.L_x_3286:
        /* <DEDUP_REMOVED lines=85> */
.L_x_3557:
        /* <DEDUP_REMOVED lines=8> */
.L_x_3289:
        /* <DEDUP_REMOVED lines=11> */
.L_x_3290:
[----:B------:R2:W-:Y:S01]  /*21140*/  SYNCS.ARRIVE.TRANS64.A1T0 RZ, [R0+URZ+0x22870], RZ ;  /* 0x022870ff00ff79a7 */ /* 0x0005e2000810003f */
[----:B------:R-:W-:Y:S05]  /*21150*/  @!P3 BRA `(.L_x_3291) ;  /* 0x000000000004b947 */ /* 0x000fea0003800000 */
[----:B------:R-:W-:Y:S01]  /*21160*/  BPT.TRAP 0x1 ;  /* 0x000000040000795c */ /* 0x000fe20000300000 */
.L_x_3291:
[----:B------:R-:W3:Y:S01]  /*21170*/  SYNCS.PHASECHK.TRANS64.TRYWAIT P0, [R0+URZ+0x22840], R30 ;  /* 0x0228401e000075a7 */ /* 0x000ee2000800017f */
[----:B------:R-:W-:Y:S04]  /*21180*/  BSSY B0, `(.L_x_3292) ;  /* 0x0000002000007945 */ /* 0x000fe80003800000 */
[----:B---3--:R-:W-:Y:S05]  /*21190*/  @!P0 BRA `(.L_x_3293) ;  /* 0x0000008400088947 */ /* 0x008fea0003800000 */
.L_x_3558:
[----:B------:R-:W-:Y:S05]  /*211a0*/  BSYNC B0 ;  /* 0x0000000000007941 */ /* 0x000fea0003800000 */
.L_x_3292:
        /* <DEDUP_REMOVED lines=81> */
.L_x_3580:
        /* <DEDUP_REMOVED lines=8> */
.L_x_3295:
        /* <DEDUP_REMOVED lines=11> */
.L_x_3296:
[----:B------:R-:W4:Y:S01]  /*217f0*/  LDL R2, [R1+0x34] ;  /* 0x0000340001027983 */ /* 0x000f220000100800 */
[----:B------:R1:W-:Y:S01]  /*21800*/  SYNCS.ARRIVE.TRANS64.A1T0 RZ, [R0+URZ+0x22830], RZ ;  /* 0x022830ff00ff79a7 */ /* 0x0003e2000810003f */
[----:B----4-:R-:W-:-:S13]  /*21810*/  ISETP.NE.AND P0, PT, R2, 0x3, PT ;  /* 0x000000030200780c */ /* 0x010fda0003f05270 */
[----:B-1----:R-:W-:Y:S05]  /*21820*/  @!P0 BRA `(.L_x_3297) ;  /* 0x0000000000048947 */ /* 0x002fea0003800000 */
[----:B------:R-:W-:Y:S01]  /*21830*/  BPT.TRAP 0x1 ;  /* 0x000000040000795c */ /* 0x000fe20000300000 */
.L_x_3297:
[----:B------:R-:W-:Y:S01]  /*21840*/  LOP3.LUT R3, R25, 0x1, RZ, 0x3c, !PT ;  /* 0x0000000119037812 */ /* 0x000fe200078e3cff */
[----:B--23--:R-:W-:Y:S01]  /*21850*/  IMAD R0, R24, 0x8, R22 ;  /* 0x0000000818007824 */ /* 0x00cfe200078e0216 */
[----:B------:R-:W-:Y:S02]  /*21860*/  BSSY B0, `(.L_x_3298) ;  /* 0x0000004000007945 */ /* 0x000fe40003800000 */
[----:B------:R-:W-:-:S04]  /*21870*/  SHF.L.U32 R3, R3, 0x1f, RZ ;  /* 0x0000001f03037819 */ /* 0x000fc800000006ff */
[----:B------:R-:W1:Y:S02]  /*21880*/  SYNCS.PHASECHK.TRANS64.TRYWAIT P2, [R0+URZ+0x22870], R3 ;  /* 0x02287003000075a7 */ /* 0x000e64000804017f */
[----:B-1----:R-:W-:Y:S05]  /*21890*/  @!P2 BRA `(.L_x_3299) ;  /* 0x00000088000ca947 */ /* 0x002fea0003800000 */
.L_x_3581:
[----:B------:R-:W-:Y:S05]  /*218a0*/  BSYNC B0 ;  /* 0x0000000000007941 */ /* 0x000fea0003800000 */
.L_x_3298:
[----:B------:R-:W2:Y:S02]  /*218b0*/  LDL R2, [R1+0x40] ;  /* 0x0000400001027983 */ /* 0x000ea40000100800 */
[----:B--2---:R-:W-:-:S13]  /*218c0*/  ISETP.NE.AND P2, PT, R2, 0x3, PT ;  /* 0x000000030200780c */ /* 0x004fda0003f45270 */
[----:B------:R-:W-:Y:S05]  /*218d0*/  @!P2 BRA `(.L_x_3300) ;  /* 0x000000000004a947 */ /* 0x000fea0003800000 */
[----:B------:R-:W-:Y:S01]  /*218e0*/  BPT.TRAP 0x1 ;  /* 0x000000040000795c */ /* 0x000fe20000300000 */
.L_x_3300:
[----:B-1----:R-:W-:Y:S01]  /*218f0*/  SHF.L.U32 R3, R25, 0x1f, RZ ;  /* 0x0000001f19037819 */ /* 0x002fe200000006ff */
[----:B------:R-:W-:-:S03]  /*21900*/  IMAD R12, R24, 0x5000, RZ ;  /* 0x00005000180c7824 */ /* 0x000fc600078e02ff */
[----:B------:R-:W1:Y:S02]  /*21910*/  SYNCS.PHASECHK.TRANS64.TRYWAIT P2, [R0+URZ+0x22860], R3 ;  /* 0x02286003000075a7 */ /* 0x000e64000804017f */
[----:B-1----:R-:W-:Y:S05]  /*21920*/  @!P2 BRA `(.L_x_3301) ;  /* 0x0000008400fca947 */ /* 0x002fea0003800000 */
.L_x_3582:
        /* <DEDUP_REMOVED lines=79> */
.L_x_3302:
[----:B-1----:R1:W-:Y:S01]  /*21e20*/  SYNCS.ARRIVE.TRANS64.A1T0 RZ, [R0+URZ+0x22850], RZ ;  /* 0x022850ff00ff79a7 */ /* 0x0023e2000810003f */
[----:B------:R-:W-:Y:S06]  /*21e30*/  BAR.SYNC.DEFER_BLOCKING 0x2, 0x80 ;  /* 0x0082000000007b1d */ /* 0x000fec0000010000 */
[----:B------:R-:W-:Y:S05]  /*21e40*/  @!P0 BRA `(.L_x_3303) ;  /* 0x0000000000048947 */ /* 0x000fea0003800000 */
[----:B------:R-:W-:Y:S01]  /*21e50*/  BPT.TRAP 0x1 ;  /* 0x000000040000795c */ /* 0x000fe20000300000 */
.L_x_3303:
[----:B------:R-:W2:Y:S01]  /*21e60*/  LDL R2, [R1+0xc] ;  /* 0x00000c0001027983 */ /* 0x000ea20000100800 */
[----:B-1----:R-:W-:Y:S02]  /*21e70*/  VIADD R0, R0, 0x22880 ;  /* 0x0002288000007836 */ /* 0x002fe40000000000 */
[----:B------:R-:W-:Y:S02]  /*21e80*/  IMAD.MOV.U32 R24, RZ, RZ, R32 ;  /* 0x000000ffff187224 */ /* 0x000fe400078e0020 */
[----:B------:R-:W-:Y:S01]  /*21e90*/  IMAD.MOV.U32 R25, RZ, RZ, R36 ;  /* 0x000000ffff197224 */ /* 0x000fe200078e0024 */
[----:B--2---:R-:W-:-:S04]  /*21ea0*/  PRMT R0, R2, 0x654, R0 ;  /* 0x0000065402007816 */ /* 0x004fc80000000000 */
[----:B------:R1:W-:Y:S01]  /*21eb0*/  SYNCS.ARRIVE.TRANS64.RED.A1T0 RZ, [R0+URZ], RZ ;  /* 0x000000ff00ff79a7 */ /* 0x0003e2000810043f */
[----:B------:R-:W-:Y:S05]  /*21ec0*/  @P1 BRA `(.L_x_3304) ;  /* 0xffffffe400e01947 */ /* 0x000fea000383ffff */
.L_x_3284:
        /* <DEDUP_REMOVED lines=19> */
.L_x_3306:
[----:B------:R-:W-:Y:S05]  /*22000*/  BSYNC B0 ;  /* 0x0000000000007941 */ /* 0x000fea0003800000 */
.L_x_3305:
[----:B------:R-:W-:Y:S05]  /*22010*/  @!P0 BRA `(.L_x_3307) ;  /* 0x0000000000048947 */ /* 0x000fea0003800000 */
[----:B------:R-:W-:Y:S01]  /*22020*/  BPT.TRAP 0x1 ;  /* 0x000000040000795c */ /* 0x000fe20000300000 */
.L_x_3307:
[----:B------:R-:W-:Y:S01]  /*22030*/  LOP3.LUT R0, R36, 0x1, RZ, 0x3c, !PT ;  /* 0x0000000124007812 */ /* 0x000fe200078e3cff */
[----:B0-----:R-:W-:Y:S01]  /*22040*/  IMAD R17, R32, 0x8, R22 ;  /* 0x0000000820117824 */ /* 0x001fe200078e0216 */
[----:B------:R-:W-:Y:S02]  /*22050*/  BSSY B0, `(.L_x_3308) ;  /* 0x0000004000007945 */ /* 0x000fe40003800000 */
[----:B------:R-:W-:-:S04]  /*22060*/  SHF.L.U32 R0, R0, 0x1f, RZ ;  /* 0x0000001f00007819 */ /* 0x000fc800000006ff */
[----:B------:R-:W0:Y:S02]  /*22070*/  SYNCS.PHASECHK.TRANS64.TRYWAIT P1, [R17+URZ+0x22870], R0 ;  /* 0x02287000110075a7 */ /* 0x000e24000802017f */
[----:B0-----:R-:W-:Y:S05]  /*22080*/  @!P1 BRA `(.L_x_3309) ;  /* 0x0000008000389947 */ /* 0x001fea0003800000 */
.L_x_3583:
[----:B------:R-:W-:Y:S05]  /*22090*/  BSYNC B0 ;  /* 0x0000000000007941 */ /* 0x000fea0003800000 */
.L_x_3308:
[----:B------:R-:W2:Y:S02]  /*220a0*/  LDL R2, [R1+0x40] ;  /* 0x0000400001027983 */ /* 0x000ea40000100800 */
[----:B--2---:R-:W-:-:S13]  /*220b0*/  ISETP.NE.AND P1, PT, R2, 0x3, PT ;  /* 0x000000030200780c */ /* 0x004fda0003f25270 */
[----:B------:R-:W-:Y:S05]  /*220c0*/  @!P1 BRA `(.L_x_3310) ;  /* 0x0000000000049947 */ /* 0x000fea0003800000 */
[----:B------:R-:W-:Y:S01]  /*220d0*/  BPT.TRAP 0x1 ;  /* 0x000000040000795c */ /* 0x000fe20000300000 */
.L_x_3310:
[----:B0-----:R-:W-:-:S04]  /*220e0*/  SHF.L.U32 R0, R36, 0x1f, RZ ;  /* 0x0000001f24007819 */ /* 0x001fc800000006ff */
[----:B------:R-:W0:Y:S02]  /*220f0*/  SYNCS.PHASECHK.TRANS64.TRYWAIT P1, [R17+URZ+0x22860], R0 ;  /* 0x02286000110075a7 */ /* 0x000e24000802017f */
[----:B0-----:R-:W-:Y:S05]  /*22100*/  @!P1 BRA `(.L_x_3311) ;  /* 0x00000080002c9947 */ /* 0x001fea0003800000 */
.L_x_3584:
        /* <DEDUP_REMOVED lines=80> */
.L_x_3312:
[----:B0-----:R0:W-:Y:S01]  /*22610*/  SYNCS.ARRIVE.TRANS64.A1T0 RZ, [R17+URZ+0x22850], RZ ;  /* 0x022850ff11ff79a7 */ /* 0x0011e2000810003f */
[----:B------:R-:W-:Y:S06]  /*22620*/  BAR.SYNC.DEFER_BLOCKING 0x2, 0x80 ;  /* 0x0082000000007b1d */ /* 0x000fec0000010000 */
[----:B------:R-:W-:Y:S05]  /*22630*/  @!P0 BRA `(.L_x_3313) ;  /* 0x0000000000048947 */ /* 0x000fea0003800000 */
[----:B------:R-:W-:Y:S01]  /*22640*/  BPT.TRAP 0x1 ;  /* 0x000000040000795c */ /* 0x000fe20000300000 */
.L_x_3313:
        /* <DEDUP_REMOVED lines=9> */
.L_x_3256:
        /* <DEDUP_REMOVED lines=12> */
.L_x_3314:
        /* <DEDUP_REMOVED lines=17> */
[----:B--2---:R-:W-:Y:S01]  /*228b0*/  @!P1 IMAD.MOV.U32 R17, RZ, RZ, R2 ;  /* 0x000000ffff119224 */ /* 0x004fe200078e0002 */
[----:B------:R-:W-:-:S04]  /*228c0*/  ISETP.NE.AND P1, PT, R8, RZ, PT ;  /* 0x000000ff0800720c */ /* 0x000fc80003f25270 */
[----:B------:R-:W0:Y:S02]  /*228d0*/  SHFL.UP PT, R14, R17, 0x1, RZ ;  /* 0x04200000110e7989 */ /* 0x000e2400000e00ff */
[----:B0-----:R-:W-:-:S05]  /*228e0*/  SEL R4, R14, RZ, P1 ;  /* 0x000000ff0e047207 */ /* 0x001fca0000800000 */
[----:B------:R-:W-:-:S05]  /*228f0*/  IMAD.IADD R4, R17, 0x1, R4 ;  /* 0x0000000111047824 */ /* 0x000fca00078e0204 */
[----:B------:R-:W0:Y:S02]  /*22900*/  SHFL.UP PT, R14, R4, 0x2, RZ ;  /* 0x04400000040e7989 */ /* 0x000e2400000e00ff */
[----:B0-----:R-:W-:-:S05]  /*22910*/  SEL R5, R14, RZ, P2 ;  /* 0x000000ff0e057207 */ /* 0x001fca0001000000 */
[----:B------:R-:W-:Y:S02]  /*22920*/  IMAD.IADD R6, R4, 0x1, R5 ;  /* 0x0000000104067824 */ /* 0x000fe400078e0205 */
[----:B------:R-:W-:Y:S04]  /*22930*/  SHFL.IDX PT, R5, R16, 0x1, 0x1f ;  /* 0x00201f0010057f89 */ /* 0x000fe800000e0000 */
        /* <DEDUP_REMOVED lines=10> */
.L_x_3594:
[----:B------:R-:W-:Y:S02]  /*229e0*/  ULDC UR4, c[0x0][0xc38] ;  /* 0x00030e0000047ab9 */ /* 0x000fe40000000800 */
[----:B------:R-:W-:-:S05]  /*229f0*/  MOV R4, UR4 ;  /* 0x0000000400047c02 */ /* 0x000fca0008000f00 */
[----:B-1----:R-:W-:-:S04]  /*22a00*/  IMAD R14, R14, R4, RZ ;  /* 0x000000040e0e7224 */ /* 0x002fc800078e02ff */
[----:B------:R-:W-:-:S05]  /*22a10*/  IMAD.IADD R5, R5, 0x1, R14 ;  /* 0x0000000105057824 */ /* 0x000fca00078e020e */
[----:B------:R-:W-:-:S13]  /*22a20*/  ISETP.GT.AND P6, PT, R5, R0, PT ;  /* 0x000000000500720c */ /* 0x000fda0003fc4270 */
[----:B------:R-:W-:Y:S05]  /*22a30*/  @P6 BRA `(.L_x_3317) ;  /* 0x00000000009c6947 */ /* 0x000fea0003800000 */
.L_x_3322:
[----:B------:R-:W1:Y:S01]  /*22a40*/  LDC R2, c[0x0][0xc3c] ;  /* 0x00030f00ff027b82 */ /* 0x000e620000000800 */
[----:B------:R-:W-:-:S05]  /*22a50*/  VIADD R19, R19, 0x1f ;  /* 0x0000001f13137836 */ /* 0x000fca0000000000 */
[----:B-1----:R-:W-:-:S13]  /*22a60*/  ISETP.GE.AND P6, PT, R19, R2, PT ;  /* 0x000000021300720c */ /* 0x002fda0003fc6270 */
[----:B------:R-:W-:Y:S05]  /*22a70*/  @P6 BRA `(.L_x_3318) ;  /* 0x0000000400d06947 */ /* 0x000fea0003800000 */
[----:B0-----:R-:W0:Y:S01]  /*22a80*/  S2R R3, SR_TID.X ;  /* 0x0000000000037919 */ /* 0x001e220000002100 */
        /* <DEDUP_REMOVED lines=9> */
.L_x_3320:
[----:B------:R-:W-:Y:S05]  /*22b20*/  BSYNC B0 ;  /* 0x0000000000007941 */ /* 0x000fea0003800000 */
.L_x_3319:
[----:B------:R-:W-:-:S03]  /*22b30*/  UMOV UR4, 0xffffffff ;  /* 0xffffffff00047882 */ /* 0x000fc60000000000 */
[----:B------:R-:W-:Y:S05]  /*22b40*/  BRA.DIV UR4, `(.L_x_3321) ;  /* 0x0000007a04d47947 */ /* 0x000fea000b800000 */
[----:B-----5:R-:W1:Y:S02]  /*22b50*/  SHFL.UP PT, R14, R17, 0x1, RZ ;  /* 0x04200000110e7989 */ /* 0x020e6400000e00ff */
[----:B-1----:R-:W-:-:S05]  /*22b60*/  SEL R14, R14, RZ, P1 ;  /* 0x000000ff0e0e7207 */ /* 0x002fca0000800000 */
        /* <DEDUP_REMOVED lines=14> */
.L_x_3602:
[----:B------:R-:W-:Y:S02]  /*22c50*/  ULDC UR4, c[0x0][0xc38] ;  /* 0x00030e0000047ab9 */ /* 0x000fe40000000800 */
[----:B------:R-:W-:-:S05]  /*22c60*/  MOV R4, UR4 ;  /* 0x0000000400047c02 */ /* 0x000fca0008000f00 */
[----:B-1----:R-:W-:-:S04]  /*22c70*/  IMAD R14, R14, R4, RZ ;  /* 0x000000040e0e7224 */ /* 0x002fc800078e02ff */
[----:B------:R-:W-:-:S05]  /*22c80*/  IMAD.IADD R5, R14, 0x1, R5 ;  /* 0x000000010e057824 */ /* 0x000fca00078e0205 */
[----:B------:R-:W-:-:S13]  /*22c90*/  ISETP.GT.AND P6, PT, R5, R0, PT ;  /* 0x000000000500720c */ /* 0x000fda0003fc4270 */
[----:B------:R-:W-:Y:S05]  /*22ca0*/  @!P6 BRA `(.L_x_3322) ;  /* 0xfffffffc0064e947 */ /* 0x000fea000383ffff */
.L_x_3317:
        /* <DEDUP_REMOVED lines=8> */
.L_x_3606:
[----:B------:R-:W-:Y:S01]  /*22d30*/  ISETP.NE.AND P0, PT, R2, RZ, PT ;  /* 0x000000ff0200720c */ /* 0x000fe20003f05270 */
[----:B------:R-:W-:-:S12]  /*22d40*/  IMAD.MOV.U32 R14, RZ, RZ, RZ ;  /* 0x000000ffff0e7224 */ /* 0x000fd800078e00ff */
[----:B------:R-:W-:Y:S05]  /*22d50*/  @!P0 BRA `(.L_x_3324) ;  /* 0x0000000000108947 */ /* 0x000fea0003800000 */
[----:B------:R-:W-:Y:S01]  /*22d60*/  UMOV UR4, 0xffffffff ;  /* 0xffffffff00047882 */ /* 0x000fe20000000000 */
[----:B------:R-:W-:Y:S02]  /*22d70*/  VIADD R12, R6, 0xffffffff ;  /* 0xffffffff060c7836 */ /* 0x000fe40000000000 */
[----:B------:R-:W-:Y:S05]  /*22d80*/  BRA.DIV UR4, `(.L_x_3325) ;  /* 0x0000007e04487947 */ /* 0x000fea000b800000 */
[----:B------:R3:W4:Y:S02]  /*22d90*/  SHFL.IDX PT, R14, R3, R12, 0x1f ;  /* 0x00001f0c030e7589 */ /* 0x00072400000e0000 */
.L_x_3324:
[----:B0--3--:R-:W0:Y:S01]  /*22da0*/  LDC.64 R2, c[0x0][0xc90] ;  /* 0x00032400ff027b82 */ /* 0x009e220000000a00 */
[----:B------:R-:W-:-:S04]  /*22db0*/  IMAD.IADD R19, R6, 0x1, R19 ;  /* 0x0000000106137824 */ /* 0x000fc800078e0213 */
[----:B0-----:R-:W-:-:S05]  /*22dc0*/  IMAD.WIDE R2, R19, 0x4, R2 ;  /* 0x0000000413027825 */ /* 0x001fca00078e0202 */
[----:B-1----:R0:W2:Y:S01]  /*22dd0*/  LDG.E R6, desc[UR60][R2.64] ;  /* 0x0000003c02067981 */ /* 0x0020a2000c1e1900 */
[----:B----4-:R-:W-:-:S04]  /*22de0*/  IMAD R16, R14, R4, R16 ;  /* 0x000000040e107224 */ /* 0x010fc800078e0210 */
[----:B------:R-:W-:Y:S02]  /*22df0*/  IMAD.IADD R0, R0, 0x1, -R16 ;  /* 0x0000000100007824 */ /* 0x000fe400078e0a10 */
[----:B0-----:R-:W-:Y:S02]  /*22e00*/  IMAD.MOV.U32 R2, RZ, RZ, RZ ;  /* 0x000000ffff027224 */ /* 0x001fe400078e00ff */
[----:B--2---:R-:W-:-:S05]  /*22e10*/  IMAD R5, R17, R6, RZ ;  /* 0x0000000611057224 */ /* 0x004fca00078e02ff */
[----:B------:R-:W-:-:S04]  /*22e20*/  IABS R7, R5 ;  /* 0x0000000500077213 */ /* 0x000fc80000000000 */
[----:B------:R-:W0:Y:S08]  /*22e30*/  I2F.RP R8, R7 ;  /* 0x0000000700087306 */ /* 0x000e300000209400 */
[----:B0-----:R-:W0:Y:S02]  /*22e40*/  MUFU.RCP R8, R8 ;  /* 0x0000000800087308 */ /* 0x001e240000001000 */
[----:B0-----:R-:W-:Y:S01]  /*22e50*/  VIADD R9, R8, 0xffffffe ;  /* 0x0ffffffe08097836 */ /* 0x001fe20000000000 */
[----:B------:R-:W-:-:S05]  /*22e60*/  IABS R8, R5 ;  /* 0x0000000500087213 */ /* 0x000fca0000000000 */
[----:B------:R-:W0:Y:S01]  /*22e70*/  F2I.FTZ.U32.TRUNC.NTZ R3, R9 ;  /* 0x0000000900037305 */ /* 0x000e22000021f000 */
[----:B------:R-:W-:Y:S01]  /*22e80*/  IADD3 R8, RZ, -R8, RZ ;  /* 0x80000008ff087210 */ /* 0x000fe20007ffe0ff */
        /* <DEDUP_REMOVED lines=20> */
[----:B------:R-:W-:-:S04]  /*22fd0*/  VIADDMNMX R4, R3, R4, R6, PT ;  /* 0x0000000403047246 */ /* 0x000fc80003800106 */
[----:B------:R-:W-:-:S04]  /*22fe0*/  IABS R6, R4 ;  /* 0x0000000400067213 */ /* 0x000fc80000000000 */
[----:B------:R-:W0:Y:S08]  /*22ff0*/  I2F.RP R8, R6 ;  /* 0x0000000600087306 */ /* 0x000e300000209400 */
[----:B0-----:R-:W0:Y:S02]  /*23000*/  MUFU.RCP R8, R8 ;  /* 0x0000000800087308 */ /* 0x001e240000001000 */
[----:B0-----:R-:W-:Y:S01]  /*23010*/  VIADD R2, R8, 0xffffffe ;  /* 0x0ffffffe08027836 */ /* 0x001fe20000000000 */
[----:B------:R-:W-:-:S05]  /*23020*/  IABS R8, R0 ;  /* 0x0000000000087213 */ /* 0x000fca0000000000 */
[----:B------:R0:W1:Y:S02]  /*23030*/  F2I.FTZ.U32.TRUNC.NTZ R3, R2 ;  /* 0x0000000200037305 */ /* 0x000064000021f000 */
[----:B0-----:R-:W-:Y:S01]  /*23040*/  MOV R2, RZ ;  /* 0x000000ff00027202 */ /* 0x001fe20000000f00 */
[----:B-1----:R-:W-:-:S04]  /*23050*/  IMAD.MOV R5, RZ, RZ, -R3 ;  /* 0x000000ffff057224 */ /* 0x002fc800078e0a03 */
[----:B------:R-:W-:-:S04]  /*23060*/  IMAD R5, R5, R6, RZ ;  /* 0x0000000605057224 */ /* 0x000fc800078e02ff */
[----:B------:R-:W-:Y:S01]  /*23070*/  IMAD.HI.U32 R3, R3, R5, R2 ;  /* 0x0000000503037227 */ /* 0x000fe200078e0002 */
[-C--:B------:R-:W-:Y:S02]  /*23080*/  IABS R5, R4.reuse ;  /* 0x0000000400057213 */ /* 0x080fe40000000000 */
[C---:B------:R-:W-:Y:S01]  /*23090*/  LOP3.LUT R2, R0.reuse, R4, RZ, 0x3c, !PT ;  /* 0x0000000400027212 */ /* 0x040fe200078e3cff */
[----:B------:R-:W-:Y:S02]  /*230a0*/  IMAD.IADD R0, R0, 0x1, R7 ;  /* 0x0000000100007824 */ /* 0x000fe400078e0207 */
[----:B------:R-:W-:Y:S01]  /*230b0*/  IMAD.MOV R5, RZ, RZ, -R5 ;  /* 0x000000ffff057224 */ /* 0x000fe200078e0a05 */
[----:B------:R-:W-:Y:S01]  /*230c0*/  ISETP.GE.AND P2, PT, R2, RZ, PT ;  /* 0x000000ff0200720c */ /* 0x000fe20003f46270 */
[----:B------:R-:W-:-:S04]  /*230d0*/  IMAD.HI.U32 R3, R3, R8, RZ ;  /* 0x0000000803037227 */ /* 0x000fc800078e00ff */
[----:B------:R-:W-:-:S05]  /*230e0*/  IMAD R5, R3, R5, R8 ;  /* 0x0000000503057224 */ /* 0x000fca00078e0208 */
[----:B------:R-:W-:-:S13]  /*230f0*/  ISETP.GT.U32.AND P1, PT, R6, R5, PT ;  /* 0x000000050600720c */ /* 0x000fda0003f24070 */
[----:B------:R-:W-:Y:S02]  /*23100*/  @!P1 IMAD.IADD R5, R5, 0x1, -R6 ;  /* 0x0000000105059824 */ /* 0x000fe400078e0a06 */
[----:B------:R-:W-:Y:S01]  /*23110*/  @!P1 VIADD R3, R3, 0x1 ;  /* 0x0000000103039836 */ /* 0x000fe20000000000 */
[----:B------:R-:W-:Y:S02]  /*23120*/  ISETP.NE.AND P1, PT, R4, RZ, PT ;  /* 0x000000ff0400720c */ /* 0x000fe40003f25270 */
[----:B------:R-:W-:-:S13]  /*23130*/  ISETP.GE.U32.AND P0, PT, R5, R6, PT ;  /* 0x000000060500720c */ /* 0x000fda0003f06070 */
[----:B------:R-:W-:-:S04]  /*23140*/  @P0 VIADD R3, R3, 0x1 ;  /* 0x0000000103030836 */ /* 0x000fc80000000000 */
[----:B------:R-:W-:Y:S01]  /*23150*/  @!P2 IMAD.MOV R3, RZ, RZ, -R3 ;  /* 0x000000ffff03a224 */ /* 0x000fe200078e0a03 */
[----:B------:R-:W-:Y:S01]  /*23160*/  @!P1 LOP3.LUT R3, RZ, R4, RZ, 0x33, !PT ;  /* 0x00000004ff039212 */ /* 0x000fe200078e33ff */
[----:B------:R-:W-:-:S04]  /*23170*/  IMAD.MOV R4, RZ, RZ, -R4 ;  /* 0x000000ffff047224 */ /* 0x000fc800078e0a04 */
[----:B------:R-:W-:Y:S01]  /*23180*/  IMAD R18, R3, R4, R0 ;  /* 0x0000000403127224 */ /* 0x000fe200078e0200 */
[----:B------:R-:W-:-:S05]  /*23190*/  LOP3.LUT R0, RZ, R3, RZ, 0x33, !PT ;  /* 0x00000003ff007212 */ /* 0x000fca00078e33ff */
[----:B------:R-:W-:Y:S01]  /*231a0*/  IMAD.IADD R17, R17, 0x1, R0 ;  /* 0x0000000111117824 */ /* 0x000fe200078e0200 */
[----:B------:R-:W-:Y:S06]  /*231b0*/  BRA `(.L_x_3326) ;  /* 0x00000000001c7947 */ /* 0x000fec0003800000 */
.L_x_3318:
[----:B------:R-:W-:Y:S01]  /*231c0*/  UMOV UR4, URZ ;  /* 0x0000003f00047c82 */ /* 0x000fe20008000000 */
[----:B------:R-:W-:Y:S01]  /*231d0*/  UMOV UR5, URZ ;  /* 0x0000003f00057c82 */ /* 0x000fe20008000000 */
[----:B------:R-:W-:Y:S01]  /*231e0*/  ULDC UR6, c[0x0][0xc3c] ;  /* 0x00030f0000067ab9 */ /* 0x000fe20000000800 */
[----:B------:R-:W-:Y:S01]  /*231f0*/  MOV R16, R0 ;  /* 0x0000000000107202 */ /* 0x000fe20000000f00 */
[----:B------:R-:W-:Y:S02]  /*23200*/  IMAD.U32 R17, RZ, RZ, UR4 ;  /* 0x00000004ff117e24 */ /* 0x000fe4000f8e00ff */
[----:B------:R-:W-:Y:S02]  /*23210*/  IMAD.U32 R18, RZ, RZ, UR5 ;  /* 0x00000005ff127e24 */ /* 0x000fe4000f8e00ff */
[----:B------:R-:W-:-:S07]  /*23220*/  IMAD.U32 R19, RZ, RZ, UR6 ;  /* 0x00000006ff137e24 */ /* 0x000fce000f8e00ff */
.L_x_3326:
        /* <DEDUP_REMOVED lines=12> */
.L_x_3315:
[----:B------:R-:W-:Y:S02]  /*232f0*/  ULDC UR4, c[0x0][0xc3c] ;  /* 0x00030f0000047ab9 */ /* 0x000fe40000000800 */
[----:B---3--:R-:W-:-:S13]  /*23300*/  ISETP.GE.AND P0, PT, R19, UR4, PT ;  /* 0x0000000413007c0c */ /* 0x008fda000bf06270 */
[----:B------:R-:W-:Y:S05]  /*23310*/  @!P0 BRA `(.L_x_3327) ;  /* 0xffffff94001c8947 */ /* 0x000fea000383ffff */
[----:B------:R-:W-:Y:S05]  /*23320*/  BSYNC B7 ;  /* 0x0000000000077941 */ /* 0x000fea0003800000 */
.L_x_3219:
        /* <DEDUP_REMOVED lines=12> */
.L_x_3609:
[----:B------:R-:W-:Y:S05]  /*233f0*/  BSYNC B0 ;  /* 0x0000000000007941 */ /* 0x000fea0003800000 */
.L_x_3328:
[----:B------:R-:W-:-:S03]  /*23400*/  UMOV UR4, 0xffffffff ;  /* 0xffffffff00047882 */ /* 0x000fc60000000000 */
[----:B------:R-:W-:Y:S05]  /*23410*/  BRA.DIV UR4, `(.L_x_3330) ;  /* 0x0000007604dc7947 */ /* 0x000fea000b800000 */
[----:B0-----:R-:W0:Y:S02]  /*23420*/  S2R R0, SR_TID.X ;  /* 0x0000000000007919 */ /* 0x001e240000002100 */
[----:B0-----:R-:W-:-:S04]  /*23430*/  SHF.R.U32.HI R0, RZ, 0x5, R0 ;  /* 0x00000005ff007819 */ /* 0x001fc80000011600 */
[----:B------:R-:W-:-:S05]  /*23440*/  LOP3.LUT R0, R0, 0x3, RZ, 0xc0, !PT ;  /* 0x0000000300007812 */ /* 0x000fca00078ec0ff */
[----:B------:R0:W1:Y:S02]  /*23450*/  SHFL.IDX PT, R14, R0, RZ, 0x1f ;  /* 0x00001fff000e7589 */ /* 0x00006400000e0000 */
.L_x_3612:
[----:B-1----:R-:W-:-:S13]  /*23460*/  ISETP.NE.AND P0, PT, R14, RZ, PT ;  /* 0x000000ff0e00720c */ /* 0x002fda0003f05270 */
[----:B------:R-:W-:Y:S05]  /*23470*/  @P0 BRA `(.L_x_3030) ;  /* 0x0000000000a80947 */ /* 0x000fea0003800000 */
[----:B------:R-:W-:-:S03]  /*23480*/  UMOV UR4, 0xffffffff ;  /* 0xffffffff00047882 */ /* 0x000fc60000000000 */
[----:B------:R-:W-:Y:S05]  /*23490*/  BRA.DIV UR4, `(.L_x_3331) ;  /* 0x0000007604f07947 */ /* 0x000fea000b800000 */
[----:B------:R-:W-:-:S13]  /*234a0*/  ELECT P6, URZ, PT ;  /* 0x00000000003f782f */ /* 0x000fda00038c0000 */
.L_x_3615:
[----:B------:R-:W-:Y:S05]  /*234b0*/  @!P6 BRA `(.L_x_3030) ;  /* 0x000000000098e947 */ /* 0x000fea0003800000 */
[----:B0-----:R-:W2:Y:S02]  /*234c0*/  LDL.LU R0, [R1+0x10] ;  /* 0x0000100001007983 */ /* 0x001ea40000300800 */
[----:B--2---:R-:W-:-:S04]  /*234d0*/  LOP3.LUT R0, R0, 0x2, RZ, 0xfc, !PT ;  /* 0x0000000200007812 */ /* 0x004fc800078efcff */
[----:B------:R-:W-:-:S13]  /*234e0*/  ISETP.NE.AND P0, PT, R0, 0x3, PT ;  /* 0x000000030000780c */ /* 0x000fda0003f05270 */
[----:B------:R-:W-:Y:S05]  /*234f0*/  @!P0 BRA `(.L_x_3332) ;  /* 0x0000000000048947 */ /* 0x000fea0003800000 */
[----:B------:R-:W-:Y:S01]  /*23500*/  BPT.TRAP 0x1 ;  /* 0x000000040000795c */ /* 0x000fe20000300000 */
.L_x_3332:
[----:B------:R-:W-:Y:S01]  /*23510*/  IMAD R5, R32, 0x8, R7 ;  /* 0x0000000820057824 */ /* 0x000fe200078e0207 */
[----:B------:R-:W-:Y:S01]  /*23520*/  SHF.L.U32 R0, R36, 0x1f, RZ ;  /* 0x0000001f24007819 */ /* 0x000fe200000006ff */
[----:B------:R-:W-:-:S03]  /*23530*/  VIADD R32, R32, 0x1 ;  /* 0x0000000120207836 */ /* 0x000fc60000000000 */
[----:B------:R-:W0:Y:S02]  /*23540*/  SYNCS.PHASECHK.TRANS64.TRYWAIT P1, [R5+URZ+0x22840], R0 ;  /* 0x02284000050075a7 */ /* 0x000e24000802017f */
[----:B------:R-:W-:-:S04]  /*23550*/  ISETP.NE.AND P2, PT, R32, 0x2, PT ;  /* 0x000000022000780c */ /* 0x000fc80003f45270 */
[----:B------:R-:W-:Y:S01]  /*23560*/  SEL R3, RZ, 0x1, P2 ;  /* 0x00000001ff037807 */ /* 0x000fe20001000000 */
[----:B0-----:R-:W-:Y:S08]  /*23570*/  @!P1 BRA `(.L_x_3333) ;  /* 0x0000007400d89947 */ /* 0x001ff00003800000 */
.L_x_3616:
[----:B------:R-:W-:Y:S02]  /*23580*/  SEL R32, R32, RZ, P2 ;  /* 0x000000ff20207207 */ /* 0x000fe40001000000 */
[----:B------:R-:W-:Y:S01]  /*23590*/  LOP3.LUT R2, R36, R3, RZ, 0x3c, !PT ;  /* 0x0000000324027212 */ /* 0x000fe200078e3cff */
[----:B------:R-:W-:Y:S06]  /*235a0*/  @!P0 BRA `(.L_x_3334) ;  /* 0x0000000000048947 */ /* 0x000fec0003800000 */
[----:B------:R-:W-:Y:S01]  /*235b0*/  BPT.TRAP 0x1 ;  /* 0x000000040000795c */ /* 0x000fe20000300000 */
.L_x_3334:
[----:B------:R-:W-:Y:S01]  /*235c0*/  IMAD R3, R32, 0x8, R7 ;  /* 0x0000000820037824 */ /* 0x000fe200078e0207 */
[----:B------:R-:W-:-:S04]  /*235d0*/  SHF.L.U32 R2, R2, 0x1f, RZ ;  /* 0x0000001f02027819 */ /* 0x000fc800000006ff */
[----:B------:R-:W1:Y:S02]  /*235e0*/  SYNCS.PHASECHK.TRANS64.TRYWAIT P1, [R3+URZ+0x22840], R2 ;  /* 0x02284002030075a7 */ /* 0x000e64000802017f */
[----:B-1----:R-:W-:Y:S05]  /*235f0*/  @!P1 BRA `(.L_x_3335) ;  /* 0x0000007400cc9947 */ /* 0x002fea0003800000 */
.L_x_3617:
[----:B------:R-:W-:Y:S05]  /*23600*/  @!P0 BRA `(.L_x_3336) ;  /* 0x0000000000048947 */ /* 0x000fea0003800000 */
[----:B------:R-:W-:Y:S01]  /*23610*/  BPT.TRAP 0x1 ;  /* 0x000000040000795c */ /* 0x000fe20000300000 */
.L_x_3336:
[----:B------:R-:W2:Y:S02]  /*23620*/  SYNCS.PHASECHK.TRANS64.TRYWAIT P1, [R5+URZ+0x22860], R0 ;  /* 0x02286000050075a7 */ /* 0x000ea4000802017f */
[----:B--2---:R-:W-:Y:S05]  /*23630*/  @!P1 BRA `(.L_x_3337) ;  /* 0x0000007400d09947 */ /* 0x004fea0003800000 */
.L_x_3618:
[----:B------:R-:W-:Y:S05]  /*23640*/  @!P0 BRA `(.L_x_3338) ;  /* 0x0000000000048947 */ /* 0x000fea0003800000 */
[----:B------:R-:W-:Y:S01]  /*23650*/  BPT.TRAP 0x1 ;  /* 0x000000040000795c */ /* 0x000fe20000300000 */
.L_x_3338:
[----:B------:R-:W3:Y:S02]  /*23660*/  SYNCS.PHASECHK.TRANS64.TRYWAIT P1, [R3+URZ+0x22860], R2 ;  /* 0x02286002030075a7 */ /* 0x000ee4000802017f */
[----:B---3--:R-:W-:Y:S05]  /*23670*/  @!P1 BRA `(.L_x_3339) ;  /* 0x0000007400d49947 */ /* 0x008fea0003800000 */
.L_x_3619:
[----:B------:R-:W-:Y:S05]  /*23680*/  @!P0 BRA `(.L_x_3340) ;  /* 0x0000000000048947 */ /* 0x000fea0003800000 */
[----:B------:R-:W-:Y:S01]  /*23690*/  BPT.TRAP 0x1 ;  /* 0x000000040000795c */ /* 0x000fe20000300000 */
.L_x_3340:
[----:B------:R-:W4:Y:S02]  /*236a0*/  SYNCS.PHASECHK.TRANS64.TRYWAIT P1, [R5+URZ+0x22880], R0 ;  /* 0x02288000050075a7 */ /* 0x000f24000802017f */
[----:B----4-:R-:W-:Y:S05]  /*236b0*/  @!P1 BRA `(.L_x_3341) ;  /* 0x0000007400d89947 */ /* 0x010fea0003800000 */
.L_x_3620:
[----:B------:R-:W-:Y:S05]  /*236c0*/  @!P0 BRA `(.L_x_3342) ;  /* 0x0000000000048947 */ /* 0x000fea0003800000 */
[----:B------:R-:W-:Y:S01]  /*236d0*/  BPT.TRAP 0x1 ;  /* 0x000000040000795c */ /* 0x000fe20000300000 */
.L_x_3342:
[----:B------:R0:W0:Y:S02]  /*236e0*/  SYNCS.PHASECHK.TRANS64.TRYWAIT P0, [R3+URZ+0x22880], R2 ;  /* 0x02288002030075a7 */ /* 0x000024000800017f */
[----:B0-----:R-:W-:Y:S05]  /*236f0*/  @!P0 NANOSLEEP.SYNCS 0x989680 ;  /* 0x009896800000895d */ /* 0x001fea0003900000 */
[----:B------:R-:W0:Y:S02]  /*23700*/  @!P0 SYNCS.PHASECHK.TRANS64 P0, [R3+URZ+0x22880], R2 ;  /* 0x02288002030085a7 */ /* 0x000e24000800007f */
[----:B0-----:R-:W-:Y:S05]  /*23710*/  @!P0 BRA `(.L_x_3342) ;  /* 0xfffffffc00f08947 */ /* 0x001fea000383ffff */
.L_x_3030:
[----:B------:R-:W-:Y:S05]  /*23720*/  BSYNC B8 ;  /* 0x0000000000087941 */ /* 0x000fea0003800000 */
.L_x_3027:
[----:B------:R-:W-:Y:S05]  /*23730*/  EXIT ;  /* 0x000000000000794d */ /* 0x000fea0003800000 */
.L_x_3050:
[----:B-1----:R1:W2:Y:S02]  /*23740*/  SYNCS.PHASECHK.TRANS64.TRYWAIT P6, [R88+URZ+0x22890], R100 ;  /* 0x02289064580075a7 */ /* 0x0022a400080c017f */
[----:B--2---:R-:W-:Y:S05]  /*23750*/  @!P6 NANOSLEEP.SYNCS 0x989680 ;  /* 0x009896800000e95d */ /* 0x004fea0003900000 */
[----:B------:R-:W2:Y:S02]  /*23760*/  @!P6 SYNCS.PHASECHK.TRANS64 P6, [R88+URZ+0x22890], R100 ;  /* 0x022890645800e5a7 */ /* 0x000ea400080c007f */
[----:B--2---:R-:W-:Y:S05]  /*23770*/  @!P6 BRA `(.L_x_3050) ;  /* 0xfffffffc00f0e947 */ /* 0x004fea000383ffff */
[----:B------:R-:W-:Y:S05]  /*23780*/  BRA `(.L_x_3343) ;  /* 0xfffffdf000b07947 */ /* 0x000fea000383ffff */
.L_x_3051:
[----:B------:R-:W-:Y:S01]  /*23790*/  BSSY B1, `(.L_x_3344) ;  /* 0x0000008000017945 */ /* 0x000fe20003800000 */
[----:B------:R-:W-:Y:S01]  /*237a0*/  MOV R13, R102 ;  /* 0x00000066000d7202 */ /* 0x000fe20000000f00 */
[----:B------:R-:W-:Y:S02]  /*237b0*/  IMAD.MOV.U32 R12, RZ, RZ, RZ ;  /* 0x000000ffff0c7224 */ /* 0x000fe400078e00ff */
[----:B------:R-:W-:Y:S02]  /*237c0*/  IMAD.MOV.U32 R11, RZ, RZ, 0x1c1f ;  /* 0x00001c1fff0b7424 */ /* 0x000fe400078e00ff */
[----:B------:R-:W-:-:S07]  /*237d0*/  IMAD.MOV.U32 R15, RZ, RZ, -0x1 ;  /* 0xffffffffff0f7424 */ /* 0x000fce00078e00ff */
[----:B01----:R-:W-:Y:S05]  /*237e0*/  WARPSYNC.COLLECTIVE R15, `(.L_x_3345) ;  /* 0x000000000f087348 */ /* 0x003fea0003c00000 */
[----:B------:R2:W3:Y:S02]  /*237f0*/  SHFL.IDX P6, R14, R13, R12, R11 ;  /* 0x0000000c0d0e7389 */ /* 0x0004e400000c000b */
[----:B0123--:R-:W-:Y:S01]  /*23800*/  ENDCOLLECTIVE ;  /* 0x000000000000791b */ /* 0x00ffe20003800000 */
.L_x_3345:
[----:B------:R-:W-:Y:S05]  /*23810*/  BSYNC B1 ;  /* 0x0000000000017941 */ /* 0x000fea0003800000 */
.L_x_3344:
        /* <DEDUP_REMOVED lines=8> */
.L_x_3346:
[----:B------:R-:W-:Y:S05]  /*238a0*/  BRA `(.L_x_3347) ;  /* 0xfffffdf0007c7947 */ /* 0x000fea000383ffff */
.L_x_3060:
[----:B------:R-:W-:Y:S01]  /*238b0*/  BSSY B1, `(.L_x_3348) ;  /* 0x0000008000017945 */ /* 0x000fe20003800000 */
[----:B------:R-:W-:Y:S01]  /*238c0*/  MOV R13, R102 ;  /* 0x00000066000d7202 */ /* 0x000fe20000000f00 */
[----:B------:R-:W-:Y:S02]  /*238d0*/  IMAD.MOV.U32 R12, RZ, RZ, 0x1 ;  /* 0x00000001ff0c7424 */ /* 0x000fe400078e00ff */
[----:B0-----:R-:W-:Y:S02]  /*238e0*/  IMAD.MOV.U32 R11, RZ, RZ, 0x1c1f ;  /* 0x00001c1fff0b7424 */ /* 0x001fe400078e00ff */
[----:B------:R-:W-:-:S07]  /*238f0*/  IMAD.MOV.U32 R15, RZ, RZ, -0x1 ;  /* 0xffffffffff0f7424 */ /* 0x000fce00078e00ff */
[----:B-1234-:R-:W-:Y:S05]  /*23900*/  WARPSYNC.COLLECTIVE R15, `(.L_x_3349) ;  /* 0x000000000f087348 */ /* 0x01efea0003c00000 */
[----:B----4-:R0:W4:Y:S02]  /*23910*/  SHFL.IDX P6, R14, R13, R12, R11 ;  /* 0x0000000c0d0e7389 */ /* 0x01012400000c000b */
[----:B01234-:R-:W-:Y:S01]  /*23920*/  ENDCOLLECTIVE ;  /* 0x000000000000791b */ /* 0x01ffe20003800000 */
.L_x_3349:
[----:B------:R-:W-:Y:S05]  /*23930*/  BSYNC B1 ;  /* 0x0000000000017941 */ /* 0x000fea0003800000 */
.L_x_3348:
        /* <DEDUP_REMOVED lines=8> */
.L_x_3350:
[----:B------:R-:W-:Y:S05]  /*239c0*/  BRA `(.L_x_3351) ;  /* 0xfffffdfc00e47947 */ /* 0x000fea000383ffff */
.L_x_3069:
[----:B------:R-:W-:Y:S01]  /*239d0*/  BSSY B1, `(.L_x_3352) ;  /* 0x0000008000017945 */ /* 0x000fe20003800000 */
[----:B------:R-:W-:Y:S01]  /*239e0*/  MOV R13, R102 ;  /* 0x00000066000d7202 */ /* 0x000fe20000000f00 */
[----:B------:R-:W-:Y:S02]  /*239f0*/  IMAD.MOV.U32 R12, RZ, RZ, 0x2 ;  /* 0x00000002ff0c7424 */ /* 0x000fe400078e00ff */
[----:B0-----:R-:W-:Y:S02]  /*23a00*/  IMAD.MOV.U32 R11, RZ, RZ, 0x1c1f ;  /* 0x00001c1fff0b7424 */ /* 0x001fe400078e00ff */
[----:B------:R-:W-:-:S07]  /*23a10*/  IMAD.MOV.U32 R15, RZ, RZ, -0x1 ;  /* 0xffffffffff0f7424 */ /* 0x000fce00078e00ff */
[----:B-1234-:R-:W-:Y:S05]  /*23a20*/  WARPSYNC.COLLECTIVE R15, `(.L_x_3353) ;  /* 0x000000000f087348 */ /* 0x01efea0003c00000 */
[----:B------:R0:W0:Y:S02]  /*23a30*/  SHFL.IDX P6, R14, R13, R12, R11 ;  /* 0x0000000c0d0e7389 */ /* 0x00002400000c000b */
[----:B01234-:R-:W-:Y:S01]  /*23a40*/  ENDCOLLECTIVE ;  /* 0x000000000000791b */ /* 0x01ffe20003800000 */
.L_x_3353:
[----:B------:R-:W-:Y:S05]  /*23a50*/  BSYNC B1 ;  /* 0x0000000000017941 */ /* 0x000fea0003800000 */
.L_x_3352:
        /* <DEDUP_REMOVED lines=8> */
.L_x_3354:
[----:B------:R-:W-:Y:S05]  /*23ae0*/  BRA `(.L_x_3355) ;  /* 0xfffffe0c00507947 */ /* 0x000fea000383ffff */
.L_x_3079:
[----:B-1----:R1:W2:Y:S02]  /*23af0*/  SYNCS.PHASECHK.TRANS64.TRYWAIT P3, [R88+URZ+0x22890], R100 ;  /* 0x02289064580075a7 */ /* 0x0022a4000806017f */
[----:B--2---:R-:W-:Y:S05]  /*23b00*/  @!P3 NANOSLEEP.SYNCS 0x989680 ;  /* 0x009896800000b95d */ /* 0x004fea0003900000 */
[----:B------:R-:W2:Y:S02]  /*23b10*/  @!P3 SYNCS.PHASECHK.TRANS64 P3, [R88+URZ+0x22890], R100 ;  /* 0x022890645800b5a7 */ /* 0x000ea4000806007f */
[----:B--2---:R-:W-:Y:S05]  /*23b20*/  @!P3 BRA `(.L_x_3079) ;  /* 0xfffffffc00f0b947 */ /* 0x004fea000383ffff */
[----:B------:R-:W-:Y:S05]  /*23b30*/  BRA `(.L_x_3356) ;  /* 0xfffffe2000047947 */ /* 0x000fea000383ffff */
.L_x_3080:
[----:B------:R-:W-:Y:S01]  /*23b40*/  BSSY B1, `(.L_x_3357) ;  /* 0x0000008000017945 */ /* 0x000fe20003800000 */
[----:B------:R-:W-:Y:S01]  /*23b50*/  MOV R13, R102 ;  /* 0x00000066000d7202 */ /* 0x000fe20000000f00 */
[----:B------:R-:W-:Y:S02]  /*23b60*/  IMAD.MOV.U32 R12, RZ, RZ, RZ ;  /* 0x000000ffff0c7224 */ /* 0x000fe400078e00ff */
[----:B------:R-:W-:Y:S02]  /*23b70*/  IMAD.MOV.U32 R11, RZ, RZ, 0x1c1f ;  /* 0x00001c1fff0b7424 */ /* 0x000fe400078e00ff */
[----:B------:R-:W-:-:S07]  /*23b80*/  IMAD.MOV.U32 R15, RZ, RZ, -0x1 ;  /* 0xffffffffff0f7424 */ /* 0x000fce00078e00ff */
[----:B-1----:R-:W-:Y:S05]  /*23b90*/  WARPSYNC.COLLECTIVE R15, `(.L_x_3358) ;  /* 0x000000000f087348 */ /* 0x002fea0003c00000 */
[----:B------:R0:W2:Y:S02]  /*23ba0*/  SHFL.IDX P6, R14, R13, R12, R11 ;  /* 0x0000000c0d0e7389 */ /* 0x0000a400000c000b */
[----:B012---:R-:W-:Y:S01]  /*23bb0*/  ENDCOLLECTIVE ;  /* 0x000000000000791b */ /* 0x007fe20003800000 */
.L_x_3358:
[----:B------:R-:W-:Y:S05]  /*23bc0*/  BSYNC B1 ;  /* 0x0000000000017941 */ /* 0x000fea0003800000 */
.L_x_3357:
        /* <DEDUP_REMOVED lines=8> */
.L_x_3359:
[----:B------:R-:W-:Y:S01]  /*23c50*/  MOV R106, R14 ;  /* 0x0000000e006a7202 */ /* 0x000fe20000000f00 */
[----:B------:R-:W-:Y:S06]  /*23c60*/  BRA `(.L_x_3360) ;  /* 0xfffffe1c00d07947 */ /* 0x000fec000383ffff */
.L_x_3085:
        /* <DEDUP_REMOVED lines=8> */
.L_x_3362:
[----:B------:R-:W-:Y:S05]  /*23cf0*/  BSYNC B1 ;  /* 0x0000000000017941 */ /* 0x000fea0003800000 */
.L_x_3361:
        /* <DEDUP_REMOVED lines=8> */
.L_x_3363:
[----:B------:R-:W-:Y:S05]  /*23d80*/  BRA `(.L_x_3364) ;  /* 0xfffffe2c00447947 */ /* 0x000fea000383ffff */
.L_x_3090:
        /* <DEDUP_REMOVED lines=8> */
.L_x_3366:
[----:B------:R-:W-:Y:S05]  /*23e10*/  BSYNC B1 ;  /* 0x0000000000017941 */ /* 0x000fea0003800000 */
.L_x_3365:
        /* <DEDUP_REMOVED lines=8> */
.L_x_3367:
[----:B------:R-:W-:Y:S05]  /*23ea0*/  BRA `(.L_x_3368) ;  /* 0xfffffe3800d47947 */ /* 0x000fea000383ffff */
.L_x_3095:
[----:B0-----:R0:W1:Y:S02]  /*23eb0*/  SYNCS.PHASECHK.TRANS64.TRYWAIT P2, [R88+URZ+0x22890], R100 ;  /* 0x02289064580075a7 */ /* 0x001064000804017f */
[----:B-1----:R-:W-:Y:S05]  /*23ec0*/  @!P2 NANOSLEEP.SYNCS 0x989680 ;  /* 0x009896800000a95d */ /* 0x002fea0003900000 */
[----:B------:R-:W1:Y:S02]  /*23ed0*/  @!P2 SYNCS.PHASECHK.TRANS64 P2, [R88+URZ+0x22890], R100 ;  /* 0x022890645800a5a7 */ /* 0x000e64000804007f */
[----:B-1----:R-:W-:Y:S05]  /*23ee0*/  @!P2 BRA `(.L_x_3095) ;  /* 0xfffffffc00f0a947 */ /* 0x002fea000383ffff */
[----:B------:R-:W-:Y:S05]  /*23ef0*/  BRA `(.L_x_3369) ;  /* 0xfffffe4800a87947 */ /* 0x000fea000383ffff */
.L_x_3096:
        /* <DEDUP_REMOVED lines=8> */
.L_x_3371:
[----:B------:R-:W-:Y:S05]  /*23f80*/  BSYNC B1 ;  /* 0x0000000000017941 */ /* 0x000fea0003800000 */
.L_x_3370:
[----:B------:R-:W-:Y:S01]  /*23f90*/  IMAD.MOV.U32 R13, RZ, RZ, R8 ;  /* 0x000000ffff0d7224 */ /* 0x000fe200078e0008 */
[----:B------:R-:W-:Y:S01]  /*23fa0*/  MOV R15, 0xffffffff ;  /* 0xffffffff000f7802 */ /* 0x000fe20000000f00 */
[----:B------:R-:W-:Y:S02]  /*23fb0*/  IMAD.MOV.U32 R12, RZ, RZ, RZ ;  /* 0x000000ffff0c7224 */ /* 0x000fe400078e00ff */
[----:B------:R-:W-:Y:S02]  /*23fc0*/  IMAD.MOV.U32 R11, RZ, RZ, 0x1c1f ;  /* 0x00001c1fff0b7424 */ /* 0x000fe400078e00ff */
[----:B------:R-:W-:-:S07]  /*23fd0*/  IMAD.MOV.U32 R5, RZ, RZ, R14 ;  /* 0x000000ffff057224 */ /* 0x000fce00078e000e */
[----:B------:R-:W-:Y:S05]  /*23fe0*/  WARPSYNC.COLLECTIVE R15, `(.L_x_3372) ;  /* 0x000000000f087348 */ /* 0x000fea0003c00000 */
[----:B------:R0:W1:Y:S02]  /*23ff0*/  SHFL.IDX P6, R14, R13, R12, R11 ;  /* 0x0000000c0d0e7389 */ /* 0x00006400000c000b */
[----:B01----:R-:W-:Y:S01]  /*24000*/  ENDCOLLECTIVE ;  /* 0x000000000000791b */ /* 0x003fe20003800000 */
.L_x_3372:
[----:B------:R-:W-:Y:S05]  /*24010*/  BRA `(.L_x_3373) ;  /* 0xfffffe4800cc7947 */ /* 0x000fea000383ffff */
.L_x_3099:
        /* <DEDUP_REMOVED lines=8> */
.L_x_3375:
[----:B------:R-:W-:Y:S05]  /*240a0*/  BSYNC B1 ;  /* 0x0000000000017941 */ /* 0x000fea0003800000 */
.L_x_3374:
        /* <DEDUP_REMOVED lines=8> */
.L_x_3376:
[----:B------:R-:W-:Y:S05]  /*24130*/  BRA `(.L_x_3377) ;  /* 0xfffffe4800cc7947 */ /* 0x000fea000383ffff */
.L_x_3102:
        /* <DEDUP_REMOVED lines=8> */
.L_x_3379:
[----:B------:R-:W-:Y:S05]  /*241c0*/  BSYNC B1 ;  /* 0x0000000000017941 */ /* 0x000fea0003800000 */
.L_x_3378:
        /* <DEDUP_REMOVED lines=8> */
.L_x_3380:
[----:B------:R-:W-:Y:S05]  /*24250*/  BRA `(.L_x_3381) ;  /* 0xfffffe4800d07947 */ /* 0x000fea000383ffff */
.L_x_3106:
[----:B------:R0:W0:Y:S02]  /*24260*/  SYNCS.PHASECHK.TRANS64.TRYWAIT P3, [R88+URZ+0x228b0], R100 ;  /* 0x0228b064580075a7 */ /* 0x000024000806017f */
[----:B0-----:R-:W-:Y:S05]  /*24270*/  @!P3 NANOSLEEP.SYNCS 0x989680 ;  /* 0x009896800000b95d */ /* 0x001fea0003900000 */
[----:B------:R-:W0:Y:S02]  /*24280*/  @!P3 SYNCS.PHASECHK.TRANS64 P3, [R88+URZ+0x228b0], R100 ;  /* 0x0228b0645800b5a7 */ /* 0x000e24000806007f */
[----:B0-----:R-:W-:Y:S05]  /*24290*/  @!P3 BRA `(.L_x_3106) ;  /* 0xfffffffc00f0b947 */ /* 0x001fea000383ffff */
[----:B------:R-:W-:Y:S05]  /*242a0*/  BRA `(.L_x_3382) ;  /* 0xfffffe4c00447947 */ /* 0x000fea000383ffff */
.L_x_3116:
        /* <DEDUP_REMOVED lines=13> */
.L_x_3384:
[----:B------:R-:W-:Y:S05]  /*24380*/  BSYNC B0 ;  /* 0x0000000000007941 */ /* 0x000fea0003800000 */
.L_x_3383:
[----:B------:R-:W-:Y:S01]  /*24390*/  IMAD.MOV.U32 R188, RZ, RZ, R14 ;  /* 0x000000ffffbc7224 */ /* 0x000fe200078e000e */
[----:B------:R-:W-:Y:S06]  /*243a0*/  BRA `(.L_x_3385) ;  /* 0xfffffe5800087947 */ /* 0x000fec000383ffff */
.L_x_3128:
[----:B------:R-:W-:Y:S01]  /*243b0*/  BSSY B1, `(.L_x_3386) ;  /* 0x0000008000017945 */ /* 0x000fe20003800000 */
[----:B------:R-:W-:Y:S01]  /*243c0*/  IMAD.MOV.U32 R13, RZ, RZ, R4 ;  /* 0x000000ffff0d7224 */ /* 0x000fe200078e0004 */
[----:B------:R-:W-:Y:S01]  /*243d0*/  MOV R11, 0x1c1f ;  /* 0x00001c1f000b7802 */ /* 0x000fe20000000f00 */
[----:B------:R-:W-:Y:S02]  /*243e0*/  IMAD.MOV.U32 R12, RZ, RZ, RZ ;  /* 0x000000ffff0c7224 */ /* 0x000fe400078e00ff */
[----:B------:R-:W-:-:S07]  /*243f0*/  IMAD.MOV.U32 R15, RZ, RZ, -0x1 ;  /* 0xffffffffff0f7424 */ /* 0x000fce00078e00ff */
[----:B------:R-:W-:Y:S05]  /*24400*/  WARPSYNC.COLLECTIVE R15, `(.L_x_3387) ;  /* 0x000000000f087348 */ /* 0x000fea0003c00000 */
[----:B------:R0:W1:Y:S02]  /*24410*/  SHFL.IDX P6, R14, R13, R12, R11 ;  /* 0x0000000c0d0e7389 */ /* 0x00006400000c000b */
[----:B01----:R-:W-:Y:S01]  /*24420*/  ENDCOLLECTIVE ;  /* 0x000000000000791b */ /* 0x003fe20003800000 */
.L_x_3387:
[----:B------:R-:W-:Y:S05]  /*24430*/  BSYNC B1 ;  /* 0x0000000000017941 */ /* 0x000fea0003800000 */
.L_x_3386:
        /* <DEDUP_REMOVED lines=8> */
.L_x_3388:
[----:B------:R-:W-:Y:S02]  /*244c0*/  IMAD.MOV.U32 R13, RZ, RZ, R8 ;  /* 0x000000ffff0d7224 */ /* 0x000fe400078e0008 */
[----:B------:R-:W-:-:S07]  /*244d0*/  IMAD.MOV.U32 R5, RZ, RZ, R14 ;  /* 0x000000ffff057224 */ /* 0x000fce00078e000e */
[----:B------:R-:W-:Y:S05]  /*244e0*/  WARPSYNC.COLLECTIVE R15, `(.L_x_3389) ;  /* 0x000000000f087348 */ /* 0x000fea0003c00000 */
[----:B------:R0:W1:Y:S02]  /*244f0*/  SHFL.IDX P6, R14, R13, R12, R11 ;  /* 0x0000000c0d0e7389 */ /* 0x00006400000c000b */
[----:B01----:R-:W-:Y:S01]  /*24500*/  ENDCOLLECTIVE ;  /* 0x000000000000791b */ /* 0x003fe20003800000 */
.L_x_3389:
[----:B------:R-:W-:Y:S01]  /*24510*/  IMAD.MOV.U32 R13, RZ, RZ, R6 ;  /* 0x000000ffff0d7224 */ /* 0x000fe200078e0006 */
[----:B------:R-:W-:-:S07]  /*24520*/  MOV R7, R14 ;  /* 0x0000000e00077202 */ /* 0x000fce0000000f00 */
[----:B------:R-:W-:Y:S05]  /*24530*/  WARPSYNC.COLLECTIVE R15, `(.L_x_3390) ;  /* 0x000000000f087348 */ /* 0x000fea0003c00000 */
[----:B------:R0:W1:Y:S02]  /*24540*/  SHFL.IDX P6, R14, R13, R12, R11 ;  /* 0x0000000c0d0e7389 */ /* 0x00006400000c000b */
[----:B01----:R-:W-:Y:S01]  /*24550*/  ENDCOLLECTIVE ;  /* 0x000000000000791b */ /* 0x003fe20003800000 */
.L_x_3390:
[----:B------:R-:W-:Y:S05]  /*24560*/  BRA `(.L_x_3391) ;  /* 0xfffffe5c005c7947 */ /* 0x000fea000383ffff */
.L_x_3131:
[----:B------:R-:W-:Y:S01]  /*24570*/  BSSY B1, `(.L_x_3392) ;  /* 0x0000008000017945 */ /* 0x000fe20003800000 */
[----:B-1----:R-:W-:Y:S02]  /*24580*/  IMAD.MOV.U32 R13, RZ, RZ, R4 ;  /* 0x000000ffff0d7224 */ /* 0x002fe400078e0004 */
[----:B------:R-:W-:Y:S02]  /*24590*/  IMAD.MOV.U32 R12, RZ, RZ, 0x1 ;  /* 0x00000001ff0c7424 */ /* 0x000fe400078e00ff */
[----:B------:R-:W-:Y:S02]  /*245a0*/  IMAD.MOV.U32 R11, RZ, RZ, 0x1c1f ;  /* 0x00001c1fff0b7424 */ /* 0x000fe400078e00ff */
[----:B------:R-:W-:-:S07]  /*245b0*/  IMAD.MOV.U32 R15, RZ, RZ, -0x1 ;  /* 0xffffffffff0f7424 */ /* 0x000fce00078e00ff */
[----:B0-2345:R-:W-:Y:S05]  /*245c0*/  WARPSYNC.COLLECTIVE R15, `(.L_x_3393) ;  /* 0x000000000f087348 */ /* 0x03dfea0003c00000 */
[----:B----4-:R1:W4:Y:S02]  /*245d0*/  SHFL.IDX P6, R14, R13, R12, R11 ;  /* 0x0000000c0d0e7389 */ /* 0x01032400000c000b */
[----:B012345:R-:W-:Y:S01]  /*245e0*/  ENDCOLLECTIVE ;  /* 0x000000000000791b */ /* 0x03ffe20003800000 */
.L_x_3393:
[----:B------:R-:W-:Y:S05]  /*245f0*/  BSYNC B1 ;  /* 0x0000000000017941 */ /* 0x000fea0003800000 */
.L_x_3392:
        /* <DEDUP_REMOVED lines=8> */
.L_x_3394:
[----:B------:R-:W-:Y:S02]  /*24680*/  IMAD.MOV.U32 R13, RZ, RZ, R8 ;  /* 0x000000ffff0d7224 */ /* 0x000fe400078e0008 */
[----:B------:R-:W-:-:S07]  /*24690*/  IMAD.MOV.U32 R5, RZ, RZ, R14 ;  /* 0x000000ffff057224 */ /* 0x000fce00078e000e */
[----:B------:R-:W-:Y:S05]  /*246a0*/  WARPSYNC.COLLECTIVE R15, `(.L_x_3395) ;  /* 0x000000000f087348 */ /* 0x000fea0003c00000 */
[----:B------:R0:W1:Y:S02]  /*246b0*/  SHFL.IDX P6, R14, R13, R12, R11 ;  /* 0x0000000c0d0e7389 */ /* 0x00006400000c000b */
[----:B01----:R-:W-:Y:S01]  /*246c0*/  ENDCOLLECTIVE ;  /* 0x000000000000791b */ /* 0x003fe20003800000 */
.L_x_3395:
[----:B------:R-:W-:Y:S02]  /*246d0*/  IMAD.MOV.U32 R13, RZ, RZ, R6 ;  /* 0x000000ffff0d7224 */ /* 0x000fe400078e0006 */
[----:B------:R-:W-:-:S07]  /*246e0*/  IMAD.MOV.U32 R7, RZ, RZ, R14 ;  /* 0x000000ffff077224 */ /* 0x000fce00078e000e */
[----:B------:R-:W-:Y:S05]  /*246f0*/  WARPSYNC.COLLECTIVE R15, `(.L_x_3396) ;  /* 0x000000000f087348 */ /* 0x000fea0003c00000 */
[----:B------:R0:W1:Y:S02]  /*24700*/  SHFL.IDX P6, R14, R13, R12, R11 ;  /* 0x0000000c0d0e7389 */ /* 0x00006400000c000b */
[----:B01----:R-:W-:Y:S01]  /*24710*/  ENDCOLLECTIVE ;  /* 0x000000000000791b */ /* 0x003fe20003800000 */
.L_x_3396:
[----:B------:R-:W-:Y:S05]  /*24720*/  BRA `(.L_x_3397) ;  /* 0xfffffe5c007c7947 */ /* 0x000fea000383ffff */
.L_x_3135:
[----:B0-----:R0:W1:Y:S02]  /*24730*/  SYNCS.PHASECHK.TRANS64.TRYWAIT P0, [R18+URZ+0x22800], R35 ;  /* 0x02280023120075a7 */ /* 0x001064000800017f */
[----:B-1----:R-:W-:Y:S05]  /*24740*/  @!P0 NANOSLEEP.SYNCS 0x989680 ;  /* 0x009896800000895d */ /* 0x002fea0003900000 */
[----:B------:R-:W1:Y:S02]  /*24750*/  @!P0 SYNCS.PHASECHK.TRANS64 P0, [R18+URZ+0x22800], R35 ;  /* 0x02280023120085a7 */ /* 0x000e64000800007f */
[----:B-1----:R-:W-:Y:S05]  /*24760*/  @!P0 BRA `(.L_x_3135) ;  /* 0xfffffffc00f08947 */ /* 0x002fea000383ffff */
[----:B------:R-:W-:Y:S05]  /*24770*/  BRA `(.L_x_3398) ;  /* 0xfffffe6000207947 */ /* 0x000fea000383ffff */
.L_x_3143:
[----:B------:R-:W0:Y:S01]  /*24780*/  LDC R41, c[0x0][0x3f4] ;  /* 0x0000fd00ff297b82 */ /* 0x000e220000000800 */
        /* <DEDUP_REMOVED lines=8> */
.L_x_3400:
[----:B------:R-:W-:Y:S05]  /*24810*/  BSYNC B1 ;  /* 0x0000000000017941 */ /* 0x000fea0003800000 */
.L_x_3399:
        /* <DEDUP_REMOVED lines=10> */
.L_x_3401:
[----:B------:R-:W-:Y:S01]  /*248c0*/  ISETP.GE.OR P1, PT, R36, R39, P0 ;  /* 0x000000272400720c */ /* 0x000fe20000726670 */
[----:B------:R-:W-:Y:S02]  /*248d0*/  IMAD.MOV.U32 R13, RZ, RZ, R37 ;  /* 0x000000ffff0d7224 */ /* 0x000fe400078e0025 */
[----:B------:R-:W-:-:S10]  /*248e0*/  IMAD.MOV.U32 R5, RZ, RZ, R14 ;  /* 0x000000ffff057224 */ /* 0x000fd400078e000e */
[----:B------:R-:W-:Y:S05]  /*248f0*/  WARPSYNC.COLLECTIVE R15, `(.L_x_3402) ;  /* 0x000000000f087348 */ /* 0x000fea0003c00000 */
[----:B------:R0:W1:Y:S02]  /*24900*/  SHFL.IDX P6, R14, R13, R12, R11 ;  /* 0x0000000c0d0e7389 */ /* 0x00006400000c000b */
[----:B01----:R-:W-:Y:S01]  /*24910*/  ENDCOLLECTIVE ;  /* 0x000000000000791b */ /* 0x003fe20003800000 */
.L_x_3402:
[----:B------:R-:W-:-:S05]  /*24920*/  @!P1 IADD3 R0, P2, R16, R5, RZ ;  /* 0x0000000510009210 */ /* 0x000fca0007f5e0ff */
[----:B------:R-:W-:Y:S02]  /*24930*/  @!P1 IMAD.X R5, R3, 0x1, R17, P2 ;  /* 0x0000000103059824 */ /* 0x000fe400010e0611 */
[----:B------:R-:W-:Y:S01]  /*24940*/  @!P1 IMAD.MOV.U32 R4, RZ, RZ, R0 ;  /* 0x000000ffff049224 */ /* 0x000fe200078e0000 */
[----:B------:R-:W-:Y:S01]  /*24950*/  MOV R13, R9 ;  /* 0x00000009000d7202 */ /* 0x000fe20000000f00 */
[----:B------:R-:W-:-:S07]  /*24960*/  IMAD.MOV.U32 R7, RZ, RZ, R14 ;  /* 0x000000ffff077224 */ /* 0x000fce00078e000e */
[----:B------:R-:W-:Y:S05]  /*24970*/  WARPSYNC.COLLECTIVE R15, `(.L_x_3403) ;  /* 0x000000000f087348 */ /* 0x000fea0003c00000 */
[----:B------:R0:W1:Y:S02]  /*24980*/  SHFL.IDX P6, R14, R13, R12, R11 ;  /* 0x0000000c0d0e7389 */ /* 0x00006400000c000b */
[----:B01----:R-:W-:Y:S01]  /*24990*/  ENDCOLLECTIVE ;  /* 0x000000000000791b */ /* 0x003fe20003800000 */
.L_x_3403:
        /* <DEDUP_REMOVED lines=15> */
.L_x_3404:
[----:B------:R-:W-:Y:S01]  /*24a90*/  MOV R13, R35 ;  /* 0x00000023000d7202 */ /* 0x000fe20000000f00 */
[----:B------:R-:W-:-:S07]  /*24aa0*/  IMAD.MOV.U32 R3, RZ, RZ, R14 ;  /* 0x000000ffff037224 */ /* 0x000fce00078e000e */
[----:B------:R-:W-:Y:S05]  /*24ab0*/  WARPSYNC.COLLECTIVE R15, `(.L_x_3405) ;  /* 0x000000000f087348 */ /* 0x000fea0003c00000 */
[----:B------:R0:W1:Y:S02]  /*24ac0*/  SHFL.IDX P6, R14, R13, R12, R11 ;  /* 0x0000000c0d0e7389 */ /* 0x00006400000c000b */
[----:B01----:R-:W-:Y:S01]  /*24ad0*/  ENDCOLLECTIVE ;  /* 0x000000000000791b */ /* 0x003fe20003800000 */
.L_x_3405:
[----:B------:R-:W-:Y:S02]  /*24ae0*/  IMAD.MOV.U32 R13, RZ, RZ, R37 ;  /* 0x000000ffff0d7224 */ /* 0x000fe400078e0025 */
[----:B------:R-:W-:-:S07]  /*24af0*/  IMAD.MOV.U32 R35, RZ, RZ, R14 ;  /* 0x000000ffff237224 */ /* 0x000fce00078e000e */
[----:B------:R-:W-:Y:S05]  /*24b00*/  WARPSYNC.COLLECTIVE R15, `(.L_x_3406) ;  /* 0x000000000f087348 */ /* 0x000fea0003c00000 */
[----:B------:R0:W1:Y:S02]  /*24b10*/  SHFL.IDX P6, R14, R13, R12, R11 ;  /* 0x0000000c0d0e7389 */ /* 0x00006400000c000b */
[----:B01----:R-:W-:Y:S01]  /*24b20*/  ENDCOLLECTIVE ;  /* 0x000000000000791b */ /* 0x003fe20003800000 */
.L_x_3406:
[----:B------:R-:W-:Y:S02]  /*24b30*/  IMAD.MOV.U32 R13, RZ, RZ, R9 ;  /* 0x000000ffff0d7224 */ /* 0x000fe400078e0009 */
[----:B------:R-:W-:-:S07]  /*24b40*/  IMAD.MOV.U32 R37, RZ, RZ, R14 ;  /* 0x000000ffff257224 */ /* 0x000fce00078e000e */
[----:B------:R-:W-:Y:S05]  /*24b50*/  WARPSYNC.COLLECTIVE R15, `(.L_x_3407) ;  /* 0x000000000f087348 */ /* 0x000fea0003c00000 */
[----:B------:R0:W1:Y:S02]  /*24b60*/  SHFL.IDX P6, R14, R13, R12, R11 ;  /* 0x0000000c0d0e7389 */ /* 0x00006400000c000b */
[----:B01----:R-:W-:Y:S01]  /*24b70*/  ENDCOLLECTIVE ;  /* 0x000000000000791b */ /* 0x003fe20003800000 */
.L_x_3407:
[----:B------:R-:W-:Y:S02]  /*24b80*/  @!P1 IMAD.MOV.U32 R32, RZ, RZ, R4 ;  /* 0x000000ffff209224 */ /* 0x000fe400078e0004 */
[----:B------:R-:W-:Y:S01]  /*24b90*/  @!P1 IMAD.MOV.U32 R33, RZ, RZ, R5 ;  /* 0x000000ffff219224 */ /* 0x000fe200078e0005 */
[----:B------:R-:W-:Y:S01]  /*24ba0*/  CS2R R4, SRZ ;  /* 0x0000000000047805 */ /* 0x000fe2000001ff00 */
[----:B------:R-:W-:Y:S02]  /*24bb0*/  @!P1 IMAD.MOV.U32 R30, RZ, RZ, R6 ;  /* 0x000000ffff1e9224 */ /* 0x000fe400078e0006 */
[----:B------:R-:W-:Y:S01]  /*24bc0*/  @!P1 IMAD.MOV.U32 R31, RZ, RZ, R7 ;  /* 0x000000ffff1f9224 */ /* 0x000fe200078e0007 */
[----:B------:R-:W-:Y:S01]  /*24bd0*/  @!P1 MOV R28, R24 ;  /* 0x00000018001c9202 */ /* 0x000fe20000000f00 */
[----:B------:R-:W-:Y:S02]  /*24be0*/  @!P1 IMAD.MOV.U32 R29, RZ, RZ, R25 ;  /* 0x000000ffff1d9224 */ /* 0x000fe400078e0019 */
[----:B------:R-:W-:-:S02]  /*24bf0*/  @!P1 IMAD.MOV.U32 R20, RZ, RZ, R26 ;  /* 0x000000ffff149224 */ /* 0x000fc400078e001a */
[----:B------:R-:W-:Y:S01]  /*24c00*/  @!P1 IMAD.MOV.U32 R21, RZ, RZ, R27 ;  /* 0x000000ffff159224 */ /* 0x000fe200078e001b */
[----:B------:R-:W-:Y:S06]  /*24c10*/  BRA `(.L_x_3408) ;  /* 0xfffffe7c00cc7947 */ /* 0x000fec000383ffff */
.L_x_3147:
[----:B0-----:R0:W1:Y:S02]  /*24c20*/  SYNCS.PHASECHK.TRANS64.TRYWAIT P1, [R18+URZ+0x22800], R13 ;  /* 0x0228000d120075a7 */ /* 0x001064000802017f */
[----:B-1----:R-:W-:Y:S05]  /*24c30*/  @!P1 NANOSLEEP.SYNCS 0x989680 ;  /* 0x009896800000995d */ /* 0x002fea0003900000 */
[----:B------:R-:W1:Y:S02]  /*24c40*/  @!P1 SYNCS.PHASECHK.TRANS64 P1, [R18+URZ+0x22800], R13 ;  /* 0x0228000d120095a7 */ /* 0x000e64000802007f */
[----:B-1----:R-:W-:Y:S05]  /*24c50*/  @!P1 BRA `(.L_x_3147) ;  /* 0xfffffffc00f09947 */ /* 0x002fea000383ffff */
[----:B------:R-:W-:Y:S05]  /*24c60*/  BRA `(.L_x_3409) ;  /* 0xfffffe80002c7947 */ /* 0x000fea000383ffff */
.L_x_3153:
[----:B0-----:R0:W2:Y:S02]  /*24c70*/  SYNCS.PHASECHK.TRANS64.TRYWAIT P0, [R0+URZ+0x22830], R5 ;  /* 0x02283005000075a7 */ /* 0x0010a4000800017f */
[----:B--2---:R-:W-:Y:S05]  /*24c80*/  @!P0 NANOSLEEP.SYNCS 0x989680 ;  /* 0x009896800000895d */ /* 0x004fea0003900000 */
[----:B------:R-:W2:Y:S02]  /*24c90*/  @!P0 SYNCS.PHASECHK.TRANS64 P0, [R0+URZ+0x22830], R5 ;  /* 0x02283005000085a7 */ /* 0x000ea4000800007f */
[----:B--2---:R-:W-:Y:S05]  /*24ca0*/  @!P0 BRA `(.L_x_3153) ;  /* 0xfffffffc00f08947 */ /* 0x004fea000383ffff */
[----:B------:R-:W-:Y:S05]  /*24cb0*/  BRA `(.L_x_3152) ;  /* 0xfffffea000507947 */ /* 0x000fea000383ffff */
.L_x_3160:
[----:B-1----:R1:W2:Y:S02]  /*24cc0*/  SYNCS.PHASECHK.TRANS64.TRYWAIT P3, [R3+URZ+0x22830], R12 ;  /* 0x0228300c030075a7 */ /* 0x0022a4000806017f */
[----:B--2---:R-:W-:Y:S05]  /*24cd0*/  @!P3 NANOSLEEP.SYNCS 0x989680 ;  /* 0x009896800000b95d */ /* 0x004fea0003900000 */
[----:B------:R-:W2:Y:S02]  /*24ce0*/  @!P3 SYNCS.PHASECHK.TRANS64 P3, [R3+URZ+0x22830], R12 ;  /* 0x0228300c0300b5a7 */ /* 0x000ea4000806007f */
[----:B--2---:R-:W-:Y:S05]  /*24cf0*/  @!P3 BRA `(.L_x_3160) ;  /* 0xfffffffc00f0b947 */ /* 0x004fea000383ffff */
[----:B------:R-:W-:Y:S05]  /*24d00*/  BRA `(.L_x_3159) ;  /* 0xfffffed000e07947 */ /* 0x000fea000383ffff */
.L_x_3164:
[----:B-1----:R1:W2:Y:S02]  /*24d10*/  SYNCS.PHASECHK.TRANS64.TRYWAIT P2, [R12+URZ+0x22850], R3 ;  /* 0x022850030c0075a7 */ /* 0x0022a4000804017f */
[----:B--2---:R-:W-:Y:S05]  /*24d20*/  @!P2 NANOSLEEP.SYNCS 0x989680 ;  /* 0x009896800000a95d */ /* 0x004fea0003900000 */
[----:B------:R-:W2:Y:S02]  /*24d30*/  @!P2 SYNCS.PHASECHK.TRANS64 P2, [R12+URZ+0x22850], R3 ;  /* 0x022850030c00a5a7 */ /* 0x000ea4000804007f */
[----:B--2---:R-:W-:Y:S05]  /*24d40*/  @!P2 BRA `(.L_x_3164) ;  /* 0xfffffffc00f0a947 */ /* 0x004fea000383ffff */
[----:B------:R-:W-:Y:S05]  /*24d50*/  BRA `(.L_x_3161) ;  /* 0xfffffee000047947 */ /* 0x000fea000383ffff */
.L_x_3173:
[----:B-1----:R1:W2:Y:S02]  /*24d60*/  SYNCS.PHASECHK.TRANS64.TRYWAIT P0, [R3+URZ+0x22830], R12 ;  /* 0x0228300c030075a7 */ /* 0x0022a4000800017f */
[----:B--2---:R-:W-:Y:S05]  /*24d70*/  @!P0 NANOSLEEP.SYNCS 0x989680 ;  /* 0x009896800000895d */ /* 0x004fea0003900000 */
[----:B------:R-:W2:Y:S02]  /*24d80*/  @!P0 SYNCS.PHASECHK.TRANS64 P0, [R3+URZ+0x22830], R12 ;  /* 0x0228300c030085a7 */ /* 0x000ea4000800007f */
[----:B--2---:R-:W-:Y:S05]  /*24d90*/  @!P0 BRA `(.L_x_3173) ;  /* 0xfffffffc00f08947 */ /* 0x004fea000383ffff */
[----:B------:R-:W-:Y:S05]  /*24da0*/  BRA `(.L_x_3172) ;  /* 0xffffff0c00047947 */ /* 0x000fea000383ffff */
.L_x_3177:
[----:B-1----:R1:W2:Y:S02]  /*24db0*/  SYNCS.PHASECHK.TRANS64.TRYWAIT P0, [R12+URZ+0x22850], R3 ;  /* 0x022850030c0075a7 */ /* 0x0022a4000800017f */
[----:B--2---:R-:W-:Y:S05]  /*24dc0*/  @!P0 NANOSLEEP.SYNCS 0x989680 ;  /* 0x009896800000895d */ /* 0x004fea0003900000 */
[----:B------:R-:W2:Y:S02]  /*24dd0*/  @!P0 SYNCS.PHASECHK.TRANS64 P0, [R12+URZ+0x22850], R3 ;  /* 0x022850030c0085a7 */ /* 0x000ea4000800007f */
[----:B--2---:R-:W-:Y:S05]  /*24de0*/  @!P0 BRA `(.L_x_3177) ;  /* 0xfffffffc00f08947 */ /* 0x004fea000383ffff */
[----:B------:R-:W-:Y:S05]  /*24df0*/  BRA `(.L_x_3174) ;  /* 0xffffff1800207947 */ /* 0x000fea000383ffff */
.L_x_3184:
[----:B-1----:R1:W2:Y:S02]  /*24e00*/  SYNCS.PHASECHK.TRANS64.TRYWAIT P0, [R15+URZ+0x22850], R4 ;  /* 0x022850040f0075a7 */ /* 0x0022a4000800017f */
[----:B--2---:R-:W-:Y:S05]  /*24e10*/  @!P0 NANOSLEEP.SYNCS 0x989680 ;  /* 0x009896800000895d */ /* 0x004fea0003900000 */
[----:B------:R-:W2:Y:S02]  /*24e20*/  @!P0 SYNCS.PHASECHK.TRANS64 P0, [R15+URZ+0x22850], R4 ;  /* 0x022850040f0085a7 */ /* 0x000ea4000800007f */
[----:B--2---:R-:W-:Y:S05]  /*24e30*/  @!P0 BRA `(.L_x_3184) ;  /* 0xfffffffc00f08947 */ /* 0x004fea000383ffff */
[----:B------:R-:W-:Y:S05]  /*24e40*/  BRA `(.L_x_3183) ;  /* 0xffffff3800287947 */ /* 0x000fea000383ffff */
.L_x_3188:
        /* <DEDUP_REMOVED lines=10> */
.L_x_3410:
        /* <DEDUP_REMOVED lines=18> */
.L_x_3411:
        /* <DEDUP_REMOVED lines=19> */
.L_x_3412:
[----:B------:R-:W-:Y:S02]  /*25140*/  SEL R69, R69, R70, P0 ;  /* 0x0000004645457207 */ /* 0x000fe40000000000 */
        /* <DEDUP_REMOVED lines=8> */
.L_x_3413:
[----:B------:R-:W-:Y:S01]  /*251d0*/  IMAD.MOV.U32 R13, RZ, RZ, R9 ;  /* 0x000000ffff0d7224 */ /* 0x000fe200078e0009 */
[----:B------:R-:W-:Y:S01]  /*251e0*/  MOV R12, R0 ;  /* 0x00000000000c7202 */ /* 0x000fe20000000f00 */
[----:B------:R-:W-:-:S07]  /*251f0*/  IMAD.MOV.U32 R7, RZ, RZ, R14 ;  /* 0x000000ffff077224 */ /* 0x000fce00078e000e */
[----:B------:R-:W-:Y:S05]  /*25200*/  WARPSYNC.COLLECTIVE R15, `(.L_x_3414) ;  /* 0x000000000f087348 */ /* 0x000fea0003c00000 */
[----:B------:R0:W1:Y:S02]  /*25210*/  SHFL.IDX P6, R14, R13, R12, R11 ;  /* 0x0000000c0d0e7389 */ /* 0x00006400000c000b */
[----:B01----:R-:W-:Y:S01]  /*25220*/  ENDCOLLECTIVE ;  /* 0x000000000000791b */ /* 0x003fe20003800000 */
.L_x_3414:
        /* <DEDUP_REMOVED lines=8> */
.L_x_3415:
[----:B------:R-:W-:Y:S02]  /*252b0*/  IMAD.MOV.U32 R13, RZ, RZ, R25 ;  /* 0x000000ffff0d7224 */ /* 0x000fe400078e0019 */
[----:B------:R-:W-:Y:S02]  /*252c0*/  IMAD.MOV.U32 R12, RZ, RZ, R0 ;  /* 0x000000ffff0c7224 */ /* 0x000fe400078e0000 */
[----:B------:R-:W-:-:S07]  /*252d0*/  IMAD.MOV.U32 R21, RZ, RZ, R14 ;  /* 0x000000ffff157224 */ /* 0x000fce00078e000e */
[----:B------:R-:W-:Y:S05]  /*252e0*/  WARPSYNC.COLLECTIVE R15, `(.L_x_3416) ;  /* 0x000000000f087348 */ /* 0x000fea0003c00000 */
[----:B------:R0:W1:Y:S02]  /*252f0*/  SHFL.IDX P6, R14, R13, R12, R11 ;  /* 0x0000000c0d0e7389 */ /* 0x00006400000c000b */
[----:B01----:R-:W-:Y:S01]  /*25300*/  ENDCOLLECTIVE ;  /* 0x000000000000791b */ /* 0x003fe20003800000 */
.L_x_3416:
        /* <DEDUP_REMOVED lines=8> */
.L_x_3417:
[----:B------:R-:W-:Y:S02]  /*25390*/  IMAD.MOV.U32 R13, RZ, RZ, R29 ;  /* 0x000000ffff0d7224 */ /* 0x000fe400078e001d */
[----:B------:R-:W-:Y:S02]  /*253a0*/  IMAD.MOV.U32 R12, RZ, RZ, R0 ;  /* 0x000000ffff0c7224 */ /* 0x000fe400078e0000 */
[----:B------:R-:W-:-:S07]  /*253b0*/  IMAD.MOV.U32 R27, RZ, RZ, R14 ;  /* 0x000000ffff1b7224 */ /* 0x000fce00078e000e */
[----:B------:R-:W-:Y:S05]  /*253c0*/  WARPSYNC.COLLECTIVE R15, `(.L_x_3418) ;  /* 0x000000000f087348 */ /* 0x000fea0003c00000 */
[----:B------:R0:W1:Y:S02]  /*253d0*/  SHFL.IDX P6, R14, R13, R12, R11 ;  /* 0x0000000c0d0e7389 */ /* 0x00006400000c000b */
[----:B01----:R-:W-:Y:S01]  /*253e0*/  ENDCOLLECTIVE ;  /* 0x000000000000791b */ /* 0x003fe20003800000 */
.L_x_3418:
        /* <DEDUP_REMOVED lines=8> */
.L_x_3419:
[----:B------:R-:W-:Y:S01]  /*25470*/  IMAD.MOV.U32 R13, RZ, RZ, R33 ;  /* 0x000000ffff0d7224 */ /* 0x000fe200078e0021 */
[----:B------:R-:W-:Y:S01]  /*25480*/  MOV R12, R0 ;  /* 0x00000000000c7202 */ /* 0x000fe20000000f00 */
[----:B------:R-:W-:-:S07]  /*25490*/  IMAD.MOV.U32 R31, RZ, RZ, R14 ;  /* 0x000000ffff1f7224 */ /* 0x000fce00078e000e */
[----:B------:R-:W-:Y:S05]  /*254a0*/  WARPSYNC.COLLECTIVE R15, `(.L_x_3420) ;  /* 0x000000000f087348 */ /* 0x000fea0003c00000 */
[----:B------:R0:W1:Y:S02]  /*254b0*/  SHFL.IDX P6, R14, R13, R12, R11 ;  /* 0x0000000c0d0e7389 */ /* 0x00006400000c000b */
[----:B01----:R-:W-:Y:S01]  /*254c0*/  ENDCOLLECTIVE ;  /* 0x000000000000791b */ /* 0x003fe20003800000 */
.L_x_3420:
        /* <DEDUP_REMOVED lines=8> */
.L_x_3421:
[----:B------:R-:W-:Y:S02]  /*25550*/  IMAD.MOV.U32 R13, RZ, RZ, R37 ;  /* 0x000000ffff0d7224 */ /* 0x000fe400078e0025 */
[----:B------:R-:W-:Y:S02]  /*25560*/  IMAD.MOV.U32 R12, RZ, RZ, R0 ;  /* 0x000000ffff0c7224 */ /* 0x000fe400078e0000 */
[----:B------:R-:W-:-:S07]  /*25570*/  IMAD.MOV.U32 R35, RZ, RZ, R14 ;  /* 0x000000ffff237224 */ /* 0x000fce00078e000e */
[----:B------:R-:W-:Y:S05]  /*25580*/  WARPSYNC.COLLECTIVE R15, `(.L_x_3422) ;  /* 0x000000000f087348 */ /* 0x000fea0003c00000 */
[----:B------:R0:W1:Y:S02]  /*25590*/  SHFL.IDX P6, R14, R13, R12, R11 ;  /* 0x0000000c0d0e7389 */ /* 0x00006400000c000b */
[----:B01----:R-:W-:Y:S01]  /*255a0*/  ENDCOLLECTIVE ;  /* 0x000000000000791b */ /* 0x003fe20003800000 */
.L_x_3422:
        /* <DEDUP_REMOVED lines=8> */
.L_x_3423:
[----:B------:R-:W-:Y:S02]  /*25630*/  IMAD.MOV.U32 R13, RZ, RZ, R41 ;  /* 0x000000ffff0d7224 */ /* 0x000fe400078e0029 */
[----:B------:R-:W-:Y:S02]  /*25640*/  IMAD.MOV.U32 R12, RZ, RZ, R0 ;  /* 0x000000ffff0c7224 */ /* 0x000fe400078e0000 */
[----:B------:R-:W-:-:S07]  /*25650*/  IMAD.MOV.U32 R20, RZ, RZ, R14 ;  /* 0x000000ffff147224 */ /* 0x000fce00078e000e */
[----:B------:R-:W-:Y:S05]  /*25660*/  WARPSYNC.COLLECTIVE R15, `(.L_x_3424) ;  /* 0x000000000f087348 */ /* 0x000fea0003c00000 */
[----:B------:R0:W1:Y:S02]  /*25670*/  SHFL.IDX P6, R14, R13, R12, R11 ;  /* 0x0000000c0d0e7389 */ /* 0x00006400000c000b */
[----:B01----:R-:W-:Y:S01]  /*25680*/  ENDCOLLECTIVE ;  /* 0x000000000000791b */ /* 0x003fe20003800000 */
.L_x_3424:
[----:B------:R-:W-:Y:S02]  /*25690*/  IMAD.MOV.U32 R13, RZ, RZ, R43 ;  /* 0x000000ffff0d7224 */ /* 0x000fe400078e002b */
[----:B------:R-:W-:Y:S02]  /*256a0*/  IMAD.MOV.U32 R12, RZ, RZ, R2 ;  /* 0x000000ffff0c7224 */ /* 0x000fe400078e0002 */
[----:B------:R-:W-:-:S07]  /*256b0*/  IMAD.MOV.U32 R42, RZ, RZ, R14 ;  /* 0x000000ffff2a7224 */ /* 0x000fce00078e000e */
[----:B------:R-:W-:Y:S05]  /*256c0*/  WARPSYNC.COLLECTIVE R15, `(.L_x_3425) ;  /* 0x000000000f087348 */ /* 0x000fea0003c00000 */
[----:B------:R0:W1:Y:S02]  /*256d0*/  SHFL.IDX P6, R14, R13, R12, R11 ;  /* 0x0000000c0d0e7389 */ /* 0x00006400000c000b */
[----:B01----:R-:W-:Y:S01]  /*256e0*/  ENDCOLLECTIVE ;  /* 0x000000000000791b */ /* 0x003fe20003800000 */
.L_x_3425:
[----:B------:R-:W-:Y:S01]  /*256f0*/  IMAD.MOV.U32 R13, RZ, RZ, R45 ;  /* 0x000000ffff0d7224 */ /* 0x000fe200078e002d */
[----:B------:R-:W-:Y:S01]  /*25700*/  MOV R12, R0 ;  /* 0x00000000000c7202 */ /* 0x000fe20000000f00 */
[----:B------:R-:W-:-:S07]  /*25710*/  IMAD.MOV.U32 R43, RZ, RZ, R14 ;  /* 0x000000ffff2b7224 */ /* 0x000fce00078e000e */
[----:B------:R-:W-:Y:S05]  /*25720*/  WARPSYNC.COLLECTIVE R15, `(.L_x_3426) ;  /* 0x000000000f087348 */ /* 0x000fea0003c00000 */
[----:B------:R0:W1:Y:S02]  /*25730*/  SHFL.IDX P6, R14, R13, R12, R11 ;  /* 0x0000000c0d0e7389 */ /* 0x00006400000c000b */
[----:B01----:R-:W-:Y:S01]  /*25740*/  ENDCOLLECTIVE ;  /* 0x000000000000791b */ /* 0x003fe20003800000 */
.L_x_3426:
        /* <DEDUP_REMOVED lines=9> */
.L_x_3427:
[----:B------:R-:W-:Y:S02]  /*257e0*/  IMAD.MOV.U32 R13, RZ, RZ, R49 ;  /* 0x000000ffff0d7224 */ /* 0x000fe400078e0031 */
[----:B------:R-:W-:Y:S02]  /*257f0*/  IMAD.MOV.U32 R12, RZ, RZ, R0 ;  /* 0x000000ffff0c7224 */ /* 0x000fe400078e0000 */
[----:B------:R-:W-:-:S07]  /*25800*/  IMAD.MOV.U32 R44, RZ, RZ, R14 ;  /* 0x000000ffff2c7224 */ /* 0x000fce00078e000e */
[----:B------:R-:W-:Y:S05]  /*25810*/  WARPSYNC.COLLECTIVE R15, `(.L_x_3428) ;  /* 0x000000000f087348 */ /* 0x000fea0003c00000 */
[----:B------:R0:W1:Y:S02]  /*25820*/  SHFL.IDX P6, R14, R13, R12, R11 ;  /* 0x0000000c0d0e7389 */ /* 0x00006400000c000b */
[----:B01----:R-:W-:Y:S01]  /*25830*/  ENDCOLLECTIVE ;  /* 0x000000000000791b */ /* 0x003fe20003800000 */
.L_x_3428:
        /* <DEDUP_REMOVED lines=8> */
.L_x_3429:
[----:B------:R-:W-:Y:S02]  /*258c0*/  IMAD.MOV.U32 R13, RZ, RZ, R53 ;  /* 0x000000ffff0d7224 */ /* 0x000fe400078e0035 */
[----:B------:R-:W-:Y:S02]  /*258d0*/  IMAD.MOV.U32 R12, RZ, RZ, R0 ;  /* 0x000000ffff0c7224 */ /* 0x000fe400078e0000 */
[----:B------:R-:W-:-:S07]  /*258e0*/  IMAD.MOV.U32 R46, RZ, RZ, R14 ;  /* 0x000000ffff2e7224 */ /* 0x000fce00078e000e */
[----:B------:R-:W-:Y:S05]  /*258f0*/  WARPSYNC.COLLECTIVE R15, `(.L_x_3430) ;  /* 0x000000000f087348 */ /* 0x000fea0003c00000 */
[----:B------:R0:W1:Y:S02]  /*25900*/  SHFL.IDX P6, R14, R13, R12, R11 ;  /* 0x0000000c0d0e7389 */ /* 0x00006400000c000b */
[----:B01----:R-:W-:Y:S01]  /*25910*/  ENDCOLLECTIVE ;  /* 0x000000000000791b */ /* 0x003fe20003800000 */
.L_x_3430:
[----:B------:R-:W-:Y:S01]  /*25920*/  SEL R9, R49, R46, P0 ;  /* 0x0000002e31097207 */ /* 0x000fe20000000000 */
[----:B------:R-:W-:Y:S02]  /*25930*/  IMAD.MOV.U32 R13, RZ, RZ, R57 ;  /* 0x000000ffff0d7224 */ /* 0x000fe400078e0039 */
[----:B------:R-:W-:Y:S02]  /*25940*/  IMAD.MOV.U32 R12, RZ, RZ, R2 ;  /* 0x000000ffff0c7224 */ /* 0x000fe400078e0002 */
[----:B------:R-:W-:-:S07]  /*25950*/  IMAD.MOV.U32 R53, RZ, RZ, R14 ;  /* 0x000000ffff357224 */ /* 0x000fce00078e000e */
[----:B------:R-:W-:Y:S05]  /*25960*/  WARPSYNC.COLLECTIVE R15, `(.L_x_3431) ;  /* 0x000000000f087348 */ /* 0x000fea0003c00000 */
[----:B------:R0:W1:Y:S02]  /*25970*/  SHFL.IDX P6, R14, R13, R12, R11 ;  /* 0x0000000c0d0e7389 */ /* 0x00006400000c000b */
[----:B01----:R-:W-:Y:S01]  /*25980*/  ENDCOLLECTIVE ;  /* 0x000000000000791b */ /* 0x003fe20003800000 */
.L_x_3431:
[----:B------:R-:W-:Y:S01]  /*25990*/  IMAD.MOV.U32 R13, RZ, RZ, R59 ;  /* 0x000000ffff0d7224 */ /* 0x000fe200078e003b */
[----:B------:R-:W-:Y:S01]  /*259a0*/  MOV R12, R0 ;  /* 0x00000000000c7202 */ /* 0x000fe20000000f00 */
[----:B------:R-:W-:-:S07]  /*259b0*/  IMAD.MOV.U32 R48, RZ, RZ, R14 ;  /* 0x000000ffff307224 */ /* 0x000fce00078e000e */
[----:B------:R-:W-:Y:S05]  /*259c0*/  WARPSYNC.COLLECTIVE R15, `(.L_x_3432) ;  /* 0x000000000f087348 */ /* 0x000fea0003c00000 */
[----:B------:R0:W1:Y:S02]  /*259d0*/  SHFL.IDX P6, R14, R13, R12, R11 ;  /* 0x0000000c0d0e7389 */ /* 0x00006400000c000b */
[----:B01----:R-:W-:Y:S01]  /*259e0*/  ENDCOLLECTIVE ;  /* 0x000000000000791b */ /* 0x003fe20003800000 */
.L_x_3432:
        /* <DEDUP_REMOVED lines=8> */
.L_x_3433:
[----:B------:R-:W-:Y:S02]  /*25a70*/  IMAD.MOV.U32 R13, RZ, RZ, R63 ;  /* 0x000000ffff0d7224 */ /* 0x000fe400078e003f */
[----:B------:R-:W-:Y:S02]  /*25a80*/  IMAD.MOV.U32 R12, RZ, RZ, R0 ;  /* 0x000000ffff0c7224 */ /* 0x000fe400078e0000 */
[----:B------:R-:W-:-:S07]  /*25a90*/  IMAD.MOV.U32 R50, RZ, RZ, R14 ;  /* 0x000000ffff327224 */ /* 0x000fce00078e000e */
[----:B------:R-:W-:Y:S05]  /*25aa0*/  WARPSYNC.COLLECTIVE R15, `(.L_x_3434) ;  /* 0x000000000f087348 */ /* 0x000fea0003c00000 */
[----:B------:R0:W1:Y:S02]  /*25ab0*/  SHFL.IDX P6, R14, R13, R12, R11 ;  /* 0x0000000c0d0e7389 */ /* 0x00006400000c000b */
[----:B01----:R-:W-:Y:S01]  /*25ac0*/  ENDCOLLECTIVE ;  /* 0x000000000000791b */ /* 0x003fe20003800000 */
.L_x_3434:
        /* <DEDUP_REMOVED lines=8> */
.L_x_3435:
[----:B------:R-:W-:Y:S02]  /*25b50*/  IMAD.MOV.U32 R13, RZ, RZ, R67 ;  /* 0x000000ffff0d7224 */ /* 0x000fe400078e0043 */
[----:B------:R-:W-:Y:S02]  /*25b60*/  IMAD.MOV.U32 R12, RZ, RZ, R0 ;  /* 0x000000ffff0c7224 */ /* 0x000fe400078e0000 */
[----:B------:R-:W-:-:S07]  /*25b70*/  IMAD.MOV.U32 R52, RZ, RZ, R14 ;  /* 0x000000ffff347224 */ /* 0x000fce00078e000e */
[----:B------:R-:W-:Y:S05]  /*25b80*/  WARPSYNC.COLLECTIVE R15, `(.L_x_3436) ;  /* 0x000000000f087348 */ /* 0x000fea0003c00000 */
[----:B------:R0:W1:Y:S02]  /*25b90*/  SHFL.IDX P6, R14, R13, R12, R11 ;  /* 0x0000000c0d0e7389 */ /* 0x00006400000c000b */
[----:B01----:R-:W-:Y:S01]  /*25ba0*/  ENDCOLLECTIVE ;  /* 0x000000000000791b */ /* 0x003fe20003800000 */
.L_x_3436:
        /* <DEDUP_REMOVED lines=8> */
.L_x_3437:
[----:B------:R-:W-:Y:S01]  /*25c30*/  IMAD.MOV.U32 R13, RZ, RZ, R71 ;  /* 0x000000ffff0d7224 */ /* 0x000fe200078e0047 */
[----:B------:R-:W-:Y:S01]  /*25c40*/  MOV R12, R0 ;  /* 0x00000000000c7202 */ /* 0x000fe20000000f00 */
[----:B------:R-:W-:-:S07]  /*25c50*/  IMAD.MOV.U32 R56, RZ, RZ, R14 ;  /* 0x000000ffff387224 */ /* 0x000fce00078e000e */
[----:B------:R-:W-:Y:S05]  /*25c60*/  WARPSYNC.COLLECTIVE R15, `(.L_x_3438) ;  /* 0x000000000f087348 */ /* 0x000fea0003c00000 */
[----:B------:R0:W1:Y:S02]  /*25c70*/  SHFL.IDX P6, R14, R13, R12, R11 ;  /* 0x0000000c0d0e7389 */ /* 0x00006400000c000b */
[----:B01----:R-:W-:Y:S01]  /*25c80*/  ENDCOLLECTIVE ;  /* 0x000000000000791b */ /* 0x003fe20003800000 */
.L_x_3438:
[----:B------:R-:W-:Y:S01]  /*25c90*/  SEL R39, R56, R67, P0 ;  /* 0x0000004338277207 */ /* 0x000fe20000000000 */
[----:B------:R-:W-:Y:S02]  /*25ca0*/  IMAD.MOV.U32 R13, RZ, RZ, R73 ;  /* 0x000000ffff0d7224 */ /* 0x000fe400078e0049 */
[----:B------:R-:W-:Y:S02]  /*25cb0*/  IMAD.MOV.U32 R12, RZ, RZ, R2 ;  /* 0x000000ffff0c7224 */ /* 0x000fe400078e0002 */
[----:B------:R-:W-:-:S07]  /*25cc0*/  IMAD.MOV.U32 R71, RZ, RZ, R14 ;  /* 0x000000ffff477224 */ /* 0x000fce00078e000e */
[----:B------:R-:W-:Y:S05]  /*25cd0*/  WARPSYNC.COLLECTIVE R15, `(.L_x_3439) ;  /* 0x000000000f087348 */ /* 0x000fea0003c00000 */
[----:B------:R0:W1:Y:S02]  /*25ce0*/  SHFL.IDX P6, R14, R13, R12, R11 ;  /* 0x0000000c0d0e7389 */ /* 0x00006400000c000b */
[----:B01----:R-:W-:Y:S01]  /*25cf0*/  ENDCOLLECTIVE ;  /* 0x000000000000791b */ /* 0x003fe20003800000 */
.L_x_3439:
[----:B------:R-:W-:Y:S02]  /*25d00*/  IMAD.MOV.U32 R13, RZ, RZ, R75 ;  /* 0x000000ffff0d7224 */ /* 0x000fe400078e004b */
[----:B------:R-:W-:Y:S02]  /*25d10*/  IMAD.MOV.U32 R12, RZ, RZ, R0 ;  /* 0x000000ffff0c7224 */ /* 0x000fe400078e0000 */
[----:B------:R-:W-:-:S07]  /*25d20*/  IMAD.MOV.U32 R58, RZ, RZ, R14 ;  /* 0x000000ffff3a7224 */ /* 0x000fce00078e000e */
[----:B------:R-:W-:Y:S05]  /*25d30*/  WARPSYNC.COLLECTIVE R15, `(.L_x_3440) ;  /* 0x000000000f087348 */ /* 0x000fea0003c00000 */
[----:B------:R0:W1:Y:S02]  /*25d40*/  SHFL.IDX P6, R14, R13, R12, R11 ;  /* 0x0000000c0d0e7389 */ /* 0x00006400000c000b */
[----:B01----:R-:W-:Y:S01]  /*25d50*/  ENDCOLLECTIVE ;  /* 0x000000000000791b */ /* 0x003fe20003800000 */
.L_x_3440:
[----:B------:R-:W-:Y:S01]  /*25d60*/  IMAD.MOV.U32 R13, RZ, RZ, R77 ;  /* 0x000000ffff0d7224 */ /* 0x000fe200078e004d */
[----:B------:R-:W-:Y:S01]  /*25d70*/  MOV R12, R2 ;  /* 0x00000002000c7202 */ /* 0x000fe20000000f00 */
[----:B------:R-:W-:-:S07]  /*25d80*/  IMAD.MOV.U32 R75, RZ, RZ, R14 ;  /* 0x000000ffff4b7224 */ /* 0x000fce00078e000e */
[----:B------:R-:W-:Y:S05]  /*25d90*/  WARPSYNC.COLLECTIVE R15, `(.L_x_3441) ;  /* 0x000000000f087348 */ /* 0x000fea0003c00000 */
[----:B------:R0:W1:Y:S02]  /*25da0*/  SHFL.IDX P6, R14, R13, R12, R11 ;  /* 0x0000000c0d0e7389 */ /* 0x00006400000c000b */
[----:B01----:R-:W-:Y:S01]  /*25db0*/  ENDCOLLECTIVE ;  /* 0x000000000000791b */ /* 0x003fe20003800000 */
.L_x_3441:
        /* <DEDUP_REMOVED lines=8> */
.L_x_3200:
[----:B------:R-:W-:Y:S02]  /*25e40*/  IMAD.MOV.U32 R13, RZ, RZ, R3 ;  /* 0x000000ffff0d7224 */ /* 0x000fe400078e0003 */
[----:B------:R-:W-:Y:S02]  /*25e50*/  IMAD.MOV.U32 R12, RZ, RZ, RZ ;  /* 0x000000ffff0c7224 */ /* 0x000fe400078e00ff */
[----:B------:R-:W-:Y:S02]  /*25e60*/  IMAD.MOV.U32 R11, RZ, RZ, 0x181f ;  /* 0x0000181fff0b7424 */ /* 0x000fe400078e00ff */
[----:B------:R-:W-:-:S07]  /*25e70*/  IMAD.MOV.U32 R15, RZ, RZ, -0x1 ;  /* 0xffffffffff0f7424 */ /* 0x000fce00078e00ff */
[----:B01----:R-:W-:Y:S05]  /*25e80*/  WARPSYNC.COLLECTIVE R15, `(.L_x_3443) ;  /* 0x000000000f087348 */ /* 0x003fea0003c00000 */
[----:B------:R2:W3:Y:S02]  /*25e90*/  SHFL.IDX P6, R14, R13, R12, R11 ;  /* 0x0000000c0d0e7389 */ /* 0x0004e400000c000b */
[----:B0123--:R-:W-:Y:S01]  /*25ea0*/  ENDCOLLECTIVE ;  /* 0x000000000000791b */ /* 0x00ffe20003800000 */
.L_x_3443:
[----:B------:R-:W-:Y:S02]  /*25eb0*/  IMAD.MOV.U32 R13, RZ, RZ, R2 ;  /* 0x000000ffff0d7224 */ /* 0x000fe400078e0002 */
[----:B------:R-:W-:-:S07]  /*25ec0*/  IMAD.MOV.U32 R0, RZ, RZ, R14 ;  /* 0x000000ffff007224 */ /* 0x000fce00078e000e */
[----:B------:R-:W-:Y:S05]  /*25ed0*/  WARPSYNC.COLLECTIVE R15, `(.L_x_3444) ;  /* 0x000000000f087348 */ /* 0x000fea0003c00000 */
[----:B------:R0:W1:Y:S02]  /*25ee0*/  SHFL.IDX P6, R14, R13, R12, R11 ;  /* 0x0000000c0d0e7389 */ /* 0x00006400000c000b */
[----:B01----:R-:W-:Y:S01]  /*25ef0*/  ENDCOLLECTIVE ;  /* 0x000000000000791b */ /* 0x003fe20003800000 */
.L_x_3444:
[----:B------:R-:W-:Y:S05]  /*25f00*/  BRA `(.L_x_3445) ;  /* 0xffffff5400287947 */ /* 0x000fea000383ffff */
.L_x_3203:
[----:B------:R-:W-:Y:S01]  /*25f10*/  BSSY B1, `(.L_x_3446) ;  /* 0x0000008000017945 */ /* 0x000fe20003800000 */
[----:B------:R-:W-:Y:S01]  /*25f20*/  MOV R13, R3 ;  /* 0x00000003000d7202 */ /* 0x000fe20000000f00 */
[----:B------:R-:W-:Y:S02]  /*25f30*/  IMAD.MOV.U32 R12, RZ, RZ, 0x1 ;  /* 0x00000001ff0c7424 */ /* 0x000fe400078e00ff */
[----:B------:R-:W-:Y:S02]  /*25f40*/  IMAD.MOV.U32 R11, RZ, RZ, 0x181f ;  /* 0x0000181fff0b7424 */ /* 0x000fe400078e00ff */
[----:B---3--:R-:W-:-:S07]  /*25f50*/  IMAD.MOV.U32 R15, RZ, RZ, -0x1 ;  /* 0xffffffffff0f7424 */ /* 0x008fce00078e00ff */
[----:B012-4-:R-:W-:Y:S05]  /*25f60*/  WARPSYNC.COLLECTIVE R15, `(.L_x_3447) ;  /* 0x000000000f087348 */ /* 0x017fea0003c00000 */
[----:B----4-:R3:W4:Y:S02]  /*25f70*/  SHFL.IDX P6, R14, R13, R12, R11 ;  /* 0x0000000c0d0e7389 */ /* 0x01072400000c000b */
[----:B01234-:R-:W-:Y:S01]  /*25f80*/  ENDCOLLECTIVE ;  /* 0x000000000000791b */ /* 0x01ffe20003800000 */
.L_x_3447:
[----:B------:R-:W-:Y:S05]  /*25f90*/  BSYNC B1 ;  /* 0x0000000000017941 */ /* 0x000fea0003800000 */
.L_x_3446:
        /* <DEDUP_REMOVED lines=8> */
.L_x_3448:
[----:B------:R-:W-:Y:S05]  /*26020*/  BRA `(.L_x_3449) ;  /* 0xffffff5400347947 */ /* 0x000fea000383ffff */
.L_x_3206:
[----:B------:R-:W-:Y:S01]  /*26030*/  BSSY B1, `(.L_x_3450) ;  /* 0x0000008000017945 */ /* 0x000fe20003800000 */
[----:B------:R-:W-:Y:S01]  /*26040*/  MOV R13, R3 ;  /* 0x00000003000d7202 */ /* 0x000fe20000000f00 */
[----:B------:R-:W-:Y:S02]  /*26050*/  IMAD.MOV.U32 R12, RZ, RZ, 0x2 ;  /* 0x00000002ff0c7424 */ /* 0x000fe400078e00ff */
[----:B------:R-:W-:Y:S02]  /*26060*/  IMAD.MOV.U32 R11, RZ, RZ, 0x181f ;  /* 0x0000181fff0b7424 */ /* 0x000fe400078e00ff */
[----:B0-----:R-:W-:-:S07]  /*26070*/  IMAD.MOV.U32 R15, RZ, RZ, -0x1 ;  /* 0xffffffffff0f7424 */ /* 0x001fce00078e00ff */
[----:B-1234-:R-:W-:Y:S05]  /*26080*/  WARPSYNC.COLLECTIVE R15, `(.L_x_3451) ;  /* 0x000000000f087348 */ /* 0x01efea0003c00000 */
[----:B----4-:R0:W4:Y:S02]  /*26090*/  SHFL.IDX P6, R14, R13, R12, R11 ;  /* 0x0000000c0d0e7389 */ /* 0x01012400000c000b */
[----:B01234-:R-:W-:Y:S01]  /*260a0*/  ENDCOLLECTIVE ;  /* 0x000000000000791b */ /* 0x01ffe20003800000 */
.L_x_3451:
[----:B------:R-:W-:Y:S05]  /*260b0*/  BSYNC B1 ;  /* 0x0000000000017941 */ /* 0x000fea0003800000 */
.L_x_3450:
        /* <DEDUP_REMOVED lines=8> */
.L_x_3452:
[----:B------:R-:W-:Y:S05]  /*26140*/  BRA `(.L_x_3453) ;  /* 0xffffff54003c7947 */ /* 0x000fea000383ffff */
.L_x_3209:
[----:B------:R-:W-:Y:S01]  /*26150*/  BSSY B1, `(.L_x_3454) ;  /* 0x0000008000017945 */ /* 0x000fe20003800000 */
[----:B------:R-:W-:Y:S01]  /*26160*/  MOV R13, R3 ;  /* 0x00000003000d7202 */ /* 0x000fe20000000f00 */
[----:B------:R-:W-:Y:S02]  /*26170*/  IMAD.MOV.U32 R12, RZ, RZ, 0x3 ;  /* 0x00000003ff0c7424 */ /* 0x000fe400078e00ff */
[----:B------:R-:W-:Y:S02]  /*26180*/  IMAD.MOV.U32 R11, RZ, RZ, 0x181f ;  /* 0x0000181fff0b7424 */ /* 0x000fe400078e00ff */
[----:B0-----:R-:W-:-:S07]  /*26190*/  IMAD.MOV.U32 R15, RZ, RZ, -0x1 ;  /* 0xffffffffff0f7424 */ /* 0x001fce00078e00ff */
[----:B-1234-:R-:W-:Y:S05]  /*261a0*/  WARPSYNC.COLLECTIVE R15, `(.L_x_3455) ;  /* 0x000000000f087348 */ /* 0x01efea0003c00000 */
[----:B------:R0:W0:Y:S02]  /*261b0*/  SHFL.IDX P6, R14, R13, R12, R11 ;  /* 0x0000000c0d0e7389 */ /* 0x00002400000c000b */
[----:B01234-:R-:W-:Y:S01]  /*261c0*/  ENDCOLLECTIVE ;  /* 0x000000000000791b */ /* 0x01ffe20003800000 */
.L_x_3455:
[----:B------:R-:W-:Y:S05]  /*261d0*/  BSYNC B1 ;  /* 0x0000000000017941 */ /* 0x000fea0003800000 */
.L_x_3454:
        /* <DEDUP_REMOVED lines=8> */
.L_x_3456:
[----:B------:R-:W-:Y:S05]  /*26260*/  BRA `(.L_x_3457) ;  /* 0xffffff5400447947 */ /* 0x000fea000383ffff */
.L_x_3225:
[----:B0-----:R-:W0:Y:S01]  /*26270*/  S2R R8, SR_TID.X ;  /* 0x0000000000087919 */ /* 0x001e220000002100 */
[----:B------:R-:W-:Y:S01]  /*26280*/  BSSY B1, `(.L_x_3458) ;  /* 0x000000a000017945 */ /* 0x000fe20003800000 */
[----:B------:R-:W-:Y:S02]  /*26290*/  IMAD.MOV.U32 R12, RZ, RZ, RZ ;  /* 0x000000ffff0c7224 */ /* 0x000fe400078e00ff */
[----:B------:R-:W-:Y:S02]  /*262a0*/  IMAD.MOV.U32 R11, RZ, RZ, 0x1f ;  /* 0x0000001fff0b7424 */ /* 0x000fe400078e00ff */
[----:B------:R-:W-:Y:S01]  /*262b0*/  IMAD.MOV.U32 R15, RZ, RZ, -0x1 ;  /* 0xffffffffff0f7424 */ /* 0x000fe200078e00ff */
[----:B0-----:R-:W-:-:S04]  /*262c0*/  SHF.R.U32.HI R8, RZ, 0x5, R8 ;  /* 0x00000005ff087819 */ /* 0x001fc80000011608 */
[----:B------:R-:W-:-:S04]  /*262d0*/  LOP3.LUT R8, R8, 0x3, RZ, 0xc0, !PT ;  /* 0x0000000308087812 */ /* 0x000fc800078ec0ff */
[----:B------:R-:W-:-:S07]  /*262e0*/  MOV R13, R8 ;  /* 0x00000008000d7202 */ /* 0x000fce0000000f00 */
[----:B------:R-:W-:Y:S05]  /*262f0*/  WARPSYNC.COLLECTIVE R15, `(.L_x_3459) ;  /* 0x000000000f087348 */ /* 0x000fea0003c00000 */
[----:B------:R0:W1:Y:S02]  /*26300*/  SHFL.IDX P6, R14, R13, R12, R11 ;  /* 0x0000000c0d0e7389 */ /* 0x00006400000c000b */
[----:B01----:R-:W-:Y:S01]  /*26310*/  ENDCOLLECTIVE ;  /* 0x000000000000791b */ /* 0x003fe20003800000 */
.L_x_3459:
[----:B------:R-:W-:Y:S05]  /*26320*/  BSYNC B1 ;  /* 0x0000000000017941 */ /* 0x000fea0003800000 */
.L_x_3458:
[----:B------:R-:W-:Y:S05]  /*26330*/  BRA `(.L_x_3460) ;  /* 0xffffff6800ec7947 */ /* 0x000fea000383ffff */
.L_x_3227:
[----:B------:R-:W-:Y:S01]  /*26340*/  BSSY B1, `(.L_x_3461) ;  /* 0x0000006000017945 */ /* 0x000fe20003800000 */
[----:B------:R-:W-:-:S07]  /*26350*/  IMAD.MOV.U32 R15, RZ, RZ, -0x1 ;  /* 0xffffffffff0f7424 */ /* 0x000fce00078e00ff */
[----:B01----:R-:W-:Y:S05]  /*26360*/  WARPSYNC.COLLECTIVE R15, `(.L_x_3462) ;  /* 0x000000000f0c7348 */ /* 0x003fea0003c00000 */
[----:B------:R-:W-:Y:S02]  /*26370*/  ELECT P6, UR62, PT ;  /* 0x00000000003e782f */ /* 0x000fe400038c0000 */
[----:B------:R-:W-:Y:S01]  /*26380*/  MOV R14, UR62 ;  /* 0x0000003e000e7c02 */ /* 0x000fe20008000f00 */
[----:B01----:R-:W-:Y:S10]  /*26390*/  ENDCOLLECTIVE ;  /* 0x000000000000791b */ /* 0x003ff40003800000 */
.L_x_3462:
[----:B------:R-:W-:Y:S05]  /*263a0*/  BSYNC B1 ;  /* 0x0000000000017941 */ /* 0x000fea0003800000 */
.L_x_3461:
[----:B------:R-:W-:Y:S05]  /*263b0*/  BRA `(.L_x_3226) ;  /* 0xffffff6800e47947 */ /* 0x000fea000383ffff */
.L_x_3229:
[----:B-1----:R1:W2:Y:S02]  /*263c0*/  SYNCS.PHASECHK.TRANS64.TRYWAIT P0, [R22+URZ+0x22820], R6 ;  /* 0x02282006160075a7 */ /* 0x0022a4000800017f */
[----:B--2---:R-:W-:Y:S05]  /*263d0*/  @!P0 NANOSLEEP.SYNCS 0x989680 ;  /* 0x009896800000895d */ /* 0x004fea0003900000 */
[----:B------:R-:W2:Y:S02]  /*263e0*/  @!P0 SYNCS.PHASECHK.TRANS64 P0, [R22+URZ+0x22820], R6 ;  /* 0x02282006160085a7 */ /* 0x000ea4000800007f */
[----:B--2---:R-:W-:Y:S05]  /*263f0*/  @!P0 BRA `(.L_x_3229) ;  /* 0xfffffffc00f08947 */ /* 0x004fea000383ffff */
[----:B------:R-:W-:Y:S05]  /*26400*/  BRA `(.L_x_3463) ;  /* 0xffffff6800f47947 */ /* 0x000fea000383ffff */
.L_x_3233:
[----:B0-----:R0:W1:Y:S02]  /*26410*/  SYNCS.PHASECHK.TRANS64.TRYWAIT P0, [R6+URZ+0x228a0], R7 ;  /* 0x0228a007060075a7 */ /* 0x001064000800017f */
[----:B-1----:R-:W-:Y:S05]  /*26420*/  @!P0 NANOSLEEP.SYNCS 0x989680 ;  /* 0x009896800000895d */ /* 0x002fea0003900000 */
[----:B------:R-:W1:Y:S02]  /*26430*/  @!P0 SYNCS.PHASECHK.TRANS64 P0, [R6+URZ+0x228a0], R7 ;  /* 0x0228a007060085a7 */ /* 0x000e64000800007f */
[----:B-1----:R-:W-:Y:S05]  /*26440*/  @!P0 BRA `(.L_x_3233) ;  /* 0xfffffffc00f08947 */ /* 0x002fea000383ffff */
[----:B------:R-:W-:Y:S05]  /*26450*/  BRA `(.L_x_3464) ;  /* 0xffffff6c000c7947 */ /* 0x000fea000383ffff */
.L_x_3238:
[----:B-1----:R1:W2:Y:S02]  /*26460*/  SYNCS.PHASECHK.TRANS64.TRYWAIT P0, [R6+URZ+0x228c0], R7 ;  /* 0x0228c007060075a7 */ /* 0x0022a4000800017f */
[----:B--2---:R-:W-:Y:S05]  /*26470*/  @!P0 NANOSLEEP.SYNCS 0x989680 ;  /* 0x009896800000895d */ /* 0x004fea0003900000 */
[----:B------:R-:W2:Y:S02]  /*26480*/  @!P0 SYNCS.PHASECHK.TRANS64 P0, [R6+URZ+0x228c0], R7 ;  /* 0x0228c007060085a7 */ /* 0x000ea4000800007f */
[----:B--2---:R-:W-:Y:S05]  /*26490*/  @!P0 BRA `(.L_x_3238) ;  /* 0xfffffffc00f08947 */ /* 0x004fea000383ffff */
[----:B------:R-:W-:Y:S05]  /*264a0*/  BRA `(.L_x_3465) ;  /* 0xffffff6c00887947 */ /* 0x000fea000383ffff */
.L_x_3245:
[----:B0-----:R0:W1:Y:S02]  /*264b0*/  SYNCS.PHASECHK.TRANS64.TRYWAIT P1, [R6+URZ+0x228a0], R7 ;  /* 0x0228a007060075a7 */ /* 0x001064000802017f */
[----:B-1----:R-:W-:Y:S05]  /*264c0*/  @!P1 NANOSLEEP.SYNCS 0x989680 ;  /* 0x009896800000995d */ /* 0x002fea0003900000 */
[----:B------:R-:W1:Y:S02]  /*264d0*/  @!P1 SYNCS.PHASECHK.TRANS64 P1, [R6+URZ+0x228a0], R7 ;  /* 0x0228a007060095a7 */ /* 0x000e64000802007f */
[----:B-1----:R-:W-:Y:S05]  /*264e0*/  @!P1 BRA `(.L_x_3245) ;  /* 0xfffffffc00f09947 */ /* 0x002fea000383ffff */
[----:B------:R-:W-:Y:S05]  /*264f0*/  BRA `(.L_x_3466) ;  /* 0xffffff7000447947 */ /* 0x000fea000383ffff */
.L_x_3250:
[----:B-1----:R1:W2:Y:S02]  /*26500*/  SYNCS.PHASECHK.TRANS64.TRYWAIT P1, [R6+URZ+0x228c0], R7 ;  /* 0x0228c007060075a7 */ /* 0x0022a4000802017f */
[----:B--2---:R-:W-:Y:S05]  /*26510*/  @!P1 NANOSLEEP.SYNCS 0x989680 ;  /* 0x009896800000995d */ /* 0x004fea0003900000 */
[----:B------:R-:W2:Y:S02]  /*26520*/  @!P1 SYNCS.PHASECHK.TRANS64 P1, [R6+URZ+0x228c0], R7 ;  /* 0x0228c007060095a7 */ /* 0x000ea4000802007f */
[----:B--2---:R-:W-:Y:S05]  /*26530*/  @!P1 BRA `(.L_x_3250) ;  /* 0xfffffffc00f09947 */ /* 0x004fea000383ffff */
[----:B------:R-:W-:Y:S05]  /*26540*/  BRA `(.L_x_3467) ;  /* 0xffffff7000bc7947 */ /* 0x000fea000383ffff */
.L_x_3265:
        /* <DEDUP_REMOVED lines=8> */
[----:B-----5:R-:W-:Y:S05]  /*265d0*/  WARPSYNC.COLLECTIVE R15, `(.L_x_3469) ;  /* 0x000000000f087348 */ /* 0x020fea0003c00000 */
[----:B------:R0:W1:Y:S02]  /*265e0*/  SHFL.IDX P6, R14, R13, R12, R11 ;  /* 0x0000000c0d0e7389 */ /* 0x00006400000c000b */
[----:B01---5:R-:W-:Y:S01]  /*265f0*/  ENDCOLLECTIVE ;  /* 0x000000000000791b */ /* 0x023fe20003800000 */
.L_x_3469:
[----:B------:R-:W-:Y:S05]  /*26600*/  BSYNC B0 ;  /* 0x0000000000007941 */ /* 0x000fea0003800000 */
.L_x_3468:
[----:B------:R-:W-:Y:S05]  /*26610*/  BRA `(.L_x_3470) ;  /* 0xffffff80003c7947 */ /* 0x000fea000383ffff */
.L_x_3268:
[----:B0-----:R-:W2:Y:S02]  /*26620*/  LDL R0, [R1+0x30] ;  /* 0x0000300001007983 */ /* 0x001ea40000100800 */
[----:B--2---:R0:W1:Y:S02]  /*26630*/  SYNCS.PHASECHK.TRANS64.TRYWAIT P0, [R6+URZ+0x22880], R0 ;  /* 0x02288000060075a7 */ /* 0x004064000800017f */
[----:B-1----:R-:W-:Y:S05]  /*26640*/  @!P0 NANOSLEEP.SYNCS 0x989680 ;  /* 0x009896800000895d */ /* 0x002fea0003900000 */
[----:B------:R-:W1:Y:S02]  /*26650*/  @!P0 SYNCS.PHASECHK.TRANS64 P0, [R6+URZ+0x22880], R0 ;  /* 0x02288000060085a7 */ /* 0x000e64000800007f */
[----:B-1----:R-:W-:Y:S05]  /*26660*/  @!P0 BRA `(.L_x_3268) ;  /* 0xfffffffc00ec8947 */ /* 0x002fea000383ffff */
[----:B------:R-:W-:Y:S05]  /*26670*/  BRA `(.L_x_3471) ;  /* 0xffffff8000587947 */ /* 0x000fea000383ffff */
.L_x_3269:
        /* <DEDUP_REMOVED lines=8> */
.L_x_3473:
[----:B------:R-:W-:Y:S05]  /*26700*/  BSYNC B0 ;  /* 0x0000000000007941 */ /* 0x000fea0003800000 */
.L_x_3472:
        /* <DEDUP_REMOVED lines=13> */
.L_x_3474:
        /* <DEDUP_REMOVED lines=8> */
.L_x_3475:
        /* <DEDUP_REMOVED lines=11> */
.L_x_3476:
        /* <DEDUP_REMOVED lines=8> */
.L_x_3477:
        /* <DEDUP_REMOVED lines=10> */
.L_x_3478:
        /* <DEDUP_REMOVED lines=8> */
.L_x_3479:
        /* <DEDUP_REMOVED lines=10> */
.L_x_3480:
        /* <DEDUP_REMOVED lines=8> */
.L_x_3481:
        /* <DEDUP_REMOVED lines=10> */
.L_x_3482:
        /* <DEDUP_REMOVED lines=8> */
.L_x_3483:
        /* <DEDUP_REMOVED lines=10> */
.L_x_3484:
        /* <DEDUP_REMOVED lines=8> */
.L_x_3485:
        /* <DEDUP_REMOVED lines=10> */
.L_x_3486:
        /* <DEDUP_REMOVED lines=8> */
.L_x_3487:
        /* <DEDUP_REMOVED lines=10> */
.L_x_3488:
[----:B------:R-:W-:Y:S01]  /*26fd0*/  MOV R13, R10 ;  /* 0x0000000a000d7202 */ /* 0x000fe20000000f00 */
[----:B------:R-:W-:Y:S02]  /*26fe0*/  IMAD.MOV.U32 R12, RZ, RZ, RZ ;  /* 0x000000ffff0c7224 */ /* 0x000fe400078e00ff */
[----:B------:R-:W-:-:S07]  /*26ff0*/  IMAD.MOV.U32 R2, RZ, RZ, R14 ;  /* 0x000000ffff027224 */ /* 0x000fce00078e000e */
[----:B------:R-:W-:Y:S05]  /*27000*/  WARPSYNC.COLLECTIVE R15, `(.L_x_3489) ;  /* 0x000000000f087348 */ /* 0x000fea0003c00000 */
[----:B------:R0:W1:Y:S02]  /*27010*/  SHFL.IDX P6, R14, R13, R12, R11 ;  /* 0x0000000c0d0e7389 */ /* 0x00006400000c000b */
[----:B01----:R-:W-:Y:S01]  /*27020*/  ENDCOLLECTIVE ;  /* 0x000000000000791b */ /* 0x003fe20003800000 */
.L_x_3489:
        /* <DEDUP_REMOVED lines=12> */
.L_x_3490:
        /* <DEDUP_REMOVED lines=9> */
.L_x_3491:
[----:B------:R-:W-:Y:S01]  /*27180*/  @!PT LDS RZ, [RZ] ;  /* 0x00000000fffff984 */ /* 0x000fe20000000800 */
[----:B------:R-:W-:Y:S01]  /*27190*/  @!PT LDS RZ, [RZ] ;  /* 0x00000000fffff984 */ /* 0x000fe20000000800 */
[----:B------:R-:W-:Y:S01]  /*271a0*/  @!PT LDS RZ, [RZ] ;  /* 0x00000000fffff984 */ /* 0x000fe20000000800 */
[----:B------:R0:W-:Y:S01]  /*271b0*/  LDGSTS.E.BYPASS.LTC128B.128 [R3+0xe400], desc[UR60][R26.64], !P1 ;  /* 0x0e4000001a037fae */ /* 0x0001e2000c901d7c */
[----:B------:R-:W-:Y:S02]  /*271c0*/  ISETP.GE.AND P1, PT, R9, 0x11, PT ;  /* 0x000000110900780c */ /* 0x000fe40003f26270 */
[----:B------:R-:W-:Y:S01]  /*271d0*/  MOV R13, R20 ;  /* 0x00000014000d7202 */ /* 0x000fe20000000f00 */
[----:B------:R-:W-:-:S10]  /*271e0*/  IMAD.MOV.U32 R0, RZ, RZ, R14 ;  /* 0x000000ffff007224 */ /* 0x000fd400078e000e */
[----:B0-----:R-:W-:-:S07]  /*271f0*/  @P1 LOP3.LUT R23, R23, 0x10, RZ, 0xfc, !PT ;  /* 0x0000001017171812 */ /* 0x001fce00078efcff */
[----:B------:R-:W-:Y:S05]  /*27200*/  WARPSYNC.COLLECTIVE R15, `(.L_x_3492) ;  /* 0x000000000f087348 */ /* 0x000fea0003c00000 */
[----:B------:R0:W1:Y:S02]  /*27210*/  SHFL.IDX P6, R14, R13, R12, R11 ;  /* 0x0000000c0d0e7389 */ /* 0x00006400000c000b */
[----:B01----:R-:W-:Y:S01]  /*27220*/  ENDCOLLECTIVE ;  /* 0x000000000000791b */ /* 0x003fe20003800000 */
.L_x_3492:
        /* <DEDUP_REMOVED lines=14> */
.L_x_3274:
[----:B--2---:R-:W2:Y:S02]  /*27310*/  LDL R0, [R1+0x30] ;  /* 0x0000300001007983 */ /* 0x004ea40000100800 */
[----:B--2---:R2:W3:Y:S02]  /*27320*/  SYNCS.PHASECHK.TRANS64.TRYWAIT P0, [R6+URZ+0x22840], R0 ;  /* 0x02284000060075a7 */ /* 0x0044e4000800017f */
[----:B---3--:R-:W-:Y:S05]  /*27330*/  @!P0 NANOSLEEP.SYNCS 0x989680 ;  /* 0x009896800000895d */ /* 0x008fea0003900000 */
[----:B------:R-:W3:Y:S02]  /*27340*/  @!P0 SYNCS.PHASECHK.TRANS64 P0, [R6+URZ+0x22840], R0 ;  /* 0x02284000060085a7 */ /* 0x000ee4000800007f */
[----:B---3--:R-:W-:Y:S05]  /*27350*/  @!P0 BRA `(.L_x_3274) ;  /* 0xfffffffc00ec8947 */ /* 0x008fea000383ffff */
[----:B------:R-:W-:Y:S05]  /*27360*/  BRA `(.L_x_3494) ;  /* 0xffffff7c00887947 */ /* 0x000fea000383ffff */
.L_x_3275:
        /* <DEDUP_REMOVED lines=8> */
.L_x_3496:
[----:B------:R-:W-:Y:S05]  /*273f0*/  BSYNC B0 ;  /* 0x0000000000007941 */ /* 0x000fea0003800000 */
.L_x_3495:
        /* <DEDUP_REMOVED lines=8> */
.L_x_3497:
        /* <DEDUP_REMOVED lines=16> */
.L_x_3498:
[----:B------:R-:W-:Y:S02]  /*27580*/  IMAD.MOV.U32 R13, RZ, RZ, R8 ;  /* 0x000000ffff0d7224 */ /* 0x000fe400078e0008 */
[----:B------:R-:W-:-:S07]  /*27590*/  IMAD.MOV.U32 R4, RZ, RZ, R14 ;  /* 0x000000ffff047224 */ /* 0x000fce00078e000e */
[----:B------:R-:W-:Y:S05]  /*275a0*/  WARPSYNC.COLLECTIVE R15, `(.L_x_3499) ;  /* 0x000000000f087348 */ /* 0x000fea0003c00000 */
[----:B------:R0:W1:Y:S02]  /*275b0*/  SHFL.IDX P6, R14, R13, R12, R11 ;  /* 0x0000000c0d0e7389 */ /* 0x00006400000c000b */
[----:B01----:R-:W-:Y:S01]  /*275c0*/  ENDCOLLECTIVE ;  /* 0x000000000000791b */ /* 0x003fe20003800000 */
.L_x_3499:
        /* <DEDUP_REMOVED lines=16> */
.L_x_3500:
[----:B------:R-:W-:Y:S02]  /*276d0*/  IMAD.MOV.U32 R13, RZ, RZ, R8 ;  /* 0x000000ffff0d7224 */ /* 0x000fe400078e0008 */
[----:B------:R-:W-:-:S07]  /*276e0*/  IMAD.MOV.U32 R4, RZ, RZ, R14 ;  /* 0x000000ffff047224 */ /* 0x000fce00078e000e */
[----:B------:R-:W-:Y:S05]  /*276f0*/  WARPSYNC.COLLECTIVE R15, `(.L_x_3501) ;  /* 0x000000000f087348 */ /* 0x000fea0003c00000 */
[----:B------:R0:W1:Y:S02]  /*27700*/  SHFL.IDX P6, R14, R13, R12, R11 ;  /* 0x0000000c0d0e7389 */ /* 0x00006400000c000b */
[----:B01----:R-:W-:Y:S01]  /*27710*/  ENDCOLLECTIVE ;  /* 0x000000000000791b */ /* 0x003fe20003800000 */
.L_x_3501:
        /* <DEDUP_REMOVED lines=16> */
.L_x_3502:
[----:B------:R-:W-:Y:S01]  /*27820*/  IMAD.MOV.U32 R13, RZ, RZ, R8 ;  /* 0x000000ffff0d7224 */ /* 0x000fe200078e0008 */
[----:B------:R-:W-:-:S07]  /*27830*/  MOV R4, R14 ;  /* 0x0000000e00047202 */ /* 0x000fce0000000f00 */
[----:B------:R-:W-:Y:S05]  /*27840*/  WARPSYNC.COLLECTIVE R15, `(.L_x_3503) ;  /* 0x000000000f087348 */ /* 0x000fea0003c00000 */
[----:B------:R0:W1:Y:S02]  /*27850*/  SHFL.IDX P6, R14, R13, R12, R11 ;  /* 0x0000000c0d0e7389 */ /* 0x00006400000c000b */
[----:B01----:R-:W-:Y:S01]  /*27860*/  ENDCOLLECTIVE ;  /* 0x000000000000791b */ /* 0x003fe20003800000 */
.L_x_3503:
[----:B------:R-:W-:Y:S02]  /*27870*/  IMAD.MOV.U32 R13, RZ, RZ, R7 ;  /* 0x000000ffff0d7224 */ /* 0x000fe400078e0007 */
[----:B------:R-:W-:Y:S02]  /*27880*/  IMAD.MOV.U32 R12, RZ, RZ, 0x4 ;  /* 0x00000004ff0c7424 */ /* 0x000fe400078e00ff */
[----:B------:R-:W-:-:S07]  /*27890*/  IMAD.MOV.U32 R5, RZ, RZ, R14 ;  /* 0x000000ffff057224 */ /* 0x000fce00078e000e */
[----:B------:R-:W-:Y:S05]  /*278a0*/  WARPSYNC.COLLECTIVE R15, `(.L_x_3504) ;  /* 0x000000000f087348 */ /* 0x000fea0003c00000 */
[----:B------:R0:W1:Y:S02]  /*278b0*/  SHFL.IDX P6, R14, R13, R12, R11 ;  /* 0x0000000c0d0e7389 */ /* 0x00006400000c000b */
[----:B01----:R-:W-:Y:S01]  /*278c0*/  ENDCOLLECTIVE ;  /* 0x000000000000791b */ /* 0x003fe20003800000 */
.L_x_3504:
        /* <DEDUP_REMOVED lines=15> */
.L_x_3505:
        /* <DEDUP_REMOVED lines=16> */
.L_x_3506:
[----:B------:R-:W-:Y:S02]  /*27ac0*/  IMAD.MOV.U32 R13, RZ, RZ, R8 ;  /* 0x000000ffff0d7224 */ /* 0x000fe400078e0008 */
[----:B------:R-:W-:-:S07]  /*27ad0*/  IMAD.MOV.U32 R4, RZ, RZ, R14 ;  /* 0x000000ffff047224 */ /* 0x000fce00078e000e */
[----:B------:R-:W-:Y:S05]  /*27ae0*/  WARPSYNC.COLLECTIVE R15, `(.L_x_3507) ;  /* 0x000000000f087348 */ /* 0x000fea0003c00000 */
[----:B------:R0:W1:Y:S02]  /*27af0*/  SHFL.IDX P6, R14, R13, R12, R11 ;  /* 0x0000000c0d0e7389 */ /* 0x00006400000c000b */
[----:B01----:R-:W-:Y:S01]  /*27b00*/  ENDCOLLECTIVE ;  /* 0x000000000000791b */ /* 0x003fe20003800000 */
.L_x_3507:
[----:B------:R-:W-:Y:S02]  /*27b10*/  IMAD.MOV.U32 R13, RZ, RZ, R7 ;  /* 0x000000ffff0d7224 */ /* 0x000fe400078e0007 */
[----:B------:R-:W-:Y:S02]  /*27b20*/  IMAD.MOV.U32 R12, RZ, RZ, 0x6 ;  /* 0x00000006ff0c7424 */ /* 0x000fe400078e00ff */
[----:B------:R-:W-:-:S07]  /*27b30*/  IMAD.MOV.U32 R5, RZ, RZ, R14 ;  /* 0x000000ffff057224 */ /* 0x000fce00078e000e */
[----:B------:R-:W-:Y:S05]  /*27b40*/  WARPSYNC.COLLECTIVE R15, `(.L_x_3508) ;  /* 0x000000000f087348 */ /* 0x000fea0003c00000 */
[----:B------:R0:W1:Y:S02]  /*27b50*/  SHFL.IDX P6, R14, R13, R12, R11 ;  /* 0x0000000c0d0e7389 */ /* 0x00006400000c000b */
[----:B01----:R-:W-:Y:S01]  /*27b60*/  ENDCOLLECTIVE ;  /* 0x000000000000791b */ /* 0x003fe20003800000 */
.L_x_3508:
        /* <DEDUP_REMOVED lines=10> */
[----:B0-----:R-:W-:-:S07]  /*27c10*/  MOV R4, R14 ;  /* 0x0000000e00047202 */ /* 0x001fce0000000f00 */
[----:B------:R-:W-:Y:S05]  /*27c20*/  WARPSYNC.COLLECTIVE R15, `(.L_x_3509) ;  /* 0x000000000f087348 */ /* 0x000fea0003c00000 */
[----:B------:R0:W1:Y:S02]  /*27c30*/  SHFL.IDX P6, R14, R13, R12, R11 ;  /* 0x0000000c0d0e7389 */ /* 0x00006400000c000b */
[----:B01----:R-:W-:Y:S01]  /*27c40*/  ENDCOLLECTIVE ;  /* 0x000000000000791b */ /* 0x003fe20003800000 */
.L_x_3509:
[----:B------:R-:W-:Y:S02]  /*27c50*/  IMAD.MOV.U32 R13, RZ, RZ, R7 ;  /* 0x000000ffff0d7224 */ /* 0x000fe400078e0007 */
[----:B------:R-:W-:Y:S02]  /*27c60*/  IMAD.MOV.U32 R12, RZ, RZ, 0x7 ;  /* 0x00000007ff0c7424 */ /* 0x000fe400078e00ff */
[----:B------:R-:W-:-:S07]  /*27c70*/  IMAD.MOV.U32 R5, RZ, RZ, R14 ;  /* 0x000000ffff057224 */ /* 0x000fce00078e000e */
[----:B------:R-:W-:Y:S05]  /*27c80*/  WARPSYNC.COLLECTIVE R15, `(.L_x_3510) ;  /* 0x000000000f087348 */ /* 0x000fea0003c00000 */
[----:B------:R0:W1:Y:S02]  /*27c90*/  SHFL.IDX P6, R14, R13, R12, R11 ;  /* 0x0000000c0d0e7389 */ /* 0x00006400000c000b */
[----:B01----:R-:W-:Y:S01]  /*27ca0*/  ENDCOLLECTIVE ;  /* 0x000000000000791b */ /* 0x003fe20003800000 */
.L_x_3510:
        /* <DEDUP_REMOVED lines=10> */
.L_x_3511:
        /* <DEDUP_REMOVED lines=10> */
.L_x_3512:
[----:B------:R-:W-:-:S04]  /*27df0*/  @P1 IADD3 R4, P0, R31, R4, RZ ;  /* 0x000000041f041210 */ /* 0x000fc80007f1e0ff */
[----:B------:R-:W-:-:S05]  /*27e00*/  @P1 IADD3.X R5, RZ, R7, RZ, P0, !PT ;  /* 0x00000007ff051210 */ /* 0x000fca00007fe4ff */
        /* <DEDUP_REMOVED lines=9> */
.L_x_3513:
[----:B------:R-:W-:Y:S02]  /*27ea0*/  IMAD.MOV.U32 R13, RZ, RZ, R2 ;  /* 0x000000ffff0d7224 */ /* 0x000fe400078e0002 */
[----:B------:R-:W-:Y:S02]  /*27eb0*/  IMAD.MOV.U32 R12, RZ, RZ, 0x1 ;  /* 0x00000001ff0c7424 */ /* 0x000fe400078e00ff */
[----:B------:R-:W-:-:S07]  /*27ec0*/  IMAD.MOV.U32 R8, RZ, RZ, R14 ;  /* 0x000000ffff087224 */ /* 0x000fce00078e000e */
[----:B------:R-:W-:Y:S05]  /*27ed0*/  WARPSYNC.COLLECTIVE R15, `(.L_x_3514) ;  /* 0x000000000f087348 */ /* 0x000fea0003c00000 */
[----:B------:R0:W1:Y:S02]  /*27ee0*/  SHFL.IDX P6, R14, R13, R12, R11 ;  /* 0x0000000c0d0e7389 */ /* 0x00006400000c000b */
[----:B01----:R-:W-:Y:S01]  /*27ef0*/  ENDCOLLECTIVE ;  /* 0x000000000000791b */ /* 0x003fe20003800000 */
.L_x_3514:
        /* <DEDUP_REMOVED lines=11> */
.L_x_3515:
[----:B------:R-:W-:Y:S01]  /*27fb0*/  IMAD.MOV.U32 R0, RZ, RZ, R14 ;  /* 0x000000ffff007224 */ /* 0x000fe200078e000e */
[----:B------:R-:W-:Y:S06]  /*27fc0*/  BRA `(.L_x_3516) ;  /* 0xffffff78004c7947 */ /* 0x000fec000383ffff */
.L_x_3280:
[----:B------:R-:W-:Y:S02]  /*27fd0*/  IMAD.MOV.U32 R13, RZ, RZ, R4 ;  /* 0x000000ffff0d7224 */ /* 0x000fe400078e0004 */
[----:B------:R-:W-:Y:S02]  /*27fe0*/  IMAD.MOV.U32 R12, RZ, RZ, RZ ;  /* 0x000000ffff0c7224 */ /* 0x000fe400078e00ff */
[----:B------:R-:W-:Y:S02]  /*27ff0*/  IMAD.MOV.U32 R11, RZ, RZ, 0x181f ;  /* 0x0000181fff0b7424 */ /* 0x000fe400078e00ff */
[----:B------:R-:W-:Y:S02]  /*28000*/  IMAD.MOV.U32 R15, RZ, RZ, -0x1 ;  /* 0xffffffffff0f7424 */ /* 0x000fe400078e00ff */
[----:B------:R-:W-:Y:S02]  /*28010*/  IMAD R29, R29, R7, RZ ;  /* 0x000000071d1d7224 */ /* 0x000fe400078e02ff */
[----:B------:R-:W-:-:S07]  /*28020*/  IMAD R17, R17, 0x80, R9 ;  /* 0x0000008011117824 */ /* 0x000fce00078e0209 */
[----:B-----5:R-:W-:Y:S05]  /*28030*/  WARPSYNC.COLLECTIVE R15, `(.L_x_3517) ;  /* 0x000000000f087348 */ /* 0x020fea0003c00000 */
[----:B------:R0:W1:Y:S02]  /*28040*/  SHFL.IDX P6, R14, R13, R12, R11 ;  /* 0x0000000c0d0e7389 */ /* 0x00006400000c000b */
[----:B01---5:R-:W-:Y:S01]  /*28050*/  ENDCOLLECTIVE ;  /* 0x000000000000791b */ /* 0x023fe20003800000 */
.L_x_3517:
[C---:B------:R-:W-:Y:S01]  /*28060*/  VIADD R6, R17.reuse, 0x10 ;  /* 0x0000001011067836 */ /* 0x040fe20000000000 */
[----:B------:R-:W-:Y:S01]  /*28070*/  ISETP.GE.AND P1, PT, R17, R29, PT ;  /* 0x0000001d1100720c */ /* 0x000fe20003f26270 */
[----:B------:R-:W-:Y:S02]  /*28080*/  IMAD.MOV.U32 R13, RZ, RZ, R0 ;  /* 0x000000ffff0d7224 */ /* 0x000fe400078e0000 */
[----:B------:R-:W-:-:S10]  /*28090*/  IMAD.MOV.U32 R2, RZ, RZ, R14 ;  /* 0x000000ffff027224 */ /* 0x000fd400078e000e */
[----:B------:R-:W-:Y:S05]  /*280a0*/  WARPSYNC.COLLECTIVE R15, `(.L_x_3518) ;  /* 0x000000000f087348 */ /* 0x000fea0003c00000 */
[----:B------:R0:W1:Y:S02]  /*280b0*/  SHFL.IDX P6, R14, R13, R12, R11 ;  /* 0x0000000c0d0e7389 */ /* 0x00006400000c000b */
[----:B01----:R-:W-:Y:S01]  /*280c0*/  ENDCOLLECTIVE ;  /* 0x000000000000791b */ /* 0x003fe20003800000 */
.L_x_3518:
[----:B------:R-:W-:Y:S02]  /*280d0*/  IMAD.MOV.U32 R13, RZ, RZ, R4 ;  /* 0x000000ffff0d7224 */ /* 0x000fe400078e0004 */
[----:B------:R-:W-:Y:S01]  /*280e0*/  IMAD.MOV.U32 R12, RZ, RZ, 0x1 ;  /* 0x00000001ff0c7424 */ /* 0x000fe200078e00ff */
[----:B------:R-:W-:-:S07]  /*280f0*/  MOV R3, R14 ;  /* 0x0000000e00037202 */ /* 0x000fce0000000f00 */
[----:B------:R-:W-:Y:S05]  /*28100*/  WARPSYNC.COLLECTIVE R15, `(.L_x_3519) ;  /* 0x000000000f087348 */ /* 0x000fea0003c00000 */
[----:B------:R0:W1:Y:S02]  /*28110*/  SHFL.IDX P6, R14, R13, R12, R11 ;  /* 0x0000000c0d0e7389 */ /* 0x00006400000c000b */
[----:B01----:R-:W-:Y:S01]  /*28120*/  ENDCOLLECTIVE ;  /* 0x000000000000791b */ /* 0x003fe20003800000 */
.L_x_3519:
[----:B------:R-:W-:-:S05]  /*28130*/  @!P1 IADD3 R3, P3, R31, R3, RZ ;  /* 0x000000031f039210 */ /* 0x000fca0007f7e0ff */
[----:B------:R-:W-:Y:S02]  /*28140*/  @!P1 IMAD.X R7, RZ, RZ, R2, P3 ;  /* 0x000000ffff079224 */ /* 0x000fe400018e0602 */
[----:B------:R-:W-:Y:S02]  /*28150*/  @!P1 IMAD.MOV.U32 R2, RZ, RZ, R3 ;  /* 0x000000ffff029224 */ /* 0x000fe400078e0003 */
[----:B------:R-:W-:Y:S01]  /*28160*/  @!P1 IMAD.MOV.U32 R3, RZ, RZ, R7 ;  /* 0x000000ffff039224 */ /* 0x000fe200078e0007 */
[----:B------:R-:W-:-:S04]  /*28170*/  MOV R13, R0 ;  /* 0x00000000000d7202 */ /* 0x000fc80000000f00 */
[----:B------:R-:W-:Y:S01]  /*28180*/  @!PT LDS RZ, [RZ] ;  /* 0x00000000fffff984 */ /* 0x000fe20000000800 */
[----:B------:R-:W-:Y:S01]  /*28190*/  @!PT LDS RZ, [RZ] ;  /* 0x00000000fffff984 */ /* 0x000fe20000000800 */
[----:B------:R-:W-:Y:S01]  /*281a0*/  @!PT LDS RZ, [RZ] ;  /* 0x00000000fffff984 */ /* 0x000fe20000000800 */
[----:B------:R0:W-:Y:S01]  /*281b0*/  @!P1 LDGSTS.E.BYPASS.LTC128B.128 [R8+0x14400], desc[UR60][R2.64], !P0 ;  /* 0x1440000002089fae */ /* 0x0001e2000c101d7c */
[----:B------:R-:W-:Y:S01]  /*281c0*/  ISETP.GE.AND P1, PT, R6, R29, PT ;  /* 0x0000001d0600720c */ /* 0x000fe20003f26270 */
[----:B0-----:R-:W-:-:S12]  /*281d0*/  IMAD.MOV.U32 R2, RZ, RZ, R14 ;  /* 0x000000ffff027224 */ /* 0x001fd800078e000e */
[----:B------:R-:W-:Y:S05]  /*281e0*/  WARPSYNC.COLLECTIVE R15, `(.L_x_3520) ;  /* 0x000000000f087348 */ /* 0x000fea0003c00000 */
[----:B------:R0:W1:Y:S02]  /*281f0*/  SHFL.IDX P6, R14, R13, R12, R11 ;  /* 0x0000000c0d0e7389 */ /* 0x00006400000c000b */
[----:B01----:R-:W-:Y:S01]  /*28200*/  ENDCOLLECTIVE ;  /* 0x000000000000791b */ /* 0x003fe20003800000 */
.L_x_3520:
[----:B------:R-:W-:Y:S02]  /*28210*/  IMAD.MOV.U32 R13, RZ, RZ, R4 ;  /* 0x000000ffff0d7224 */ /* 0x000fe400078e0004 */
[----:B------:R-:W-:Y:S02]  /*28220*/  IMAD.MOV.U32 R12, RZ, RZ, 0x2 ;  /* 0x00000002ff0c7424 */ /* 0x000fe400078e00ff */
[----:B------:R-:W-:-:S07]  /*28230*/  IMAD.MOV.U32 R5, RZ, RZ, R14 ;  /* 0x000000ffff057224 */ /* 0x000fce00078e000e */
[----:B------:R-:W-:Y:S05]  /*28240*/  WARPSYNC.COLLECTIVE R15, `(.L_x_3521) ;  /* 0x000000000f087348 */ /* 0x000fea0003c00000 */
[----:B------:R0:W1:Y:S02]  /*28250*/  SHFL.IDX P6, R14, R13, R12, R11 ;  /* 0x0000000c0d0e7389 */ /* 0x00006400000c000b */
[----:B01----:R-:W-:Y:S01]  /*28260*/  ENDCOLLECTIVE ;  /* 0x000000000000791b */ /* 0x003fe20003800000 */
.L_x_3521:
[----:B------:R-:W-:-:S05]  /*28270*/  @!P1 IADD3 R5, P3, R31, R5, RZ ;  /* 0x000000051f059210 */ /* 0x000fca0007f7e0ff */
[----:B------:R-:W-:Y:S02]  /*28280*/  @!P1 IMAD.X R6, RZ, RZ, R2, P3 ;  /* 0x000000ffff069224 */ /* 0x000fe400018e0602 */
[----:B------:R-:W-:Y:S02]  /*28290*/  @!P1 IMAD.MOV.U32 R2, RZ, RZ, R5 ;  /* 0x000000ffff029224 */ /* 0x000fe400078e0005 */
[----:B------:R-:W-:Y:S01]  /*282a0*/  @!P1 IMAD.MOV.U32 R3, RZ, RZ, R6 ;  /* 0x000000ffff039224 */ /* 0x000fe200078e0006 */
[----:B------:R-:W-:Y:S01]  /*282b0*/  MOV R13, R0 ;  /* 0x00000000000d7202 */ /* 0x000fe20000000f00 */
[----:B------:R-:W-:-:S03]  /*282c0*/  VIADD R6, R17, 0x20 ;  /* 0x0000002011067836 */ /* 0x000fc60000000000 */
[----:B------:R-:W-:Y:S01]  /*282d0*/  @!PT LDS RZ, [RZ] ;  /* 0x00000000fffff984 */ /* 0x000fe20000000800 */
[----:B------:R-:W-:Y:S01]  /*282e0*/  @!PT LDS RZ, [RZ] ;  /* 0x00000000fffff984 */ /* 0x000fe20000000800 */
[----:B------:R-:W-:Y:S01]  /*282f0*/  @!PT LDS RZ, [RZ] ;  /* 0x00000000fffff984 */ /* 0x000fe20000000800 */
[----:B------:R0:W-:Y:S02]  /*28300*/  @!P1 LDGSTS.E.BYPASS.LTC128B.128 [R8+0x14c00], desc[UR60][R2.64], !P0 ;  /* 0x14c0000002089fae */ /* 0x0001e4000c101d7c */
[----:B------:R-:W-:Y:S01]  /*28310*/  ISETP.GE.AND P1, PT, R6, R29, PT ;  /* 0x0000001d0600720c */ /* 0x000fe20003f26270 */
[----:B------:R-:W-:Y:S02]  /*28320*/  VIADD R6, R17, 0x30 ;  /* 0x0000003011067836 */ /* 0x000fe40000000000 */
[----:B0-----:R-:W-:-:S10]  /*28330*/  IMAD.MOV.U32 R2, RZ, RZ, R14 ;  /* 0x000000ffff027224 */ /* 0x001fd400078e000e */
[----:B------:R-:W-:Y:S05]  /*28340*/  WARPSYNC.COLLECTIVE R15, `(.L_x_3522) ;  /* 0x000000000f087348 */ /* 0x000fea0003c00000 */
[----:B------:R0:W1:Y:S02]  /*28350*/  SHFL.IDX P6, R14, R13, R12, R11 ;  /* 0x0000000c0d0e7389 */ /* 0x00006400000c000b */
[----:B01----:R-:W-:Y:S01]  /*28360*/  ENDCOLLECTIVE ;  /* 0x000000000000791b */ /* 0x003fe20003800000 */
.L_x_3522:
[----:B------:R-:W-:Y:S02]  /*28370*/  IMAD.MOV.U32 R13, RZ, RZ, R4 ;  /* 0x000000ffff0d7224 */ /* 0x000fe400078e0004 */
[----:B------:R-:W-:Y:S02]  /*28380*/  IMAD.MOV.U32 R12, RZ, RZ, 0x3 ;  /* 0x00000003ff0c7424 */ /* 0x000fe400078e00ff */
[----:B------:R-:W-:-:S07]  /*28390*/  IMAD.MOV.U32 R3, RZ, RZ, R14 ;  /* 0x000000ffff037224 */ /* 0x000fce00078e000e */
[----:B------:R-:W-:Y:S05]  /*283a0*/  WARPSYNC.COLLECTIVE R15, `(.L_x_3523) ;  /* 0x000000000f087348 */ /* 0x000fea0003c00000 */
[----:B------:R0:W1:Y:S02]  /*283b0*/  SHFL.IDX P6, R14, R13, R12, R11 ;  /* 0x0000000c0d0e7389 */ /* 0x00006400000c000b */
[----:B01----:R-:W-:Y:S01]  /*283c0*/  ENDCOLLECTIVE ;  /* 0x000000000000791b */ /* 0x003fe20003800000 */
.L_x_3523:
        /* <DEDUP_REMOVED lines=9> */
[----:B------:R0:W-:Y:S01]  /*28460*/  @!P1 LDGSTS.E.BYPASS.LTC128B.128 [R8+0x15400], desc[UR60][R2.64], !P0 ;  /* 0x1540000002089fae */ /* 0x0001e2000c101d7c */
[----:B------:R-:W-:Y:S01]  /*28470*/  ISETP.GE.AND P1, PT, R6, R29, PT ;  /* 0x0000001d0600720c */ /* 0x000fe20003f26270 */
[----:B------:R-:W-:Y:S02]  /*28480*/  VIADD R6, R17, 0x40 ;  /* 0x0000004011067836 */ /* 0x000fe40000000000 */
[----:B0-----:R-:W-:-:S10]  /*28490*/  IMAD.MOV.U32 R2, RZ, RZ, R14 ;  /* 0x000000ffff027224 */ /* 0x001fd400078e000e */
[----:B------:R-:W-:Y:S05]  /*284a0*/  WARPSYNC.COLLECTIVE R15, `(.L_x_3524) ;  /* 0x000000000f087348 */ /* 0x000fea0003c00000 */
[----:B------:R0:W1:Y:S02]  /*284b0*/  SHFL.IDX P6, R14, R13, R12, R11 ;  /* 0x0000000c0d0e7389 */ /* 0x00006400000c000b */
[----:B01----:R-:W-:Y:S01]  /*284c0*/  ENDCOLLECTIVE ;  /* 0x000000000000791b */ /* 0x003fe20003800000 */
.L_x_3524:
[----:B------:R-:W-:Y:S02]  /*284d0*/  IMAD.MOV.U32 R13, RZ, RZ, R4 ;  /* 0x000000ffff0d7224 */ /* 0x000fe400078e0004 */
[----:B------:R-:W-:Y:S02]  /*284e0*/  IMAD.MOV.U32 R12, RZ, RZ, 0x4 ;  /* 0x00000004ff0c7424 */ /* 0x000fe400078e00ff */
[----:B------:R-:W-:-:S07]  /*284f0*/  IMAD.MOV.U32 R3, RZ, RZ, R14 ;  /* 0x000000ffff037224 */ /* 0x000fce00078e000e */
[----:B------:R-:W-:Y:S05]  /*28500*/  WARPSYNC.COLLECTIVE R15, `(.L_x_3525) ;  /* 0x000000000f087348 */ /* 0x000fea0003c00000 */
[----:B------:R0:W1:Y:S02]  /*28510*/  SHFL.IDX P6, R14, R13, R12, R11 ;  /* 0x0000000c0d0e7389 */ /* 0x00006400000c000b */
[----:B01----:R-:W-:Y:S01]  /*28520*/  ENDCOLLECTIVE ;  /* 0x000000000000791b */ /* 0x003fe20003800000 */
.L_x_3525:
[----:B------:R-:W-:-:S04]  /*28530*/  @!P1 IADD3 R3, P2, R31, R3, RZ ;  /* 0x000000031f039210 */ /* 0x000fc80007f5e0ff */
[----:B------:R-:W-:-:S04]  /*28540*/  @!P1 IADD3.X R2, RZ, R2, RZ, P2, !PT ;  /* 0x00000002ff029210 */ /* 0x000fc800017fe4ff */
        /* <DEDUP_REMOVED lines=14> */
.L_x_3526:
[----:B------:R-:W-:Y:S01]  /*28630*/  MOV R13, R4 ;  /* 0x00000004000d7202 */ /* 0x000fe20000000f00 */
[----:B------:R-:W-:Y:S02]  /*28640*/  IMAD.MOV.U32 R12, RZ, RZ, 0x5 ;  /* 0x00000005ff0c7424 */ /* 0x000fe400078e00ff */
[----:B------:R-:W-:-:S07]  /*28650*/  IMAD.MOV.U32 R3, RZ, RZ, R14 ;  /* 0x000000ffff037224 */ /* 0x000fce00078e000e */
[----:B------:R-:W-:Y:S05]  /*28660*/  WARPSYNC.COLLECTIVE R15, `(.L_x_3527) ;  /* 0x000000000f087348 */ /* 0x000fea0003c00000 */
[----:B------:R0:W1:Y:S02]  /*28670*/  SHFL.IDX P6, R14, R13, R12, R11 ;  /* 0x0000000c0d0e7389 */ /* 0x00006400000c000b */
[----:B01----:R-:W-:Y:S01]  /*28680*/  ENDCOLLECTIVE ;  /* 0x000000000000791b */ /* 0x003fe20003800000 */
.L_x_3527:
        /* <DEDUP_REMOVED lines=16> */
.L_x_3528:
[----:B------:R-:W-:Y:S02]  /*28790*/  IMAD.MOV.U32 R13, RZ, RZ, R4 ;  /* 0x000000ffff0d7224 */ /* 0x000fe400078e0004 */
[----:B------:R-:W-:Y:S02]  /*287a0*/  IMAD.MOV.U32 R12, RZ, RZ, 0x6 ;  /* 0x00000006ff0c7424 */ /* 0x000fe400078e00ff */
[----:B------:R-:W-:-:S07]  /*287b0*/  IMAD.MOV.U32 R3, RZ, RZ, R14 ;  /* 0x000000ffff037224 */ /* 0x000fce00078e000e */
[----:B------:R-:W-:Y:S05]  /*287c0*/  WARPSYNC.COLLECTIVE R15, `(.L_x_3529) ;  /* 0x000000000f087348 */ /* 0x000fea0003c00000 */
[----:B------:R0:W1:Y:S02]  /*287d0*/  SHFL.IDX P6, R14, R13, R12, R11 ;  /* 0x0000000c0d0e7389 */ /* 0x00006400000c000b */
[----:B01----:R-:W-:Y:S01]  /*287e0*/  ENDCOLLECTIVE ;  /* 0x000000000000791b */ /* 0x003fe20003800000 */
.L_x_3529:
[----:B------:R-:W-:-:S05]  /*287f0*/  @!P1 IADD3 R3, P2, R31, R3, RZ ;  /* 0x000000031f039210 */ /* 0x000fca0007f5e0ff */
[----:B------:R-:W-:Y:S01]  /*28800*/  @!P1 IMAD.X R2, RZ, RZ, R2, P2 ;  /* 0x000000ffff029224 */ /* 0x000fe200010e0602 */
[----:B------:R-:W-:-:S04]  /*28810*/  ISETP.GE.AND P2, PT, R6, R29, PT ;  /* 0x0000001d0600720c */ /* 0x000fc80003f46270 */
[----:B------:R-:W-:Y:S02]  /*28820*/  @!P1 LOP3.LUT R3, R3, R2, RZ, 0x3c, !PT ;  /* 0x0000000203039212 */ /* 0x000fe400078e3cff */
[----:B------:R-:W-:Y:S02]  /*28830*/  MOV R13, R0 ;  /* 0x00000000000d7202 */ /* 0x000fe40000000f00 */
        /* <DEDUP_REMOVED lines=10> */
.L_x_3530:
[----:B------:R-:W-:Y:S02]  /*288e0*/  IMAD.MOV.U32 R13, RZ, RZ, R4 ;  /* 0x000000ffff0d7224 */ /* 0x000fe400078e0004 */
[----:B------:R-:W-:Y:S02]  /*288f0*/  IMAD.MOV.U32 R12, RZ, RZ, 0x7 ;  /* 0x00000007ff0c7424 */ /* 0x000fe400078e00ff */
[----:B------:R-:W-:-:S07]  /*28900*/  IMAD.MOV.U32 R3, RZ, RZ, R14 ;  /* 0x000000ffff037224 */ /* 0x000fce00078e000e */
[----:B------:R-:W-:Y:S05]  /*28910*/  WARPSYNC.COLLECTIVE R15, `(.L_x_3531) ;  /* 0x000000000f087348 */ /* 0x000fea0003c00000 */
[----:B------:R0:W1:Y:S02]  /*28920*/  SHFL.IDX P6, R14, R13, R12, R11 ;  /* 0x0000000c0d0e7389 */ /* 0x00006400000c000b */
[----:B01----:R-:W-:Y:S01]  /*28930*/  ENDCOLLECTIVE ;  /* 0x000000000000791b */ /* 0x003fe20003800000 */
.L_x_3531:
[----:B------:R-:W-:-:S05]  /*28940*/  @!P2 IADD3 R3, P1, R31, R3, RZ ;  /* 0x000000031f03a210 */ /* 0x000fca0007f3e0ff */
[----:B------:R-:W-:-:S05]  /*28950*/  @!P2 IMAD.X R2, RZ, RZ, R2, P1 ;  /* 0x000000ffff02a224 */ /* 0x000fca00008e0602 */
[----:B------:R-:W-:Y:S01]  /*28960*/  @!P2 LOP3.LUT R3, R3, R2, RZ, 0x3c, !PT ;  /* 0x000000020303a212 */ /* 0x000fe200078e3cff */
[----:B------:R-:W-:-:S03]  /*28970*/  IMAD.MOV.U32 R13, RZ, RZ, R0 ;  /* 0x000000ffff0d7224 */ /* 0x000fc600078e0000 */
        /* <DEDUP_REMOVED lines=10> */
.L_x_3532:
[----:B------:R-:W-:Y:S05]  /*28a20*/  BRA `(.L_x_3533) ;  /* 0xffffff7800807947 */ /* 0x000fea000383ffff */
.L_x_3283:
[----:B0-----:R0:W1:Y:S02]  /*28a30*/  SYNCS.PHASECHK.TRANS64.TRYWAIT P0, [R22+URZ+0x22820], R3 ;  /* 0x02282003160075a7 */ /* 0x001064000800017f */
[----:B-1----:R-:W-:Y:S05]  /*28a40*/  @!P0 NANOSLEEP.SYNCS 0x989680 ;  /* 0x009896800000895d */ /* 0x002fea0003900000 */
[----:B------:R-:W1:Y:S02]  /*28a50*/  @!P0 SYNCS.PHASECHK.TRANS64 P0, [R22+URZ+0x22820], R3 ;  /* 0x02282003160085a7 */ /* 0x000e64000800007f */
[----:B-1----:R-:W-:Y:S05]  /*28a60*/  @!P0 BRA `(.L_x_3283) ;  /* 0xfffffffc00f08947 */ /* 0x002fea000383ffff */
[----:B------:R-:W-:Y:S05]  /*28a70*/  BRA `(.L_x_3534) ;  /* 0xffffff7800e07947 */ /* 0x000fea000383ffff */
.L_x_3287:
[----:B0-----:R0:W1:Y:S02]  /*28a80*/  SYNCS.PHASECHK.TRANS64.TRYWAIT P0, [R0+URZ+0x22880], R30 ;  /* 0x0228801e000075a7 */ /* 0x001064000800017f */
[----:B-1----:R-:W-:Y:S05]  /*28a90*/  @!P0 NANOSLEEP.SYNCS 0x989680 ;  /* 0x009896800000895d */ /* 0x002fea0003900000 */
[----:B------:R-:W1:Y:S02]  /*28aa0*/  @!P0 SYNCS.PHASECHK.TRANS64 P0, [R0+URZ+0x22880], R30 ;  /* 0x0228801e000085a7 */ /* 0x000e64000800007f */
[----:B-1----:R-:W-:Y:S05]  /*28ab0*/  @!P0 BRA `(.L_x_3287) ;  /* 0xfffffffc00f08947 */ /* 0x002fea000383ffff */
[----:B------:R-:W-:Y:S05]  /*28ac0*/  BRA `(.L_x_3535) ;  /* 0xffffff7c00f87947 */ /* 0x000fea000383ffff */
.L_x_3288:
[----:B------:R-:W-:Y:S01]  /*28ad0*/  BSSY B0, `(.L_x_3536) ;  /* 0x0000008000007945 */ /* 0x000fe20003800000 */
[----:B------:R-:W-:Y:S01]  /*28ae0*/  IMAD.MOV.U32 R13, RZ, RZ, R20 ;  /* 0x000000ffff0d7224 */ /* 0x000fe200078e0014 */
[----:B------:R-:W-:Y:S01]  /*28af0*/  MOV R12, RZ ;  /* 0x000000ff000c7202 */ /* 0x000fe20000000f00 */
[----:B------:R-:W-:Y:S02]  /*28b00*/  IMAD.MOV.U32 R11, RZ, RZ, 0x181f ;  /* 0x0000181fff0b7424 */ /* 0x000fe400078e00ff */
[----:B------:R-:W-:-:S07]  /*28b10*/  IMAD.MOV.U32 R15, RZ, RZ, -0x1 ;  /* 0xffffffffff0f7424 */ /* 0x000fce00078e00ff */
[----:B0-----:R-:W-:Y:S05]  /*28b20*/  WARPSYNC.COLLECTIVE R15, `(.L_x_3537) ;  /* 0x000000000f087348 */ /* 0x001fea0003c00000 */
[----:B------:R1:W2:Y:S02]  /*28b30*/  SHFL.IDX P6, R14, R13, R12, R11 ;  /* 0x0000000c0d0e7389 */ /* 0x0002a400000c000b */
[----:B012---:R-:W-:Y:S01]  /*28b40*/  ENDCOLLECTIVE ;  /* 0x000000000000791b */ /* 0x007fe20003800000 */
.L_x_3537:
[----:B------:R-:W-:Y:S05]  /*28b50*/  BSYNC B0 ;  /* 0x0000000000007941 */ /* 0x000fea0003800000 */
.L_x_3536:
        /* <DEDUP_REMOVED lines=9> */
.L_x_3538:
[----:B------:R-:W-:Y:S02]  /*28bf0*/  IMAD.MOV.U32 R13, RZ, RZ, R20 ;  /* 0x000000ffff0d7224 */ /* 0x000fe400078e0014 */
[----:B------:R-:W-:Y:S02]  /*28c00*/  IMAD.MOV.U32 R12, RZ, RZ, 0x1 ;  /* 0x00000001ff0c7424 */ /* 0x000fe400078e00ff */
[----:B------:R-:W-:-:S07]  /*28c10*/  IMAD.MOV.U32 R2, RZ, RZ, R14 ;  /* 0x000000ffff027224 */ /* 0x000fce00078e000e */
[----:B------:R-:W-:Y:S05]  /*28c20*/  WARPSYNC.COLLECTIVE R15, `(.L_x_3539) ;  /* 0x000000000f087348 */ /* 0x000fea0003c00000 */
[----:B------:R0:W1:Y:S02]  /*28c30*/  SHFL.IDX P6, R14, R13, R12, R11 ;  /* 0x0000000c0d0e7389 */ /* 0x00006400000c000b */
[----:B01----:R-:W-:Y:S01]  /*28c40*/  ENDCOLLECTIVE ;  /* 0x000000000000791b */ /* 0x003fe20003800000 */
.L_x_3539:
        /* <DEDUP_REMOVED lines=11> */
.L_x_3540:
        /* <DEDUP_REMOVED lines=9> */
.L_x_3541:
        /* <DEDUP_REMOVED lines=9> */
.L_x_3542:
[----:B------:R-:W-:Y:S02]  /*28e20*/  IMAD.MOV.U32 R13, RZ, RZ, R20 ;  /* 0x000000ffff0d7224 */ /* 0x000fe400078e0014 */
[----:B------:R-:W-:Y:S02]  /*28e30*/  IMAD.MOV.U32 R12, RZ, RZ, 0x3 ;  /* 0x00000003ff0c7424 */ /* 0x000fe400078e00ff */
[----:B------:R-:W-:-:S07]  /*28e40*/  IMAD.MOV.U32 R2, RZ, RZ, R14 ;  /* 0x000000ffff027224 */ /* 0x000fce00078e000e */
[----:B------:R-:W-:Y:S05]  /*28e50*/  WARPSYNC.COLLECTIVE R15, `(.L_x_3543) ;  /* 0x000000000f087348 */ /* 0x000fea0003c00000 */
[----:B------:R0:W1:Y:S02]  /*28e60*/  SHFL.IDX P6, R14, R13, R12, R11 ;  /* 0x0000000c0d0e7389 */ /* 0x00006400000c000b */
[----:B01----:R-:W-:Y:S01]  /*28e70*/  ENDCOLLECTIVE ;  /* 0x000000000000791b */ /* 0x003fe20003800000 */
.L_x_3543:
        /* <DEDUP_REMOVED lines=11> */
.L_x_3544:
[----:B------:R-:W-:Y:S02]  /*28f30*/  IMAD.MOV.U32 R13, RZ, RZ, R20 ;  /* 0x000000ffff0d7224 */ /* 0x000fe400078e0014 */
[----:B------:R-:W-:Y:S02]  /*28f40*/  IMAD.MOV.U32 R12, RZ, RZ, 0x4 ;  /* 0x00000004ff0c7424 */ /* 0x000fe400078e00ff */
[----:B------:R-:W-:-:S07]  /*28f50*/  IMAD.MOV.U32 R2, RZ, RZ, R14 ;  /* 0x000000ffff027224 */ /* 0x000fce00078e000e */
[----:B------:R-:W-:Y:S05]  /*28f60*/  WARPSYNC.COLLECTIVE R15, `(.L_x_3545) ;  /* 0x000000000f087348 */ /* 0x000fea0003c00000 */
[----:B------:R0:W1:Y:S02]  /*28f70*/  SHFL.IDX P6, R14, R13, R12, R11 ;  /* 0x0000000c0d0e7389 */ /* 0x00006400000c000b */
[----:B01----:R-:W-:Y:S01]  /*28f80*/  ENDCOLLECTIVE ;  /* 0x000000000000791b */ /* 0x003fe20003800000 */
.L_x_3545:
        /* <DEDUP_REMOVED lines=11> */
.L_x_3546:
[----:B------:R-:W-:Y:S01]  /*29040*/  MOV R13, R20 ;  /* 0x00000014000d7202 */ /* 0x000fe20000000f00 */
[----:B------:R-:W-:Y:S02]  /*29050*/  IMAD.MOV.U32 R12, RZ, RZ, 0x5 ;  /* 0x00000005ff0c7424 */ /* 0x000fe400078e00ff */
[----:B------:R-:W-:-:S07]  /*29060*/  IMAD.MOV.U32 R2, RZ, RZ, R14 ;  /* 0x000000ffff027224 */ /* 0x000fce00078e000e */
[----:B------:R-:W-:Y:S05]  /*29070*/  WARPSYNC.COLLECTIVE R15, `(.L_x_3547) ;  /* 0x000000000f087348 */ /* 0x000fea0003c00000 */
[----:B------:R0:W1:Y:S02]  /*29080*/  SHFL.IDX P6, R14, R13, R12, R11 ;  /* 0x0000000c0d0e7389 */ /* 0x00006400000c000b */
[----:B01----:R-:W-:Y:S01]  /*29090*/  ENDCOLLECTIVE ;  /* 0x000000000000791b */ /* 0x003fe20003800000 */
.L_x_3547:
        /* <DEDUP_REMOVED lines=11> */
.L_x_3548:
[----:B------:R-:W-:Y:S02]  /*29150*/  IMAD.MOV.U32 R13, RZ, RZ, R20 ;  /* 0x000000ffff0d7224 */ /* 0x000fe400078e0014 */
[----:B------:R-:W-:Y:S02]  /*29160*/  IMAD.MOV.U32 R12, RZ, RZ, 0x6 ;  /* 0x00000006ff0c7424 */ /* 0x000fe400078e00ff */
[----:B------:R-:W-:-:S07]  /*29170*/  IMAD.MOV.U32 R2, RZ, RZ, R14 ;  /* 0x000000ffff027224 */ /* 0x000fce00078e000e */
[----:B------:R-:W-:Y:S05]  /*29180*/  WARPSYNC.COLLECTIVE R15, `(.L_x_3549) ;  /* 0x000000000f087348 */ /* 0x000fea0003c00000 */
[----:B------:R0:W1:Y:S02]  /*29190*/  SHFL.IDX P6, R14, R13, R12, R11 ;  /* 0x0000000c0d0e7389 */ /* 0x00006400000c000b */
[----:B01----:R-:W-:Y:S01]  /*291a0*/  ENDCOLLECTIVE ;  /* 0x000000000000791b */ /* 0x003fe20003800000 */
.L_x_3549:
        /* <DEDUP_REMOVED lines=11> */
.L_x_3550:
[----:B------:R-:W-:Y:S02]  /*29260*/  IMAD.MOV.U32 R13, RZ, RZ, R20 ;  /* 0x000000ffff0d7224 */ /* 0x000fe400078e0014 */
[----:B------:R-:W-:Y:S02]  /*29270*/  IMAD.MOV.U32 R12, RZ, RZ, 0x7 ;  /* 0x00000007ff0c7424 */ /* 0x000fe400078e00ff */
[----:B------:R-:W-:-:S07]  /*29280*/  IMAD.MOV.U32 R2, RZ, RZ, R14 ;  /* 0x000000ffff027224 */ /* 0x000fce00078e000e */
[----:B------:R-:W-:Y:S05]  /*29290*/  WARPSYNC.COLLECTIVE R15, `(.L_x_3551) ;  /* 0x000000000f087348 */ /* 0x000fea0003c00000 */
[----:B------:R0:W1:Y:S02]  /*292a0*/  SHFL.IDX P6, R14, R13, R12, R11 ;  /* 0x0000000c0d0e7389 */ /* 0x00006400000c000b */
[----:B01----:R-:W-:Y:S01]  /*292b0*/  ENDCOLLECTIVE ;  /* 0x000000000000791b */ /* 0x003fe20003800000 */
.L_x_3551:
        /* <DEDUP_REMOVED lines=11> */
.L_x_3552:
        /* <DEDUP_REMOVED lines=9> */
.L_x_3553:
        /* <DEDUP_REMOVED lines=9> */
.L_x_3554:
        /* <DEDUP_REMOVED lines=8> */
.L_x_3555:
[----:B------:R-:W-:Y:S01]  /*29510*/  @!PT LDS RZ, [RZ] ;  /* 0x00000000fffff984 */ /* 0x000fe20000000800 */
[----:B------:R-:W-:Y:S01]  /*29520*/  @!PT LDS RZ, [RZ] ;  /* 0x00000000fffff984 */ /* 0x000fe20000000800 */
[----:B------:R-:W-:Y:S01]  /*29530*/  @!PT LDS RZ, [RZ] ;  /* 0x00000000fffff984 */ /* 0x000fe20000000800 */
[----:B------:R0:W-:Y:S01]  /*29540*/  LDGSTS.E.BYPASS.LTC128B.128 [R6+0xe400], desc[UR60][R2.64], !P2 ;  /* 0x0e40000002067fae */ /* 0x0001e2000d101d7c */
[----:B------:R-:W-:Y:S01]  /*29550*/  IMAD.MOV.U32 R13, RZ, RZ, R9 ;  /* 0x000000ffff0d7224 */ /* 0x000fe200078e0009 */
[----:B------:R-:W-:-:S07]  /*29560*/  MOV R17, R14 ;  /* 0x0000000e00117202 */ /* 0x000fce0000000f00 */
[----:B0-----:R-:W-:Y:S05]  /*29570*/  WARPSYNC.COLLECTIVE R15, `(.L_x_3556) ;  /* 0x000000000f087348 */ /* 0x001fea0003c00000 */
[----:B------:R1:W2:Y:S02]  /*29580*/  SHFL.IDX P6, R14, R13, R12, R11 ;  /* 0x0000000c0d0e7389 */ /* 0x0002a400000c000b */
[----:B012---:R-:W-:Y:S01]  /*29590*/  ENDCOLLECTIVE ;  /* 0x000000000000791b */ /* 0x007fe20003800000 */
.L_x_3556:
[----:B------:R-:W-:Y:S01]  /*295a0*/  IMAD.MOV.U32 R2, RZ, RZ, R14 ;  /* 0x000000ffff027224 */ /* 0x000fe200078e000e */
[----:B------:R-:W-:Y:S06]  /*295b0*/  BRA `(.L_x_3557) ;  /* 0xffffff7800947947 */ /* 0x000fec000383ffff */
.L_x_3293:
[----:B---3--:R3:W4:Y:S02]  /*295c0*/  SYNCS.PHASECHK.TRANS64.TRYWAIT P0, [R0+URZ+0x22840], R30 ;  /* 0x0228401e000075a7 */ /* 0x008724000800017f */
[----:B----4-:R-:W-:Y:S05]  /*295d0*/  @!P0 NANOSLEEP.SYNCS 0x989680 ;  /* 0x009896800000895d */ /* 0x010fea0003900000 */
[----:B------:R-:W4:Y:S02]  /*295e0*/  @!P0 SYNCS.PHASECHK.TRANS64 P0, [R0+URZ+0x22840], R30 ;  /* 0x0228401e000085a7 */ /* 0x000f24000800007f */
[----:B----4-:R-:W-:Y:S05]  /*295f0*/  @!P0 BRA `(.L_x_3293) ;  /* 0xfffffffc00f08947 */ /* 0x010fea000383ffff */
[----:B------:R-:W-:Y:S05]  /*29600*/  BRA `(.L_x_3558) ;  /* 0xffffff7800e47947 */ /* 0x000fea000383ffff */
.L_x_3294:
        /* <DEDUP_REMOVED lines=8> */
.L_x_3560:
[----:B------:R-:W-:Y:S05]  /*29690*/  BSYNC B0 ;  /* 0x0000000000007941 */ /* 0x000fea0003800000 */
.L_x_3559:
        /* <DEDUP_REMOVED lines=8> */
.L_x_3561:
[----:B------:R-:W-:Y:S02]  /*29720*/  IMAD.MOV.U32 R13, RZ, RZ, R5 ;  /* 0x000000ffff0d7224 */ /* 0x000fe400078e0005 */
[----:B------:R-:W-:Y:S02]  /*29730*/  IMAD.MOV.U32 R12, RZ, RZ, 0x1 ;  /* 0x00000001ff0c7424 */ /* 0x000fe400078e00ff */
[----:B------:R-:W-:-:S07]  /*29740*/  IMAD.MOV.U32 R2, RZ, RZ, R14 ;  /* 0x000000ffff027224 */ /* 0x000fce00078e000e */
[----:B------:R-:W-:Y:S05]  /*29750*/  WARPSYNC.COLLECTIVE R15, `(.L_x_3562) ;  /* 0x000000000f087348 */ /* 0x000fea0003c00000 */
[----:B------:R0:W1:Y:S02]  /*29760*/  SHFL.IDX P6, R14, R13, R12, R11 ;  /* 0x0000000c0d0e7389 */ /* 0x00006400000c000b */
[----:B01----:R-:W-:Y:S01]  /*29770*/  ENDCOLLECTIVE ;  /* 0x000000000000791b */ /* 0x003fe20003800000 */
.L_x_3562:
        /* <DEDUP_REMOVED lines=11> */
.L_x_3563:
[----:B------:R-:W-:Y:S02]  /*29830*/  IMAD.MOV.U32 R13, RZ, RZ, R5 ;  /* 0x000000ffff0d7224 */ /* 0x000fe400078e0005 */
[----:B------:R-:W-:Y:S01]  /*29840*/  IMAD.MOV.U32 R12, RZ, RZ, 0x2 ;  /* 0x00000002ff0c7424 */ /* 0x000fe200078e00ff */
[----:B------:R-:W-:-:S07]  /*29850*/  MOV R10, R14 ;  /* 0x0000000e000a7202 */ /* 0x000fce0000000f00 */
[----:B------:R-:W-:Y:S05]  /*29860*/  WARPSYNC.COLLECTIVE R15, `(.L_x_3564) ;  /* 0x000000000f087348 */ /* 0x000fea0003c00000 */
[----:B------:R0:W1:Y:S02]  /*29870*/  SHFL.IDX P6, R14, R13, R12, R11 ;  /* 0x0000000c0d0e7389 */ /* 0x00006400000c000b */
[----:B01----:R-:W-:Y:S01]  /*29880*/  ENDCOLLECTIVE ;  /* 0x000000000000791b */ /* 0x003fe20003800000 */
.L_x_3564:
        /* <DEDUP_REMOVED lines=11> */
.L_x_3565:
[----:B------:R-:W-:Y:S01]  /*29940*/  IMAD.MOV.U32 R13, RZ, RZ, R5 ;  /* 0x000000ffff0d7224 */ /* 0x000fe200078e0005 */
[----:B------:R-:W-:Y:S01]  /*29950*/  MOV R12, 0x3 ;  /* 0x00000003000c7802 */ /* 0x000fe20000000f00 */
[----:B------:R-:W-:-:S07]  /*29960*/  IMAD.MOV.U32 R2, RZ, RZ, R14 ;  /* 0x000000ffff027224 */ /* 0x000fce00078e000e */
[----:B------:R-:W-:Y:S05]  /*29970*/  WARPSYNC.COLLECTIVE R15, `(.L_x_3566) ;  /* 0x000000000f087348 */ /* 0x000fea0003c00000 */
[----:B------:R0:W1:Y:S02]  /*29980*/  SHFL.IDX P6, R14, R13, R12, R11 ;  /* 0x0000000c0d0e7389 */ /* 0x00006400000c000b */
[----:B01----:R-:W-:Y:S01]  /*29990*/  ENDCOLLECTIVE ;  /* 0x000000000000791b */ /* 0x003fe20003800000 */
.L_x_3566:
        /* <DEDUP_REMOVED lines=11> */
.L_x_3567:
[----:B------:R-:W-:Y:S02]  /*29a50*/  IMAD.MOV.U32 R13, RZ, RZ, R5 ;  /* 0x000000ffff0d7224 */ /* 0x000fe400078e0005 */
[----:B------:R-:W-:Y:S02]  /*29a60*/  IMAD.MOV.U32 R12, RZ, RZ, 0x4 ;  /* 0x00000004ff0c7424 */ /* 0x000fe400078e00ff */
[----:B------:R-:W-:-:S07]  /*29a70*/  IMAD.MOV.U32 R2, RZ, RZ, R14 ;  /* 0x000000ffff027224 */ /* 0x000fce00078e000e */
[----:B------:R-:W-:Y:S05]  /*29a80*/  WARPSYNC.COLLECTIVE R15, `(.L_x_3568) ;  /* 0x000000000f087348 */ /* 0x000fea0003c00000 */
[----:B------:R0:W1:Y:S02]  /*29a90*/  SHFL.IDX P6, R14, R13, R12, R11 ;  /* 0x0000000c0d0e7389 */ /* 0x00006400000c000b */
[----:B01----:R-:W-:Y:S01]  /*29aa0*/  ENDCOLLECTIVE ;  /* 0x000000000000791b */ /* 0x003fe20003800000 */
.L_x_3568:
        /* <DEDUP_REMOVED lines=11> */
.L_x_3569:
[----:B------:R-:W-:Y:S02]  /*29b60*/  IMAD.MOV.U32 R13, RZ, RZ, R5 ;  /* 0x000000ffff0d7224 */ /* 0x000fe400078e0005 */
[----:B------:R-:W-:Y:S01]  /*29b70*/  IMAD.MOV.U32 R12, RZ, RZ, 0x5 ;  /* 0x00000005ff0c7424 */ /* 0x000fe200078e00ff */
[----:B------:R-:W-:-:S07]  /*29b80*/  MOV R2, R14 ;  /* 0x0000000e00027202 */ /* 0x000fce0000000f00 */
[----:B------:R-:W-:Y:S05]  /*29b90*/  WARPSYNC.COLLECTIVE R15, `(.L_x_3570) ;  /* 0x000000000f087348 */ /* 0x000fea0003c00000 */
[----:B------:R0:W1:Y:S02]  /*29ba0*/  SHFL.IDX P6, R14, R13, R12, R11 ;  /* 0x0000000c0d0e7389 */ /* 0x00006400000c000b */
[----:B01----:R-:W-:Y:S01]  /*29bb0*/  ENDCOLLECTIVE ;  /* 0x000000000000791b */ /* 0x003fe20003800000 */
.L_x_3570:
        /* <DEDUP_REMOVED lines=11> */
.L_x_3571:
[----:B------:R-:W-:Y:S01]  /*29c70*/  IMAD.MOV.U32 R13, RZ, RZ, R5 ;  /* 0x000000ffff0d7224 */ /* 0x000fe200078e0005 */
[----:B------:R-:W-:Y:S01]  /*29c80*/  MOV R12, 0x6 ;  /* 0x00000006000c7802 */ /* 0x000fe20000000f00 */
[----:B------:R-:W-:-:S07]  /*29c90*/  IMAD.MOV.U32 R2, RZ, RZ, R14 ;  /* 0x000000ffff027224 */ /* 0x000fce00078e000e */
[----:B------:R-:W-:Y:S05]  /*29ca0*/  WARPSYNC.COLLECTIVE R15, `(.L_x_3572) ;  /* 0x000000000f087348 */ /* 0x000fea0003c00000 */
[----:B------:R0:W1:Y:S02]  /*29cb0*/  SHFL.IDX P6, R14, R13, R12, R11 ;  /* 0x0000000c0d0e7389 */ /* 0x00006400000c000b */
[----:B01----:R-:W-:Y:S01]  /*29cc0*/  ENDCOLLECTIVE ;  /* 0x000000000000791b */ /* 0x003fe20003800000 */
.L_x_3572:
        /* <DEDUP_REMOVED lines=11> */
.L_x_3573:
[----:B------:R-:W-:Y:S02]  /*29d80*/  IMAD.MOV.U32 R13, RZ, RZ, R5 ;  /* 0x000000ffff0d7224 */ /* 0x000fe400078e0005 */
[----:B------:R-:W-:Y:S02]  /*29d90*/  IMAD.MOV.U32 R12, RZ, RZ, 0x7 ;  /* 0x00000007ff0c7424 */ /* 0x000fe400078e00ff */
[----:B------:R-:W-:-:S07]  /*29da0*/  IMAD.MOV.U32 R2, RZ, RZ, R14 ;  /* 0x000000ffff027224 */ /* 0x000fce00078e000e */
[----:B------:R-:W-:Y:S05]  /*29db0*/  WARPSYNC.COLLECTIVE R15, `(.L_x_3574) ;  /* 0x000000000f087348 */ /* 0x000fea0003c00000 */
[----:B------:R0:W1:Y:S02]  /*29dc0*/  SHFL.IDX P6, R14, R13, R12, R11 ;  /* 0x0000000c0d0e7389 */ /* 0x00006400000c000b */
[----:B01----:R-:W-:Y:S01]  /*29dd0*/  ENDCOLLECTIVE ;  /* 0x000000000000791b */ /* 0x003fe20003800000 */
.L_x_3574:
[----:B------:R-:W-:Y:S01]  /*29de0*/  IMAD.MOV.U32 R13, RZ, RZ, R4 ;  /* 0x000000ffff0d7224 */ /* 0x000fe200078e0004 */
[----:B------:R-:W-:-:S04]  /*29df0*/  IADD3 R4, P0, R31, R2, RZ ;  /* 0x000000021f047210 */ /* 0x000fc80007f1e0ff */
[----:B------:R-:W-:Y:S01]  /*29e00*/  IADD3.X R5, RZ, R9, RZ, P0, !PT ;  /* 0x00000009ff057210 */ /* 0x000fe200007fe4ff */
[----:B------:R-:W-:-:S04]  /*29e10*/  IMAD.MOV.U32 R3, RZ, RZ, R14 ;  /* 0x000000ffff037224 */ /* 0x000fc800078e000e */
[----:B------:R-:W-:Y:S01]  /*29e20*/  @!PT LDS RZ, [RZ] ;  /* 0x00000000fffff984 */ /* 0x000fe20000000800 */
[----:B------:R-:W-:Y:S01]  /*29e30*/  @!PT LDS RZ, [RZ] ;  /* 0x00000000fffff984 */ /* 0x000fe20000000800 */
[----:B------:R-:W-:Y:S01]  /*29e40*/  @!PT LDS RZ, [RZ] ;  /* 0x00000000fffff984 */ /* 0x000fe20000000800 */
[----:B------:R0:W-:Y:S04]  /*29e50*/  LDGSTS.E.BYPASS.LTC128B.128 [R6+0x1b400], desc[UR60][R4.64], !P2 ;  /* 0x1b40000004067fae */ /* 0x0001e8000d101d7c */
[----:B0-----:R-:W-:Y:S05]  /*29e60*/  WARPSYNC.COLLECTIVE R15, `(.L_x_3575) ;  /* 0x000000000f087348 */ /* 0x001fea0003c00000 */
[----:B------:R1:W2:Y:S02]  /*29e70*/  SHFL.IDX P6, R14, R13, R12, R11 ;  /* 0x0000000c0d0e7389 */ /* 0x0002a400000c000b */
[----:B012---:R-:W-:Y:S01]  /*29e80*/  ENDCOLLECTIVE ;  /* 0x000000000000791b */ /* 0x007fe20003800000 */
.L_x_3575:
[----:B------:R-:W-:Y:S02]  /*29e90*/  IMAD.MOV.U32 R13, RZ, RZ, R8 ;  /* 0x000000ffff0d7224 */ /* 0x000fe400078e0008 */
[----:B------:R-:W-:Y:S02]  /*29ea0*/  IMAD.MOV.U32 R12, RZ, RZ, RZ ;  /* 0x000000ffff0c7224 */ /* 0x000fe400078e00ff */
[----:B------:R-:W-:-:S07]  /*29eb0*/  IMAD.MOV.U32 R10, RZ, RZ, R14 ;  /* 0x000000ffff0a7224 */ /* 0x000fce00078e000e */
[----:B------:R-:W-:Y:S05]  /*29ec0*/  WARPSYNC.COLLECTIVE R15, `(.L_x_3576) ;  /* 0x000000000f087348 */ /* 0x000fea0003c00000 */
[----:B------:R0:W1:Y:S02]  /*29ed0*/  SHFL.IDX P6, R14, R13, R12, R11 ;  /* 0x0000000c0d0e7389 */ /* 0x00006400000c000b */
[----:B01----:R-:W-:Y:S01]  /*29ee0*/  ENDCOLLECTIVE ;  /* 0x000000000000791b */ /* 0x003fe20003800000 */
.L_x_3576:
        /* <DEDUP_REMOVED lines=11> */
.L_x_3577:
[----:B------:R-:W-:Y:S01]  /*29fa0*/  IMAD.MOV.U32 R13, RZ, RZ, R8 ;  /* 0x000000ffff0d7224 */ /* 0x000fe200078e0008 */
[----:B------:R-:W-:Y:S01]  /*29fb0*/  MOV R12, 0x1 ;  /* 0x00000001000c7802 */ /* 0x000fe20000000f00 */
[----:B------:R-:W-:-:S07]  /*29fc0*/  IMAD.MOV.U32 R5, RZ, RZ, R14 ;  /* 0x000000ffff057224 */ /* 0x000fce00078e000e */
[----:B------:R-:W-:Y:S05]  /*29fd0*/  WARPSYNC.COLLECTIVE R15, `(.L_x_3578) ;  /* 0x000000000f087348 */ /* 0x000fea0003c00000 */
[----:B------:R0:W1:Y:S02]  /*29fe0*/  SHFL.IDX P6, R14, R13, R12, R11 ;  /* 0x0000000c0d0e7389 */ /* 0x00006400000c000b */
[----:B01----:R-:W-:Y:S01]  /*29ff0*/  ENDCOLLECTIVE ;  /* 0x000000000000791b */ /* 0x003fe20003800000 */
.L_x_3578:
        /* <DEDUP_REMOVED lines=11> */
.L_x_3579:
[----:B------:R-:W-:Y:S01]  /*2a0b0*/  IMAD.MOV.U32 R2, RZ, RZ, R14 ;  /* 0x000000ffff027224 */ /* 0x000fe200078e000e */
[----:B------:R-:W-:Y:S06]  /*2a0c0*/  BRA `(.L_x_3580) ;  /* 0xffffff74007c7947 */ /* 0x000fec000383ffff */
.L_x_3299:
[----:B-1----:R1:W2:Y:S02]  /*2a0d0*/  SYNCS.PHASECHK.TRANS64.TRYWAIT P2, [R0+URZ+0x22870], R3 ;  /* 0x02287003000075a7 */ /* 0x0022a4000804017f */
[----:B--2---:R-:W-:Y:S05]  /*2a0e0*/  @!P2 NANOSLEEP.SYNCS 0x989680 ;  /* 0x009896800000a95d */ /* 0x004fea0003900000 */
[----:B------:R-:W2:Y:S02]  /*2a0f0*/  @!P2 SYNCS.PHASECHK.TRANS64 P2, [R0+URZ+0x22870], R3 ;  /* 0x022870030000a5a7 */ /* 0x000ea4000804007f */
[----:B--2---:R-:W-:Y:S05]  /*2a100*/  @!P2 BRA `(.L_x_3299) ;  /* 0xfffffffc00f0a947 */ /* 0x004fea000383ffff */
[----:B------:R-:W-:Y:S05]  /*2a110*/  BRA `(.L_x_3581) ;  /* 0xffffff7400e07947 */ /* 0x000fea000383ffff */
.L_x_3301:
[----:B-1----:R1:W2:Y:S02]  /*2a120*/  SYNCS.PHASECHK.TRANS64.TRYWAIT P2, [R0+URZ+0x22860], R3 ;  /* 0x02286003000075a7 */ /* 0x0022a4000804017f */
[----:B--2---:R-:W-:Y:S05]  /*2a130*/  @!P2 NANOSLEEP.SYNCS 0x989680 ;  /* 0x009896800000a95d */ /* 0x004fea0003900000 */
[----:B------:R-:W2:Y:S02]  /*2a140*/  @!P2 SYNCS.PHASECHK.TRANS64 P2, [R0+URZ+0x22860], R3 ;  /* 0x022860030000a5a7 */ /* 0x000ea4000804007f */
[----:B--2---:R-:W-:Y:S05]  /*2a150*/  @!P2 BRA `(.L_x_3301) ;  /* 0xfffffffc00f0a947 */ /* 0x004fea000383ffff */
[----:B------:R-:W-:Y:S05]  /*2a160*/  BRA `(.L_x_3582) ;  /* 0xffffff7400f07947 */ /* 0x000fea000383ffff */
.L_x_3309:
[----:B0-----:R0:W1:Y:S02]  /*2a170*/  SYNCS.PHASECHK.TRANS64.TRYWAIT P1, [R17+URZ+0x22870], R0 ;  /* 0x02287000110075a7 */ /* 0x001064000802017f */
[----:B-1----:R-:W-:Y:S05]  /*2a180*/  @!P1 NANOSLEEP.SYNCS 0x989680 ;  /* 0x009896800000995d */ /* 0x002fea0003900000 */
[----:B------:R-:W1:Y:S02]  /*2a190*/  @!P1 SYNCS.PHASECHK.TRANS64 P1, [R17+URZ+0x22870], R0 ;  /* 0x02287000110095a7 */ /* 0x000e64000802007f */
[----:B-1----:R-:W-:Y:S05]  /*2a1a0*/  @!P1 BRA `(.L_x_3309) ;  /* 0xfffffffc00f09947 */ /* 0x002fea000383ffff */
[----:B------:R-:W-:Y:S05]  /*2a1b0*/  BRA `(.L_x_3583) ;  /* 0xffffff7c00b47947 */ /* 0x000fea000383ffff */
.L_x_3311:
[----:B0-----:R0:W1:Y:S02]  /*2a1c0*/  SYNCS.PHASECHK.TRANS64.TRYWAIT P1, [R17+URZ+0x22860], R0 ;  /* 0x02286000110075a7 */ /* 0x001064000802017f */
[----:B-1----:R-:W-:Y:S05]  /*2a1d0*/  @!P1 NANOSLEEP.SYNCS 0x989680 ;  /* 0x009896800000995d */ /* 0x002fea0003900000 */
[----:B------:R-:W1:Y:S02]  /*2a1e0*/  @!P1 SYNCS.PHASECHK.TRANS64 P1, [R17+URZ+0x22860], R0 ;  /* 0x02286000110095a7 */ /* 0x000e64000802007f */
[----:B-1----:R-:W-:Y:S05]  /*2a1f0*/  @!P1 BRA `(.L_x_3311) ;  /* 0xfffffffc00f09947 */ /* 0x002fea000383ffff */
[----:B------:R-:W-:Y:S05]  /*2a200*/  BRA `(.L_x_3584) ;  /* 0xffffff7c00c07947 */ /* 0x000fea000383ffff */
.L_x_3316:
        /* <DEDUP_REMOVED lines=8> */
.L_x_3586:
[----:B------:R-:W-:Y:S05]  /*2a290*/  BSYNC B0 ;  /* 0x0000000000007941 */ /* 0x000fea0003800000 */
.L_x_3585:
[----:B------:R-:W-:Y:S01]  /*2a2a0*/  MOV R13, R16 ;  /* 0x00000010000d7202 */ /* 0x000fe20000000f00 */
        /* <DEDUP_REMOVED lines=8> */
.L_x_3587:
[----:B------:R-:W-:Y:S02]  /*2a330*/  ULDC UR4, c[0x0][0xc3c] ;  /* 0x00030f0000047ab9 */ /* 0x000fe40000000800 */
[----:B------:R-:W-:-:S13]  /*2a340*/  ISETP.GE.OR P1, PT, R7, UR4, !P0 ;  /* 0x0000000407007c0c */ /* 0x000fda000c726670 */
[----:B------:R-:W0:Y:S01]  /*2a350*/  @!P1 LDC.64 R2, c[0x0][0xc80] ;  /* 0x00032000ff029b82 */ /* 0x000e220000000a00 */
[----:B------:R-:W-:Y:S01]  /*2a360*/  IMAD.MOV.U32 R17, RZ, RZ, RZ ;  /* 0x000000ffff117224 */ /* 0x000fe200078e00ff */
[----:B------:R-:W-:Y:S01]  /*2a370*/  MOV R11, RZ ;  /* 0x000000ff000b7202 */ /* 0x000fe20000000f00 */
[----:B------:R-:W-:Y:S02]  /*2a380*/  IMAD.MOV.U32 R5, RZ, RZ, R14 ;  /* 0x000000ffff057224 */ /* 0x000fe400078e000e */
[----:B0-----:R-:W-:-:S06]  /*2a390*/  @!P1 IMAD.WIDE R2, R7, 0x4, R2 ;  /* 0x0000000407029825 */ /* 0x001fcc00078e0202 */
[----:B------:R-:W2:Y:S01]  /*2a3a0*/  @!P1 LDG.E R2, desc[UR60][R2.64] ;  /* 0x0000003c02029981 */ /* 0x000ea2000c1e1900 */
[C---:B------:R-:W-:Y:S02]  /*2a3b0*/  ISETP.GE.U32.AND P2, PT, R8.reuse, 0x2, PT ;  /* 0x000000020800780c */ /* 0x040fe40003f46070 */
[C---:B------:R-:W-:Y:S02]  /*2a3c0*/  ISETP.GE.U32.AND P3, PT, R8.reuse, 0x4, PT ;  /* 0x000000040800780c */ /* 0x040fe40003f66070 */
[C---:B------:R-:W-:Y:S02]  /*2a3d0*/  ISETP.GE.U32.AND P4, PT, R8.reuse, 0x8, PT ;  /* 0x000000080800780c */ /* 0x040fe40003f86070 */
[C---:B------:R-:W-:Y:S01]  /*2a3e0*/  ISETP.GE.U32.AND P5, PT, R8.reuse, 0x10, PT ;  /* 0x000000100800780c */ /* 0x040fe20003fa6070 */
[----:B--2---:R-:W-:Y:S01]  /*2a3f0*/  @!P1 IMAD.MOV.U32 R17, RZ, RZ, R2 ;  /* 0x000000ffff119224 */ /* 0x004fe200078e0002 */
[----:B------:R-:W-:-:S03]  /*2a400*/  ISETP.NE.AND P1, PT, R8, RZ, PT ;  /* 0x000000ff0800720c */ /* 0x000fc60003f25270 */
[----:B------:R-:W-:-:S10]  /*2a410*/  IMAD.MOV.U32 R13, RZ, RZ, R17 ;  /* 0x000000ffff0d7224 */ /* 0x000fd400078e0011 */
[----:B------:R-:W-:Y:S05]  /*2a420*/  WARPSYNC.COLLECTIVE R15, `(.L_x_3588) ;  /* 0x000000000f087348 */ /* 0x000fea0003c00000 */
[----:B------:R0:W1:Y:S02]  /*2a430*/  SHFL.UP P6, R14, R13, R12, R11 ;  /* 0x0400000c0d0e7389 */ /* 0x00006400000c000b */
[----:B01----:R-:W-:Y:S01]  /*2a440*/  ENDCOLLECTIVE ;  /* 0x000000000000791b */ /* 0x003fe20003800000 */
.L_x_3588:
[----:B------:R-:W-:Y:S01]  /*2a450*/  IMAD.MOV.U32 R12, RZ, RZ, 0x2 ;  /* 0x00000002ff0c7424 */ /* 0x000fe200078e00ff */
[----:B------:R-:W-:-:S05]  /*2a460*/  SEL R4, R14, RZ, P1 ;  /* 0x000000ff0e047207 */ /* 0x000fca0000800000 */
[----:B------:R-:W-:-:S04]  /*2a470*/  IMAD.IADD R4, R17, 0x1, R4 ;  /* 0x0000000111047824 */ /* 0x000fc800078e0204 */
[----:B------:R-:W-:-:S07]  /*2a480*/  IMAD.MOV.U32 R13, RZ, RZ, R4 ;  /* 0x000000ffff0d7224 */ /* 0x000fce00078e0004 */
[----:B------:R-:W-:Y:S05]  /*2a490*/  WARPSYNC.COLLECTIVE R15, `(.L_x_3589) ;  /* 0x000000000f087348 */ /* 0x000fea0003c00000 */
[----:B------:R0:W1:Y:S02]  /*2a4a0*/  SHFL.UP P6, R14, R13, R12, R11 ;  /* 0x0400000c0d0e7389 */ /* 0x00006400000c000b */
[----:B01----:R-:W-:Y:S01]  /*2a4b0*/  ENDCOLLECTIVE ;  /* 0x000000000000791b */ /* 0x003fe20003800000 */
.L_x_3589:
[----:B------:R-:W-:Y:S01]  /*2a4c0*/  IMAD.MOV.U32 R12, RZ, RZ, 0x4 ;  /* 0x00000004ff0c7424 */ /* 0x000fe200078e00ff */
[----:B------:R-:W-:-:S05]  /*2a4d0*/  SEL R3, R14, RZ, P2 ;  /* 0x000000ff0e037207 */ /* 0x000fca0001000000 */
[----:B------:R-:W-:-:S04]  /*2a4e0*/  IMAD.IADD R6, R4, 0x1, R3 ;  /* 0x0000000104067824 */ /* 0x000fc800078e0203 */
[----:B------:R-:W-:-:S07]  /*2a4f0*/  IMAD.MOV.U32 R13, RZ, RZ, R6 ;  /* 0x000000ffff0d7224 */ /* 0x000fce00078e0006 */
[----:B------:R-:W-:Y:S05]  /*2a500*/  WARPSYNC.COLLECTIVE R15, `(.L_x_3590) ;  /* 0x000000000f087348 */ /* 0x000fea0003c00000 */
[----:B------:R0:W1:Y:S02]  /*2a510*/  SHFL.UP P6, R14, R13, R12, R11 ;  /* 0x0400000c0d0e7389 */ /* 0x00006400000c000b */
[----:B01----:R-:W-:Y:S01]  /*2a520*/  ENDCOLLECTIVE ;  /* 0x000000000000791b */ /* 0x003fe20003800000 */
.L_x_3590:
[----:B------:R-:W-:Y:S02]  /*2a530*/  MOV R12, 0x8 ;  /* 0x00000008000c7802 */ /* 0x000fe40000000f00 */
[----:B------:R-:W-:-:S05]  /*2a540*/  SEL R3, R14, RZ, P3 ;  /* 0x000000ff0e037207 */ /* 0x000fca0001800000 */
[----:B------:R-:W-:-:S04]  /*2a550*/  IMAD.IADD R2, R6, 0x1, R3 ;  /* 0x0000000106027824 */ /* 0x000fc800078e0203 */
[----:B------:R-:W-:-:S07]  /*2a560*/  IMAD.MOV.U32 R13, RZ, RZ, R2 ;  /* 0x000000ffff0d7224 */ /* 0x000fce00078e0002 */
[----:B------:R-:W-:Y:S05]  /*2a570*/  WARPSYNC.COLLECTIVE R15, `(.L_x_3591) ;  /* 0x000000000f087348 */ /* 0x000fea0003c00000 */
[----:B------:R0:W1:Y:S02]  /*2a580*/  SHFL.UP P6, R14, R13, R12, R11 ;  /* 0x0400000c0d0e7389 */ /* 0x00006400000c000b */
[----:B01----:R-:W-:Y:S01]  /*2a590*/  ENDCOLLECTIVE ;  /* 0x000000000000791b */ /* 0x003fe20003800000 */
.L_x_3591:
[----:B------:R-:W-:Y:S01]  /*2a5a0*/  IMAD.MOV.U32 R12, RZ, RZ, 0x10 ;  /* 0x00000010ff0c7424 */ /* 0x000fe200078e00ff */
[----:B------:R-:W-:-:S05]  /*2a5b0*/  SEL R3, R14, RZ, P4 ;  /* 0x000000ff0e037207 */ /* 0x000fca0002000000 */
[----:B------:R-:W-:-:S04]  /*2a5c0*/  IMAD.IADD R3, R2, 0x1, R3 ;  /* 0x0000000102037824 */ /* 0x000fc800078e0203 */
[----:B------:R-:W-:-:S07]  /*2a5d0*/  IMAD.MOV.U32 R13, RZ, RZ, R3 ;  /* 0x000000ffff0d7224 */ /* 0x000fce00078e0003 */
[----:B------:R-:W-:Y:S05]  /*2a5e0*/  WARPSYNC.COLLECTIVE R15, `(.L_x_3592) ;  /* 0x000000000f087348 */ /* 0x000fea0003c00000 */
[----:B------:R0:W1:Y:S02]  /*2a5f0*/  SHFL.UP P6, R14, R13, R12, R11 ;  /* 0x0400000c0d0e7389 */ /* 0x00006400000c000b */
[----:B01----:R-:W-:Y:S01]  /*2a600*/  ENDCOLLECTIVE ;  /* 0x000000000000791b */ /* 0x003fe20003800000 */
.L_x_3592:
        /* <DEDUP_REMOVED lines=8> */
.L_x_3593:
[----:B------:R-:W-:Y:S05]  /*2a690*/  BRA `(.L_x_3594) ;  /* 0xffffff8000d07947 */ /* 0x000fea000383ffff */
.L_x_3321:
        /* <DEDUP_REMOVED lines=8> */
.L_x_3596:
[----:B------:R-:W-:Y:S05]  /*2a720*/  BSYNC B0 ;  /* 0x0000000000007941 */ /* 0x000fea0003800000 */
.L_x_3595:
        /* <DEDUP_REMOVED lines=8> */
.L_x_3597:
[----:B------:R-:W-:Y:S02]  /*2a7b0*/  MOV R12, 0x4 ;  /* 0x00000004000c7802 */ /* 0x000fe40000000f00 */
[----:B------:R-:W-:-:S05]  /*2a7c0*/  SEL R2, R14, RZ, P2 ;  /* 0x000000ff0e027207 */ /* 0x000fca0001000000 */
[----:B------:R-:W-:-:S04]  /*2a7d0*/  IMAD.IADD R2, R13, 0x1, R2 ;  /* 0x000000010d027824 */ /* 0x000fc800078e0202 */
[----:B------:R-:W-:-:S07]  /*2a7e0*/  IMAD.MOV.U32 R13, RZ, RZ, R2 ;  /* 0x000000ffff0d7224 */ /* 0x000fce00078e0002 */
[----:B------:R-:W-:Y:S05]  /*2a7f0*/  WARPSYNC.COLLECTIVE R15, `(.L_x_3598) ;  /* 0x000000000f087348 */ /* 0x000fea0003c00000 */
[----:B------:R0:W1:Y:S02]  /*2a800*/  SHFL.UP P6, R14, R13, R12, R11 ;  /* 0x0400000c0d0e7389 */ /* 0x00006400000c000b */
[----:B01----:R-:W-:Y:S01]  /*2a810*/  ENDCOLLECTIVE ;  /* 0x000000000000791b */ /* 0x003fe20003800000 */
.L_x_3598:
[----:B------:R-:W-:Y:S01]  /*2a820*/  IMAD.MOV.U32 R12, RZ, RZ, 0x8 ;  /* 0x00000008ff0c7424 */ /* 0x000fe200078e00ff */
[----:B------:R-:W-:-:S05]  /*2a830*/  SEL R3, R14, RZ, P3 ;  /* 0x000000ff0e037207 */ /* 0x000fca0001800000 */
[----:B------:R-:W-:-:S04]  /*2a840*/  IMAD.IADD R3, R2, 0x1, R3 ;  /* 0x0000000102037824 */ /* 0x000fc800078e0203 */
[----:B------:R-:W-:-:S07]  /*2a850*/  IMAD.MOV.U32 R13, RZ, RZ, R3 ;  /* 0x000000ffff0d7224 */ /* 0x000fce00078e0003 */
[----:B------:R-:W-:Y:S05]  /*2a860*/  WARPSYNC.COLLECTIVE R15, `(.L_x_3599) ;  /* 0x000000000f087348 */ /* 0x000fea0003c00000 */
[----:B------:R0:W1:Y:S02]  /*2a870*/  SHFL.UP P6, R14, R13, R12, R11 ;  /* 0x0400000c0d0e7389 */ /* 0x00006400000c000b */
[----:B01----:R-:W-:Y:S01]  /*2a880*/  ENDCOLLECTIVE ;  /* 0x000000000000791b */ /* 0x003fe20003800000 */
.L_x_3599:
[----:B------:R-:W-:Y:S01]  /*2a890*/  IMAD.MOV.U32 R12, RZ, RZ, 0x10 ;  /* 0x00000010ff0c7424 */ /* 0x000fe200078e00ff */
[----:B------:R-:W-:-:S05]  /*2a8a0*/  SEL R4, R14, RZ, P4 ;  /* 0x000000ff0e047207 */ /* 0x000fca0002000000 */
[----:B------:R-:W-:-:S04]  /*2a8b0*/  IMAD.IADD R4, R3, 0x1, R4 ;  /* 0x0000000103047824 */ /* 0x000fc800078e0204 */
[----:B------:R-:W-:-:S07]  /*2a8c0*/  IMAD.MOV.U32 R13, RZ, RZ, R4 ;  /* 0x000000ffff0d7224 */ /* 0x000fce00078e0004 */
[----:B------:R-:W-:Y:S05]  /*2a8d0*/  WARPSYNC.COLLECTIVE R15, `(.L_x_3600) ;  /* 0x000000000f087348 */ /* 0x000fea0003c00000 */
[----:B------:R0:W1:Y:S02]  /*2a8e0*/  SHFL.UP P6, R14, R13, R12, R11 ;  /* 0x0400000c0d0e7389 */ /* 0x00006400000c000b */
[----:B01----:R-:W-:Y:S01]  /*2a8f0*/  ENDCOLLECTIVE ;  /* 0x000000000000791b */ /* 0x003fe20003800000 */
.L_x_3600:
[----:B------:R-:W-:Y:S01]  /*2a900*/  MOV R12, 0x1f ;  /* 0x0000001f000c7802 */ /* 0x000fe20000000f00 */
[----:B------:R-:W-:Y:S01]  /*2a910*/  IMAD.MOV.U32 R11, RZ, RZ, 0x1f ;  /* 0x0000001fff0b7424 */ /* 0x000fe200078e00ff */
[----:B------:R-:W-:-:S05]  /*2a920*/  SEL R3, R14, RZ, P5 ;  /* 0x000000ff0e037207 */ /* 0x000fca0002800000 */
[----:B------:R-:W-:-:S04]  /*2a930*/  IMAD.IADD R3, R4, 0x1, R3 ;  /* 0x0000000104037824 */ /* 0x000fc800078e0203 */
[----:B------:R-:W-:-:S07]  /*2a940*/  IMAD.MOV.U32 R13, RZ, RZ, R3 ;  /* 0x000000ffff0d7224 */ /* 0x000fce00078e0003 */
[----:B------:R-:W-:Y:S05]  /*2a950*/  WARPSYNC.COLLECTIVE R15, `(.L_x_3601) ;  /* 0x000000000f087348 */ /* 0x000fea0003c00000 */
[----:B------:R0:W1:Y:S02]  /*2a960*/  SHFL.IDX P6, R14, R13, R12, R11 ;  /* 0x0000000c0d0e7389 */ /* 0x00006400000c000b */
[----:B01----:R-:W-:Y:S01]  /*2a970*/  ENDCOLLECTIVE ;  /* 0x000000000000791b */ /* 0x003fe20003800000 */
.L_x_3601:
[----:B------:R-:W-:Y:S05]  /*2a980*/  BRA `(.L_x_3602) ;  /* 0xffffff8000b07947 */ /* 0x000fea000383ffff */
.L_x_3323:
[----:B------:R-:W-:Y:S01]  /*2a990*/  BSSY B0, `(.L_x_3603) ;  /* 0x0000006000007945 */ /* 0x000fe20003800000 */
[----:B------:R-:W-:Y:S01]  /*2a9a0*/  PLOP3.LUT P6, PT, P6, PT, PT, 0x8, 0x0 ;  /* 0x000000000000781c */ /* 0x000fe200037ce170 */
[----:B------:R-:W-:-:S12]  /*2a9b0*/  IMAD.MOV.U32 R15, RZ, RZ, -0x1 ;  /* 0xffffffffff0f7424 */ /* 0x000fd800078e00ff */
[----:B0-----:R-:W-:Y:S05]  /*2a9c0*/  WARPSYNC.COLLECTIVE R15, `(.L_x_3604) ;  /* 0x000000000f087348 */ /* 0x001fea0003c00000 */
[----:B------:R-:W-:Y:S01]  /*2a9d0*/  VOTE.ANY R14, PT, P6 ;  /* 0x00000000000e7806 */ /* 0x000fe200030e0100 */
[----:B0-----:R-:W-:Y:S06]  /*2a9e0*/  ENDCOLLECTIVE ;  /* 0x000000000000791b */ /* 0x001fec0003800000 */
.L_x_3604:
[----:B------:R-:W-:Y:S05]  /*2a9f0*/  BSYNC B0 ;  /* 0x0000000000007941 */ /* 0x000fea0003800000 */
.L_x_3603:
        /* <DEDUP_REMOVED lines=9> */
.L_x_3605:
[----:B------:R-:W-:Y:S01]  /*2aa90*/  IMAD.MOV.U32 R17, RZ, RZ, R14 ;  /* 0x000000ffff117224 */ /* 0x000fe200078e000e */
[----:B------:R-:W-:Y:S06]  /*2aaa0*/  BRA `(.L_x_3606) ;  /* 0xffffff8000a07947 */ /* 0x000fec000383ffff */
.L_x_3325:
[----:B------:R-:W-:Y:S01]  /*2aab0*/  BSSY B0, `(.L_x_3607) ;  /* 0x0000007000007945 */ /* 0x000fe20003800000 */
[----:B------:R-:W-:Y:S01]  /*2aac0*/  MOV R13, R3 ;  /* 0x00000003000d7202 */ /* 0x000fe20000000f00 */
[----:B------:R-:W-:Y:S02]  /*2aad0*/  IMAD.MOV.U32 R11, RZ, RZ, 0x1f ;  /* 0x0000001fff0b7424 */ /* 0x000fe400078e00ff */
[----:B------:R-:W-:-:S07]  /*2aae0*/  IMAD.MOV.U32 R15, RZ, RZ, -0x1 ;  /* 0xffffffffff0f7424 */ /* 0x000fce00078e00ff */
[----:B012---:R-:W-:Y:S05]  /*2aaf0*/  WARPSYNC.COLLECTIVE R15, `(.L_x_3608) ;  /* 0x000000000f087348 */ /* 0x007fea0003c00000 */
[----:B------:R3:W4:Y:S02]  /*2ab00*/  SHFL.IDX P6, R14, R13, R12, R11 ;  /* 0x0000000c0d0e7389 */ /* 0x00072400000c000b */
[----:B01234-:R-:W-:Y:S01]  /*2ab10*/  ENDCOLLECTIVE ;  /* 0x000000000000791b */ /* 0x01ffe20003800000 */
.L_x_3608:
[----:B------:R-:W-:Y:S05]  /*2ab20*/  BSYNC B0 ;  /* 0x0000000000007941 */ /* 0x000fea0003800000 */
.L_x_3607:
[----:B------:R-:W-:Y:S05]  /*2ab30*/  BRA `(.L_x_3324) ;  /* 0xffffff8000987947 */ /* 0x000fea000383ffff */
.L_x_3329:
[----:B0-----:R0:W1:Y:S02]  /*2ab40*/  SYNCS.PHASECHK.TRANS64.TRYWAIT P0, [R7+URZ+0x22820], R0 ;  /* 0x02282000070075a7 */ /* 0x001064000800017f */
[----:B-1----:R-:W-:Y:S05]  /*2ab50*/  @!P0 NANOSLEEP.SYNCS 0x989680 ;  /* 0x009896800000895d */ /* 0x002fea0003900000 */
[----:B------:R-:W1:Y:S02]  /*2ab60*/  @!P0 SYNCS.PHASECHK.TRANS64 P0, [R7+URZ+0x22820], R0 ;  /* 0x02282000070085a7 */ /* 0x000e64000800007f */
[----:B-1----:R-:W-:Y:S05]  /*2ab70*/  @!P0 BRA `(.L_x_3329) ;  /* 0xfffffffc00f08947 */ /* 0x002fea000383ffff */
[----:B------:R-:W-:Y:S05]  /*2ab80*/  BRA `(.L_x_3609) ;  /* 0xffffff8800187947 */ /* 0x000fea000383ffff */
.L_x_3330:
        /* <DEDUP_REMOVED lines=11> */
.L_x_3611:
[----:B------:R-:W-:Y:S05]  /*2ac40*/  BSYNC B0 ;  /* 0x0000000000007941 */ /* 0x000fea0003800000 */
.L_x_3610:
[----:B------:R-:W-:Y:S05]  /*2ac50*/  BRA `(.L_x_3612) ;  /* 0xffffff8800007947 */ /* 0x000fea000383ffff */
.L_x_3331:
[----:B------:R-:W-:Y:S01]  /*2ac60*/  BSSY B0, `(.L_x_3613) ;  /* 0x0000006000007945 */ /* 0x000fe20003800000 */
[----:B------:R-:W-:-:S07]  /*2ac70*/  IMAD.MOV.U32 R15, RZ, RZ, -0x1 ;  /* 0xffffffffff0f7424 */ /* 0x000fce00078e00ff */
[----:B0-----:R-:W-:Y:S05]  /*2ac80*/  WARPSYNC.COLLECTIVE R15, `(.L_x_3614) ;  /* 0x000000000f0c7348 */ /* 0x001fea0003c00000 */
[----:B------:R-:W-:Y:S02]  /*2ac90*/  ELECT P6, UR62, PT ;  /* 0x00000000003e782f */ /* 0x000fe400038c0000 */
[----:B------:R-:W-:Y:S01]  /*2aca0*/  MOV R14, UR62 ;  /* 0x0000003e000e7c02 */ /* 0x000fe20008000f00 */
[----:B0-----:R-:W-:Y:S10]  /*2acb0*/  ENDCOLLECTIVE ;  /* 0x000000000000791b */ /* 0x001ff40003800000 */
.L_x_3614:
[----:B------:R-:W-:Y:S05]  /*2acc0*/  BSYNC B0 ;  /* 0x0000000000007941 */ /* 0x000fea0003800000 */
.L_x_3613:
[----:B------:R-:W-:Y:S05]  /*2acd0*/  BRA `(.L_x_3615) ;  /* 0xffffff8400f47947 */ /* 0x000fea000383ffff */
.L_x_3333:
[----:B0-----:R0:W1:Y:S02]  /*2ace0*/  SYNCS.PHASECHK.TRANS64.TRYWAIT P1, [R5+URZ+0x22840], R0 ;  /* 0x02284000050075a7 */ /* 0x001064000802017f */
[----:B-1----:R-:W-:Y:S05]  /*2acf0*/  @!P1 NANOSLEEP.SYNCS 0x989680 ;  /* 0x009896800000995d */ /* 0x002fea0003900000 */
[----:B------:R-:W1:Y:S02]  /*2ad00*/  @!P1 SYNCS.PHASECHK.TRANS64 P1, [R5+URZ+0x22840], R0 ;  /* 0x02284000050095a7 */ /* 0x000e64000802007f */
[----:B-1----:R-:W-:Y:S05]  /*2ad10*/  @!P1 BRA `(.L_x_3333) ;  /* 0xfffffffc00f09947 */ /* 0x002fea000383ffff */
[----:B------:R-:W-:Y:S05]  /*2ad20*/  BRA `(.L_x_3616) ;  /* 0xffffff8800147947 */ /* 0x000fea000383ffff */
.L_x_3335:
[----:B-1----:R1:W2:Y:S02]  /*2ad30*/  SYNCS.PHASECHK.TRANS64.TRYWAIT P1, [R3+URZ+0x22840], R2 ;  /* 0x02284002030075a7 */ /* 0x0022a4000802017f */
[----:B--2---:R-:W-:Y:S05]  /*2ad40*/  @!P1 NANOSLEEP.SYNCS 0x989680 ;  /* 0x009896800000995d */ /* 0x004fea0003900000 */
[----:B------:R-:W2:Y:S02]  /*2ad50*/  @!P1 SYNCS.PHASECHK.TRANS64 P1, [R3+URZ+0x22840], R2 ;  /* 0x02284002030095a7 */ /* 0x000ea4000802007f */
[----:B--2---:R-:W-:Y:S05]  /*2ad60*/  @!P1 BRA `(.L_x_3335) ;  /* 0xfffffffc00f09947 */ /* 0x004fea000383ffff */
[----:B------:R-:W-:Y:S05]  /*2ad70*/  BRA `(.L_x_3617) ;  /* 0xffffff8800207947 */ /* 0x000fea000383ffff */
.L_x_3337:
[----:B--2---:R2:W3:Y:S02]  /*2ad80*/  SYNCS.PHASECHK.TRANS64.TRYWAIT P1, [R5+URZ+0x22860], R0 ;  /* 0x02286000050075a7 */ /* 0x0044e4000802017f */
[----:B---3--:R-:W-:Y:S05]  /*2ad90*/  @!P1 NANOSLEEP.SYNCS 0x989680 ;  /* 0x009896800000995d */ /* 0x008fea0003900000 */
[----:B------:R-:W3:Y:S02]  /*2ada0*/  @!P1 SYNCS.PHASECHK.TRANS64 P1, [R5+URZ+0x22860], R0 ;  /* 0x02286000050095a7 */ /* 0x000ee4000802007f */
[----:B---3--:R-:W-:Y:S05]  /*2adb0*/  @!P1 BRA `(.L_x_3337) ;  /* 0xfffffffc00f09947 */ /* 0x008fea000383ffff */
[----:B------:R-:W-:Y:S05]  /*2adc0*/  BRA `(.L_x_3618) ;  /* 0xffffff88001c7947 */ /* 0x000fea000383ffff */
.L_x_3339:
[----:B---3--:R3:W4:Y:S02]  /*2add0*/  SYNCS.PHASECHK.TRANS64.TRYWAIT P1, [R3+URZ+0x22860], R2 ;  /* 0x02286002030075a7 */ /* 0x008724000802017f */
[----:B----4-:R-:W-:Y:S05]  /*2ade0*/  @!P1 NANOSLEEP.SYNCS 0x989680 ;  /* 0x009896800000995d */ /* 0x010fea0003900000 */
[----:B------:R-:W4:Y:S02]  /*2adf0*/  @!P1 SYNCS.PHASECHK.TRANS64 P1, [R3+URZ+0x22860], R2 ;  /* 0x02286002030095a7 */ /* 0x000f24000802007f */
[----:B----4-:R-:W-:Y:S05]  /*2ae00*/  @!P1 BRA `(.L_x_3339) ;  /* 0xfffffffc00f09947 */ /* 0x010fea000383ffff */
[----:B------:R-:W-:Y:S05]  /*2ae10*/  BRA `(.L_x_3619) ;  /* 0xffffff8800187947 */ /* 0x000fea000383ffff */
.L_x_3341:
[----:B----4-:R4:W0:Y:S02]  /*2ae20*/  SYNCS.PHASECHK.TRANS64.TRYWAIT P1, [R5+URZ+0x22880], R0 ;  /* 0x02288000050075a7 */ /* 0x010824000802017f */
[----:B0-----:R-:W-:Y:S05]  /*2ae30*/  @!P1 NANOSLEEP.SYNCS 0x989680 ;  /* 0x009896800000995d */ /* 0x001fea0003900000 */
[----:B------:R-:W0:Y:S02]  /*2ae40*/  @!P1 SYNCS.PHASECHK.TRANS64 P1, [R5+URZ+0x22880], R0 ;  /* 0x02288000050095a7 */ /* 0x000e24000802007f */
[----:B0-----:R-:W-:Y:S05]  /*2ae50*/  @!P1 BRA `(.L_x_3341) ;  /* 0xfffffffc00f09947 */ /* 0x001fea000383ffff */
[----:B------:R-:W-:Y:S05]  /*2ae60*/  BRA `(.L_x_3620) ;  /* 0xffffff8800147947 */ /* 0x000fea000383ffff */
.L_x_3621:
        /* <DEDUP_REMOVED lines=9> */
.L_x_3630:


//--------------------- .nv.global.init           --------------------------
	.section	.nv.global.init,"aw",@progbits
	.align	4
.nv.global.init:
	.type		_ZZN5flash28permute_output_fp8_VcolmajorIN4cute6TensorINS1_11ArrayEngineIN7cutlass10bfloat16_tELm64EEENS1_6LayoutINS1_5tupleIJNS8_IJNS1_1CILi2EEESA_NS9_ILi16EEEEEENS9_ILi1EEESD_EEENS8_IJNS8_IJSD_SA_NS9_ILi4EEEEEENS9_ILi0EEESH_EEEEEEEEEvRT_E9upper_map,@object
	.size		_ZZN5flash28permute_output_fp8_VcolmajorIN4cute6TensorINS1_11ArrayEngineIN7cutlass10bfloat16_tELm64EEENS1_6LayoutINS1_5tupleIJNS8_IJNS1_1CILi2EEESA_NS9_ILi16EEEEEENS9_ILi1EEESD_EEENS8_IJNS8_IJSD_SA_NS9_ILi4EEEEEENS9_ILi0EEESH_EEEEEEEEEvRT_E9upper_map,($str$23 - _ZZN5flash28permute_output_fp8_VcolmajorIN4cute6TensorINS1_11ArrayEngineIN7cutlass10bfloat16_tELm64EEENS1_6LayoutINS1_5tupleIJNS8_IJNS1_1CILi2EEESA_NS9_ILi16EEEEEENS9_ILi1EEESD_EEENS8_IJNS8_IJSD_SA_NS9_ILi4EEEEEENS9_ILi0EEESH_EEEEEEEEEvRT_E9upper_map)
_ZZN5flash28permute_output_fp8_VcolmajorIN4cute6TensorINS1_11ArrayEngineIN7cutlass10bfloat16_tELm64EEENS1_6LayoutINS1_5tupleIJNS8_IJNS1_1CILi2EEESA_NS9_ILi16EEEEEENS9_ILi1EEESD_EEENS8_IJNS8_IJSD_SA_NS9_ILi4EEEEEENS9_ILi0EEESH_EEEEEEEEEvRT_E9upper_map:
        /*0000*/ 	.byte	0x00, 0x00, 0x00, 0x00, 0x02, 0x00, 0x00, 0x00, 0x03, 0x00, 0x00, 0x00, 0x01, 0x00, 0x00, 0x00
	.type		$str$23,@object
	.size		$str$23,($str$24 - $str$23)
$str$23:
        /*0010*/ 	.byte	0x28, 0x61, 0x64, 0x64, 0x72, 0x65, 0x73, 0x73, 0x20, 0x26, 0x20, 0x6d, 0x61, 0x73, 0x6b, 0x29
        /*0020*/ 	.byte	0x20, 0x3d, 0x3d, 0x20, 0x30, 0x00
	.type		$str$24,@object
	.size		$str$24,(__unnamed_5 - $str$24)
$str$24:
        /*0026*/ 	.byte	0x2f, 0x74, 0x6d, 0x70, 0x2f, 0x6f, 0x73, 0x73, 0x5f, 0x6b, 0x65, 0x72, 0x6e, 0x65, 0x6c, 0x73
        /*0036*/ 	.byte	0x5f, 0x73, 0x72, 0x63, 0x2f, 0x66, 0x6c, 0x61, 0x73, 0x68, 0x5f, 0x61, 0x74, 0x74, 0x65, 0x6e
        /*0046*/ 	.byte	0x74, 0x69, 0x6f, 0x6e, 0x2f, 0x63, 0x73, 0x72, 0x63, 0x2f, 0x63, 0x75, 0x74, 0x6c, 0x61, 0x73
        /*0056*/ 	.byte	0x73, 0x2f, 0x69, 0x6e, 0x63, 0x6c, 0x75, 0x64, 0x65, 0x2f, 0x63, 0x75, 0x74, 0x65, 0x2f, 0x70
        /*0066*/ 	.byte	0x6f, 0x69, 0x6e, 0x74, 0x65, 0x72, 0x5f, 0x66, 0x6c, 0x61, 0x67, 0x67, 0x65, 0x64, 0x2e, 0x68
        /*0076*/ 	.byte	0x70, 0x70, 0x00
	.type		__unnamed_5,@object
	.size		__unnamed_5,(__unnamed_6 - __unnamed_5)
__unnamed_5:
        /* <DEDUP_REMOVED lines=24> */
        /*01f9*/ 	.byte	0x3e, 0x3e, 0x20, 0x26, 0x5d, 0x00
	.type		__unnamed_6,@object
	.size		__unnamed_6,(__unnamed_3 - __unnamed_6)
__unnamed_6:
        /* <DEDUP_REMOVED lines=25> */
	.type		__unnamed_3,@object
	.size		__unnamed_3,(__unnamed_4 - __unnamed_3)
__unnamed_3:
        /* <DEDUP_REMOVED lines=29> */
        /*0555*/ 	.byte	0x5d, 0x00
	.type		__unnamed_4,@object
	.size		__unnamed_4,(__unnamed_2 - __unnamed_4)
__unnamed_4:
        /* <DEDUP_REMOVED lines=30> */
	.type		__unnamed_2,@object
	.size		__unnamed_2,(__unnamed_1 - __unnamed_2)
__unnamed_2:
        /* <DEDUP_REMOVED lines=30> */
	.type		__unnamed_1,@object
	.size		__unnamed_1,(.L_0 - __unnamed_1)
__unnamed_1:
        /* <DEDUP_REMOVED lines=30> */
.L_0:


//--------------------- .nv.shared._ZN7cutlass13device_kernelIN5flash11enable_sm90INS1_16FlashAttnFwdSm90INS1_25CollectiveMainloopFwdSm90ILi2EN4cute5tupleIJNS5_1CILi1EEES8_S8_EEENS6_IJNS7_ILi128EEENS7_ILi160EEESA_EEELi128ENS_12float_e4m3_tEfNS_4arch4Sm90ELb0ELb0ELb0ELb0ELb1ELb0ELb0ELb1ELb1ELb1ELb0ELb0EEENS1_21CollectiveEpilogueFwdINS6_IJSA_SA_SB_EEES9_NS_10bfloat16_tESF_Li256ELb0ELb1ELb0ELb1EEENS1_29StaticPersistentTileSchedulerILb0EEEEEEEEEvNT_6ParamsE --------------------------
	.section	.nv.shared._ZN7cutlass13device_kernelIN5flash11enable_sm90INS1_16FlashAttnFwdSm90INS1_25CollectiveMainloopFwdSm90ILi2EN4cute5tupleIJNS5_1CILi1EEES8_S8_EEENS6_IJNS7_ILi128EEENS7_ILi160EEESA_EEELi128ENS_12float_e4m3_tEfNS_4arch4Sm90ELb0ELb0ELb0ELb0ELb1ELb0ELb0ELb1ELb1ELb1ELb0ELb0EEENS1_21CollectiveEpilogueFwdINS6_IJSA_SA_SB_EEES9_NS_10bfloat16_tESF_Li256ELb0ELb1ELb0ELb1EEENS1_29StaticPersistentTileSchedulerILb0EEEEEEEEEvNT_6ParamsE,"aw",@nobits
	.sectionflags	@""
	.align	16
	.zero		1024


//--------------------- .nv.shared.reserved.0     --------------------------
	.section	.nv.shared.reserved.0,"aw",@nobits
	.weak		__nv_reservedSMEM_offset_0_alias
	.size		__nv_reservedSMEM_offset_0_alias, 0, 0
	.other		__nv_reservedSMEM_offset_0_alias,@"STO_CUDA_RESERVED_SHARED STV_DEFAULT"
__nv_reservedSMEM_offset_0_alias:
	.zero		0


//--------------------- .nv.global                --------------------------
	.section	.nv.global,"aw",@nobits
.nv.global:
	.type		_ZN72_INTERNAL_ad1e3db0_36_flash_fwd_hdim128_e4m3_paged_sm90_cu_ceb34e2a_30074cute1_E,@object
	.size		_ZN72_INTERNAL_ad1e3db0_36_flash_fwd_hdim128_e4m3_paged_sm90_cu_ceb34e2a_30074cute1_E,(_ZN72_INTERNAL_ad1e3db0_36_flash_fwd_hdim128_e4m3_paged_sm90_cu_ceb34e2a_30074cuda3std3__45__cpo6cbeginE - _ZN72_INTERNAL_ad1e3db0_36_flash_fwd_hdim128_e4m3_paged_sm90_cu_ceb34e2a_30074cute1_E)
_ZN72_INTERNAL_ad1e3db0_36_flash_fwd_hdim128_e4m3_paged_sm90_cu_ceb34e2a_30074cute1_E:
	.zero		1
	.type		_ZN72_INTERNAL_ad1e3db0_36_flash_fwd_hdim128_e4m3_paged_sm90_cu_ceb34e2a_30074cuda3std3__45__cpo6cbeginE,@object
	.size		_ZN72_INTERNAL_ad1e3db0_36_flash_fwd_hdim128_e4m3_paged_sm90_cu_ceb34e2a_30074cuda3std3__45__cpo6cbeginE,(_ZN72_INTERNAL_ad1e3db0_36_flash_fwd_hdim128_e4m3_paged_sm90_cu_ceb34e2a_30074cuda3std3__48in_placeE - _ZN72_INTERNAL_ad1e3db0_36_flash_fwd_hdim128_e4m3_paged_sm90_cu_ceb34e2a_30074cuda3std3__45__cpo6cbeginE)
_ZN72_INTERNAL_ad1e3db0_36_flash_fwd_hdim128_e4m3_paged_sm90_cu_ceb34e2a_30074cuda3std3__45__cpo6cbeginE:
	.zero		1
	.type		_ZN72_INTERNAL_ad1e3db0_36_flash_fwd_hdim128_e4m3_paged_sm90_cu_ceb34e2a_30074cuda3std3__48in_placeE,@object
	.size		_ZN72_INTERNAL_ad1e3db0_36_flash_fwd_hdim128_e4m3_paged_sm90_cu_ceb34e2a_30074cuda3std3__48in_placeE,(_ZN72_INTERNAL_ad1e3db0_36_flash_fwd_hdim128_e4m3_paged_sm90_cu_ceb34e2a_30074cuda3std6ranges3__45__cpo9iter_moveE - _ZN72_INTERNAL_ad1e3db0_36_flash_fwd_hdim128_e4m3_paged_sm90_cu_ceb34e2a_30074cuda3std3__48in_placeE)
_ZN72_INTERNAL_ad1e3db0_36_flash_fwd_hdim128_e4m3_paged_sm90_cu_ceb34e2a_30074cuda3std3__48in_placeE:
	.zero		1
	.type		_ZN72_INTERNAL_ad1e3db0_36_flash_fwd_hdim128_e4m3_paged_sm90_cu_ceb34e2a_30074cuda3std6ranges3__45__cpo9iter_moveE,@object
	.size		_ZN72_INTERNAL_ad1e3db0_36_flash_fwd_hdim128_e4m3_paged_sm90_cu_ceb34e2a_30074cuda3std6ranges3__45__cpo9iter_moveE,(_ZN72_INTERNAL_ad1e3db0_36_flash_fwd_hdim128_e4m3_paged_sm90_cu_ceb34e2a_30074cuda3std3__45__cpo5beginE - _ZN72_INTERNAL_ad1e3db0_36_flash_fwd_hdim128_e4m3_paged_sm90_cu_ceb34e2a_30074cuda3std6ranges3__45__cpo9iter_moveE)
_ZN72_INTERNAL_ad1e3db0_36_flash_fwd_hdim128_e4m3_paged_sm90_cu_ceb34e2a_30074cuda3std6ranges3__45__cpo9iter_moveE:
	.zero		1
	.type		_ZN72_INTERNAL_ad1e3db0_36_flash_fwd_hdim128_e4m3_paged_sm90_cu_ceb34e2a_30074cuda3std3__45__cpo5beginE,@object
	.size		_ZN72_INTERNAL_ad1e3db0_36_flash_fwd_hdim128_e4m3_paged_sm90_cu_ceb34e2a_30074cuda3std3__45__cpo5beginE,(_ZN72_INTERNAL_ad1e3db0_36_flash_fwd_hdim128_e4m3_paged_sm90_cu_ceb34e2a_30074cuda3std3__474_GLOBAL__N__ad1e3db0_36_flash_fwd_hdim128_e4m3_paged_sm90_cu_ceb34e2a_30076ignoreE - _ZN72_INTERNAL_ad1e3db0_36_flash_fwd_hdim128_e4m3_paged_sm90_cu_ceb34e2a_30074cuda3std3__45__cpo5beginE)
_ZN72_INTERNAL_ad1e3db0_36_flash_fwd_hdim128_e4m3_paged_sm90_cu_ceb34e2a_30074cuda3std3__45__cpo5beginE:
	.zero		1
	.type		_ZN72_INTERNAL_ad1e3db0_36_flash_fwd_hdim128_e4m3_paged_sm90_cu_ceb34e2a_30074cuda3std3__474_GLOBAL__N__ad1e3db0_36_flash_fwd_hdim128_e4m3_paged_sm90_cu_ceb34e2a_30076ignoreE,@object
	.size		_ZN72_INTERNAL_ad1e3db0_36_flash_fwd_hdim128_e4m3_paged_sm90_cu_ceb34e2a_30074cuda3std3__474_GLOBAL__N__ad1e3db0_36_flash_fwd_hdim128_e4m3_paged_sm90_cu_ceb34e2a_30076ignoreE,(_ZN72_INTERNAL_ad1e3db0_36_flash_fwd_hdim128_e4m3_paged_sm90_cu_ceb34e2a_30074cute7productE - _ZN72_INTERNAL_ad1e3db0_36_flash_fwd_hdim128_e4m3_paged_sm90_cu_ceb34e2a_30074cuda3std3__474_GLOBAL__N__ad1e3db0_36_flash_fwd_hdim128_e4m3_paged_sm90_cu_ceb34e2a_30076ignoreE)
_ZN72_INTERNAL_ad1e3db0_36_flash_fwd_hdim128_e4m3_paged_sm90_cu_ceb34e2a_30074cuda3std3__474_GLOBAL__N__ad1e3db0_36_flash_fwd_hdim128_e4m3_paged_sm90_cu_ceb34e2a_30076ignoreE:
	.zero		1
	.type		_ZN72_INTERNAL_ad1e3db0_36_flash_fwd_hdim128_e4m3_paged_sm90_cu_ceb34e2a_30074cute7productE,@object
	.size		_ZN72_INTERNAL_ad1e3db0_36_flash_fwd_hdim128_e4m3_paged_sm90_cu_ceb34e2a_30074cute7productE,(_ZN72_INTERNAL_ad1e3db0_36_flash_fwd_hdim128_e4m3_paged_sm90_cu_ceb34e2a_30074cuda3std3__45__cpo3endE - _ZN72_INTERNAL_ad1e3db0_36_flash_fwd_hdim128_e4m3_paged_sm90_cu_ceb34e2a_30074cute7productE)
_ZN72_INTERNAL_ad1e3db0_36_flash_fwd_hdim128_e4m3_paged_sm90_cu_ceb34e2a_30074cute7productE:
	.zero		1
	.type		_ZN72_INTERNAL_ad1e3db0_36_flash_fwd_hdim128_e4m3_paged_sm90_cu_ceb34e2a_30074cuda3std3__45__cpo3endE,@object
	.size		_ZN72_INTERNAL_ad1e3db0_36_flash_fwd_hdim128_e4m3_paged_sm90_cu_ceb34e2a_30074cuda3std3__45__cpo3endE,(_ZN72_INTERNAL_ad1e3db0_36_flash_fwd_hdim128_e4m3_paged_sm90_cu_ceb34e2a_30074cuda3std3__419piecewise_constructE - _ZN72_INTERNAL_ad1e3db0_36_flash_fwd_hdim128_e4m3_paged_sm90_cu_ceb34e2a_30074cuda3std3__45__cpo3endE)
_ZN72_INTERNAL_ad1e3db0_36_flash_fwd_hdim128_e4m3_paged_sm90_cu_ceb34e2a_30074cuda3std3__45__cpo3endE:
	.zero		1
	.type		_ZN72_INTERNAL_ad1e3db0_36_flash_fwd_hdim128_e4m3_paged_sm90_cu_ceb34e2a_30074cuda3std3__419piecewise_constructE,@object
	.size		_ZN72_INTERNAL_ad1e3db0_36_flash_fwd_hdim128_e4m3_paged_sm90_cu_ceb34e2a_30074cuda3std3__419piecewise_constructE,(_ZN72_INTERNAL_ad1e3db0_36_flash_fwd_hdim128_e4m3_paged_sm90_cu_ceb34e2a_30074cuda3std3__45__cpo4cendE - _ZN72_INTERNAL_ad1e3db0_36_flash_fwd_hdim128_e4m3_paged_sm90_cu_ceb34e2a_30074cuda3std3__419piecewise_constructE)
_ZN72_INTERNAL_ad1e3db0_36_flash_fwd_hdim128_e4m3_paged_sm90_cu_ceb34e2a_30074cuda3std3__419piecewise_constructE:
	.zero		1
	.type		_ZN72_INTERNAL_ad1e3db0_36_flash_fwd_hdim128_e4m3_paged_sm90_cu_ceb34e2a_30074cuda3std3__45__cpo4cendE,@object
	.size		_ZN72_INTERNAL_ad1e3db0_36_flash_fwd_hdim128_e4m3_paged_sm90_cu_ceb34e2a_30074cuda3std3__45__cpo4cendE,(_ZN72_INTERNAL_ad1e3db0_36_flash_fwd_hdim128_e4m3_paged_sm90_cu_ceb34e2a_30074cuda3std6ranges3__45__cpo4swapE - _ZN72_INTERNAL_ad1e3db0_36_flash_fwd_hdim128_e4m3_paged_sm90_cu_ceb34e2a_30074cuda3std3__45__cpo4cendE)
_ZN72_INTERNAL_ad1e3db0_36_flash_fwd_hdim128_e4m3_paged_sm90_cu_ceb34e2a_30074cuda3std3__45__cpo4cendE:
	.zero		1
	.type		_ZN72_INTERNAL_ad1e3db0_36_flash_fwd_hdim128_e4m3_paged_sm90_cu_ceb34e2a_30074cuda3std6ranges3__45__cpo4swapE,@object
	.size		_ZN72_INTERNAL_ad1e3db0_36_flash_fwd_hdim128_e4m3_paged_sm90_cu_ceb34e2a_30074cuda3std6ranges3__45__cpo4swapE,(.L_14 - _ZN72_INTERNAL_ad1e3db0_36_flash_fwd_hdim128_e4m3_paged_sm90_cu_ceb34e2a_30074cuda3std6ranges3__45__cpo4swapE)
_ZN72_INTERNAL_ad1e3db0_36_flash_fwd_hdim128_e4m3_paged_sm90_cu_ceb34e2a_30074cuda3std6ranges3__45__cpo4swapE:
	.zero		1
.L_14:


//--------------------- .nv.shared._ZN7cutlass13device_kernelIN5flash11enable_sm90INS1_16FlashAttnFwdSm90INS1_25CollectiveMainloopFwdSm90ILi2EN4cute5tupleIJNS5_1CILi1EEES8_S8_EEENS6_IJNS7_ILi128EEENS7_ILi160EEESA_EEELi128ENS_12float_e4m3_tEfNS_4arch4Sm90ELb0ELb0ELb0ELb1ELb1ELb0ELb0ELb1ELb1ELb1ELb0ELb0EEENS1_21CollectiveEpilogueFwdINS6_IJSA_SA_SB_EEES9_NS_10bfloat16_tESF_Li256ELb1ELb1ELb0ELb1EEENS1_36VarlenDynamicPersistentTileSchedulerILi128ELi160ELi256ELi128ELb0ELb1ELb1ELb0ELb1ELb1EEEEEEEEEvNT_6ParamsE --------------------------
	.section	.nv.shared._ZN7cutlass13device_kernelIN5flash11enable_sm90INS1_16FlashAttnFwdSm90INS1_25CollectiveMainloopFwdSm90ILi2EN4cute5tupleIJNS5_1CILi1EEES8_S8_EEENS6_IJNS7_ILi128EEENS7_ILi160EEESA_EEELi128ENS_12float_e4m3_tEfNS_4arch4Sm90ELb0ELb0ELb0ELb1ELb1ELb0ELb0ELb1ELb1ELb1ELb0ELb0EEENS1_21CollectiveEpilogueFwdINS6_IJSA_SA_SB_EEES9_NS_10bfloat16_tESF_Li256ELb1ELb1ELb0ELb1EEENS1_36VarlenDynamicPersistentTileSchedulerILi128ELi160ELi256ELi128ELb0ELb1ELb1ELb0ELb1ELb1EEEEEEEEEvNT_6ParamsE,"aw",@nobits
	.sectionflags	@""
	.align	16
	.zero		1024


//--------------------- .nv.shared._ZN7cutlass13device_kernelIN5flash11enable_sm90INS1_16FlashAttnFwdSm90INS1_25CollectiveMainloopFwdSm90ILi2EN4cute5tupleIJNS5_1CILi1EEES8_S8_EEENS6_IJNS7_ILi128EEENS7_ILi160EEESA_EEELi128ENS_12float_e4m3_tEfNS_4arch4Sm90ELb0ELb0ELb0ELb1ELb1ELb1ELb0ELb1ELb1ELb1ELb0ELb0EEENS1_21CollectiveEpilogueFwdINS6_IJSA_SA_SB_EEES9_NS_10bfloat16_tESF_Li256ELb1ELb1ELb0ELb1EEENS1_36VarlenDynamicPersistentTileSchedulerILi128ELi160ELi256ELi128ELb0ELb1ELb1ELb0ELb1ELb1EEEEEEEEEvNT_6ParamsE --------------------------
	.section	.nv.shared._ZN7cutlass13device_kernelIN5flash11enable_sm90INS1_16FlashAttnFwdSm90INS1_25CollectiveMainloopFwdSm90ILi2EN4cute5tupleIJNS5_1CILi1EEES8_S8_EEENS6_IJNS7_ILi128EEENS7_ILi160EEESA_EEELi128ENS_12float_e4m3_tEfNS_4arch4Sm90ELb0ELb0ELb0ELb1ELb1ELb1ELb0ELb1ELb1ELb1ELb0ELb0EEENS1_21CollectiveEpilogueFwdINS6_IJSA_SA_SB_EEES9_NS_10bfloat16_tESF_Li256ELb1ELb1ELb0ELb1EEENS1_36VarlenDynamicPersistentTileSchedulerILi128ELi160ELi256ELi128ELb0ELb1ELb1ELb0ELb1ELb1EEEEEEEEEvNT_6ParamsE,"aw",@nobits
	.sectionflags	@""
	.align	16
	.zero		1024


//--------------------- .nv.shared._ZN7cutlass13device_kernelIN5flash11enable_sm90INS1_16FlashAttnFwdSm90INS1_25CollectiveMainloopFwdSm90ILi2EN4cute5tupleIJNS5_1CILi1EEES8_S8_EEENS6_IJNS7_ILi128EEENS7_ILi160EEESA_EEELi128ENS_12float_e4m3_tEfNS_4arch4Sm90ELb0ELb1ELb0ELb0ELb1ELb0ELb0ELb1ELb1ELb1ELb0ELb0EEENS1_21CollectiveEpilogueFwdINS6_IJSA_SA_SB_EEES9_NS_10bfloat16_tESF_Li256ELb0ELb1ELb0ELb1EEENS1_30DynamicPersistentTileSchedulerILi256ELi128ELb0ELb1ELb1EEEEEEEEEvNT_6ParamsE --------------------------
	.section	.nv.shared._ZN7cutlass13device_kernelIN5flash11enable_sm90INS1_16FlashAttnFwdSm90INS1_25CollectiveMainloopFwdSm90ILi2EN4cute5tupleIJNS5_1CILi1EEES8_S8_EEENS6_IJNS7_ILi128EEENS7_ILi160EEESA_EEELi128ENS_12float_e4m3_tEfNS_4arch4Sm90ELb0ELb1ELb0ELb0ELb1ELb0ELb0ELb1ELb1ELb1ELb0ELb0EEENS1_21CollectiveEpilogueFwdINS6_IJSA_SA_SB_EEES9_NS_10bfloat16_tESF_Li256ELb0ELb1ELb0ELb1EEENS1_30DynamicPersistentTileSchedulerILi256ELi128ELb0ELb1ELb1EEEEEEEEEvNT_6ParamsE,"aw",@nobits
	.sectionflags	@""
	.align	16
	.zero		1024


//--------------------- .nv.shared._ZN7cutlass13device_kernelIN5flash11enable_sm90INS1_16FlashAttnFwdSm90INS1_25CollectiveMainloopFwdSm90ILi2EN4cute5tupleIJNS5_1CILi1EEES8_S8_EEENS6_IJNS7_ILi128EEENS7_ILi160EEESA_EEELi128ENS_12float_e4m3_tEfNS_4arch4Sm90ELb0ELb1ELb0ELb1ELb1ELb0ELb0ELb1ELb1ELb1ELb0ELb0EEENS1_21CollectiveEpilogueFwdINS6_IJSA_SA_SB_EEES9_NS_10bfloat16_tESF_Li256ELb1ELb1ELb0ELb1EEENS1_36VarlenDynamicPersistentTileSchedulerILi128ELi160ELi256ELi128ELb0ELb1ELb1ELb1ELb0ELb1EEEEEEEEEvNT_6ParamsE --------------------------
	.section	.nv.shared._ZN7cutlass13device_kernelIN5flash11enable_sm90INS1_16FlashAttnFwdSm90INS1_25CollectiveMainloopFwdSm90ILi2EN4cute5tupleIJNS5_1CILi1EEES8_S8_EEENS6_IJNS7_ILi128EEENS7_ILi160EEESA_EEELi128ENS_12float_e4m3_tEfNS_4arch4Sm90ELb0ELb1ELb0ELb1ELb1ELb0ELb0ELb1ELb1ELb1ELb0ELb0EEENS1_21CollectiveEpilogueFwdINS6_IJSA_SA_SB_EEES9_NS_10bfloat16_tESF_Li256ELb1ELb1ELb0ELb1EEENS1_36VarlenDynamicPersistentTileSchedulerILi128ELi160ELi256ELi128ELb0ELb1ELb1ELb1ELb0ELb1EEEEEEEEEvNT_6ParamsE,"aw",@nobits
	.sectionflags	@""
	.align	16
	.zero		1024


//--------------------- .nv.shared._ZN7cutlass13device_kernelIN5flash11enable_sm90INS1_16FlashAttnFwdSm90INS1_25CollectiveMainloopFwdSm90ILi2EN4cute5tupleIJNS5_1CILi1EEES8_S8_EEENS6_IJNS7_ILi128EEENS7_ILi160EEESA_EEELi128ENS_12float_e4m3_tEfNS_4arch4Sm90ELb0ELb1ELb0ELb1ELb1ELb1ELb0ELb1ELb1ELb1ELb0ELb0EEENS1_21CollectiveEpilogueFwdINS6_IJSA_SA_SB_EEES9_NS_10bfloat16_tESF_Li256ELb1ELb1ELb0ELb1EEENS1_36VarlenDynamicPersistentTileSchedulerILi128ELi160ELi256ELi128ELb0ELb1ELb1ELb1ELb0ELb1EEEEEEEEEvNT_6ParamsE --------------------------
	.section	.nv.shared._ZN7cutlass13device_kernelIN5flash11enable_sm90INS1_16FlashAttnFwdSm90INS1_25CollectiveMainloopFwdSm90ILi2EN4cute5tupleIJNS5_1CILi1EEES8_S8_EEENS6_IJNS7_ILi128EEENS7_ILi160EEESA_EEELi128ENS_12float_e4m3_tEfNS_4arch4Sm90ELb0ELb1ELb0ELb1ELb1ELb1ELb0ELb1ELb1ELb1ELb0ELb0EEENS1_21CollectiveEpilogueFwdINS6_IJSA_SA_SB_EEES9_NS_10bfloat16_tESF_Li256ELb1ELb1ELb0ELb1EEENS1_36VarlenDynamicPersistentTileSchedulerILi128ELi160ELi256ELi128ELb0ELb1ELb1ELb1ELb0ELb1EEEEEEEEEvNT_6ParamsE,"aw",@nobits
	.sectionflags	@""
	.align	16
	.zero		1024


//--------------------- .nv.shared._ZN7cutlass13device_kernelIN5flash11enable_sm90INS1_16FlashAttnFwdSm90INS1_25CollectiveMainloopFwdSm90ILi2EN4cute5tupleIJNS5_1CILi1EEES8_S8_EEENS6_IJNS7_ILi128EEENS7_ILi160EEESA_EEELi128ENS_12float_e4m3_tEfNS_4arch4Sm90ELb1ELb0ELb0ELb0ELb1ELb0ELb0ELb1ELb1ELb1ELb0ELb0EEENS1_21CollectiveEpilogueFwdINS6_IJSA_SA_SB_EEES9_NS_10bfloat16_tESF_Li256ELb0ELb1ELb0ELb1EEENS1_30DynamicPersistentTileSchedulerILi256ELi128ELb0ELb1ELb1EEEEEEEEEvNT_6ParamsE --------------------------
	.section	.nv.shared._ZN7cutlass13device_kernelIN5flash11enable_sm90INS1_16FlashAttnFwdSm90INS1_25CollectiveMainloopFwdSm90ILi2EN4cute5tupleIJNS5_1CILi1EEES8_S8_EEENS6_IJNS7_ILi128EEENS7_ILi160EEESA_EEELi128ENS_12float_e4m3_tEfNS_4arch4Sm90ELb1ELb0ELb0ELb0ELb1ELb0ELb0ELb1ELb1ELb1ELb0ELb0EEENS1_21CollectiveEpilogueFwdINS6_IJSA_SA_SB_EEES9_NS_10bfloat16_tESF_Li256ELb0ELb1ELb0ELb1EEENS1_30DynamicPersistentTileSchedulerILi256ELi128ELb0ELb1ELb1EEEEEEEEEvNT_6ParamsE,"aw",@nobits
	.sectionflags	@""
	.align	16
	.zero		1024


//--------------------- .nv.shared._ZN7cutlass13device_kernelIN5flash11enable_sm90INS1_16FlashAttnFwdSm90INS1_25CollectiveMainloopFwdSm90ILi2EN4cute5tupleIJNS5_1CILi1EEES8_S8_EEENS6_IJNS7_ILi128EEENS7_ILi160EEESA_EEELi128ENS_12float_e4m3_tEfNS_4arch4Sm90ELb1ELb0ELb0ELb1ELb1ELb0ELb0ELb1ELb1ELb1ELb0ELb0EEENS1_21CollectiveEpilogueFwdINS6_IJSA_SA_SB_EEES9_NS_10bfloat16_tESF_Li256ELb1ELb1ELb0ELb1EEENS1_36VarlenDynamicPersistentTileSchedulerILi128ELi160ELi256ELi128ELb0ELb1ELb1ELb1ELb1ELb1EEEEEEEEEvNT_6ParamsE --------------------------
	.section	.nv.shared._ZN7cutlass13device_kernelIN5flash11enable_sm90INS1_16FlashAttnFwdSm90INS1_25CollectiveMainloopFwdSm90ILi2EN4cute5tupleIJNS5_1CILi1EEES8_S8_EEENS6_IJNS7_ILi128EEENS7_ILi160EEESA_EEELi128ENS_12float_e4m3_tEfNS_4arch4Sm90ELb1ELb0ELb0ELb1ELb1ELb0ELb0ELb1ELb1ELb1ELb0ELb0EEENS1_21CollectiveEpilogueFwdINS6_IJSA_SA_SB_EEES9_NS_10bfloat16_tESF_Li256ELb1ELb1ELb0ELb1EEENS1_36VarlenDynamicPersistentTileSchedulerILi128ELi160ELi256ELi128ELb0ELb1ELb1ELb1ELb1ELb1EEEEEEEEEvNT_6ParamsE,"aw",@nobits
	.sectionflags	@""
	.align	16
	.zero		1024


//--------------------- .nv.shared._ZN7cutlass13device_kernelIN5flash11enable_sm90INS1_16FlashAttnFwdSm90INS1_25CollectiveMainloopFwdSm90ILi2EN4cute5tupleIJNS5_1CILi1EEES8_S8_EEENS6_IJNS7_ILi128EEENS7_ILi160EEESA_EEELi128ENS_12float_e4m3_tEfNS_4arch4Sm90ELb1ELb0ELb0ELb1ELb1ELb1ELb0ELb1ELb1ELb1ELb0ELb0EEENS1_21CollectiveEpilogueFwdINS6_IJSA_SA_SB_EEES9_NS_10bfloat16_tESF_Li256ELb1ELb1ELb0ELb1EEENS1_36VarlenDynamicPersistentTileSchedulerILi128ELi160ELi256ELi128ELb0ELb1ELb1ELb1ELb1ELb1EEEEEEEEEvNT_6ParamsE --------------------------
	.section	.nv.shared._ZN7cutlass13device_kernelIN5flash11enable_sm90INS1_16FlashAttnFwdSm90INS1_25CollectiveMainloopFwdSm90ILi2EN4cute5tupleIJNS5_1CILi1EEES8_S8_EEENS6_IJNS7_ILi128EEENS7_ILi160EEESA_EEELi128ENS_12float_e4m3_tEfNS_4arch4Sm90ELb1ELb0ELb0ELb1ELb1ELb1ELb0ELb1ELb1ELb1ELb0ELb0EEENS1_21CollectiveEpilogueFwdINS6_IJSA_SA_SB_EEES9_NS_10bfloat16_tESF_Li256ELb1ELb1ELb0ELb1EEENS1_36VarlenDynamicPersistentTileSchedulerILi128ELi160ELi256ELi128ELb0ELb1ELb1ELb1ELb1ELb1EEEEEEEEEvNT_6ParamsE,"aw",@nobits
	.sectionflags	@""
	.align	16
	.zero		1024


//--------------------- .nv.constant0._ZN7cutlass13device_kernelIN5flash11enable_sm90INS1_16FlashAttnFwdSm90INS1_25CollectiveMainloopFwdSm90ILi2EN4cute5tupleIJNS5_1CILi1EEES8_S8_EEENS6_IJNS7_ILi128EEENS7_ILi160EEESA_EEELi128ENS_12float_e4m3_tEfNS_4arch4Sm90ELb0ELb0ELb0ELb0ELb1ELb0ELb0ELb1ELb1ELb1ELb0ELb0EEENS1_21CollectiveEpilogueFwdINS6_IJSA_SA_SB_EEES9_NS_10bfloat16_tESF_Li256ELb0ELb1ELb0ELb1EEENS1_29StaticPersistentTileSchedulerILb0EEEEEEEEEvNT_6ParamsE --------------------------
	.section	.nv.constant0._ZN7cutlass13device_kernelIN5flash11enable_sm90INS1_16FlashAttnFwdSm90INS1_25CollectiveMainloopFwdSm90ILi2EN4cute5tupleIJNS5_1CILi1EEES8_S8_EEENS6_IJNS7_ILi128EEENS7_ILi160EEESA_EEELi128ENS_12float_e4m3_tEfNS_4arch4Sm90ELb0ELb0ELb0ELb0ELb1ELb0ELb0ELb1ELb1ELb1ELb0ELb0EEENS1_21CollectiveEpilogueFwdINS6_IJSA_SA_SB_EEES9_NS_10bfloat16_tESF_Li256ELb0ELb1ELb0ELb1EEENS1_29StaticPersistentTileSchedulerILb0EEEEEEEEEvNT_6ParamsE,"a",@progbits
	.sectionflags	@""
	.align	4
.nv.constant0._ZN7cutlass13device_kernelIN5flash11enable_sm90INS1_16FlashAttnFwdSm90INS1_25CollectiveMainloopFwdSm90ILi2EN4cute5tupleIJNS5_1CILi1EEES8_S8_EEENS6_IJNS7_ILi128EEENS7_ILi160EEESA_EEELi128ENS_12float_e4m3_tEfNS_4arch4Sm90ELb0ELb0ELb0ELb0ELb1ELb0ELb0ELb1ELb1ELb1ELb0ELb0EEENS1_21CollectiveEpilogueFwdINS6_IJSA_SA_SB_EEES9_NS_10bfloat16_tESF_Li256ELb0ELb1ELb0ELb1EEENS1_29StaticPersistentTileSchedulerILb0EEEEEEEEEvNT_6ParamsE:
	.zero		3200


//--------------------- .nv.constant0._ZN7cutlass13device_kernelIN5flash11enable_sm90INS1_16FlashAttnFwdSm90INS1_25CollectiveMainloopFwdSm90ILi2EN4cute5tupleIJNS5_1CILi1EEES8_S8_EEENS6_IJNS7_ILi128EEENS7_ILi160EEESA_EEELi128ENS_12float_e4m3_tEfNS_4arch4Sm90ELb0ELb0ELb0ELb1ELb1ELb0ELb0ELb1ELb1ELb1ELb0ELb0EEENS1_21CollectiveEpilogueFwdINS6_IJSA_SA_SB_EEES9_NS_10bfloat16_tESF_Li256ELb1ELb1ELb0ELb1EEENS1_36VarlenDynamicPersistentTileSchedulerILi128ELi160ELi256ELi128ELb0ELb1ELb1ELb0ELb1ELb1EEEEEEEEEvNT_6ParamsE --------------------------
	.section	.nv.constant0._ZN7cutlass13device_kernelIN5flash11enable_sm90INS1_16FlashAttnFwdSm90INS1_25CollectiveMainloopFwdSm90ILi2EN4cute5tupleIJNS5_1CILi1EEES8_S8_EEENS6_IJNS7_ILi128EEENS7_ILi160EEESA_EEELi128ENS_12float_e4m3_tEfNS_4arch4Sm90ELb0ELb0ELb0ELb1ELb1ELb0ELb0ELb1ELb1ELb1ELb0ELb0EEENS1_21CollectiveEpilogueFwdINS6_IJSA_SA_SB_EEES9_NS_10bfloat16_tESF_Li256ELb1ELb1ELb0ELb1EEENS1_36VarlenDynamicPersistentTileSchedulerILi128ELi160ELi256ELi128ELb0ELb1ELb1ELb0ELb1ELb1EEEEEEEEEvNT_6ParamsE,"a",@progbits
	.sectionflags	@""
	.align	4
.nv.constant0._ZN7cutlass13device_kernelIN5flash11enable_sm90INS1_16FlashAttnFwdSm90INS1_25CollectiveMainloopFwdSm90ILi2EN4cute5tupleIJNS5_1CILi1EEES8_S8_EEENS6_IJNS7_ILi128EEENS7_ILi160EEESA_EEELi128ENS_12float_e4m3_tEfNS_4arch4Sm90ELb0ELb0ELb0ELb1ELb1ELb0ELb0ELb1ELb1ELb1ELb0ELb0EEENS1_21CollectiveEpilogueFwdINS6_IJSA_SA_SB_EEES9_NS_10bfloat16_tESF_Li256ELb1ELb1ELb0ELb1EEENS1_36VarlenDynamicPersistentTileSchedulerILi128ELi160ELi256ELi128ELb0ELb1ELb1ELb0ELb1ELb1EEEEEEEEEvNT_6ParamsE:
	.zero		3328


//--------------------- .nv.constant0._ZN7cutlass13device_kernelIN5flash11enable_sm90INS1_16FlashAttnFwdSm90INS1_25CollectiveMainloopFwdSm90ILi2EN4cute5tupleIJNS5_1CILi1EEES8_S8_EEENS6_IJNS7_ILi128EEENS7_ILi160EEESA_EEELi128ENS_12float_e4m3_tEfNS_4arch4Sm90ELb0ELb0ELb0ELb1ELb1ELb1ELb0ELb1ELb1ELb1ELb0ELb0EEENS1_21CollectiveEpilogueFwdINS6_IJSA_SA_SB_EEES9_NS_10bfloat16_tESF_Li256ELb1ELb1ELb0ELb1EEENS1_36VarlenDynamicPersistentTileSchedulerILi128ELi160ELi256ELi128ELb0ELb1ELb1ELb0ELb1ELb1EEEEEEEEEvNT_6ParamsE --------------------------
	.section	.nv.constant0._ZN7cutlass13device_kernelIN5flash11enable_sm90INS1_16FlashAttnFwdSm90INS1_25CollectiveMainloopFwdSm90ILi2EN4cute5tupleIJNS5_1CILi1EEES8_S8_EEENS6_IJNS7_ILi128EEENS7_ILi160EEESA_EEELi128ENS_12float_e4m3_tEfNS_4arch4Sm90ELb0ELb0ELb0ELb1ELb1ELb1ELb0ELb1ELb1ELb1ELb0ELb0EEENS1_21CollectiveEpilogueFwdINS6_IJSA_SA_SB_EEES9_NS_10bfloat16_tESF_Li256ELb1ELb1ELb0ELb1EEENS1_36VarlenDynamicPersistentTileSchedulerILi128ELi160ELi256ELi128ELb0ELb1ELb1ELb0ELb1ELb1EEEEEEEEEvNT_6ParamsE,"a",@progbits
	.sectionflags	@""
	.align	4
.nv.constant0._ZN7cutlass13device_kernelIN5flash11enable_sm90INS1_16FlashAttnFwdSm90INS1_25CollectiveMainloopFwdSm90ILi2EN4cute5tupleIJNS5_1CILi1EEES8_S8_EEENS6_IJNS7_ILi128EEENS7_ILi160EEESA_EEELi128ENS_12float_e4m3_tEfNS_4arch4Sm90ELb0ELb0ELb0ELb1ELb1ELb1ELb0ELb1ELb1ELb1ELb0ELb0EEENS1_21CollectiveEpilogueFwdINS6_IJSA_SA_SB_EEES9_NS_10bfloat16_tESF_Li256ELb1ELb1ELb0ELb1EEENS1_36VarlenDynamicPersistentTileSchedulerILi128ELi160ELi256ELi128ELb0ELb1ELb1ELb0ELb1ELb1EEEEEEEEEvNT_6ParamsE:
	.zero		3328


//--------------------- .nv.constant0._ZN7cutlass13device_kernelIN5flash11enable_sm90INS1_16FlashAttnFwdSm90INS1_25CollectiveMainloopFwdSm90ILi2EN4cute5tupleIJNS5_1CILi1EEES8_S8_EEENS6_IJNS7_ILi128EEENS7_ILi160EEESA_EEELi128ENS_12float_e4m3_tEfNS_4arch4Sm90ELb0ELb1ELb0ELb0ELb1ELb0ELb0ELb1ELb1ELb1ELb0ELb0EEENS1_21CollectiveEpilogueFwdINS6_IJSA_SA_SB_EEES9_NS_10bfloat16_tESF_Li256ELb0ELb1ELb0ELb1EEENS1_30DynamicPersistentTileSchedulerILi256ELi128ELb0ELb1ELb1EEEEEEEEEvNT_6ParamsE --------------------------
	.section	.nv.constant0._ZN7cutlass13device_kernelIN5flash11enable_sm90INS1_16FlashAttnFwdSm90INS1_25CollectiveMainloopFwdSm90ILi2EN4cute5tupleIJNS5_1CILi1EEES8_S8_EEENS6_IJNS7_ILi128EEENS7_ILi160EEESA_EEELi128ENS_12float_e4m3_tEfNS_4arch4Sm90ELb0ELb1ELb0ELb0ELb1ELb0ELb0ELb1ELb1ELb1ELb0ELb0EEENS1_21CollectiveEpilogueFwdINS6_IJSA_SA_SB_EEES9_NS_10bfloat16_tESF_Li256ELb0ELb1ELb0ELb1EEENS1_30DynamicPersistentTileSchedulerILi256ELi128ELb0ELb1ELb1EEEEEEEEEvNT_6ParamsE,"a",@progbits
	.sectionflags	@""
	.align	4
.nv.constant0._ZN7cutlass13device_kernelIN5flash11enable_sm90INS1_16FlashAttnFwdSm90INS1_25CollectiveMainloopFwdSm90ILi2EN4cute5tupleIJNS5_1CILi1EEES8_S8_EEENS6_IJNS7_ILi128EEENS7_ILi160EEESA_EEELi128ENS_12float_e4m3_tEfNS_4arch4Sm90ELb0ELb1ELb0ELb0ELb1ELb0ELb0ELb1ELb1ELb1ELb0ELb0EEENS1_21CollectiveEpilogueFwdINS6_IJSA_SA_SB_EEES9_NS_10bfloat16_tESF_Li256ELb0ELb1ELb0ELb1EEENS1_30DynamicPersistentTileSchedulerILi256ELi128ELb0ELb1ELb1EEEEEEEEEvNT_6ParamsE:
	.zero		3328


//--------------------- .nv.constant0._ZN7cutlass13device_kernelIN5flash11enable_sm90INS1_16FlashAttnFwdSm90INS1_25CollectiveMainloopFwdSm90ILi2EN4cute5tupleIJNS5_1CILi1EEES8_S8_EEENS6_IJNS7_ILi128EEENS7_ILi160EEESA_EEELi128ENS_12float_e4m3_tEfNS_4arch4Sm90ELb0ELb1ELb0ELb1ELb1ELb0ELb0ELb1ELb1ELb1ELb0ELb0EEENS1_21CollectiveEpilogueFwdINS6_IJSA_SA_SB_EEES9_NS_10bfloat16_tESF_Li256ELb1ELb1ELb0ELb1EEENS1_36VarlenDynamicPersistentTileSchedulerILi128ELi160ELi256ELi128ELb0ELb1ELb1ELb1ELb0ELb1EEEEEEEEEvNT_6ParamsE --------------------------
	.section	.nv.constant0._ZN7cutlass13device_kernelIN5flash11enable_sm90INS1_16FlashAttnFwdSm90INS1_25CollectiveMainloopFwdSm90ILi2EN4cute5tupleIJNS5_1CILi1EEES8_S8_EEENS6_IJNS7_ILi128EEENS7_ILi160EEESA_EEELi128ENS_12float_e4m3_tEfNS_4arch4Sm90ELb0ELb1ELb0ELb1ELb1ELb0ELb0ELb1ELb1ELb1ELb0ELb0EEENS1_21CollectiveEpilogueFwdINS6_IJSA_SA_SB_EEES9_NS_10bfloat16_tESF_Li256ELb1ELb1ELb0ELb1EEENS1_36VarlenDynamicPersistentTileSchedulerILi128ELi160ELi256ELi128ELb0ELb1ELb1ELb1ELb0ELb1EEEEEEEEEvNT_6ParamsE,"a",@progbits
	.sectionflags	@""
	.align	4
.nv.constant0._ZN7cutlass13device_kernelIN5flash11enable_sm90INS1_16FlashAttnFwdSm90INS1_25CollectiveMainloopFwdSm90ILi2EN4cute5tupleIJNS5_1CILi1EEES8_S8_EEENS6_IJNS7_ILi128EEENS7_ILi160EEESA_EEELi128ENS_12float_e4m3_tEfNS_4arch4Sm90ELb0ELb1ELb0ELb1ELb1ELb0ELb0ELb1ELb1ELb1ELb0ELb0EEENS1_21CollectiveEpilogueFwdINS6_IJSA_SA_SB_EEES9_NS_10bfloat16_tESF_Li256ELb1ELb1ELb0ELb1EEENS1_36VarlenDynamicPersistentTileSchedulerILi128ELi160ELi256ELi128ELb0ELb1ELb1ELb1ELb0ELb1EEEEEEEEEvNT_6ParamsE:
	.zero		3328


//--------------------- .nv.constant0._ZN7cutlass13device_kernelIN5flash11enable_sm90INS1_16FlashAttnFwdSm90INS1_25CollectiveMainloopFwdSm90ILi2EN4cute5tupleIJNS5_1CILi1EEES8_S8_EEENS6_IJNS7_ILi128EEENS7_ILi160EEESA_EEELi128ENS_12float_e4m3_tEfNS_4arch4Sm90ELb0ELb1ELb0ELb1ELb1ELb1ELb0ELb1ELb1ELb1ELb0ELb0EEENS1_21CollectiveEpilogueFwdINS6_IJSA_SA_SB_EEES9_NS_10bfloat16_tESF_Li256ELb1ELb1ELb0ELb1EEENS1_36VarlenDynamicPersistentTileSchedulerILi128ELi160ELi256ELi128ELb0ELb1ELb1ELb1ELb0ELb1EEEEEEEEEvNT_6ParamsE --------------------------
	.section	.nv.constant0._ZN7cutlass13device_kernelIN5flash11enable_sm90INS1_16FlashAttnFwdSm90INS1_25CollectiveMainloopFwdSm90ILi2EN4cute5tupleIJNS5_1CILi1EEES8_S8_EEENS6_IJNS7_ILi128EEENS7_ILi160EEESA_EEELi128ENS_12float_e4m3_tEfNS_4arch4Sm90ELb0ELb1ELb0ELb1ELb1ELb1ELb0ELb1ELb1ELb1ELb0ELb0EEENS1_21CollectiveEpilogueFwdINS6_IJSA_SA_SB_EEES9_NS_10bfloat16_tESF_Li256ELb1ELb1ELb0ELb1EEENS1_36VarlenDynamicPersistentTileSchedulerILi128ELi160ELi256ELi128ELb0ELb1ELb1ELb1ELb0ELb1EEEEEEEEEvNT_6ParamsE,"a",@progbits
	.sectionflags	@""
	.align	4
.nv.constant0._ZN7cutlass13device_kernelIN5flash11enable_sm90INS1_16FlashAttnFwdSm90INS1_25CollectiveMainloopFwdSm90ILi2EN4cute5tupleIJNS5_1CILi1EEES8_S8_EEENS6_IJNS7_ILi128EEENS7_ILi160EEESA_EEELi128ENS_12float_e4m3_tEfNS_4arch4Sm90ELb0ELb1ELb0ELb1ELb1ELb1ELb0ELb1ELb1ELb1ELb0ELb0EEENS1_21CollectiveEpilogueFwdINS6_IJSA_SA_SB_EEES9_NS_10bfloat16_tESF_Li256ELb1ELb1ELb0ELb1EEENS1_36VarlenDynamicPersistentTileSchedulerILi128ELi160ELi256ELi128ELb0ELb1ELb1ELb1ELb0ELb1EEEEEEEEEvNT_6ParamsE:
	.zero		3328


//--------------------- .nv.constant0._ZN7cutlass13device_kernelIN5flash11enable_sm90INS1_16FlashAttnFwdSm90INS1_25CollectiveMainloopFwdSm90ILi2EN4cute5tupleIJNS5_1CILi1EEES8_S8_EEENS6_IJNS7_ILi128EEENS7_ILi160EEESA_EEELi128ENS_12float_e4m3_tEfNS_4arch4Sm90ELb1ELb0ELb0ELb0ELb1ELb0ELb0ELb1ELb1ELb1ELb0ELb0EEENS1_21CollectiveEpilogueFwdINS6_IJSA_SA_SB_EEES9_NS_10bfloat16_tESF_Li256ELb0ELb1ELb0ELb1EEENS1_30DynamicPersistentTileSchedulerILi256ELi128ELb0ELb1ELb1EEEEEEEEEvNT_6ParamsE --------------------------
	.section	.nv.constant0._ZN7cutlass13device_kernelIN5flash11enable_sm90INS1_16FlashAttnFwdSm90INS1_25CollectiveMainloopFwdSm90ILi2EN4cute5tupleIJNS5_1CILi1EEES8_S8_EEENS6_IJNS7_ILi128EEENS7_ILi160EEESA_EEELi128ENS_12float_e4m3_tEfNS_4arch4Sm90ELb1ELb0ELb0ELb0ELb1ELb0ELb0ELb1ELb1ELb1ELb0ELb0EEENS1_21CollectiveEpilogueFwdINS6_IJSA_SA_SB_EEES9_NS_10bfloat16_tESF_Li256ELb0ELb1ELb0ELb1EEENS1_30DynamicPersistentTileSchedulerILi256ELi128ELb0ELb1ELb1EEEEEEEEEvNT_6ParamsE,"a",@progbits
	.sectionflags	@""
	.align	4
.nv.constant0._ZN7cutlass13device_kernelIN5flash11enable_sm90INS1_16FlashAttnFwdSm90INS1_25CollectiveMainloopFwdSm90ILi2EN4cute5tupleIJNS5_1CILi1EEES8_S8_EEENS6_IJNS7_ILi128EEENS7_ILi160EEESA_EEELi128ENS_12float_e4m3_tEfNS_4arch4Sm90ELb1ELb0ELb0ELb0ELb1ELb0ELb0ELb1ELb1ELb1ELb0ELb0EEENS1_21CollectiveEpilogueFwdINS6_IJSA_SA_SB_EEES9_NS_10bfloat16_tESF_Li256ELb0ELb1ELb0ELb1EEENS1_30DynamicPersistentTileSchedulerILi256ELi128ELb0ELb1ELb1EEEEEEEEEvNT_6ParamsE:
	.zero		3328


//--------------------- .nv.constant0._ZN7cutlass13device_kernelIN5flash11enable_sm90INS1_16FlashAttnFwdSm90INS1_25CollectiveMainloopFwdSm90ILi2EN4cute5tupleIJNS5_1CILi1EEES8_S8_EEENS6_IJNS7_ILi128EEENS7_ILi160EEESA_EEELi128ENS_12float_e4m3_tEfNS_4arch4Sm90ELb1ELb0ELb0ELb1ELb1ELb0ELb0ELb1ELb1ELb1ELb0ELb0EEENS1_21CollectiveEpilogueFwdINS6_IJSA_SA_SB_EEES9_NS_10bfloat16_tESF_Li256ELb1ELb1ELb0ELb1EEENS1_36VarlenDynamicPersistentTileSchedulerILi128ELi160ELi256ELi128ELb0ELb1ELb1ELb1ELb1ELb1EEEEEEEEEvNT_6ParamsE --------------------------
	.section	.nv.constant0._ZN7cutlass13device_kernelIN5flash11enable_sm90INS1_16FlashAttnFwdSm90INS1_25CollectiveMainloopFwdSm90ILi2EN4cute5tupleIJNS5_1CILi1EEES8_S8_EEENS6_IJNS7_ILi128EEENS7_ILi160EEESA_EEELi128ENS_12float_e4m3_tEfNS_4arch4Sm90ELb1ELb0ELb0ELb1ELb1ELb0ELb0ELb1ELb1ELb1ELb0ELb0EEENS1_21CollectiveEpilogueFwdINS6_IJSA_SA_SB_EEES9_NS_10bfloat16_tESF_Li256ELb1ELb1ELb0ELb1EEENS1_36VarlenDynamicPersistentTileSchedulerILi128ELi160ELi256ELi128ELb0ELb1ELb1ELb1ELb1ELb1EEEEEEEEEvNT_6ParamsE,"a",@progbits
	.sectionflags	@""
	.align	4
.nv.constant0._ZN7cutlass13device_kernelIN5flash11enable_sm90INS1_16FlashAttnFwdSm90INS1_25CollectiveMainloopFwdSm90ILi2EN4cute5tupleIJNS5_1CILi1EEES8_S8_EEENS6_IJNS7_ILi128EEENS7_ILi160EEESA_EEELi128ENS_12float_e4m3_tEfNS_4arch4Sm90ELb1ELb0ELb0ELb1ELb1ELb0ELb0ELb1ELb1ELb1ELb0ELb0EEENS1_21CollectiveEpilogueFwdINS6_IJSA_SA_SB_EEES9_NS_10bfloat16_tESF_Li256ELb1ELb1ELb0ELb1EEENS1_36VarlenDynamicPersistentTileSchedulerILi128ELi160ELi256ELi128ELb0ELb1ELb1ELb1ELb1ELb1EEEEEEEEEvNT_6ParamsE:
	.zero		3328


//--------------------- .nv.constant0._ZN7cutlass13device_kernelIN5flash11enable_sm90INS1_16FlashAttnFwdSm90INS1_25CollectiveMainloopFwdSm90ILi2EN4cute5tupleIJNS5_1CILi1EEES8_S8_EEENS6_IJNS7_ILi128EEENS7_ILi160EEESA_EEELi128ENS_12float_e4m3_tEfNS_4arch4Sm90ELb1ELb0ELb0ELb1ELb1ELb1ELb0ELb1ELb1ELb1ELb0ELb0EEENS1_21CollectiveEpilogueFwdINS6_IJSA_SA_SB_EEES9_NS_10bfloat16_tESF_Li256ELb1ELb1ELb0ELb1EEENS1_36VarlenDynamicPersistentTileSchedulerILi128ELi160ELi256ELi128ELb0ELb1ELb1ELb1ELb1ELb1EEEEEEEEEvNT_6ParamsE --------------------------
	.section	.nv.constant0._ZN7cutlass13device_kernelIN5flash11enable_sm90INS1_16FlashAttnFwdSm90INS1_25CollectiveMainloopFwdSm90ILi2EN4cute5tupleIJNS5_1CILi1EEES8_S8_EEENS6_IJNS7_ILi128EEENS7_ILi160EEESA_EEELi128ENS_12float_e4m3_tEfNS_4arch4Sm90ELb1ELb0ELb0ELb1ELb1ELb1ELb0ELb1ELb1ELb1ELb0ELb0EEENS1_21CollectiveEpilogueFwdINS6_IJSA_SA_SB_EEES9_NS_10bfloat16_tESF_Li256ELb1ELb1ELb0ELb1EEENS1_36VarlenDynamicPersistentTileSchedulerILi128ELi160ELi256ELi128ELb0ELb1ELb1ELb1ELb1ELb1EEEEEEEEEvNT_6ParamsE,"a",@progbits
	.sectionflags	@""
	.align	4
.nv.constant0._ZN7cutlass13device_kernelIN5flash11enable_sm90INS1_16FlashAttnFwdSm90INS1_25CollectiveMainloopFwdSm90ILi2EN4cute5tupleIJNS5_1CILi1EEES8_S8_EEENS6_IJNS7_ILi128EEENS7_ILi160EEESA_EEELi128ENS_12float_e4m3_tEfNS_4arch4Sm90ELb1ELb0ELb0ELb1ELb1ELb1ELb0ELb1ELb1ELb1ELb0ELb0EEENS1_21CollectiveEpilogueFwdINS6_IJSA_SA_SB_EEES9_NS_10bfloat16_tESF_Li256ELb1ELb1ELb0ELb1EEENS1_36VarlenDynamicPersistentTileSchedulerILi128ELi160ELi256ELi128ELb0ELb1ELb1ELb1ELb1ELb1EEEEEEEEEvNT_6ParamsE:
	.zero		3328


//--------------------- SYMBOLS --------------------------

	.type		.nv.reservedSmem.offset0,@object
	.size		.nv.reservedSmem.offset0,0x4
	.type		__assertfail,@function
